	.target	sm_80

	.elftype	@"ET_EXEC"


//--------------------- .note.nv.tkinfo           --------------------------
	.section	.note.nv.tkinfo,"",@"SHT_NOTE"
	.sectionflags	@"SHF_NOTE_NV_TKINFO"
	.tkinfo
        /*0018*/ 	.word	0x00000002
        /*0030*/ 	.string	""
        /*0030*/ 	.string	"ptxas"
        /*0030*/ 	.string	"Cuda compilation tools, release 13.0, V13.0.88"
        /*0030*/ 	.string	"Build cuda_13.0.r13.0/compiler.36424714_0"
        /*0030*/ 	.string	"-arch sm_80 -m 64 "



//--------------------- .note.nv.cuinfo           --------------------------
	.section	.note.nv.cuinfo,"",@"SHT_NOTE"
	.sectionflags	@"SHF_NOTE_NV_CUINFO"
        /*0018*/ 	.short	0x0002
        /*001a*/ 	.short	0x0050
        /*001c*/ 	.short	0x0082
	.zero		2


//--------------------- .nv.info                  --------------------------
	.section	.nv.info,"",@"SHT_CUDA_INFO"
	.align	4


	//----- nvinfo : EIATTR_REGCOUNT
	.align		4
        /*0000*/ 	.byte	0x04, 0x2f
        /*0002*/ 	.short	(.L_12 - .L_11)
	.align		4
.L_11:
        /*0004*/ 	.word	index@(_ZN7cutlass13device_kernelIN5flash19enable_sm80_to_sm89INS1_16FlashAttnFwdSm80INS1_25CollectiveMainloopFwdSm80ILi8ELi1ELb1EN4cute5tupleIJNS5_1CILi128EEENS7_ILi112EEES8_EEELi128ENS_6half_tEfNS_4arch4Sm80ELb1ELb0ELb1ELb1ELb0ELb1ELb1ELb1EEENS1_21CollectiveEpilogueFwdINS6_IJS8_S8_S9_EEENS6_IJNS7_ILi1EEESH_SH_EEESB_SD_Li256ELb1ELb1ELb1ELb0EEENS1_36VarlenDynamicPersistentTileSchedulerILi128ELi112ELi256ELi256ELb1ELb1ELb0ELb1ELb1ELb1EEEEEEEEEvNT_6ParamsE)
        /*0008*/ 	.word	0x000000ff


	//----- nvinfo : EIATTR_FRAME_SIZE
	.align		4
.L_12:
        /*000c*/ 	.byte	0x04, 0x11
        /*000e*/ 	.short	(.L_14 - .L_13)
	.align		4
.L_13:
        /*0010*/ 	.word	index@($__internal_27_$__cuda_sm70_votesync_ballot)
        /*0014*/ 	.word	0x00000000


	//----- nvinfo : EIATTR_FRAME_SIZE
	.align		4
.L_14:
        /*0018*/ 	.byte	0x04, 0x11
        /*001a*/ 	.short	(.L_16 - .L_15)
	.align		4
.L_15:
        /*001c*/ 	.word	index@($__internal_26_$__cuda_sm70_shflsync_up_p)
        /*0020*/ 	.word	0x00000000


	//----- nvinfo : EIATTR_FRAME_SIZE
	.align		4
.L_16:
        /*0024*/ 	.byte	0x04, 0x11
        /*0026*/ 	.short	(.L_18 - .L_17)
	.align		4
.L_17:
        /*0028*/ 	.word	index@($__internal_25_$__cuda_sm70_shflsync_idx_p)
        /*002c*/ 	.word	0x00000000


	//----- nvinfo : EIATTR_FRAME_SIZE
	.align		4
.L_18:
        /*0030*/ 	.byte	0x04, 0x11
        /*0032*/ 	.short	(.L_20 - .L_19)
	.align		4
.L_19:
        /*0034*/ 	.word	index@($__internal_24_$__cuda_sm70_shflsync_bfly_p)
        /*0038*/ 	.word	0x00000000


	//----- nvinfo : EIATTR_FRAME_SIZE
	.align		4
.L_20:
        /*003c*/ 	.byte	0x04, 0x11
        /*003e*/ 	.short	(.L_22 - .L_21)
	.align		4
.L_21:
        /*0040*/ 	.word	index@(_ZN7cutlass13device_kernelIN5flash19enable_sm80_to_sm89INS1_16FlashAttnFwdSm80INS1_25CollectiveMainloopFwdSm80ILi8ELi1ELb1EN4cute5tupleIJNS5_1CILi128EEENS7_ILi112EEES8_EEELi128ENS_6half_tEfNS_4arch4Sm80ELb1ELb0ELb1ELb1ELb0ELb1ELb1ELb1EEENS1_21CollectiveEpilogueFwdINS6_IJS8_S8_S9_EEENS6_IJNS7_ILi1EEESH_SH_EEESB_SD_Li256ELb1ELb1ELb1ELb0EEENS1_36VarlenDynamicPersistentTileSchedulerILi128ELi112ELi256ELi256ELb1ELb1ELb0ELb1ELb1ELb1EEEEEEEEEvNT_6ParamsE)
        /*0044*/ 	.word	0x00000088


	//----- nvinfo : EIATTR_REGCOUNT
	.align		4
.L_22:
        /*0048*/ 	.byte	0x04, 0x2f
        /*004a*/ 	.short	(.L_24 - .L_23)
	.align		4
.L_23:
        /*004c*/ 	.word	index@(_ZN7cutlass13device_kernelIN5flash19enable_sm80_to_sm89INS1_16FlashAttnFwdSm80INS1_25CollectiveMainloopFwdSm80ILi8ELi1ELb1EN4cute5tupleIJNS5_1CILi128EEENS7_ILi112EEES8_EEELi128ENS_6half_tEfNS_4arch4Sm80ELb1ELb0ELb1ELb1ELb0ELb0ELb1ELb1EEENS1_21CollectiveEpilogueFwdINS6_IJS8_S8_S9_EEENS6_IJNS7_ILi1EEESH_SH_EEESB_SD_Li256ELb1ELb1ELb1ELb0EEENS1_36VarlenDynamicPersistentTileSchedulerILi128ELi112ELi256ELi256ELb1ELb1ELb0ELb1ELb1ELb1EEEEEEEEEvNT_6ParamsE)
        /*0050*/ 	.word	0x000000ff


	//----- nvinfo : EIATTR_FRAME_SIZE
	.align		4
.L_24:
        /*0054*/ 	.byte	0x04, 0x11
        /*0056*/ 	.short	(.L_26 - .L_25)
	.align		4
.L_25:
        /*0058*/ 	.word	index@($__internal_23_$__cuda_sm70_votesync_ballot)
        /*005c*/ 	.word	0x00000000


	//----- nvinfo : EIATTR_FRAME_SIZE
	.align		4
.L_26:
        /*0060*/ 	.byte	0x04, 0x11
        /*0062*/ 	.short	(.L_28 - .L_27)
	.align		4
.L_27:
        /*0064*/ 	.word	index@($__internal_22_$__cuda_sm70_shflsync_up_p)
        /*0068*/ 	.word	0x00000000


	//----- nvinfo : EIATTR_FRAME_SIZE
	.align		4
.L_28:
        /*006c*/ 	.byte	0x04, 0x11
        /*006e*/ 	.short	(.L_30 - .L_29)
	.align		4
.L_29:
        /*0070*/ 	.word	index@($__internal_21_$__cuda_sm70_shflsync_idx_p)
        /*0074*/ 	.word	0x00000000


	//----- nvinfo : EIATTR_FRAME_SIZE
	.align		4
.L_30:
        /*0078*/ 	.byte	0x04, 0x11
        /*007a*/ 	.short	(.L_32 - .L_31)
	.align		4
.L_31:
        /*007c*/ 	.word	index@($__internal_20_$__cuda_sm70_shflsync_bfly_p)
        /*0080*/ 	.word	0x00000000


	//----- nvinfo : EIATTR_FRAME_SIZE
	.align		4
.L_32:
        /*0084*/ 	.byte	0x04, 0x11
        /*0086*/ 	.short	(.L_34 - .L_33)
	.align		4
.L_33:
        /*0088*/ 	.word	index@(_ZN7cutlass13device_kernelIN5flash19enable_sm80_to_sm89INS1_16FlashAttnFwdSm80INS1_25CollectiveMainloopFwdSm80ILi8ELi1ELb1EN4cute5tupleIJNS5_1CILi128EEENS7_ILi112EEES8_EEELi128ENS_6half_tEfNS_4arch4Sm80ELb1ELb0ELb1ELb1ELb0ELb0ELb1ELb1EEENS1_21CollectiveEpilogueFwdINS6_IJS8_S8_S9_EEENS6_IJNS7_ILi1EEESH_SH_EEESB_SD_Li256ELb1ELb1ELb1ELb0EEENS1_36VarlenDynamicPersistentTileSchedulerILi128ELi112ELi256ELi256ELb1ELb1ELb0ELb1ELb1ELb1EEEEEEEEEvNT_6ParamsE)
        /*008c*/ 	.word	0x000000a0


	//----- nvinfo : EIATTR_REGCOUNT
	.align		4
.L_34:
        /*0090*/ 	.byte	0x04, 0x2f
        /*0092*/ 	.short	(.L_36 - .L_35)
	.align		4
.L_35:
        /*0094*/ 	.word	index@(_ZN7cutlass13device_kernelIN5flash19enable_sm80_to_sm89INS1_16FlashAttnFwdSm80INS1_25CollectiveMainloopFwdSm80ILi4ELi1ELb0EN4cute5tupleIJNS5_1CILi128EEENS7_ILi64EEES8_EEELi128ENS_6half_tEfNS_4arch4Sm80ELb1ELb0ELb1ELb0ELb0ELb0ELb1ELb1EEENS1_21CollectiveEpilogueFwdINS6_IJS8_S8_S9_EEENS6_IJNS7_ILi1EEESH_SH_EEESB_SD_Li128ELb0ELb1ELb1ELb0EEENS1_30DynamicPersistentTileSchedulerILi128ELi128ELb1ELb1ELb0EEEEEEEEEvNT_6ParamsE)
        /*0098*/ 	.word	0x000000ff


	//----- nvinfo : EIATTR_FRAME_SIZE
	.align		4
.L_36:
        /*009c*/ 	.byte	0x04, 0x11
        /*009e*/ 	.short	(.L_38 - .L_37)
	.align		4
.L_37:
        /*00a0*/ 	.word	index@($__internal_19_$__cuda_sm70_shflsync_idx_p)
        /*00a4*/ 	.word	0x00000000


	//----- nvinfo : EIATTR_FRAME_SIZE
	.align		4
.L_38:
        /*00a8*/ 	.byte	0x04, 0x11
        /*00aa*/ 	.short	(.L_40 - .L_39)
	.align		4
.L_39:
        /*00ac*/ 	.word	index@($__internal_18_$__cuda_sm70_shflsync_bfly_p)
        /*00b0*/ 	.word	0x00000000


	//----- nvinfo : EIATTR_FRAME_SIZE
	.align		4
.L_40:
        /*00b4*/ 	.byte	0x04, 0x11
        /*00b6*/ 	.short	(.L_42 - .L_41)
	.align		4
.L_41:
        /*00b8*/ 	.word	index@(_ZN7cutlass13device_kernelIN5flash19enable_sm80_to_sm89INS1_16FlashAttnFwdSm80INS1_25CollectiveMainloopFwdSm80ILi4ELi1ELb0EN4cute5tupleIJNS5_1CILi128EEENS7_ILi64EEES8_EEELi128ENS_6half_tEfNS_4arch4Sm80ELb1ELb0ELb1ELb0ELb0ELb0ELb1ELb1EEENS1_21CollectiveEpilogueFwdINS6_IJS8_S8_S9_EEENS6_IJNS7_ILi1EEESH_SH_EEESB_SD_Li128ELb0ELb1ELb1ELb0EEENS1_30DynamicPersistentTileSchedulerILi128ELi128ELb1ELb1ELb0EEEEEEEEEvNT_6ParamsE)
        /*00bc*/ 	.word	0x00000098


	//----- nvinfo : EIATTR_REGCOUNT
	.align		4
.L_42:
        /*00c0*/ 	.byte	0x04, 0x2f
        /*00c2*/ 	.short	(.L_44 - .L_43)
	.align		4
.L_43:
        /*00c4*/ 	.word	index@(_ZN7cutlass13device_kernelIN5flash19enable_sm80_to_sm89INS1_16FlashAttnFwdSm80INS1_25CollectiveMainloopFwdSm80ILi8ELi1ELb1EN4cute5tupleIJNS5_1CILi128EEENS7_ILi96EEES8_EEELi128ENS_6half_tEfNS_4arch4Sm80ELb0ELb1ELb1ELb1ELb0ELb1ELb1ELb1EEENS1_21CollectiveEpilogueFwdINS6_IJS8_S8_S9_EEENS6_IJNS7_ILi1EEESH_SH_EEESB_SD_Li256ELb1ELb1ELb1ELb0EEENS1_36VarlenDynamicPersistentTileSchedulerILi128ELi96ELi256ELi256ELb1ELb1ELb0ELb1ELb0ELb1EEEEEEEEEvNT_6ParamsE)
        /*00c8*/ 	.word	0x000000ff


	//----- nvinfo : EIATTR_FRAME_SIZE
	.align		4
.L_44:
        /*00cc*/ 	.byte	0x04, 0x11
        /*00ce*/ 	.short	(.L_46 - .L_45)
	.align		4
.L_45:
        /*00d0*/ 	.word	index@($__internal_17_$__cuda_sm70_votesync_ballot)
        /*00d4*/ 	.word	0x00000000


	//----- nvinfo : EIATTR_FRAME_SIZE
	.align		4
.L_46:
        /*00d8*/ 	.byte	0x04, 0x11
        /*00da*/ 	.short	(.L_48 - .L_47)
	.align		4
.L_47:
        /*00dc*/ 	.word	index@($__internal_16_$__cuda_sm70_shflsync_up_p)
        /*00e0*/ 	.word	0x00000000


	//----- nvinfo : EIATTR_FRAME_SIZE
	.align		4
.L_48:
        /*00e4*/ 	.byte	0x04, 0x11
        /*00e6*/ 	.short	(.L_50 - .L_49)
	.align		4
.L_49:
        /*00e8*/ 	.word	index@($__internal_15_$__cuda_sm70_shflsync_idx_p)
        /*00ec*/ 	.word	0x00000000


	//----- nvinfo : EIATTR_FRAME_SIZE
	.align		4
.L_50:
        /*00f0*/ 	.byte	0x04, 0x11
        /*00f2*/ 	.short	(.L_52 - .L_51)
	.align		4
.L_51:
        /*00f4*/ 	.word	index@($__internal_14_$__cuda_sm70_shflsync_bfly_p)
        /*00f8*/ 	.word	0x00000000


	//----- nvinfo : EIATTR_FRAME_SIZE
	.align		4
.L_52:
        /*00fc*/ 	.byte	0x04, 0x11
        /*00fe*/ 	.short	(.L_54 - .L_53)
	.align		4
.L_53:
        /*0100*/ 	.word	index@(_ZN7cutlass13device_kernelIN5flash19enable_sm80_to_sm89INS1_16FlashAttnFwdSm80INS1_25CollectiveMainloopFwdSm80ILi8ELi1ELb1EN4cute5tupleIJNS5_1CILi128EEENS7_ILi96EEES8_EEELi128ENS_6half_tEfNS_4arch4Sm80ELb0ELb1ELb1ELb1ELb0ELb1ELb1ELb1EEENS1_21CollectiveEpilogueFwdINS6_IJS8_S8_S9_EEENS6_IJNS7_ILi1EEESH_SH_EEESB_SD_Li256ELb1ELb1ELb1ELb0EEENS1_36VarlenDynamicPersistentTileSchedulerILi128ELi96ELi256ELi256ELb1ELb1ELb0ELb1ELb0ELb1EEEEEEEEEvNT_6ParamsE)
        /*0104*/ 	.word	0x00000058


	//----- nvinfo : EIATTR_REGCOUNT
	.align		4
.L_54:
        /*0108*/ 	.byte	0x04, 0x2f
        /*010a*/ 	.short	(.L_56 - .L_55)
	.align		4
.L_55:
        /*010c*/ 	.word	index@(_ZN7cutlass13device_kernelIN5flash19enable_sm80_to_sm89INS1_16FlashAttnFwdSm80INS1_25CollectiveMainloopFwdSm80ILi8ELi1ELb1EN4cute5tupleIJNS5_1CILi128EEENS7_ILi96EEES8_EEELi128ENS_6half_tEfNS_4arch4Sm80ELb0ELb1ELb1ELb1ELb0ELb0ELb1ELb1EEENS1_21CollectiveEpilogueFwdINS6_IJS8_S8_S9_EEENS6_IJNS7_ILi1EEESH_SH_EEESB_SD_Li256ELb1ELb1ELb1ELb0EEENS1_36VarlenDynamicPersistentTileSchedulerILi128ELi96ELi256ELi256ELb1ELb1ELb0ELb1ELb0ELb1EEEEEEEEEvNT_6ParamsE)
        /*0110*/ 	.word	0x000000ff


	//----- nvinfo : EIATTR_FRAME_SIZE
	.align		4
.L_56:
        /*0114*/ 	.byte	0x04, 0x11
        /*0116*/ 	.short	(.L_58 - .L_57)
	.align		4
.L_57:
        /*0118*/ 	.word	index@($__internal_13_$__cuda_sm70_votesync_ballot)
        /*011c*/ 	.word	0x00000000


	//----- nvinfo : EIATTR_FRAME_SIZE
	.align		4
.L_58:
        /*0120*/ 	.byte	0x04, 0x11
        /*0122*/ 	.short	(.L_60 - .L_59)
	.align		4
.L_59:
        /*0124*/ 	.word	index@($__internal_12_$__cuda_sm70_shflsync_up_p)
        /*0128*/ 	.word	0x00000000


	//----- nvinfo : EIATTR_FRAME_SIZE
	.align		4
.L_60:
        /*012c*/ 	.byte	0x04, 0x11
        /*012e*/ 	.short	(.L_62 - .L_61)
	.align		4
.L_61:
        /*0130*/ 	.word	index@($__internal_11_$__cuda_sm70_shflsync_idx_p)
        /*0134*/ 	.word	0x00000000


	//----- nvinfo : EIATTR_FRAME_SIZE
	.align		4
.L_62:
        /*0138*/ 	.byte	0x04, 0x11
        /*013a*/ 	.short	(.L_64 - .L_63)
	.align		4
.L_63:
        /*013c*/ 	.word	index@($__internal_10_$__cuda_sm70_shflsync_bfly_p)
        /*0140*/ 	.word	0x00000000


	//----- nvinfo : EIATTR_FRAME_SIZE
	.align		4
.L_64:
        /*0144*/ 	.byte	0x04, 0x11
        /*0146*/ 	.short	(.L_66 - .L_65)
	.align		4
.L_65:
        /*0148*/ 	.word	index@(_ZN7cutlass13device_kernelIN5flash19enable_sm80_to_sm89INS1_16FlashAttnFwdSm80INS1_25CollectiveMainloopFwdSm80ILi8ELi1ELb1EN4cute5tupleIJNS5_1CILi128EEENS7_ILi96EEES8_EEELi128ENS_6half_tEfNS_4arch4Sm80ELb0ELb1ELb1ELb1ELb0ELb0ELb1ELb1EEENS1_21CollectiveEpilogueFwdINS6_IJS8_S8_S9_EEENS6_IJNS7_ILi1EEESH_SH_EEESB_SD_Li256ELb1ELb1ELb1ELb0EEENS1_36VarlenDynamicPersistentTileSchedulerILi128ELi96ELi256ELi256ELb1ELb1ELb0ELb1ELb0ELb1EEEEEEEEEvNT_6ParamsE)
        /*014c*/ 	.word	0x00000070


	//----- nvinfo : EIATTR_REGCOUNT
	.align		4
.L_66:
        /*0150*/ 	.byte	0x04, 0x2f
        /*0152*/ 	.short	(.L_68 - .L_67)
	.align		4
.L_67:
        /*0154*/ 	.word	index@(_ZN7cutlass13device_kernelIN5flash19enable_sm80_to_sm89INS1_16FlashAttnFwdSm80INS1_25CollectiveMainloopFwdSm80ILi4ELi1ELb0EN4cute5tupleIJNS5_1CILi128EEENS7_ILi48EEES8_EEELi128ENS_6half_tEfNS_4arch4Sm80ELb0ELb1ELb1ELb0ELb0ELb0ELb1ELb1EEENS1_21CollectiveEpilogueFwdINS6_IJS8_S8_S9_EEENS6_IJNS7_ILi1EEESH_SH_EEESB_SD_Li128ELb0ELb1ELb1ELb0EEENS1_19SingleTileSchedulerILb0ELb1ELb1ELi128EEEEEEEEEvNT_6ParamsE)
        /*0158*/ 	.word	0x000000ff


	//----- nvinfo : EIATTR_FRAME_SIZE
	.align		4
.L_68:
        /*015c*/ 	.byte	0x04, 0x11
        /*015e*/ 	.short	(.L_70 - .L_69)
	.align		4
.L_69:
        /*0160*/ 	.word	index@(_ZN7cutlass13device_kernelIN5flash19enable_sm80_to_sm89INS1_16FlashAttnFwdSm80INS1_25CollectiveMainloopFwdSm80ILi4ELi1ELb0EN4cute5tupleIJNS5_1CILi128EEENS7_ILi48EEES8_EEELi128ENS_6half_tEfNS_4arch4Sm80ELb0ELb1ELb1ELb0ELb0ELb0ELb1ELb1EEENS1_21CollectiveEpilogueFwdINS6_IJS8_S8_S9_EEENS6_IJNS7_ILi1EEESH_SH_EEESB_SD_Li128ELb0ELb1ELb1ELb0EEENS1_19SingleTileSchedulerILb0ELb1ELb1ELi128EEEEEEEEEvNT_6ParamsE)
        /*0164*/ 	.word	0x00000070


	//----- nvinfo : EIATTR_REGCOUNT
	.align		4
.L_70:
        /*0168*/ 	.byte	0x04, 0x2f
        /*016a*/ 	.short	(.L_72 - .L_71)
	.align		4
.L_71:
        /*016c*/ 	.word	index@(_ZN7cutlass13device_kernelIN5flash19enable_sm80_to_sm89INS1_16FlashAttnFwdSm80INS1_25CollectiveMainloopFwdSm80ILi8ELi1ELb1EN4cute5tupleIJNS5_1CILi128EEENS7_ILi112EEES8_EEELi128ENS_6half_tEfNS_4arch4Sm80ELb0ELb0ELb1ELb1ELb0ELb1ELb1ELb1EEENS1_21CollectiveEpilogueFwdINS6_IJS8_S8_S9_EEENS6_IJNS7_ILi1EEESH_SH_EEESB_SD_Li256ELb1ELb1ELb1ELb0EEENS1_36VarlenDynamicPersistentTileSchedulerILi128ELi112ELi256ELi256ELb1ELb1ELb0ELb0ELb1ELb1EEEEEEEEEvNT_6ParamsE)
        /*0170*/ 	.word	0x000000ff


	//----- nvinfo : EIATTR_FRAME_SIZE
	.align		4
.L_72:
        /*0174*/ 	.byte	0x04, 0x11
        /*0176*/ 	.short	(.L_74 - .L_73)
	.align		4
.L_73:
        /*0178*/ 	.word	index@($__internal_9_$__cuda_sm70_votesync_ballot)
        /*017c*/ 	.word	0x00000000


	//----- nvinfo : EIATTR_FRAME_SIZE
	.align		4
.L_74:
        /*0180*/ 	.byte	0x04, 0x11
        /*0182*/ 	.short	(.L_76 - .L_75)
	.align		4
.L_75:
        /*0184*/ 	.word	index@($__internal_8_$__cuda_sm70_shflsync_up_p)
        /*0188*/ 	.word	0x00000000


	//----- nvinfo : EIATTR_FRAME_SIZE
	.align		4
.L_76:
        /*018c*/ 	.byte	0x04, 0x11
        /*018e*/ 	.short	(.L_78 - .L_77)
	.align		4
.L_77:
        /*0190*/ 	.word	index@($__internal_7_$__cuda_sm70_shflsync_idx_p)
        /*0194*/ 	.word	0x00000000


	//----- nvinfo : EIATTR_FRAME_SIZE
	.align		4
.L_78:
        /*0198*/ 	.byte	0x04, 0x11
        /*019a*/ 	.short	(.L_80 - .L_79)
	.align		4
.L_79:
        /*019c*/ 	.word	index@($__internal_6_$__cuda_sm70_shflsync_bfly_p)
        /*01a0*/ 	.word	0x00000000


	//----- nvinfo : EIATTR_FRAME_SIZE
	.align		4
.L_80:
        /*01a4*/ 	.byte	0x04, 0x11
        /*01a6*/ 	.short	(.L_82 - .L_81)
	.align		4
.L_81:
        /*01a8*/ 	.word	index@(_ZN7cutlass13device_kernelIN5flash19enable_sm80_to_sm89INS1_16FlashAttnFwdSm80INS1_25CollectiveMainloopFwdSm80ILi8ELi1ELb1EN4cute5tupleIJNS5_1CILi128EEENS7_ILi112EEES8_EEELi128ENS_6half_tEfNS_4arch4Sm80ELb0ELb0ELb1ELb1ELb0ELb1ELb1ELb1EEENS1_21CollectiveEpilogueFwdINS6_IJS8_S8_S9_EEENS6_IJNS7_ILi1EEESH_SH_EEESB_SD_Li256ELb1ELb1ELb1ELb0EEENS1_36VarlenDynamicPersistentTileSchedulerILi128ELi112ELi256ELi256ELb1ELb1ELb0ELb0ELb1ELb1EEEEEEEEEvNT_6ParamsE)
        /*01ac*/ 	.word	0x00000070


	//----- nvinfo : EIATTR_REGCOUNT
	.align		4
.L_82:
        /*01b0*/ 	.byte	0x04, 0x2f
        /*01b2*/ 	.short	(.L_84 - .L_83)
	.align		4
.L_83:
        /*01b4*/ 	.word	index@(_ZN7cutlass13device_kernelIN5flash19enable_sm80_to_sm89INS1_16FlashAttnFwdSm80INS1_25CollectiveMainloopFwdSm80ILi8ELi1ELb1EN4cute5tupleIJNS5_1CILi128EEENS7_ILi112EEES8_EEELi128ENS_6half_tEfNS_4arch4Sm80ELb0ELb0ELb1ELb1ELb0ELb0ELb1ELb1EEENS1_21CollectiveEpilogueFwdINS6_IJS8_S8_S9_EEENS6_IJNS7_ILi1EEESH_SH_EEESB_SD_Li256ELb1ELb1ELb1ELb0EEENS1_36VarlenDynamicPersistentTileSchedulerILi128ELi112ELi256ELi256ELb1ELb1ELb0ELb0ELb1ELb1EEEEEEEEEvNT_6ParamsE)
        /*01b8*/ 	.word	0x000000ff


	//----- nvinfo : EIATTR_FRAME_SIZE
	.align		4
.L_84:
        /*01bc*/ 	.byte	0x04, 0x11
        /*01be*/ 	.short	(.L_86 - .L_85)
	.align		4
.L_85:
        /*01c0*/ 	.word	index@($__internal_5_$__cuda_sm70_votesync_ballot)
        /*01c4*/ 	.word	0x00000000


	//----- nvinfo : EIATTR_FRAME_SIZE
	.align		4
.L_86:
        /*01c8*/ 	.byte	0x04, 0x11
        /*01ca*/ 	.short	(.L_88 - .L_87)
	.align		4
.L_87:
        /*01cc*/ 	.word	index@($__internal_4_$__cuda_sm70_shflsync_up_p)
        /*01d0*/ 	.word	0x00000000


	//----- nvinfo : EIATTR_FRAME_SIZE
	.align		4
.L_88:
        /*01d4*/ 	.byte	0x04, 0x11
        /*01d6*/ 	.short	(.L_90 - .L_89)
	.align		4
.L_89:
        /*01d8*/ 	.word	index@($__internal_3_$__cuda_sm70_shflsync_idx_p)
        /*01dc*/ 	.word	0x00000000


	//----- nvinfo : EIATTR_FRAME_SIZE
	.align		4
.L_90:
        /*01e0*/ 	.byte	0x04, 0x11
        /*01e2*/ 	.short	(.L_92 - .L_91)
	.align		4
.L_91:
        /*01e4*/ 	.word	index@($__internal_2_$__cuda_sm70_shflsync_bfly_p)
        /*01e8*/ 	.word	0x00000000


	//----- nvinfo : EIATTR_FRAME_SIZE
	.align		4
.L_92:
        /*01ec*/ 	.byte	0x04, 0x11
        /*01ee*/ 	.short	(.L_94 - .L_93)
	.align		4
.L_93:
        /*01f0*/ 	.word	index@(_ZN7cutlass13device_kernelIN5flash19enable_sm80_to_sm89INS1_16FlashAttnFwdSm80INS1_25CollectiveMainloopFwdSm80ILi8ELi1ELb1EN4cute5tupleIJNS5_1CILi128EEENS7_ILi112EEES8_EEELi128ENS_6half_tEfNS_4arch4Sm80ELb0ELb0ELb1ELb1ELb0ELb0ELb1ELb1EEENS1_21CollectiveEpilogueFwdINS6_IJS8_S8_S9_EEENS6_IJNS7_ILi1EEESH_SH_EEESB_SD_Li256ELb1ELb1ELb1ELb0EEENS1_36VarlenDynamicPersistentTileSchedulerILi128ELi112ELi256ELi256ELb1ELb1ELb0ELb0ELb1ELb1EEEEEEEEEvNT_6ParamsE)
        /*01f4*/ 	.word	0x00000088


	//----- nvinfo : EIATTR_REGCOUNT
	.align		4
.L_94:
        /*01f8*/ 	.byte	0x04, 0x2f
        /*01fa*/ 	.short	(.L_96 - .L_95)
	.align		4
.L_95:
        /*01fc*/ 	.word	index@(_ZN7cutlass13device_kernelIN5flash19enable_sm80_to_sm89INS1_16FlashAttnFwdSm80INS1_25CollectiveMainloopFwdSm80ILi4ELi1ELb0EN4cute5tupleIJNS5_1CILi128EEENS7_ILi64EEES8_EEELi128ENS_6half_tEfNS_4arch4Sm80ELb0ELb0ELb1ELb0ELb0ELb0ELb1ELb1EEENS1_21CollectiveEpilogueFwdINS6_IJS8_S8_S9_EEENS6_IJNS7_ILi1EEESH_SH_EEESB_SD_Li128ELb0ELb1ELb1ELb0EEENS1_19SingleTileSchedulerILb0ELb1ELb1ELi128EEEEEEEEEvNT_6ParamsE)
        /*0200*/ 	.word	0x000000ff


	//----- nvinfo : EIATTR_FRAME_SIZE
	.align		4
.L_96:
        /*0204*/ 	.byte	0x04, 0x11
        /*0206*/ 	.short	(.L_98 - .L_97)
	.align		4
.L_97:
        /*0208*/ 	.word	index@(_ZN7cutlass13device_kernelIN5flash19enable_sm80_to_sm89INS1_16FlashAttnFwdSm80INS1_25CollectiveMainloopFwdSm80ILi4ELi1ELb0EN4cute5tupleIJNS5_1CILi128EEENS7_ILi64EEES8_EEELi128ENS_6half_tEfNS_4arch4Sm80ELb0ELb0ELb1ELb0ELb0ELb0ELb1ELb1EEENS1_21CollectiveEpilogueFwdINS6_IJS8_S8_S9_EEENS6_IJNS7_ILi1EEESH_SH_EEESB_SD_Li128ELb0ELb1ELb1ELb0EEENS1_19SingleTileSchedulerILb0ELb1ELb1ELi128EEEEEEEEEvNT_6ParamsE)
        /*020c*/ 	.word	0x00000098


	//----- nvinfo : EIATTR_REGCOUNT
	.align		4
.L_98:
        /*0210*/ 	.byte	0x04, 0x2f
        /*0212*/ 	.short	(.L_100 - .L_99)
	.align		4
.L_99:
        /*0214*/ 	.word	index@(_ZN7cutlass13device_kernelIN5flash19enable_sm80_to_sm89INS1_16FlashAttnFwdSm80INS1_25CollectiveMainloopFwdSm80ILi8ELi1ELb1EN4cute5tupleIJNS5_1CILi128EEES8_S8_EEELi128ENS_6half_tEfNS_4arch4Sm80ELb1ELb0ELb1ELb0ELb0ELb0ELb1ELb1EEENS1_21CollectiveEpilogueFwdIS9_NS6_IJNS7_ILi1EEESF_SF_EEESA_SC_Li256ELb0ELb1ELb1ELb0EEENS1_30DynamicPersistentTileSchedulerILi256ELi256ELb1ELb1ELb0EEEEEEEEEvNT_6ParamsE)
        /*0218*/ 	.word	0x000000ff


	//----- nvinfo : EIATTR_FRAME_SIZE
	.align		4
.L_100:
        /*021c*/ 	.byte	0x04, 0x11
        /*021e*/ 	.short	(.L_102 - .L_101)
	.align		4
.L_101:
        /*0220*/ 	.word	index@($__internal_1_$__cuda_sm70_shflsync_idx_p)
        /*0224*/ 	.word	0x00000000


	//----- nvinfo : EIATTR_FRAME_SIZE
	.align		4
.L_102:
        /*0228*/ 	.byte	0x04, 0x11
        /*022a*/ 	.short	(.L_104 - .L_103)
	.align		4
.L_103:
        /*022c*/ 	.word	index@($__internal_0_$__cuda_sm70_shflsync_bfly_p)
        /*0230*/ 	.word	0x00000000


	//----- nvinfo : EIATTR_FRAME_SIZE
	.align		4
.L_104:
        /*0234*/ 	.byte	0x04, 0x11
        /*0236*/ 	.short	(.L_106 - .L_105)
	.align		4
.L_105:
        /*0238*/ 	.word	index@(_ZN7cutlass13device_kernelIN5flash19enable_sm80_to_sm89INS1_16FlashAttnFwdSm80INS1_25CollectiveMainloopFwdSm80ILi8ELi1ELb1EN4cute5tupleIJNS5_1CILi128EEES8_S8_EEELi128ENS_6half_tEfNS_4arch4Sm80ELb1ELb0ELb1ELb0ELb0ELb0ELb1ELb1EEENS1_21CollectiveEpilogueFwdIS9_NS6_IJNS7_ILi1EEESF_SF_EEESA_SC_Li256ELb0ELb1ELb1ELb0EEENS1_30DynamicPersistentTileSchedulerILi256ELi256ELb1ELb1ELb0EEEEEEEEEvNT_6ParamsE)
        /*023c*/ 	.word	0x00000068


	//----- nvinfo : EIATTR_REGCOUNT
	.align		4
.L_106:
        /*0240*/ 	.byte	0x04, 0x2f
        /*0242*/ 	.short	(.L_108 - .L_107)
	.align		4
.L_107:
        /*0244*/ 	.word	index@(_ZN7cutlass13device_kernelIN5flash19enable_sm80_to_sm89INS1_16FlashAttnFwdSm80INS1_25CollectiveMainloopFwdSm80ILi8ELi1ELb1EN4cute5tupleIJNS5_1CILi128EEENS7_ILi96EEES8_EEELi128ENS_6half_tEfNS_4arch4Sm80ELb0ELb1ELb1ELb0ELb0ELb0ELb1ELb1EEENS1_21CollectiveEpilogueFwdINS6_IJS8_S8_S9_EEENS6_IJNS7_ILi1EEESH_SH_EEESB_SD_Li256ELb0ELb1ELb1ELb0EEENS1_19SingleTileSchedulerILb0ELb1ELb1ELi128EEEEEEEEEvNT_6ParamsE)
        /*0248*/ 	.word	0x000000ff


	//----- nvinfo : EIATTR_FRAME_SIZE
	.align		4
.L_108:
        /*024c*/ 	.byte	0x04, 0x11
        /*024e*/ 	.short	(.L_110 - .L_109)
	.align		4
.L_109:
        /*0250*/ 	.word	index@(_ZN7cutlass13device_kernelIN5flash19enable_sm80_to_sm89INS1_16FlashAttnFwdSm80INS1_25CollectiveMainloopFwdSm80ILi8ELi1ELb1EN4cute5tupleIJNS5_1CILi128EEENS7_ILi96EEES8_EEELi128ENS_6half_tEfNS_4arch4Sm80ELb0ELb1ELb1ELb0ELb0ELb0ELb1ELb1EEENS1_21CollectiveEpilogueFwdINS6_IJS8_S8_S9_EEENS6_IJNS7_ILi1EEESH_SH_EEESB_SD_Li256ELb0ELb1ELb1ELb0EEENS1_19SingleTileSchedulerILb0ELb1ELb1ELi128EEEEEEEEEvNT_6ParamsE)
        /*0254*/ 	.word	0x00000000


	//----- nvinfo : EIATTR_REGCOUNT
	.align		4
.L_110:
        /*0258*/ 	.byte	0x04, 0x2f
        /*025a*/ 	.short	(.L_112 - .L_111)
	.align		4
.L_111:
        /*025c*/ 	.word	index@(_ZN7cutlass13device_kernelIN5flash19enable_sm80_to_sm89INS1_16FlashAttnFwdSm80INS1_25CollectiveMainloopFwdSm80ILi8ELi1ELb1EN4cute5tupleIJNS5_1CILi128EEES8_S8_EEELi128ENS_6half_tEfNS_4arch4Sm80ELb0ELb0ELb1ELb0ELb0ELb0ELb1ELb1EEENS1_21CollectiveEpilogueFwdIS9_NS6_IJNS7_ILi1EEESF_SF_EEESA_SC_Li256ELb0ELb1ELb1ELb0EEENS1_19SingleTileSchedulerILb0ELb1ELb1ELi128EEEEEEEEEvNT_6ParamsE)
        /*0260*/ 	.word	0x000000ff


	//----- nvinfo : EIATTR_FRAME_SIZE
	.align		4
.L_112:
        /*0264*/ 	.byte	0x04, 0x11
        /*0266*/ 	.short	(.L_114 - .L_113)
	.align		4
.L_113:
        /*0268*/ 	.word	index@(_ZN7cutlass13device_kernelIN5flash19enable_sm80_to_sm89INS1_16FlashAttnFwdSm80INS1_25CollectiveMainloopFwdSm80ILi8ELi1ELb1EN4cute5tupleIJNS5_1CILi128EEES8_S8_EEELi128ENS_6half_tEfNS_4arch4Sm80ELb0ELb0ELb1ELb0ELb0ELb0ELb1ELb1EEENS1_21CollectiveEpilogueFwdIS9_NS6_IJNS7_ILi1EEESF_SF_EEESA_SC_Li256ELb0ELb1ELb1ELb0EEENS1_19SingleTileSchedulerILb0ELb1ELb1ELi128EEEEEEEEEvNT_6ParamsE)
        /*026c*/ 	.word	0x00000010


	//----- nvinfo : EIATTR_MIN_STACK_SIZE
	.align		4
.L_114:
        /*0270*/ 	.byte	0x04, 0x12
        /*0272*/ 	.short	(.L_116 - .L_115)
	.align		4
.L_115:
        /*0274*/ 	.word	index@(_ZN7cutlass13device_kernelIN5flash19enable_sm80_to_sm89INS1_16FlashAttnFwdSm80INS1_25CollectiveMainloopFwdSm80ILi8ELi1ELb1EN4cute5tupleIJNS5_1CILi128EEES8_S8_EEELi128ENS_6half_tEfNS_4arch4Sm80ELb0ELb0ELb1ELb0ELb0ELb0ELb1ELb1EEENS1_21CollectiveEpilogueFwdIS9_NS6_IJNS7_ILi1EEESF_SF_EEESA_SC_Li256ELb0ELb1ELb1ELb0EEENS1_19SingleTileSchedulerILb0ELb1ELb1ELi128EEEEEEEEEvNT_6ParamsE)
        /*0278*/ 	.word	0x00000010


	//----- nvinfo : EIATTR_MIN_STACK_SIZE
	.align		4
.L_116:
        /*027c*/ 	.byte	0x04, 0x12
        /*027e*/ 	.short	(.L_118 - .L_117)
	.align		4
.L_117:
        /*0280*/ 	.word	index@(_ZN7cutlass13device_kernelIN5flash19enable_sm80_to_sm89INS1_16FlashAttnFwdSm80INS1_25CollectiveMainloopFwdSm80ILi8ELi1ELb1EN4cute5tupleIJNS5_1CILi128EEENS7_ILi96EEES8_EEELi128ENS_6half_tEfNS_4arch4Sm80ELb0ELb1ELb1ELb0ELb0ELb0ELb1ELb1EEENS1_21CollectiveEpilogueFwdINS6_IJS8_S8_S9_EEENS6_IJNS7_ILi1EEESH_SH_EEESB_SD_Li256ELb0ELb1ELb1ELb0EEENS1_19SingleTileSchedulerILb0ELb1ELb1ELi128EEEEEEEEEvNT_6ParamsE)
        /*0284*/ 	.word	0x00000000


	//----- nvinfo : EIATTR_MIN_STACK_SIZE
	.align		4
.L_118:
        /*0288*/ 	.byte	0x04, 0x12
        /*028a*/ 	.short	(.L_120 - .L_119)
	.align		4
.L_119:
        /*028c*/ 	.word	index@(_ZN7cutlass13device_kernelIN5flash19enable_sm80_to_sm89INS1_16FlashAttnFwdSm80INS1_25CollectiveMainloopFwdSm80ILi8ELi1ELb1EN4cute5tupleIJNS5_1CILi128EEES8_S8_EEELi128ENS_6half_tEfNS_4arch4Sm80ELb1ELb0ELb1ELb0ELb0ELb0ELb1ELb1EEENS1_21CollectiveEpilogueFwdIS9_NS6_IJNS7_ILi1EEESF_SF_EEESA_SC_Li256ELb0ELb1ELb1ELb0EEENS1_30DynamicPersistentTileSchedulerILi256ELi256ELb1ELb1ELb0EEEEEEEEEvNT_6ParamsE)
        /*0290*/ 	.word	0x00000068


	//----- nvinfo : EIATTR_MIN_STACK_SIZE
	.align		4
.L_120:
        /*0294*/ 	.byte	0x04, 0x12
        /*0296*/ 	.short	(.L_122 - .L_121)
	.align		4
.L_121:
        /*0298*/ 	.word	index@(_ZN7cutlass13device_kernelIN5flash19enable_sm80_to_sm89INS1_16FlashAttnFwdSm80INS1_25CollectiveMainloopFwdSm80ILi4ELi1ELb0EN4cute5tupleIJNS5_1CILi128EEENS7_ILi64EEES8_EEELi128ENS_6half_tEfNS_4arch4Sm80ELb0ELb0ELb1ELb0ELb0ELb0ELb1ELb1EEENS1_21CollectiveEpilogueFwdINS6_IJS8_S8_S9_EEENS6_IJNS7_ILi1EEESH_SH_EEESB_SD_Li128ELb0ELb1ELb1ELb0EEENS1_19SingleTileSchedulerILb0ELb1ELb1ELi128EEEEEEEEEvNT_6ParamsE)
        /*029c*/ 	.word	0x00000098


	//----- nvinfo : EIATTR_MIN_STACK_SIZE
	.align		4
.L_122:
        /*02a0*/ 	.byte	0x04, 0x12
        /*02a2*/ 	.short	(.L_124 - .L_123)
	.align		4
.L_123:
        /*02a4*/ 	.word	index@(_ZN7cutlass13device_kernelIN5flash19enable_sm80_to_sm89INS1_16FlashAttnFwdSm80INS1_25CollectiveMainloopFwdSm80ILi8ELi1ELb1EN4cute5tupleIJNS5_1CILi128EEENS7_ILi112EEES8_EEELi128ENS_6half_tEfNS_4arch4Sm80ELb0ELb0ELb1ELb1ELb0ELb0ELb1ELb1EEENS1_21CollectiveEpilogueFwdINS6_IJS8_S8_S9_EEENS6_IJNS7_ILi1EEESH_SH_EEESB_SD_Li256ELb1ELb1ELb1ELb0EEENS1_36VarlenDynamicPersistentTileSchedulerILi128ELi112ELi256ELi256ELb1ELb1ELb0ELb0ELb1ELb1EEEEEEEEEvNT_6ParamsE)
        /*02a8*/ 	.word	0x00000088


	//----- nvinfo : EIATTR_MIN_STACK_SIZE
	.align		4
.L_124:
        /*02ac*/ 	.byte	0x04, 0x12
        /*02ae*/ 	.short	(.L_126 - .L_125)
	.align		4
.L_125:
        /*02b0*/ 	.word	index@(_ZN7cutlass13device_kernelIN5flash19enable_sm80_to_sm89INS1_16FlashAttnFwdSm80INS1_25CollectiveMainloopFwdSm80ILi8ELi1ELb1EN4cute5tupleIJNS5_1CILi128EEENS7_ILi112EEES8_EEELi128ENS_6half_tEfNS_4arch4Sm80ELb0ELb0ELb1ELb1ELb0ELb1ELb1ELb1EEENS1_21CollectiveEpilogueFwdINS6_IJS8_S8_S9_EEENS6_IJNS7_ILi1EEESH_SH_EEESB_SD_Li256ELb1ELb1ELb1ELb0EEENS1_36VarlenDynamicPersistentTileSchedulerILi128ELi112ELi256ELi256ELb1ELb1ELb0ELb0ELb1ELb1EEEEEEEEEvNT_6ParamsE)
        /*02b4*/ 	.word	0x00000070


	//----- nvinfo : EIATTR_MIN_STACK_SIZE
	.align		4
.L_126:
        /*02b8*/ 	.byte	0x04, 0x12
        /*02ba*/ 	.short	(.L_128 - .L_127)
	.align		4
.L_127:
        /*02bc*/ 	.word	index@(_ZN7cutlass13device_kernelIN5flash19enable_sm80_to_sm89INS1_16FlashAttnFwdSm80INS1_25CollectiveMainloopFwdSm80ILi4ELi1ELb0EN4cute5tupleIJNS5_1CILi128EEENS7_ILi48EEES8_EEELi128ENS_6half_tEfNS_4arch4Sm80ELb0ELb1ELb1ELb0ELb0ELb0ELb1ELb1EEENS1_21CollectiveEpilogueFwdINS6_IJS8_S8_S9_EEENS6_IJNS7_ILi1EEESH_SH_EEESB_SD_Li128ELb0ELb1ELb1ELb0EEENS1_19SingleTileSchedulerILb0ELb1ELb1ELi128EEEEEEEEEvNT_6ParamsE)
        /*02c0*/ 	.word	0x00000070


	//----- nvinfo : EIATTR_MIN_STACK_SIZE
	.align		4
.L_128:
        /*02c4*/ 	.byte	0x04, 0x12
        /*02c6*/ 	.short	(.L_130 - .L_129)
	.align		4
.L_129:
        /*02c8*/ 	.word	index@(_ZN7cutlass13device_kernelIN5flash19enable_sm80_to_sm89INS1_16FlashAttnFwdSm80INS1_25CollectiveMainloopFwdSm80ILi8ELi1ELb1EN4cute5tupleIJNS5_1CILi128EEENS7_ILi96EEES8_EEELi128ENS_6half_tEfNS_4arch4Sm80ELb0ELb1ELb1ELb1ELb0ELb0ELb1ELb1EEENS1_21CollectiveEpilogueFwdINS6_IJS8_S8_S9_EEENS6_IJNS7_ILi1EEESH_SH_EEESB_SD_Li256ELb1ELb1ELb1ELb0EEENS1_36VarlenDynamicPersistentTileSchedulerILi128ELi96ELi256ELi256ELb1ELb1ELb0ELb1ELb0ELb1EEEEEEEEEvNT_6ParamsE)
        /*02cc*/ 	.word	0x00000070


	//----- nvinfo : EIATTR_MIN_STACK_SIZE
	.align		4
.L_130:
        /*02d0*/ 	.byte	0x04, 0x12
        /*02d2*/ 	.short	(.L_132 - .L_131)
	.align		4
.L_131:
        /*02d4*/ 	.word	index@(_ZN7cutlass13device_kernelIN5flash19enable_sm80_to_sm89INS1_16FlashAttnFwdSm80INS1_25CollectiveMainloopFwdSm80ILi8ELi1ELb1EN4cute5tupleIJNS5_1CILi128EEENS7_ILi96EEES8_EEELi128ENS_6half_tEfNS_4arch4Sm80ELb0ELb1ELb1ELb1ELb0ELb1ELb1ELb1EEENS1_21CollectiveEpilogueFwdINS6_IJS8_S8_S9_EEENS6_IJNS7_ILi1EEESH_SH_EEESB_SD_Li256ELb1ELb1ELb1ELb0EEENS1_36VarlenDynamicPersistentTileSchedulerILi128ELi96ELi256ELi256ELb1ELb1ELb0ELb1ELb0ELb1EEEEEEEEEvNT_6ParamsE)
        /*02d8*/ 	.word	0x00000058


	//----- nvinfo : EIATTR_MIN_STACK_SIZE
	.align		4
.L_132:
        /*02dc*/ 	.byte	0x04, 0x12
        /*02de*/ 	.short	(.L_134 - .L_133)
	.align		4
.L_133:
        /*02e0*/ 	.word	index@(_ZN7cutlass13device_kernelIN5flash19enable_sm80_to_sm89INS1_16FlashAttnFwdSm80INS1_25CollectiveMainloopFwdSm80ILi4ELi1ELb0EN4cute5tupleIJNS5_1CILi128EEENS7_ILi64EEES8_EEELi128ENS_6half_tEfNS_4arch4Sm80ELb1ELb0ELb1ELb0ELb0ELb0ELb1ELb1EEENS1_21CollectiveEpilogueFwdINS6_IJS8_S8_S9_EEENS6_IJNS7_ILi1EEESH_SH_EEESB_SD_Li128ELb0ELb1ELb1ELb0EEENS1_30DynamicPersistentTileSchedulerILi128ELi128ELb1ELb1ELb0EEEEEEEEEvNT_6ParamsE)
        /*02e4*/ 	.word	0x00000098


	//----- nvinfo : EIATTR_MIN_STACK_SIZE
	.align		4
.L_134:
        /*02e8*/ 	.byte	0x04, 0x12
        /*02ea*/ 	.short	(.L_136 - .L_135)
	.align		4
.L_135:
        /*02ec*/ 	.word	index@(_ZN7cutlass13device_kernelIN5flash19enable_sm80_to_sm89INS1_16FlashAttnFwdSm80INS1_25CollectiveMainloopFwdSm80ILi8ELi1ELb1EN4cute5tupleIJNS5_1CILi128EEENS7_ILi112EEES8_EEELi128ENS_6half_tEfNS_4arch4Sm80ELb1ELb0ELb1ELb1ELb0ELb0ELb1ELb1EEENS1_21CollectiveEpilogueFwdINS6_IJS8_S8_S9_EEENS6_IJNS7_ILi1EEESH_SH_EEESB_SD_Li256ELb1ELb1ELb1ELb0EEENS1_36VarlenDynamicPersistentTileSchedulerILi128ELi112ELi256ELi256ELb1ELb1ELb0ELb1ELb1ELb1EEEEEEEEEvNT_6ParamsE)
        /*02f0*/ 	.word	0x000000a0


	//----- nvinfo : EIATTR_MIN_STACK_SIZE
	.align		4
.L_136:
        /*02f4*/ 	.byte	0x04, 0x12
        /*02f6*/ 	.short	(.L_138 - .L_137)
	.align		4
.L_137:
        /*02f8*/ 	.word	index@(_ZN7cutlass13device_kernelIN5flash19enable_sm80_to_sm89INS1_16FlashAttnFwdSm80INS1_25CollectiveMainloopFwdSm80ILi8ELi1ELb1EN4cute5tupleIJNS5_1CILi128EEENS7_ILi112EEES8_EEELi128ENS_6half_tEfNS_4arch4Sm80ELb1ELb0ELb1ELb1ELb0ELb1ELb1ELb1EEENS1_21CollectiveEpilogueFwdINS6_IJS8_S8_S9_EEENS6_IJNS7_ILi1EEESH_SH_EEESB_SD_Li256ELb1ELb1ELb1ELb0EEENS1_36VarlenDynamicPersistentTileSchedulerILi128ELi112ELi256ELi256ELb1ELb1ELb0ELb1ELb1ELb1EEEEEEEEEvNT_6ParamsE)
        /*02fc*/ 	.word	0x00000088
.L_138:


//--------------------- .nv.info._ZN7cutlass13device_kernelIN5flash19enable_sm80_to_sm89INS1_16FlashAttnFwdSm80INS1_25CollectiveMainloopFwdSm80ILi8ELi1ELb1EN4cute5tupleIJNS5_1CILi128EEES8_S8_EEELi128ENS_6half_tEfNS_4arch4Sm80ELb0ELb0ELb1ELb0ELb0ELb0ELb1ELb1EEENS1_21CollectiveEpilogueFwdIS9_NS6_IJNS7_ILi1EEESF_SF_EEESA_SC_Li256ELb0ELb1ELb1ELb0EEENS1_19SingleTileSchedulerILb0ELb1ELb1ELi128EEEEEEEEEvNT_6ParamsE --------------------------
	.section	.nv.info._ZN7cutlass13device_kernelIN5flash19enable_sm80_to_sm89INS1_16FlashAttnFwdSm80INS1_25CollectiveMainloopFwdSm80ILi8ELi1ELb1EN4cute5tupleIJNS5_1CILi128EEES8_S8_EEELi128ENS_6half_tEfNS_4arch4Sm80ELb0ELb0ELb1ELb0ELb0ELb0ELb1ELb1EEENS1_21CollectiveEpilogueFwdIS9_NS6_IJNS7_ILi1EEESF_SF_EEESA_SC_Li256ELb0ELb1ELb1ELb0EEENS1_19SingleTileSchedulerILb0ELb1ELb1ELi128EEEEEEEEEvNT_6ParamsE,"",@"SHT_CUDA_INFO"
	.sectionflags	@""
	.align	4


	//----- nvinfo : EIATTR_CUDA_API_VERSION
	.align		4
        /*0000*/ 	.byte	0x04, 0x37
        /*0002*/ 	.short	(.L_140 - .L_139)
.L_139:
        /*0004*/ 	.word	0x00000082


	//----- nvinfo : EIATTR_SW2861232_WAR
	.align		4
.L_140:
        /*0008*/ 	.byte	0x01, 0x35
	.zero		2


	//----- nvinfo : EIATTR_PARAM_CBANK
	.align		4
        /*000c*/ 	.byte	0x04, 0x0a
        /*000e*/ 	.short	(.L_142 - .L_141)
	.align		4
.L_141:
        /*0010*/ 	.word	index@(.nv.constant0._ZN7cutlass13device_kernelIN5flash19enable_sm80_to_sm89INS1_16FlashAttnFwdSm80INS1_25CollectiveMainloopFwdSm80ILi8ELi1ELb1EN4cute5tupleIJNS5_1CILi128EEES8_S8_EEELi128ENS_6half_tEfNS_4arch4Sm80ELb0ELb0ELb1ELb0ELb0ELb0ELb1ELb1EEENS1_21CollectiveEpilogueFwdIS9_NS6_IJNS7_ILi1EEESF_SF_EEESA_SC_Li256ELb0ELb1ELb1ELb0EEENS1_19SingleTileSchedulerILb0ELb1ELb1ELi128EEEEEEEEEvNT_6ParamsE)
        /*0014*/ 	.short	0x0160
        /*0016*/ 	.short	0x0418


	//----- nvinfo : EIATTR_CBANK_PARAM_SIZE
	.align		4
.L_142:
        /*0018*/ 	.byte	0x03, 0x19
        /*001a*/ 	.short	0x0418


	//----- nvinfo : EIATTR_KPARAM_INFO
	.align		4
        /*001c*/ 	.byte	0x04, 0x17
        /*001e*/ 	.short	(.L_144 - .L_143)
.L_143:
        /*0020*/ 	.word	0x00000000
        /*0024*/ 	.short	0x0000
        /*0026*/ 	.short	0x0000
        /*0028*/ 	.byte	0x00, 0xf0, 0x61, 0x10


	//----- nvinfo : EIATTR_MAXREG_COUNT
	.align		4
.L_144:
        /*002c*/ 	.byte	0x03, 0x1b
        /*002e*/ 	.short	0x00ff


	//----- nvinfo : EIATTR_NUM_BARRIERS
	.align		4
        /*0030*/ 	.byte	0x02, 0x4c
        /*0032*/ 	.byte	0x02
	.zero		1


	//----- nvinfo : EIATTR_ANNOTATIONS
	.align		4
        /*0034*/ 	.byte	0x04, 0x55
        /*0036*/ 	.short	(.L_146 - .L_145)


	//   ....[0]....
.L_145:
        /*0038*/ 	.word	0x00000001
        /*003c*/ 	.byte	0x20, 0x57, 0x00, 0x00, 0x01, 0x00, 0x00, 0x00, 0x30, 0x57, 0x00, 0x00, 0x01, 0x00, 0x00, 0x00
        /*004c*/ 	.byte	0xe0, 0x58, 0x00, 0x00, 0x01, 0x00, 0x00, 0x00, 0x10, 0x59, 0x00, 0x00, 0x01, 0x00, 0x00, 0x00
        /*005c*/ 	.byte	0x30, 0x59, 0x00, 0x00, 0x01, 0x00, 0x00, 0x00, 0x50, 0x59, 0x00, 0x00, 0x01, 0x00, 0x00, 0x00
        /*006c*/ 	.byte	0xe0, 0x7d, 0x00, 0x00, 0x01, 0x00, 0x00, 0x00, 0xe0, 0x90, 0x00, 0x00, 0x01, 0x00, 0x00, 0x00
        /*007c*/ 	.byte	0x20, 0x97, 0x00, 0x00, 0x01, 0x00, 0x00, 0x00, 0x40, 0x97, 0x00, 0x00, 0x01, 0x00, 0x00, 0x00
        /*008c*/ 	.byte	0x70, 0x97, 0x00, 0x00, 0x01, 0x00, 0x00, 0x00, 0x80, 0x97, 0x00, 0x00


	//----- nvinfo : EIATTR_MERCURY_ISA_VERSION
	.align		4
.L_146:
        /*0098*/ 	.byte	0x03, 0x5f
        /*009a*/ 	.short	0x0000


	//----- nvinfo : EIATTR_INT_WARP_WIDE_INSTR_OFFSETS
	.align		4
        /*009c*/ 	.byte	0x04, 0x31
        /*009e*/ 	.short	(.L_148 - .L_147)


	//   ....[0]....
.L_147:
        /*00a0*/ 	.word	0x00001220


	//----- nvinfo : EIATTR_COOP_GROUP_MASK_REGIDS
	.align		4
.L_148:
        /*00a4*/ 	.byte	0x04, 0x29
        /*00a6*/ 	.short	(.L_150 - .L_149)


	//   ....[0]....
.L_149:
        /*00a8*/ 	.word	0xffffffff


	//   ....[1]....
        /*00ac*/ 	.word	0xffffffff


	//   ....[2]....
        /*00b0*/ 	.word	0xffffffff


	//   ....[3]....
        /*00b4*/ 	.word	0xffffffff


	//   ....[4]....
        /*00b8*/ 	.word	0xffffffff


	//   ....[5]....
        /*00bc*/ 	.word	0xffffffff


	//   ....[6]....
        /*00c0*/ 	.word	0xffffffff


	//   ....[7]....
        /*00c4*/ 	.word	0xffffffff


	//   ....[8]....
        /*00c8*/ 	.word	0xffffffff


	//   ....[9]....
        /*00cc*/ 	.word	0xffffffff


	//   ....[10]....
        /*00d0*/ 	.word	0xffffffff


	//   ....[11]....
        /*00d4*/ 	.word	0xffffffff


	//   ....[12]....
        /*00d8*/ 	.word	0xffffffff


	//   ....[13]....
        /*00dc*/ 	.word	0xffffffff


	//   ....[14]....
        /*00e0*/ 	.word	0xffffffff


	//   ....[15]....
        /*00e4*/ 	.word	0xffffffff


	//   ....[16]....
        /*00e8*/ 	.word	0xffffffff


	//   ....[17]....
        /*00ec*/ 	.word	0xffffffff


	//   ....[18]....
        /*00f0*/ 	.word	0xffffffff


	//   ....[19]....
        /*00f4*/ 	.word	0xffffffff


	//   ....[20]....
        /*00f8*/ 	.word	0xffffffff


	//   ....[21]....
        /*00fc*/ 	.word	0xffffffff


	//   ....[22]....
        /*0100*/ 	.word	0xffffffff


	//   ....[23]....
        /*0104*/ 	.word	0xffffffff


	//   ....[24]....
        /*0108*/ 	.word	0xffffffff


	//   ....[25]....
        /*010c*/ 	.word	0xffffffff


	//   ....[26]....
        /*0110*/ 	.word	0xffffffff


	//   ....[27]....
        /*0114*/ 	.word	0xffffffff


	//   ....[28]....
        /*0118*/ 	.word	0xffffffff


	//----- nvinfo : EIATTR_COOP_GROUP_INSTR_OFFSETS
	.align		4
.L_150:
        /*011c*/ 	.byte	0x04, 0x28
        /*011e*/ 	.short	(.L_152 - .L_151)


	//   ....[0]....
.L_151:
        /*0120*/ 	.word	0x00000060


	//   ....[1]....
        /*0124*/ 	.word	0x00000cb0


	//   ....[2]....
        /*0128*/ 	.word	0x00000ce0


	//   ....[3]....
        /*012c*/ 	.word	0x00000d10


	//   ....[4]....
        /*0130*/ 	.word	0x00000d40


	//   ....[5]....
        /*0134*/ 	.word	0x00000d70


	//   ....[6]....
        /*0138*/ 	.word	0x00000da0


	//   ....[7]....
        /*013c*/ 	.word	0x00000de0


	//   ....[8]....
        /*0140*/ 	.word	0x00000e10


	//   ....[9]....
        /*0144*/ 	.word	0x00003d60


	//   ....[10]....
        /*0148*/ 	.word	0x00003e20


	//   ....[11]....
        /*014c*/ 	.word	0x00003e30


	//   ....[12]....
        /*0150*/ 	.word	0x00003e60


	//   ....[13]....
        /*0154*/ 	.word	0x00007570


	//   ....[14]....
        /*0158*/ 	.word	0x00007590


	//   ....[15]....
        /*015c*/ 	.word	0x000075b0


	//   ....[16]....
        /*0160*/ 	.word	0x000075d0


	//   ....[17]....
        /*0164*/ 	.word	0x000097c0


	//   ....[18]....
        /*0168*/ 	.word	0x000097d0


	//   ....[19]....
        /*016c*/ 	.word	0x00009800


	//   ....[20]....
        /*0170*/ 	.word	0x00009810


	//   ....[21]....
        /*0174*/ 	.word	0x0000a330


	//   ....[22]....
        /*0178*/ 	.word	0x0000a360


	//   ....[23]....
        /*017c*/ 	.word	0x0000a390


	//   ....[24]....
        /*0180*/ 	.word	0x0000a3c0


	//   ....[25]....
        /*0184*/ 	.word	0x0000a430


	//   ....[26]....
        /*0188*/ 	.word	0x0000a490


	//   ....[27]....
        /*018c*/ 	.word	0x0000aa90


	//   ....[28]....
        /*0190*/ 	.word	0x0000aaa0


	//----- nvinfo : EIATTR_EXIT_INSTR_OFFSETS
	.align		4
.L_152:
        /*0194*/ 	.byte	0x04, 0x1c
        /*0196*/ 	.short	(.L_154 - .L_153)


	//   ....[0]....
.L_153:
        /*0198*/ 	.word	0x000001c0


	//   ....[1]....
        /*019c*/ 	.word	0x0000aab0


	//   ....[2]....
        /*01a0*/ 	.word	0x0000b050


	//   ....[3]....
        /*01a4*/ 	.word	0x0000b0a0


	//   ....[4]....
        /*01a8*/ 	.word	0x0000b0d0


	//   ....[5]....
        /*01ac*/ 	.word	0x0000b130


	//   ....[6]....
        /*01b0*/ 	.word	0x0000b3c0


	//----- nvinfo : EIATTR_CTAIDZ_USED
	.align		4
.L_154:
        /*01b4*/ 	.byte	0x01, 0x04
	.zero		2


	//----- nvinfo : EIATTR_MAX_THREADS
	.align		4
        /*01b8*/ 	.byte	0x04, 0x05
        /*01ba*/ 	.short	(.L_156 - .L_155)
.L_155:
        /*01bc*/ 	.word	0x00000100
        /*01c0*/ 	.word	0x00000001
        /*01c4*/ 	.word	0x00000001


	//----- nvinfo : EIATTR_CRS_STACK_SIZE
	.align		4
.L_156:
        /*01c8*/ 	.byte	0x04, 0x1e
        /*01ca*/ 	.short	(.L_158 - .L_157)
.L_157:
        /*01cc*/ 	.word	0x00000000
.L_158:


//--------------------- .nv.info._ZN7cutlass13device_kernelIN5flash19enable_sm80_to_sm89INS1_16FlashAttnFwdSm80INS1_25CollectiveMainloopFwdSm80ILi8ELi1ELb1EN4cute5tupleIJNS5_1CILi128EEENS7_ILi96EEES8_EEELi128ENS_6half_tEfNS_4arch4Sm80ELb0ELb1ELb1ELb0ELb0ELb0ELb1ELb1EEENS1_21CollectiveEpilogueFwdINS6_IJS8_S8_S9_EEENS6_IJNS7_ILi1EEESH_SH_EEESB_SD_Li256ELb0ELb1ELb1ELb0EEENS1_19SingleTileSchedulerILb0ELb1ELb1ELi128EEEEEEEEEvNT_6ParamsE --------------------------
	.section	.nv.info._ZN7cutlass13device_kernelIN5flash19enable_sm80_to_sm89INS1_16FlashAttnFwdSm80INS1_25CollectiveMainloopFwdSm80ILi8ELi1ELb1EN4cute5tupleIJNS5_1CILi128EEENS7_ILi96EEES8_EEELi128ENS_6half_tEfNS_4arch4Sm80ELb0ELb1ELb1ELb0ELb0ELb0ELb1ELb1EEENS1_21CollectiveEpilogueFwdINS6_IJS8_S8_S9_EEENS6_IJNS7_ILi1EEESH_SH_EEESB_SD_Li256ELb0ELb1ELb1ELb0EEENS1_19SingleTileSchedulerILb0ELb1ELb1ELi128EEEEEEEEEvNT_6ParamsE,"",@"SHT_CUDA_INFO"
	.sectionflags	@""
	.align	4


	//----- nvinfo : EIATTR_CUDA_API_VERSION
	.align		4
        /*0000*/ 	.byte	0x04, 0x37
        /*0002*/ 	.short	(.L_160 - .L_159)
.L_159:
        /*0004*/ 	.word	0x00000082


	//----- nvinfo : EIATTR_SW2861232_WAR
	.align		4
.L_160:
        /*0008*/ 	.byte	0x01, 0x35
	.zero		2


	//----- nvinfo : EIATTR_PARAM_CBANK
	.align		4
        /*000c*/ 	.byte	0x04, 0x0a
        /*000e*/ 	.short	(.L_162 - .L_161)
	.align		4
.L_161:
        /*0010*/ 	.word	index@(.nv.constant0._ZN7cutlass13device_kernelIN5flash19enable_sm80_to_sm89INS1_16FlashAttnFwdSm80INS1_25CollectiveMainloopFwdSm80ILi8ELi1ELb1EN4cute5tupleIJNS5_1CILi128EEENS7_ILi96EEES8_EEELi128ENS_6half_tEfNS_4arch4Sm80ELb0ELb1ELb1ELb0ELb0ELb0ELb1ELb1EEENS1_21CollectiveEpilogueFwdINS6_IJS8_S8_S9_EEENS6_IJNS7_ILi1EEESH_SH_EEESB_SD_Li256ELb0ELb1ELb1ELb0EEENS1_19SingleTileSchedulerILb0ELb1ELb1ELi128EEEEEEEEEvNT_6ParamsE)
        /*0014*/ 	.short	0x0160
        /*0016*/ 	.short	0x0418


	//----- nvinfo : EIATTR_CBANK_PARAM_SIZE
	.align		4
.L_162:
        /*0018*/ 	.byte	0x03, 0x19
        /*001a*/ 	.short	0x0418


	//----- nvinfo : EIATTR_KPARAM_INFO
	.align		4
        /*001c*/ 	.byte	0x04, 0x17
        /*001e*/ 	.short	(.L_164 - .L_163)
.L_163:
        /*0020*/ 	.word	0x00000000
        /*0024*/ 	.short	0x0000
        /*0026*/ 	.short	0x0000
        /*0028*/ 	.byte	0x00, 0xf0, 0x61, 0x10


	//----- nvinfo : EIATTR_MAXREG_COUNT
	.align		4
.L_164:
        /*002c*/ 	.byte	0x03, 0x1b
        /*002e*/ 	.short	0x00ff


	//----- nvinfo : EIATTR_NUM_BARRIERS
	.align		4
        /*0030*/ 	.byte	0x02, 0x4c
        /*0032*/ 	.byte	0x02
	.zero		1


	//----- nvinfo : EIATTR_MERCURY_ISA_VERSION
	.align		4
        /*0034*/ 	.byte	0x03, 0x5f
        /*0036*/ 	.short	0x0000


	//----- nvinfo : EIATTR_COOP_GROUP_MASK_REGIDS
	.align		4
        /*0038*/ 	.byte	0x04, 0x29
        /*003a*/ 	.short	(.L_166 - .L_165)


	//   ....[0]....
.L_165:
        /*003c*/ 	.word	0xffffffff


	//   ....[1]....
        /*0040*/ 	.word	0xffffffff


	//   ....[2]....
        /*0044*/ 	.word	0xffffffff


	//   ....[3]....
        /*0048*/ 	.word	0xffffffff


	//   ....[4]....
        /*004c*/ 	.word	0xffffffff


	//   ....[5]....
        /*0050*/ 	.word	0xffffffff


	//   ....[6]....
        /*0054*/ 	.word	0xffffffff


	//   ....[7]....
        /*0058*/ 	.word	0xffffffff


	//   ....[8]....
        /*005c*/ 	.word	0xffffffff


	//   ....[9]....
        /*0060*/ 	.word	0xffffffff


	//   ....[10]....
        /*0064*/ 	.word	0xffffffff


	//   ....[11]....
        /*0068*/ 	.word	0xffffffff


	//   ....[12]....
        /*006c*/ 	.word	0xffffffff


	//   ....[13]....
        /*0070*/ 	.word	0xffffffff


	//   ....[14]....
        /*0074*/ 	.word	0xffffffff


	//   ....[15]....
        /*0078*/ 	.word	0xffffffff


	//   ....[16]....
        /*007c*/ 	.word	0xffffffff


	//   ....[17]....
        /*0080*/ 	.word	0xffffffff


	//   ....[18]....
        /*0084*/ 	.word	0xffffffff


	//   ....[19]....
        /*0088*/ 	.word	0xffffffff


	//   ....[20]....
        /*008c*/ 	.word	0xffffffff


	//   ....[21]....
        /*0090*/ 	.word	0xffffffff


	//   ....[22]....
        /*0094*/ 	.word	0xffffffff


	//   ....[23]....
        /*0098*/ 	.word	0xffffffff


	//   ....[24]....
        /*009c*/ 	.word	0xffffffff


	//   ....[25]....
        /*00a0*/ 	.word	0xffffffff


	//   ....[26]....
        /*00a4*/ 	.word	0xffffffff


	//   ....[27]....
        /*00a8*/ 	.word	0xffffffff


	//   ....[28]....
        /*00ac*/ 	.word	0xffffffff


	//   ....[29]....
        /*00b0*/ 	.word	0xffffffff


	//   ....[30]....
        /*00b4*/ 	.word	0xffffffff


	//   ....[31]....
        /*00b8*/ 	.word	0xffffffff


	//   ....[32]....
        /*00bc*/ 	.word	0xffffffff


	//   ....[33]....
        /*00c0*/ 	.word	0xffffffff


	//   ....[34]....
        /*00c4*/ 	.word	0xffffffff


	//   ....[35]....
        /*00c8*/ 	.word	0xffffffff


	//   ....[36]....
        /*00cc*/ 	.word	0xffffffff


	//   ....[37]....
        /*00d0*/ 	.word	0xffffffff


	//   ....[38]....
        /*00d4*/ 	.word	0xffffffff


	//   ....[39]....
        /*00d8*/ 	.word	0xffffffff


	//   ....[40]....
        /*00dc*/ 	.word	0xffffffff


	//   ....[41]....
        /*00e0*/ 	.word	0xffffffff


	//   ....[42]....
        /*00e4*/ 	.word	0xffffffff


	//----- nvinfo : EIATTR_COOP_GROUP_INSTR_OFFSETS
	.align		4
.L_166:
        /*00e8*/ 	.byte	0x04, 0x28
        /*00ea*/ 	.short	(.L_168 - .L_167)


	//   ....[0]....
.L_167:
        /*00ec*/ 	.word	0x00000050


	//   ....[1]....
        /*00f0*/ 	.word	0x00001040


	//   ....[2]....
        /*00f4*/ 	.word	0x000010a0


	//   ....[3]....
        /*00f8*/ 	.word	0x000010e0


	//   ....[4]....
        /*00fc*/ 	.word	0x00001120


	//   ....[5]....
        /*0100*/ 	.word	0x00001160


	//   ....[6]....
        /*0104*/ 	.word	0x000011a0


	//   ....[7]....
        /*0108*/ 	.word	0x000011e0


	//   ....[8]....
        /*010c*/ 	.word	0x00001270


	//   ....[9]....
        /*0110*/ 	.word	0x00002c50


	//   ....[10]....
        /*0114*/ 	.word	0x00003000


	//   ....[11]....
        /*0118*/ 	.word	0x000045a0


	//   ....[12]....
        /*011c*/ 	.word	0x000045c0


	//   ....[13]....
        /*0120*/ 	.word	0x000045e0


	//   ....[14]....
        /*0124*/ 	.word	0x00004600


	//   ....[15]....
        /*0128*/ 	.word	0x00006e20


	//   ....[16]....
        /*012c*/ 	.word	0x000071a0


	//   ....[17]....
        /*0130*/ 	.word	0x00008160


	//   ....[18]....
        /*0134*/ 	.word	0x00008410


	//   ....[19]....
        /*0138*/ 	.word	0x00008540


	//   ....[20]....
        /*013c*/ 	.word	0x00008630


	//   ....[21]....
        /*0140*/ 	.word	0x0000b500


	//   ....[22]....
        /*0144*/ 	.word	0x0000b520


	//   ....[23]....
        /*0148*/ 	.word	0x0000b550


	//   ....[24]....
        /*014c*/ 	.word	0x0000b580


	//   ....[25]....
        /*0150*/ 	.word	0x0000e340


	//   ....[26]....
        /*0154*/ 	.word	0x0000e9a0


	//   ....[27]....
        /*0158*/ 	.word	0x0000f850


	//   ....[28]....
        /*015c*/ 	.word	0x0000f940


	//   ....[29]....
        /*0160*/ 	.word	0x0000fa40


	//   ....[30]....
        /*0164*/ 	.word	0x0000fb30


	//   ....[31]....
        /*0168*/ 	.word	0x00011300


	//   ....[32]....
        /*016c*/ 	.word	0x00011330


	//   ....[33]....
        /*0170*/ 	.word	0x00011370


	//   ....[34]....
        /*0174*/ 	.word	0x00011380


	//   ....[35]....
        /*0178*/ 	.word	0x00011e90


	//   ....[36]....
        /*017c*/ 	.word	0x00011ed0


	//   ....[37]....
        /*0180*/ 	.word	0x00011ef0


	//   ....[38]....
        /*0184*/ 	.word	0x00011f20


	//   ....[39]....
        /*0188*/ 	.word	0x00011f90


	//   ....[40]....
        /*018c*/ 	.word	0x00012000


	//   ....[41]....
        /*0190*/ 	.word	0x00012610


	//   ....[42]....
        /*0194*/ 	.word	0x00012620


	//----- nvinfo : EIATTR_EXIT_INSTR_OFFSETS
	.align		4
.L_168:
        /*0198*/ 	.byte	0x04, 0x1c
        /*019a*/ 	.short	(.L_170 - .L_169)


	//   ....[0]....
.L_169:
        /*019c*/ 	.word	0x000001b0


	//   ....[1]....
        /*01a0*/ 	.word	0x00012630


	//   ....[2]....
        /*01a4*/ 	.word	0x00012bd0


	//   ....[3]....
        /*01a8*/ 	.word	0x00012c20


	//   ....[4]....
        /*01ac*/ 	.word	0x00012c50


	//   ....[5]....
        /*01b0*/ 	.word	0x00012cb0


	//   ....[6]....
        /*01b4*/ 	.word	0x00012f40


	//----- nvinfo : EIATTR_CTAIDZ_USED
	.align		4
.L_170:
        /*01b8*/ 	.byte	0x01, 0x04
	.zero		2


	//----- nvinfo : EIATTR_MAX_THREADS
	.align		4
        /*01bc*/ 	.byte	0x04, 0x05
        /*01be*/ 	.short	(.L_172 - .L_171)
.L_171:
        /*01c0*/ 	.word	0x00000100
        /*01c4*/ 	.word	0x00000001
        /*01c8*/ 	.word	0x00000001


	//----- nvinfo : EIATTR_CRS_STACK_SIZE
	.align		4
.L_172:
        /*01cc*/ 	.byte	0x04, 0x1e
        /*01ce*/ 	.short	(.L_174 - .L_173)
.L_173:
        /*01d0*/ 	.word	0x00000000
.L_174:


//--------------------- .nv.info._ZN7cutlass13device_kernelIN5flash19enable_sm80_to_sm89INS1_16FlashAttnFwdSm80INS1_25CollectiveMainloopFwdSm80ILi8ELi1ELb1EN4cute5tupleIJNS5_1CILi128EEES8_S8_EEELi128ENS_6half_tEfNS_4arch4Sm80ELb1ELb0ELb1ELb0ELb0ELb0ELb1ELb1EEENS1_21CollectiveEpilogueFwdIS9_NS6_IJNS7_ILi1EEESF_SF_EEESA_SC_Li256ELb0ELb1ELb1ELb0EEENS1_30DynamicPersistentTileSchedulerILi256ELi256ELb1ELb1ELb0EEEEEEEEEvNT_6ParamsE --------------------------
	.section	.nv.info._ZN7cutlass13device_kernelIN5flash19enable_sm80_to_sm89INS1_16FlashAttnFwdSm80INS1_25CollectiveMainloopFwdSm80ILi8ELi1ELb1EN4cute5tupleIJNS5_1CILi128EEES8_S8_EEELi128ENS_6half_tEfNS_4arch4Sm80ELb1ELb0ELb1ELb0ELb0ELb0ELb1ELb1EEENS1_21CollectiveEpilogueFwdIS9_NS6_IJNS7_ILi1EEESF_SF_EEESA_SC_Li256ELb0ELb1ELb1ELb0EEENS1_30DynamicPersistentTileSchedulerILi256ELi256ELb1ELb1ELb0EEEEEEEEEvNT_6ParamsE,"",@"SHT_CUDA_INFO"
	.sectionflags	@""
	.align	4


	//----- nvinfo : EIATTR_CUDA_API_VERSION
	.align		4
        /*0000*/ 	.byte	0x04, 0x37
        /*0002*/ 	.short	(.L_176 - .L_175)
.L_175:
        /*0004*/ 	.word	0x00000082


	//----- nvinfo : EIATTR_SW2861232_WAR
	.align		4
.L_176:
        /*0008*/ 	.byte	0x01, 0x35
	.zero		2


	//----- nvinfo : EIATTR_PARAM_CBANK
	.align		4
        /*000c*/ 	.byte	0x04, 0x0a
        /*000e*/ 	.short	(.L_178 - .L_177)
	.align		4
.L_177:
        /*0010*/ 	.word	index@(.nv.constant0._ZN7cutlass13device_kernelIN5flash19enable_sm80_to_sm89INS1_16FlashAttnFwdSm80INS1_25CollectiveMainloopFwdSm80ILi8ELi1ELb1EN4cute5tupleIJNS5_1CILi128EEES8_S8_EEELi128ENS_6half_tEfNS_4arch4Sm80ELb1ELb0ELb1ELb0ELb0ELb0ELb1ELb1EEENS1_21CollectiveEpilogueFwdIS9_NS6_IJNS7_ILi1EEESF_SF_EEESA_SC_Li256ELb0ELb1ELb1ELb0EEENS1_30DynamicPersistentTileSchedulerILi256ELi256ELb1ELb1ELb0EEEEEEEEEvNT_6ParamsE)
        /*0014*/ 	.short	0x0160
        /*0016*/ 	.short	0x0428


	//----- nvinfo : EIATTR_CBANK_PARAM_SIZE
	.align		4
.L_178:
        /*0018*/ 	.byte	0x03, 0x19
        /*001a*/ 	.short	0x0428


	//----- nvinfo : EIATTR_KPARAM_INFO
	.align		4
        /*001c*/ 	.byte	0x04, 0x17
        /*001e*/ 	.short	(.L_180 - .L_179)
.L_179:
        /*0020*/ 	.word	0x00000000
        /*0024*/ 	.short	0x0000
        /*0026*/ 	.short	0x0000
        /*0028*/ 	.byte	0x00, 0xf0, 0xa1, 0x10


	//----- nvinfo : EIATTR_MAXREG_COUNT
	.align		4
.L_180:
        /*002c*/ 	.byte	0x03, 0x1b
        /*002e*/ 	.short	0x00ff


	//----- nvinfo : EIATTR_NUM_BARRIERS
	.align		4
        /*0030*/ 	.byte	0x02, 0x4c
        /*0032*/ 	.byte	0x06
	.zero		1


	//----- nvinfo : EIATTR_ANNOTATIONS
	.align		4
        /*0034*/ 	.byte	0x04, 0x55
        /*0036*/ 	.short	(.L_182 - .L_181)


	//   ....[0]....
.L_181:
        /*0038*/ 	.word	0x00000001
        /*003c*/ 	.byte	0x70, 0x00, 0x00, 0x00, 0x01, 0x00, 0x00, 0x00, 0x40, 0x02, 0x00, 0x00, 0x01, 0x00, 0x00, 0x00
        /* <DEDUP_REMOVED lines=35> */
        /*027c*/ 	.byte	0xf0, 0x04, 0x01, 0x00, 0x01, 0x00, 0x00, 0x00, 0x30, 0x05, 0x01, 0x00


	//----- nvinfo : EIATTR_MERCURY_ISA_VERSION
	.align		4
.L_182:
        /*0288*/ 	.byte	0x03, 0x5f
        /*028a*/ 	.short	0x0000


	//----- nvinfo : EIATTR_INT_WARP_WIDE_INSTR_OFFSETS
	.align		4
        /*028c*/ 	.byte	0x04, 0x31
        /*028e*/ 	.short	(.L_184 - .L_183)


	//   ....[0]....
.L_183:
        /*0290*/ 	.word	0x0000ee60


	//   ....[1]....
        /*0294*/ 	.word	0x0000eee0


	//----- nvinfo : EIATTR_COOP_GROUP_MASK_REGIDS
	.align		4
.L_184:
        /*0298*/ 	.byte	0x04, 0x29
        /*029a*/ 	.short	(.L_186 - .L_185)


	//   ....[0]....
.L_185:
        /*029c*/ 	.word	0xffffffff


	//   ....[1]....
        /*02a0*/ 	.word	0xffffffff


	//   ....[2]....
        /*02a4*/ 	.word	0xffffffff


	//   ....[3]....
        /*02a8*/ 	.word	0xffffffff


	//   ....[4]....
        /*02ac*/ 	.word	0xffffffff


	//   ....[5]....
        /*02b0*/ 	.word	0xffffffff


	//   ....[6]....
        /*02b4*/ 	.word	0xffffffff


	//   ....[7]....
        /*02b8*/ 	.word	0xffffffff


	//   ....[8]....
        /*02bc*/ 	.word	0xffffffff


	//   ....[9]....
        /*02c0*/ 	.word	0xffffffff


	//   ....[10]....
        /*02c4*/ 	.word	0xffffffff


	//   ....[11]....
        /*02c8*/ 	.word	0xffffffff


	//   ....[12]....
        /*02cc*/ 	.word	0xffffffff


	//   ....[13]....
        /*02d0*/ 	.word	0xffffffff


	//   ....[14]....
        /*02d4*/ 	.word	0xffffffff


	//   ....[15]....
        /*02d8*/ 	.word	0xffffffff


	//   ....[16]....
        /*02dc*/ 	.word	0xffffffff


	//   ....[17]....
        /*02e0*/ 	.word	0xffffffff


	//   ....[18]....
        /*02e4*/ 	.word	0xffffffff


	//   ....[19]....
        /*02e8*/ 	.word	0xffffffff


	//   ....[20]....
        /*02ec*/ 	.word	0xffffffff


	//   ....[21]....
        /*02f0*/ 	.word	0xffffffff


	//   ....[22]....
        /*02f4*/ 	.word	0xffffffff


	//   ....[23]....
        /*02f8*/ 	.word	0xffffffff


	//   ....[24]....
        /*02fc*/ 	.word	0xffffffff


	//   ....[25]....
        /*0300*/ 	.word	0xffffffff


	//   ....[26]....
        /*0304*/ 	.word	0xffffffff


	//   ....[27]....
        /*0308*/ 	.word	0xffffffff


	//   ....[28]....
        /*030c*/ 	.word	0xffffffff


	//   ....[29]....
        /*0310*/ 	.word	0xffffffff


	//   ....[30]....
        /*0314*/ 	.word	0xffffffff


	//   ....[31]....
        /*0318*/ 	.word	0xffffffff


	//   ....[32]....
        /*031c*/ 	.word	0xffffffff


	//   ....[33]....
        /*0320*/ 	.word	0xffffffff


	//   ....[34]....
        /*0324*/ 	.word	0xffffffff


	//   ....[35]....
        /*0328*/ 	.word	0xffffffff


	//   ....[36]....
        /*032c*/ 	.word	0xffffffff


	//   ....[37]....
        /*0330*/ 	.word	0xffffffff


	//   ....[38]....
        /*0334*/ 	.word	0xffffffff


	//   ....[39]....
        /*0338*/ 	.word	0xffffffff


	//   ....[40]....
        /*033c*/ 	.word	0xffffffff


	//   ....[41]....
        /*0340*/ 	.word	0xffffffff


	//   ....[42]....
        /*0344*/ 	.word	0xffffffff


	//   ....[43]....
        /*0348*/ 	.word	0xffffffff


	//----- nvinfo : EIATTR_COOP_GROUP_INSTR_OFFSETS
	.align		4
.L_186:
        /*034c*/ 	.byte	0x04, 0x28
        /*034e*/ 	.short	(.L_188 - .L_187)


	//   ....[0]....
.L_187:
        /*0350*/ 	.word	0x00000050


	//   ....[1]....
        /*0354*/ 	.word	0x000016f0


	//   ....[2]....
        /*0358*/ 	.word	0x00001700


	//   ....[3]....
        /*035c*/ 	.word	0x00001710


	//   ....[4]....
        /*0360*/ 	.word	0x00001730


	//   ....[5]....
        /*0364*/ 	.word	0x00001780


	//   ....[6]....
        /*0368*/ 	.word	0x000017a0


	//   ....[7]....
        /*036c*/ 	.word	0x00001810


	//   ....[8]....
        /*0370*/ 	.word	0x00001820


	//   ....[9]....
        /*0374*/ 	.word	0x00003600


	//   ....[10]....
        /*0378*/ 	.word	0x00003610


	//   ....[11]....
        /*037c*/ 	.word	0x00004230


	//   ....[12]....
        /*0380*/ 	.word	0x000042c0


	//   ....[13]....
        /*0384*/ 	.word	0x000042e0


	//   ....[14]....
        /*0388*/ 	.word	0x00004300


	//   ....[15]....
        /*038c*/ 	.word	0x000066f0


	//   ....[16]....
        /*0390*/ 	.word	0x000071c0


	//   ....[17]....
        /*0394*/ 	.word	0x000081f0


	//   ....[18]....
        /*0398*/ 	.word	0x00008390


	//   ....[19]....
        /*039c*/ 	.word	0x000083e0


	//   ....[20]....
        /*03a0*/ 	.word	0x00008470


	//   ....[21]....
        /*03a4*/ 	.word	0x0000c3b0


	//   ....[22]....
        /*03a8*/ 	.word	0x0000c420


	//   ....[23]....
        /*03ac*/ 	.word	0x0000c430


	//   ....[24]....
        /*03b0*/ 	.word	0x0000c450


	//   ....[25]....
        /*03b4*/ 	.word	0x0000e810


	//   ....[26]....
        /*03b8*/ 	.word	0x0000e860


	//   ....[27]....
        /*03bc*/ 	.word	0x0000e880


	//   ....[28]....
        /*03c0*/ 	.word	0x0000e8a0


	//   ....[29]....
        /*03c4*/ 	.word	0x0000f030


	//   ....[30]....
        /*03c8*/ 	.word	0x0000f480


	//   ....[31]....
        /*03cc*/ 	.word	0x0000f490


	//   ....[32]....
        /*03d0*/ 	.word	0x0000f4c0


	//   ....[33]....
        /*03d4*/ 	.word	0x0000f4e0


	//   ....[34]....
        /*03d8*/ 	.word	0x0000f5e0


	//   ....[35]....
        /*03dc*/ 	.word	0x0000f640


	//   ....[36]....
        /*03e0*/ 	.word	0x0000fbf0


	//   ....[37]....
        /*03e4*/ 	.word	0x0000fc00


	//   ....[38]....
        /*03e8*/ 	.word	0x00010390


	//   ....[39]....
        /*03ec*/ 	.word	0x00010470


	//   ....[40]....
        /*03f0*/ 	.word	0x000104d0


	//   ....[41]....
        /*03f4*/ 	.word	0x00010520


	//   ....[42]....
        /*03f8*/ 	.word	0x00010580


	//   ....[43]....
        /*03fc*/ 	.word	0x000105d0


	//----- nvinfo : EIATTR_EXIT_INSTR_OFFSETS
	.align		4
.L_188:
        /*0400*/ 	.byte	0x04, 0x1c
        /*0402*/ 	.short	(.L_190 - .L_189)


	//   ....[0]....
.L_189:
        /*0404*/ 	.word	0x000000a0


	//   ....[1]....
        /*0408*/ 	.word	0x00010430


	//----- nvinfo : EIATTR_MAX_THREADS
	.align		4
.L_190:
        /*040c*/ 	.byte	0x04, 0x05
        /*040e*/ 	.short	(.L_192 - .L_191)
.L_191:
        /*0410*/ 	.word	0x00000100
        /*0414*/ 	.word	0x00000001
        /*0418*/ 	.word	0x00000001


	//----- nvinfo : EIATTR_CRS_STACK_SIZE
	.align		4
.L_192:
        /*041c*/ 	.byte	0x04, 0x1e
        /*041e*/ 	.short	(.L_194 - .L_193)
.L_193:
        /*0420*/ 	.word	0x00000000
.L_194:


//--------------------- .nv.info._ZN7cutlass13device_kernelIN5flash19enable_sm80_to_sm89INS1_16FlashAttnFwdSm80INS1_25CollectiveMainloopFwdSm80ILi4ELi1ELb0EN4cute5tupleIJNS5_1CILi128EEENS7_ILi64EEES8_EEELi128ENS_6half_tEfNS_4arch4Sm80ELb0ELb0ELb1ELb0ELb0ELb0ELb1ELb1EEENS1_21CollectiveEpilogueFwdINS6_IJS8_S8_S9_EEENS6_IJNS7_ILi1EEESH_SH_EEESB_SD_Li128ELb0ELb1ELb1ELb0EEENS1_19SingleTileSchedulerILb0ELb1ELb1ELi128EEEEEEEEEvNT_6ParamsE --------------------------
	.section	.nv.info._ZN7cutlass13device_kernelIN5flash19enable_sm80_to_sm89INS1_16FlashAttnFwdSm80INS1_25CollectiveMainloopFwdSm80ILi4ELi1ELb0EN4cute5tupleIJNS5_1CILi128EEENS7_ILi64EEES8_EEELi128ENS_6half_tEfNS_4arch4Sm80ELb0ELb0ELb1ELb0ELb0ELb0ELb1ELb1EEENS1_21CollectiveEpilogueFwdINS6_IJS8_S8_S9_EEENS6_IJNS7_ILi1EEESH_SH_EEESB_SD_Li128ELb0ELb1ELb1ELb0EEENS1_19SingleTileSchedulerILb0ELb1ELb1ELi128EEEEEEEEEvNT_6ParamsE,"",@"SHT_CUDA_INFO"
	.sectionflags	@""
	.align	4


	//----- nvinfo : EIATTR_CUDA_API_VERSION
	.align		4
        /*0000*/ 	.byte	0x04, 0x37
        /*0002*/ 	.short	(.L_196 - .L_195)
.L_195:
        /*0004*/ 	.word	0x00000082


	//----- nvinfo : EIATTR_SW2861232_WAR
	.align		4
.L_196:
        /*0008*/ 	.byte	0x01, 0x35
	.zero		2


	//----- nvinfo : EIATTR_PARAM_CBANK
	.align		4
        /*000c*/ 	.byte	0x04, 0x0a
        /*000e*/ 	.short	(.L_198 - .L_197)
	.align		4
.L_197:
        /*0010*/ 	.word	index@(.nv.constant0._ZN7cutlass13device_kernelIN5flash19enable_sm80_to_sm89INS1_16FlashAttnFwdSm80INS1_25CollectiveMainloopFwdSm80ILi4ELi1ELb0EN4cute5tupleIJNS5_1CILi128EEENS7_ILi64EEES8_EEELi128ENS_6half_tEfNS_4arch4Sm80ELb0ELb0ELb1ELb0ELb0ELb0ELb1ELb1EEENS1_21CollectiveEpilogueFwdINS6_IJS8_S8_S9_EEENS6_IJNS7_ILi1EEESH_SH_EEESB_SD_Li128ELb0ELb1ELb1ELb0EEENS1_19SingleTileSchedulerILb0ELb1ELb1ELi128EEEEEEEEEvNT_6ParamsE)
        /*0014*/ 	.short	0x0160
        /*0016*/ 	.short	0x0418


	//----- nvinfo : EIATTR_CBANK_PARAM_SIZE
	.align		4
.L_198:
        /*0018*/ 	.byte	0x03, 0x19
        /*001a*/ 	.short	0x0418


	//----- nvinfo : EIATTR_KPARAM_INFO
	.align		4
        /*001c*/ 	.byte	0x04, 0x17
        /*001e*/ 	.short	(.L_200 - .L_199)
.L_199:
        /*0020*/ 	.word	0x00000000
        /*0024*/ 	.short	0x0000
        /*0026*/ 	.short	0x0000
        /*0028*/ 	.byte	0x00, 0xf0, 0x61, 0x10


	//----- nvinfo : EIATTR_MAXREG_COUNT
	.align		4
.L_200:
        /*002c*/ 	.byte	0x03, 0x1b
        /*002e*/ 	.short	0x00ff


	//----- nvinfo : EIATTR_NUM_BARRIERS
	.align		4
        /*0030*/ 	.byte	0x02, 0x4c
        /*0032*/ 	.byte	0x02
	.zero		1


	//----- nvinfo : EIATTR_ANNOTATIONS
	.align		4
        /*0034*/ 	.byte	0x04, 0x55
        /*0036*/ 	.short	(.L_202 - .L_201)


	//   ....[0]....
.L_201:
        /* <DEDUP_REMOVED lines=50> */
        /*034c*/ 	.byte	0x40, 0xbd, 0x00, 0x00


	//----- nvinfo : EIATTR_MERCURY_ISA_VERSION
	.align		4
.L_202:
        /*0350*/ 	.byte	0x03, 0x5f
        /*0352*/ 	.short	0x0000


	//----- nvinfo : EIATTR_INT_WARP_WIDE_INSTR_OFFSETS
	.align		4
        /*0354*/ 	.byte	0x04, 0x31
        /*0356*/ 	.short	(.L_204 - .L_203)


	//   ....[0]....
.L_203:
        /*0358*/ 	.word	0x00001ad0


	//----- nvinfo : EIATTR_COOP_GROUP_MASK_REGIDS
	.align		4
.L_204:
        /*035c*/ 	.byte	0x04, 0x29
        /*035e*/ 	.short	(.L_206 - .L_205)


	//   ....[0]....
.L_205:
        /*0360*/ 	.word	0xffffffff


	//   ....[1]....
        /*0364*/ 	.word	0xffffffff


	//   ....[2]....
        /*0368*/ 	.word	0xffffffff


	//   ....[3]....
        /*036c*/ 	.word	0xffffffff


	//   ....[4]....
        /*0370*/ 	.word	0xffffffff


	//   ....[5]....
        /*0374*/ 	.word	0xffffffff


	//   ....[6]....
        /*0378*/ 	.word	0xffffffff


	//   ....[7]....
        /*037c*/ 	.word	0xffffffff


	//   ....[8]....
        /*0380*/ 	.word	0xffffffff


	//   ....[9]....
        /*0384*/ 	.word	0xffffffff


	//   ....[10]....
        /*0388*/ 	.word	0xffffffff


	//   ....[11]....
        /*038c*/ 	.word	0xffffffff


	//   ....[12]....
        /*0390*/ 	.word	0xffffffff


	//   ....[13]....
        /*0394*/ 	.word	0xffffffff


	//   ....[14]....
        /*0398*/ 	.word	0xffffffff


	//   ....[15]....
        /*039c*/ 	.word	0xffffffff


	//   ....[16]....
        /*03a0*/ 	.word	0xffffffff


	//   ....[17]....
        /*03a4*/ 	.word	0xffffffff


	//   ....[18]....
        /*03a8*/ 	.word	0xffffffff


	//   ....[19]....
        /*03ac*/ 	.word	0xffffffff


	//   ....[20]....
        /*03b0*/ 	.word	0xffffffff


	//   ....[21]....
        /*03b4*/ 	.word	0xffffffff


	//   ....[22]....
        /*03b8*/ 	.word	0xffffffff


	//   ....[23]....
        /*03bc*/ 	.word	0xffffffff


	//   ....[24]....
        /*03c0*/ 	.word	0xffffffff


	//   ....[25]....
        /*03c4*/ 	.word	0xffffffff


	//   ....[26]....
        /*03c8*/ 	.word	0xffffffff


	//   ....[27]....
        /*03cc*/ 	.word	0xffffffff


	//   ....[28]....
        /*03d0*/ 	.word	0xffffffff


	//   ....[29]....
        /*03d4*/ 	.word	0xffffffff


	//   ....[30]....
        /*03d8*/ 	.word	0xffffffff


	//   ....[31]....
        /*03dc*/ 	.word	0xffffffff


	//   ....[32]....
        /*03e0*/ 	.word	0xffffffff


	//   ....[33]....
        /*03e4*/ 	.word	0xffffffff


	//   ....[34]....
        /*03e8*/ 	.word	0xffffffff


	//   ....[35]....
        /*03ec*/ 	.word	0xffffffff


	//   ....[36]....
        /*03f0*/ 	.word	0xffffffff


	//   ....[37]....
        /*03f4*/ 	.word	0xffffffff


	//   ....[38]....
        /*03f8*/ 	.word	0xffffffff


	//   ....[39]....
        /*03fc*/ 	.word	0xffffffff


	//   ....[40]....
        /*0400*/ 	.word	0xffffffff


	//   ....[41]....
        /*0404*/ 	.word	0xffffffff


	//   ....[42]....
        /*0408*/ 	.word	0xffffffff


	//   ....[43]....
        /*040c*/ 	.word	0xffffffff


	//   ....[44]....
        /*0410*/ 	.word	0xffffffff


	//   ....[45]....
        /*0414*/ 	.word	0xffffffff


	//   ....[46]....
        /*0418*/ 	.word	0xffffffff


	//   ....[47]....
        /*041c*/ 	.word	0xffffffff


	//   ....[48]....
        /*0420*/ 	.word	0xffffffff


	//   ....[49]....
        /*0424*/ 	.word	0xffffffff


	//   ....[50]....
        /*0428*/ 	.word	0xffffffff


	//   ....[51]....
        /*042c*/ 	.word	0xffffffff


	//   ....[52]....
        /*0430*/ 	.word	0xffffffff


	//   ....[53]....
        /*0434*/ 	.word	0xffffffff


	//   ....[54]....
        /*0438*/ 	.word	0xffffffff


	//   ....[55]....
        /*043c*/ 	.word	0xffffffff


	//   ....[56]....
        /*0440*/ 	.word	0xffffffff


	//----- nvinfo : EIATTR_COOP_GROUP_INSTR_OFFSETS
	.align		4
.L_206:
        /*0444*/ 	.byte	0x04, 0x28
        /*0446*/ 	.short	(.L_208 - .L_207)


	//   ....[0]....
.L_207:
        /*0448*/ 	.word	0x00000060


	//   ....[1]....
        /*044c*/ 	.word	0x00000f00


	//   ....[2]....
        /*0450*/ 	.word	0x00000f40


	//   ....[3]....
        /*0454*/ 	.word	0x000011a0


	//   ....[4]....
        /*0458*/ 	.word	0x000011d0


	//   ....[5]....
        /*045c*/ 	.word	0x000012b0


	//   ....[6]....
        /*0460*/ 	.word	0x000012e0


	//   ....[7]....
        /*0464*/ 	.word	0x000013c0


	//   ....[8]....
        /*0468*/ 	.word	0x000013f0


	//   ....[9]....
        /*046c*/ 	.word	0x000014d0


	//   ....[10]....
        /*0470*/ 	.word	0x00001500


	//   ....[11]....
        /*0474*/ 	.word	0x000015e0


	//   ....[12]....
        /*0478*/ 	.word	0x00001610


	//   ....[13]....
        /*047c*/ 	.word	0x000016f0


	//   ....[14]....
        /*0480*/ 	.word	0x00001720


	//   ....[15]....
        /*0484*/ 	.word	0x000017f0


	//   ....[16]....
        /*0488*/ 	.word	0x00001830


	//   ....[17]....
        /*048c*/ 	.word	0x000040a0


	//   ....[18]....
        /*0490*/ 	.word	0x000041b0


	//   ....[19]....
        /*0494*/ 	.word	0x000043c0


	//   ....[20]....
        /*0498*/ 	.word	0x000043e0


	//   ....[21]....
        /*049c*/ 	.word	0x000045a0


	//   ....[22]....
        /*04a0*/ 	.word	0x000047d0


	//   ....[23]....
        /*04a4*/ 	.word	0x00004810


	//   ....[24]....
        /*04a8*/ 	.word	0x00004a10


	//   ....[25]....
        /*04ac*/ 	.word	0x00008980


	//   ....[26]....
        /*04b0*/ 	.word	0x00008a50


	//   ....[27]....
        /*04b4*/ 	.word	0x00008c70


	//   ....[28]....
        /*04b8*/ 	.word	0x00008d30


	//   ....[29]....
        /*04bc*/ 	.word	0x00008e00


	//   ....[30]....
        /*04c0*/ 	.word	0x00008e30


	//   ....[31]....
        /*04c4*/ 	.word	0x00008fa0


	//   ....[32]....
        /*04c8*/ 	.word	0x00009440


	//   ....[33]....
        /*04cc*/ 	.word	0x0000bda0


	//   ....[34]....
        /*04d0*/ 	.word	0x0000bdb0


	//   ....[35]....
        /*04d4*/ 	.word	0x0000bdc0


	//   ....[36]....
        /*04d8*/ 	.word	0x0000bdd0


	//   ....[37]....
        /*04dc*/ 	.word	0x0000be00


	//   ....[38]....
        /*04e0*/ 	.word	0x0000be20


	//   ....[39]....
        /*04e4*/ 	.word	0x0000be40


	//   ....[40]....
        /*04e8*/ 	.word	0x0000be50


	//   ....[41]....
        /*04ec*/ 	.word	0x0000ced0


	//   ....[42]....
        /*04f0*/ 	.word	0x0000cf00


	//   ....[43]....
        /*04f4*/ 	.word	0x0000cf30


	//   ....[44]....
        /*04f8*/ 	.word	0x0000cf60


	//   ....[45]....
        /*04fc*/ 	.word	0x0000cfa0


	//   ....[46]....
        /*0500*/ 	.word	0x0000cfd0


	//   ....[47]....
        /*0504*/ 	.word	0x0000cff0


	//   ....[48]....
        /*0508*/ 	.word	0x0000d000


	//   ....[49]....
        /*050c*/ 	.word	0x0000d020


	//   ....[50]....
        /*0510*/ 	.word	0x0000d030


	//   ....[51]....
        /*0514*/ 	.word	0x0000d6e0


	//   ....[52]....
        /*0518*/ 	.word	0x0000d700


	//   ....[53]....
        /*051c*/ 	.word	0x0000dd00


	//   ....[54]....
        /*0520*/ 	.word	0x0000dd20


	//   ....[55]....
        /*0524*/ 	.word	0x0000e320


	//   ....[56]....
        /*0528*/ 	.word	0x0000e330


	//----- nvinfo : EIATTR_EXIT_INSTR_OFFSETS
	.align		4
.L_208:
        /*052c*/ 	.byte	0x04, 0x1c
        /*052e*/ 	.short	(.L_210 - .L_209)


	//   ....[0]....
.L_209:
        /*0530*/ 	.word	0x000001c0


	//   ....[1]....
        /*0534*/ 	.word	0x0000e340


	//   ....[2]....
        /*0538*/ 	.word	0x0000e8e0


	//   ....[3]....
        /*053c*/ 	.word	0x0000e930


	//   ....[4]....
        /*0540*/ 	.word	0x0000e960


	//   ....[5]....
        /*0544*/ 	.word	0x0000e9c0


	//   ....[6]....
        /*0548*/ 	.word	0x0000ec50


	//----- nvinfo : EIATTR_CTAIDZ_USED
	.align		4
.L_210:
        /*054c*/ 	.byte	0x01, 0x04
	.zero		2


	//----- nvinfo : EIATTR_MAX_THREADS
	.align		4
        /*0550*/ 	.byte	0x04, 0x05
        /*0552*/ 	.short	(.L_212 - .L_211)
.L_211:
        /*0554*/ 	.word	0x00000080
        /*0558*/ 	.word	0x00000001
        /*055c*/ 	.word	0x00000001


	//----- nvinfo : EIATTR_CRS_STACK_SIZE
	.align		4
.L_212:
        /*0560*/ 	.byte	0x04, 0x1e
        /*0562*/ 	.short	(.L_214 - .L_213)
.L_213:
        /*0564*/ 	.word	0x00000000
.L_214:


//--------------------- .nv.info._ZN7cutlass13device_kernelIN5flash19enable_sm80_to_sm89INS1_16FlashAttnFwdSm80INS1_25CollectiveMainloopFwdSm80ILi8ELi1ELb1EN4cute5tupleIJNS5_1CILi128EEENS7_ILi112EEES8_EEELi128ENS_6half_tEfNS_4arch4Sm80ELb0ELb0ELb1ELb1ELb0ELb0ELb1ELb1EEENS1_21CollectiveEpilogueFwdINS6_IJS8_S8_S9_EEENS6_IJNS7_ILi1EEESH_SH_EEESB_SD_Li256ELb1ELb1ELb1ELb0EEENS1_36VarlenDynamicPersistentTileSchedulerILi128ELi112ELi256ELi256ELb1ELb1ELb0ELb0ELb1ELb1EEEEEEEEEvNT_6ParamsE --------------------------
	.section	.nv.info._ZN7cutlass13device_kernelIN5flash19enable_sm80_to_sm89INS1_16FlashAttnFwdSm80INS1_25CollectiveMainloopFwdSm80ILi8ELi1ELb1EN4cute5tupleIJNS5_1CILi128EEENS7_ILi112EEES8_EEELi128ENS_6half_tEfNS_4arch4Sm80ELb0ELb0ELb1ELb1ELb0ELb0ELb1ELb1EEENS1_21CollectiveEpilogueFwdINS6_IJS8_S8_S9_EEENS6_IJNS7_ILi1EEESH_SH_EEESB_SD_Li256ELb1ELb1ELb1ELb0EEENS1_36VarlenDynamicPersistentTileSchedulerILi128ELi112ELi256ELi256ELb1ELb1ELb0ELb0ELb1ELb1EEEEEEEEEvNT_6ParamsE,"",@"SHT_CUDA_INFO"
	.sectionflags	@""
	.align	4


	//----- nvinfo : EIATTR_CUDA_API_VERSION
	.align		4
        /*0000*/ 	.byte	0x04, 0x37
        /*0002*/ 	.short	(.L_216 - .L_215)
.L_215:
        /*0004*/ 	.word	0x00000082


	//----- nvinfo : EIATTR_SW2861232_WAR
	.align		4
.L_216:
        /*0008*/ 	.byte	0x01, 0x35
	.zero		2


	//----- nvinfo : EIATTR_PARAM_CBANK
	.align		4
        /*000c*/ 	.byte	0x04, 0x0a
        /*000e*/ 	.short	(.L_218 - .L_217)
	.align		4
.L_217:
        /*0010*/ 	.word	index@(.nv.constant0._ZN7cutlass13device_kernelIN5flash19enable_sm80_to_sm89INS1_16FlashAttnFwdSm80INS1_25CollectiveMainloopFwdSm80ILi8ELi1ELb1EN4cute5tupleIJNS5_1CILi128EEENS7_ILi112EEES8_EEELi128ENS_6half_tEfNS_4arch4Sm80ELb0ELb0ELb1ELb1ELb0ELb0ELb1ELb1EEENS1_21CollectiveEpilogueFwdINS6_IJS8_S8_S9_EEENS6_IJNS7_ILi1EEESH_SH_EEESB_SD_Li256ELb1ELb1ELb1ELb0EEENS1_36VarlenDynamicPersistentTileSchedulerILi128ELi112ELi256ELi256ELb1ELb1ELb0ELb0ELb1ELb1EEEEEEEEEvNT_6ParamsE)
        /*0014*/ 	.short	0x0160
        /*0016*/ 	.short	0x0438


	//----- nvinfo : EIATTR_CBANK_PARAM_SIZE
	.align		4
.L_218:
        /*0018*/ 	.byte	0x03, 0x19
        /*001a*/ 	.short	0x0438


	//----- nvinfo : EIATTR_KPARAM_INFO
	.align		4
        /*001c*/ 	.byte	0x04, 0x17
        /*001e*/ 	.short	(.L_220 - .L_219)
.L_219:
        /*0020*/ 	.word	0x00000000
        /*0024*/ 	.short	0x0000
        /*0026*/ 	.short	0x0000
        /*0028*/ 	.byte	0x00, 0xf0, 0xe1, 0x10


	//----- nvinfo : EIATTR_MAXREG_COUNT
	.align		4
.L_220:
        /*002c*/ 	.byte	0x03, 0x1b
        /*002e*/ 	.short	0x00ff


	//----- nvinfo : EIATTR_NUM_BARRIERS
	.align		4
        /*0030*/ 	.byte	0x02, 0x4c
        /*0032*/ 	.byte	0x06
	.zero		1


	//----- nvinfo : EIATTR_ANNOTATIONS
	.align		4
        /*0034*/ 	.byte	0x04, 0x55
        /*0036*/ 	.short	(.L_222 - .L_221)


	//   ....[0]....
.L_221:
        /* <DEDUP_REMOVED lines=66> */


	//----- nvinfo : EIATTR_MERCURY_ISA_VERSION
	.align		4
.L_222:
        /*0448*/ 	.byte	0x03, 0x5f
        /*044a*/ 	.short	0x0000


	//----- nvinfo : EIATTR_INT_WARP_WIDE_INSTR_OFFSETS
	.align		4
        /*044c*/ 	.byte	0x04, 0x31
        /*044e*/ 	.short	(.L_224 - .L_223)


	//   ....[0]....
.L_223:
        /*0450*/ 	.word	0x0000a3e0


	//   ....[1]....
        /*0454*/ 	.word	0x0000a460


	//----- nvinfo : EIATTR_COOP_GROUP_MASK_REGIDS
	.align		4
.L_224:
        /*0458*/ 	.byte	0x04, 0x29
        /*045a*/ 	.short	(.L_226 - .L_225)


	//   ....[0]....
.L_225:
        /*045c*/ 	.word	0xffffffff


	//   ....[1]....
        /*0460*/ 	.word	0xffffffff


	//   ....[2]....
        /*0464*/ 	.word	0xffffffff


	//   ....[3]....
        /*0468*/ 	.word	0xffffffff


	//   ....[4]....
        /*046c*/ 	.word	0xffffffff


	//   ....[5]....
        /*0470*/ 	.word	0xffffffff


	//   ....[6]....
        /*0474*/ 	.word	0xffffffff


	//   ....[7]....
        /*0478*/ 	.word	0xffffffff


	//   ....[8]....
        /*047c*/ 	.word	0xffffffff


	//   ....[9]....
        /*0480*/ 	.word	0xffffffff


	//   ....[10]....
        /*0484*/ 	.word	0xffffffff


	//   ....[11]....
        /*0488*/ 	.word	0xffffffff


	//   ....[12]....
        /*048c*/ 	.word	0xffffffff


	//   ....[13]....
        /*0490*/ 	.word	0xffffffff


	//   ....[14]....
        /*0494*/ 	.word	0xffffffff


	//   ....[15]....
        /*0498*/ 	.word	0xffffffff


	//   ....[16]....
        /*049c*/ 	.word	0xffffffff


	//   ....[17]....
        /*04a0*/ 	.word	0xffffffff


	//   ....[18]....
        /*04a4*/ 	.word	0xffffffff


	//   ....[19]....
        /*04a8*/ 	.word	0xffffffff


	//   ....[20]....
        /*04ac*/ 	.word	0xffffffff


	//   ....[21]....
        /*04b0*/ 	.word	0xffffffff


	//   ....[22]....
        /*04b4*/ 	.word	0xffffffff


	//   ....[23]....
        /*04b8*/ 	.word	0xffffffff


	//   ....[24]....
        /*04bc*/ 	.word	0xffffffff


	//   ....[25]....
        /*04c0*/ 	.word	0xffffffff


	//   ....[26]....
        /*04c4*/ 	.word	0xffffffff


	//   ....[27]....
        /*04c8*/ 	.word	0xffffffff


	//   ....[28]....
        /*04cc*/ 	.word	0xffffffff


	//   ....[29]....
        /*04d0*/ 	.word	0xffffffff


	//   ....[30]....
        /*04d4*/ 	.word	0xffffffff


	//   ....[31]....
        /*04d8*/ 	.word	0xffffffff


	//   ....[32]....
        /*04dc*/ 	.word	0xffffffff


	//   ....[33]....
        /*04e0*/ 	.word	0xffffffff


	//   ....[34]....
        /*04e4*/ 	.word	0xffffffff


	//   ....[35]....
        /*04e8*/ 	.word	0xffffffff


	//   ....[36]....
        /*04ec*/ 	.word	0xffffffff


	//   ....[37]....
        /*04f0*/ 	.word	0xffffffff


	//   ....[38]....
        /*04f4*/ 	.word	0xffffffff


	//   ....[39]....
        /*04f8*/ 	.word	0xffffffff


	//   ....[40]....
        /*04fc*/ 	.word	0xffffffff


	//   ....[41]....
        /*0500*/ 	.word	0xffffffff


	//   ....[42]....
        /*0504*/ 	.word	0xffffffff


	//   ....[43]....
        /*0508*/ 	.word	0xffffffff


	//   ....[44]....
        /*050c*/ 	.word	0xffffffff


	//   ....[45]....
        /*0510*/ 	.word	0xffffffff


	//   ....[46]....
        /*0514*/ 	.word	0xffffffff


	//   ....[47]....
        /*0518*/ 	.word	0xffffffff


	//   ....[48]....
        /*051c*/ 	.word	0xffffffff


	//   ....[49]....
        /*0520*/ 	.word	0xffffffff


	//   ....[50]....
        /*0524*/ 	.word	0xffffffff


	//   ....[51]....
        /*0528*/ 	.word	0xffffffff


	//   ....[52]....
        /*052c*/ 	.word	0xffffffff


	//   ....[53]....
        /*0530*/ 	.word	0xffffffff


	//   ....[54]....
        /*0534*/ 	.word	0xffffffff


	//   ....[55]....
        /*0538*/ 	.word	0xffffffff


	//   ....[56]....
        /*053c*/ 	.word	0xffffffff


	//   ....[57]....
        /*0540*/ 	.word	0xffffffff


	//   ....[58]....
        /*0544*/ 	.word	0xffffffff


	//   ....[59]....
        /*0548*/ 	.word	0xffffffff


	//   ....[60]....
        /*054c*/ 	.word	0xffffffff


	//   ....[61]....
        /*0550*/ 	.word	0xffffffff


	//   ....[62]....
        /*0554*/ 	.word	0xffffffff


	//   ....[63]....
        /*0558*/ 	.word	0xffffffff


	//   ....[64]....
        /*055c*/ 	.word	0xffffffff


	//   ....[65]....
        /*0560*/ 	.word	0xffffffff


	//   ....[66]....
        /*0564*/ 	.word	0xffffffff


	//   ....[67]....
        /*0568*/ 	.word	0xffffffff


	//   ....[68]....
        /*056c*/ 	.word	0xffffffff


	//   ....[69]....
        /*0570*/ 	.word	0xffffffff


	//   ....[70]....
        /*0574*/ 	.word	0xffffffff


	//   ....[71]....
        /*0578*/ 	.word	0xffffffff


	//   ....[72]....
        /*057c*/ 	.word	0xffffffff


	//   ....[73]....
        /*0580*/ 	.word	0xffffffff


	//   ....[74]....
        /*0584*/ 	.word	0xffffffff


	//   ....[75]....
        /*0588*/ 	.word	0xffffffff


	//   ....[76]....
        /*058c*/ 	.word	0xffffffff


	//   ....[77]....
        /*0590*/ 	.word	0xffffffff


	//   ....[78]....
        /*0594*/ 	.word	0xffffffff


	//   ....[79]....
        /*0598*/ 	.word	0xffffffff


	//   ....[80]....
        /*059c*/ 	.word	0xffffffff


	//   ....[81]....
        /*05a0*/ 	.word	0xffffffff


	//   ....[82]....
        /*05a4*/ 	.word	0xffffffff


	//   ....[83]....
        /*05a8*/ 	.word	0xffffffff


	//   ....[84]....
        /*05ac*/ 	.word	0xffffffff


	//   ....[85]....
        /*05b0*/ 	.word	0xffffffff


	//   ....[86]....
        /*05b4*/ 	.word	0xffffffff


	//   ....[87]....
        /*05b8*/ 	.word	0xffffffff


	//   ....[88]....
        /*05bc*/ 	.word	0xffffffff


	//   ....[89]....
        /*05c0*/ 	.word	0xffffffff


	//   ....[90]....
        /*05c4*/ 	.word	0xffffffff


	//   ....[91]....
        /*05c8*/ 	.word	0xffffffff


	//   ....[92]....
        /*05cc*/ 	.word	0xffffffff


	//   ....[93]....
        /*05d0*/ 	.word	0xffffffff


	//   ....[94]....
        /*05d4*/ 	.word	0xffffffff


	//   ....[95]....
        /*05d8*/ 	.word	0xffffffff


	//   ....[96]....
        /*05dc*/ 	.word	0xffffffff


	//   ....[97]....
        /*05e0*/ 	.word	0xffffffff


	//   ....[98]....
        /*05e4*/ 	.word	0xffffffff


	//   ....[99]....
        /*05e8*/ 	.word	0xffffffff


	//   ....[100]....
        /*05ec*/ 	.word	0xffffffff


	//   ....[101]....
        /*05f0*/ 	.word	0xffffffff


	//   ....[102]....
        /*05f4*/ 	.word	0xffffffff


	//   ....[103]....
        /*05f8*/ 	.word	0xffffffff


	//   ....[104]....
        /*05fc*/ 	.word	0xffffffff


	//   ....[105]....
        /*0600*/ 	.word	0xffffffff


	//   ....[106]....
        /*0604*/ 	.word	0xffffffff


	//   ....[107]....
        /*0608*/ 	.word	0xffffffff


	//   ....[108]....
        /*060c*/ 	.word	0xffffffff


	//   ....[109]....
        /*0610*/ 	.word	0xffffffff


	//   ....[110]....
        /*0614*/ 	.word	0xffffffff


	//   ....[111]....
        /*0618*/ 	.word	0xffffffff


	//   ....[112]....
        /*061c*/ 	.word	0xffffffff


	//   ....[113]....
        /*0620*/ 	.word	0xffffffff


	//   ....[114]....
        /*0624*/ 	.word	0xffffffff


	//   ....[115]....
        /*0628*/ 	.word	0xffffffff


	//   ....[116]....
        /*062c*/ 	.word	0xffffffff


	//   ....[117]....
        /*0630*/ 	.word	0xffffffff


	//   ....[118]....
        /*0634*/ 	.word	0xffffffff


	//   ....[119]....
        /*0638*/ 	.word	0xffffffff


	//   ....[120]....
        /*063c*/ 	.word	0xffffffff


	//   ....[121]....
        /*0640*/ 	.word	0xffffffff


	//   ....[122]....
        /*0644*/ 	.word	0xffffffff


	//   ....[123]....
        /*0648*/ 	.word	0xffffffff


	//   ....[124]....
        /*064c*/ 	.word	0xffffffff


	//   ....[125]....
        /*0650*/ 	.word	0xffffffff


	//   ....[126]....
        /*0654*/ 	.word	0xffffffff


	//   ....[127]....
        /*0658*/ 	.word	0xffffffff


	//   ....[128]....
        /*065c*/ 	.word	0xffffffff


	//   ....[129]....
        /*0660*/ 	.word	0xffffffff


	//   ....[130]....
        /*0664*/ 	.word	0xffffffff


	//----- nvinfo : EIATTR_COOP_GROUP_INSTR_OFFSETS
	.align		4
.L_226:
        /*0668*/ 	.byte	0x04, 0x28
        /*066a*/ 	.short	(.L_228 - .L_227)


	//   ....[0]....
.L_227:
        /*066c*/ 	.word	0x00000050


	//   ....[1]....
        /*0670*/ 	.word	0x00000200


	//   ....[2]....
        /*0674*/ 	.word	0x00000230


	//   ....[3]....
        /*0678*/ 	.word	0x00000260


	//   ....[4]....
        /*067c*/ 	.word	0x00000290


	//   ....[5]....
        /*0680*/ 	.word	0x000002c0


	//   ....[6]....
        /*0684*/ 	.word	0x000002f0


	//   ....[7]....
        /*0688*/ 	.word	0x00000460


	//   ....[8]....
        /*068c*/ 	.word	0x000004a0


	//   ....[9]....
        /*0690*/ 	.word	0x000004d0


	//   ....[10]....
        /*0694*/ 	.word	0x00000500


	//   ....[11]....
        /*0698*/ 	.word	0x00000530


	//   ....[12]....
        /*069c*/ 	.word	0x00000560


	//   ....[13]....
        /*06a0*/ 	.word	0x000005f0


	//   ....[14]....
        /*06a4*/ 	.word	0x00000620


	//   ....[15]....
        /*06a8*/ 	.word	0x00000630


	//   ....[16]....
        /*06ac*/ 	.word	0x000006a0


	//   ....[17]....
        /*06b0*/ 	.word	0x00002070


	//   ....[18]....
        /*06b4*/ 	.word	0x00002090


	//   ....[19]....
        /*06b8*/ 	.word	0x000020b0


	//   ....[20]....
        /*06bc*/ 	.word	0x000020e0


	//   ....[21]....
        /*06c0*/ 	.word	0x00002100


	//   ....[22]....
        /*06c4*/ 	.word	0x00002110


	//   ....[23]....
        /*06c8*/ 	.word	0x00002140


	//   ....[24]....
        /*06cc*/ 	.word	0x00002180


	//   ....[25]....
        /*06d0*/ 	.word	0x00004a60


	//   ....[26]....
        /*06d4*/ 	.word	0x00004b00


	//   ....[27]....
        /*06d8*/ 	.word	0x00004b20


	//   ....[28]....
        /*06dc*/ 	.word	0x00004b40


	//   ....[29]....
        /*06e0*/ 	.word	0x00008160


	//   ....[30]....
        /*06e4*/ 	.word	0x00008180


	//   ....[31]....
        /*06e8*/ 	.word	0x000081b0


	//   ....[32]....
        /*06ec*/ 	.word	0x000081c0


	//   ....[33]....
        /*06f0*/ 	.word	0x00009dc0


	//   ....[34]....
        /*06f4*/ 	.word	0x00009dd0


	//   ....[35]....
        /*06f8*/ 	.word	0x00009e00


	//   ....[36]....
        /*06fc*/ 	.word	0x00009e10


	//   ....[37]....
        /*0700*/ 	.word	0x0000aee0


	//   ....[38]....
        /*0704*/ 	.word	0x0000aef0


	//   ....[39]....
        /*0708*/ 	.word	0x0000af10


	//   ....[40]....
        /*070c*/ 	.word	0x0000af20


	//   ....[41]....
        /*0710*/ 	.word	0x0000b2e0


	//   ....[42]....
        /*0714*/ 	.word	0x0000b300


	//   ....[43]....
        /*0718*/ 	.word	0x0000b400


	//   ....[44]....
        /*071c*/ 	.word	0x0000b410


	//   ....[45]....
        /*0720*/ 	.word	0x0000b520


	//   ....[46]....
        /*0724*/ 	.word	0x0000b540


	//   ....[47]....
        /*0728*/ 	.word	0x0000b650


	//   ....[48]....
        /*072c*/ 	.word	0x0000b660


	//   ....[49]....
        /*0730*/ 	.word	0x0000b970


	//   ....[50]....
        /*0734*/ 	.word	0x0000b990


	//   ....[51]....
        /*0738*/ 	.word	0x0000bfe0


	//   ....[52]....
        /*073c*/ 	.word	0x0000bff0


	//   ....[53]....
        /*0740*/ 	.word	0x0000cc20


	//   ....[54]....
        /*0744*/ 	.word	0x0000cc40


	//   ....[55]....
        /*0748*/ 	.word	0x0000cd50


	//   ....[56]....
        /*074c*/ 	.word	0x0000cd60


	//   ....[57]....
        /*0750*/ 	.word	0x0000ce70


	//   ....[58]....
        /*0754*/ 	.word	0x0000ce90


	//   ....[59]....
        /*0758*/ 	.word	0x0000cfa0


	//   ....[60]....
        /*075c*/ 	.word	0x0000cfb0


	//   ....[61]....
        /*0760*/ 	.word	0x0000d180


	//   ....[62]....
        /*0764*/ 	.word	0x0000d1a0


	//   ....[63]....
        /*0768*/ 	.word	0x0000d2d0


	//   ....[64]....
        /*076c*/ 	.word	0x0000d310


	//   ....[65]....
        /*0770*/ 	.word	0x0000d340


	//   ....[66]....
        /*0774*/ 	.word	0x0000d370


	//   ....[67]....
        /*0778*/ 	.word	0x0000d3a0


	//   ....[68]....
        /*077c*/ 	.word	0x0000d3d0


	//   ....[69]....
        /*0780*/ 	.word	0x0000d530


	//   ....[70]....
        /*0784*/ 	.word	0x0000d570


	//   ....[71]....
        /*0788*/ 	.word	0x0000d5a0


	//   ....[72]....
        /*078c*/ 	.word	0x0000d5d0


	//   ....[73]....
        /*0790*/ 	.word	0x0000d600


	//   ....[74]....
        /*0794*/ 	.word	0x0000d630


	//   ....[75]....
        /*0798*/ 	.word	0x0000d6c0


	//   ....[76]....
        /*079c*/ 	.word	0x0000d6f0


	//   ....[77]....
        /*07a0*/ 	.word	0x0000d700


	//   ....[78]....
        /*07a4*/ 	.word	0x0000d760


	//   ....[79]....
        /*07a8*/ 	.word	0x0000dd40


	//   ....[80]....
        /*07ac*/ 	.word	0x0000dda0


	//   ....[81]....
        /*07b0*/ 	.word	0x0000ddf0


	//   ....[82]....
        /*07b4*/ 	.word	0x0000de40


	//   ....[83]....
        /*07b8*/ 	.word	0x0000de90


	//   ....[84]....
        /*07bc*/ 	.word	0x0000df00


	//   ....[85]....
        /*07c0*/ 	.word	0x0000df40


	//   ....[86]....
        /*07c4*/ 	.word	0x0000dfb0


	//   ....[87]....
        /*07c8*/ 	.word	0x0000e020


	//   ....[88]....
        /*07cc*/ 	.word	0x0000e080


	//   ....[89]....
        /*07d0*/ 	.word	0x0000e100


	//   ....[90]....
        /*07d4*/ 	.word	0x0000e160


	//   ....[91]....
        /*07d8*/ 	.word	0x0000e1b0


	//   ....[92]....
        /*07dc*/ 	.word	0x0000e210


	//   ....[93]....
        /*07e0*/ 	.word	0x0000e280


	//   ....[94]....
        /*07e4*/ 	.word	0x0000e2f0


	//   ....[95]....
        /*07e8*/ 	.word	0x0000e350


	//   ....[96]....
        /*07ec*/ 	.word	0x0000e3b0


	//   ....[97]....
        /*07f0*/ 	.word	0x0000e410


	//   ....[98]....
        /*07f4*/ 	.word	0x0000e480


	//   ....[99]....
        /*07f8*/ 	.word	0x0000e4e0


	//   ....[100]....
        /*07fc*/ 	.word	0x0000e540


	//   ....[101]....
        /*0800*/ 	.word	0x0000e5a0


	//   ....[102]....
        /*0804*/ 	.word	0x0000e610


	//   ....[103]....
        /*0808*/ 	.word	0x0000e670


	//   ....[104]....
        /*080c*/ 	.word	0x0000e6d0


	//   ....[105]....
        /*0810*/ 	.word	0x0000e730


	//   ....[106]....
        /*0814*/ 	.word	0x0000e7a0


	//   ....[107]....
        /*0818*/ 	.word	0x0000e800


	//   ....[108]....
        /*081c*/ 	.word	0x0000e860


	//   ....[109]....
        /*0820*/ 	.word	0x0000e8c0


	//   ....[110]....
        /*0824*/ 	.word	0x0000e930


	//   ....[111]....
        /*0828*/ 	.word	0x0000e990


	//   ....[112]....
        /*082c*/ 	.word	0x0000e9f0


	//   ....[113]....
        /*0830*/ 	.word	0x0000ea50


	//   ....[114]....
        /*0834*/ 	.word	0x0000eac0


	//   ....[115]....
        /*0838*/ 	.word	0x0000eb10


	//   ....[116]....
        /*083c*/ 	.word	0x0000eb50


	//   ....[117]....
        /*0840*/ 	.word	0x0000eba0


	//   ....[118]....
        /*0844*/ 	.word	0x0000ebf0


	//   ....[119]....
        /*0848*/ 	.word	0x0000ec40


	//   ....[120]....
        /*084c*/ 	.word	0x0000ecb0


	//   ....[121]....
        /*0850*/ 	.word	0x0000ecf0


	//   ....[122]....
        /*0854*/ 	.word	0x0000ed40


	//   ....[123]....
        /*0858*/ 	.word	0x0000ed90


	//   ....[124]....
        /*085c*/ 	.word	0x0000ede0


	//   ....[125]....
        /*0860*/ 	.word	0x0000ee30


	//   ....[126]....
        /*0864*/ 	.word	0x0000eea0


	//   ....[127]....
        /*0868*/ 	.word	0x0000eee0


	//   ....[128]....
        /*086c*/ 	.word	0x0000ef50


	//   ....[129]....
        /*0870*/ 	.word	0x0000efb0


	//   ....[130]....
        /*0874*/ 	.word	0x0000f010


	//----- nvinfo : EIATTR_EXIT_INSTR_OFFSETS
	.align		4
.L_228:
        /*0878*/ 	.byte	0x04, 0x1c
        /*087a*/ 	.short	(.L_230 - .L_229)


	//   ....[0]....
.L_229:
        /*087c*/ 	.word	0x00000c10


	//   ....[1]....
        /*0880*/ 	.word	0x0000dd00


	//----- nvinfo : EIATTR_MAX_THREADS
	.align		4
.L_230:
        /*0884*/ 	.byte	0x04, 0x05
        /*0886*/ 	.short	(.L_232 - .L_231)
.L_231:
        /*0888*/ 	.word	0x00000100
        /*088c*/ 	.word	0x00000001
        /*0890*/ 	.word	0x00000001


	//----- nvinfo : EIATTR_CRS_STACK_SIZE
	.align		4
.L_232:
        /*0894*/ 	.byte	0x04, 0x1e
        /*0896*/ 	.short	(.L_234 - .L_233)
.L_233:
        /*0898*/ 	.word	0x00000000
.L_234:


//--------------------- .nv.info._ZN7cutlass13device_kernelIN5flash19enable_sm80_to_sm89INS1_16FlashAttnFwdSm80INS1_25CollectiveMainloopFwdSm80ILi8ELi1ELb1EN4cute5tupleIJNS5_1CILi128EEENS7_ILi112EEES8_EEELi128ENS_6half_tEfNS_4arch4Sm80ELb0ELb0ELb1ELb1ELb0ELb1ELb1ELb1EEENS1_21CollectiveEpilogueFwdINS6_IJS8_S8_S9_EEENS6_IJNS7_ILi1EEESH_SH_EEESB_SD_Li256ELb1ELb1ELb1ELb0EEENS1_36VarlenDynamicPersistentTileSchedulerILi128ELi112ELi256ELi256ELb1ELb1ELb0ELb0ELb1ELb1EEEEEEEEEvNT_6ParamsE --------------------------
	.section	.nv.info._ZN7cutlass13device_kernelIN5flash19enable_sm80_to_sm89INS1_16FlashAttnFwdSm80INS1_25CollectiveMainloopFwdSm80ILi8ELi1ELb1EN4cute5tupleIJNS5_1CILi128EEENS7_ILi112EEES8_EEELi128ENS_6half_tEfNS_4arch4Sm80ELb0ELb0ELb1ELb1ELb0ELb1ELb1ELb1EEENS1_21CollectiveEpilogueFwdINS6_IJS8_S8_S9_EEENS6_IJNS7_ILi1EEESH_SH_EEESB_SD_Li256ELb1ELb1ELb1ELb0EEENS1_36VarlenDynamicPersistentTileSchedulerILi128ELi112ELi256ELi256ELb1ELb1ELb0ELb0ELb1ELb1EEEEEEEEEvNT_6ParamsE,"",@"SHT_CUDA_INFO"
	.sectionflags	@""
	.align	4


	//----- nvinfo : EIATTR_CUDA_API_VERSION
	.align		4
        /*0000*/ 	.byte	0x04, 0x37
        /*0002*/ 	.short	(.L_236 - .L_235)
.L_235:
        /*0004*/ 	.word	0x00000082


	//----- nvinfo : EIATTR_SW2861232_WAR
	.align		4
.L_236:
        /*0008*/ 	.byte	0x01, 0x35
	.zero		2


	//----- nvinfo : EIATTR_PARAM_CBANK
	.align		4
        /*000c*/ 	.byte	0x04, 0x0a
        /*000e*/ 	.short	(.L_238 - .L_237)
	.align		4
.L_237:
        /*0010*/ 	.word	index@(.nv.constant0._ZN7cutlass13device_kernelIN5flash19enable_sm80_to_sm89INS1_16FlashAttnFwdSm80INS1_25CollectiveMainloopFwdSm80ILi8ELi1ELb1EN4cute5tupleIJNS5_1CILi128EEENS7_ILi112EEES8_EEELi128ENS_6half_tEfNS_4arch4Sm80ELb0ELb0ELb1ELb1ELb0ELb1ELb1ELb1EEENS1_21CollectiveEpilogueFwdINS6_IJS8_S8_S9_EEENS6_IJNS7_ILi1EEESH_SH_EEESB_SD_Li256ELb1ELb1ELb1ELb0EEENS1_36VarlenDynamicPersistentTileSchedulerILi128ELi112ELi256ELi256ELb1ELb1ELb0ELb0ELb1ELb1EEEEEEEEEvNT_6ParamsE)
        /*0014*/ 	.short	0x0160
        /*0016*/ 	.short	0x0438


	//----- nvinfo : EIATTR_CBANK_PARAM_SIZE
	.align		4
.L_238:
        /*0018*/ 	.byte	0x03, 0x19
        /*001a*/ 	.short	0x0438


	//----- nvinfo : EIATTR_KPARAM_INFO
	.align		4
        /*001c*/ 	.byte	0x04, 0x17
        /*001e*/ 	.short	(.L_240 - .L_239)
.L_239:
        /*0020*/ 	.word	0x00000000
        /*0024*/ 	.short	0x0000
        /*0026*/ 	.short	0x0000
        /*0028*/ 	.byte	0x00, 0xf0, 0xe1, 0x10


	//----- nvinfo : EIATTR_MAXREG_COUNT
	.align		4
.L_240:
        /*002c*/ 	.byte	0x03, 0x1b
        /*002e*/ 	.short	0x00ff


	//----- nvinfo : EIATTR_NUM_BARRIERS
	.align		4
        /*0030*/ 	.byte	0x02, 0x4c
        /*0032*/ 	.byte	0x06
	.zero		1


	//----- nvinfo : EIATTR_ANNOTATIONS
	.align		4
        /*0034*/ 	.byte	0x04, 0x55
        /*0036*/ 	.short	(.L_242 - .L_241)


	//   ....[0]....
.L_241:
        /* <DEDUP_REMOVED lines=51> */


	//----- nvinfo : EIATTR_MERCURY_ISA_VERSION
	.align		4
.L_242:
        /*0358*/ 	.byte	0x03, 0x5f
        /*035a*/ 	.short	0x0000


	//----- nvinfo : EIATTR_INT_WARP_WIDE_INSTR_OFFSETS
	.align		4
        /*035c*/ 	.byte	0x04, 0x31
        /*035e*/ 	.short	(.L_244 - .L_243)


	//   ....[0]....
.L_243:
        /*0360*/ 	.word	0x00014e30


	//   ....[1]....
        /*0364*/ 	.word	0x00014eb0


	//----- nvinfo : EIATTR_COOP_GROUP_MASK_REGIDS
	.align		4
.L_244:
        /*0368*/ 	.byte	0x04, 0x29
        /*036a*/ 	.short	(.L_246 - .L_245)


	//   ....[0]....
.L_245:
        /*036c*/ 	.word	0xffffffff


	//   ....[1]....
        /*0370*/ 	.word	0xffffffff


	//   ....[2]....
        /*0374*/ 	.word	0xffffffff


	//   ....[3]....
        /*0378*/ 	.word	0xffffffff


	//   ....[4]....
        /*037c*/ 	.word	0xffffffff


	//   ....[5]....
        /*0380*/ 	.word	0xffffffff


	//   ....[6]....
        /*0384*/ 	.word	0xffffffff


	//   ....[7]....
        /*0388*/ 	.word	0xffffffff


	//   ....[8]....
        /*038c*/ 	.word	0xffffffff


	//   ....[9]....
        /*0390*/ 	.word	0xffffffff


	//   ....[10]....
        /*0394*/ 	.word	0xffffffff


	//   ....[11]....
        /*0398*/ 	.word	0xffffffff


	//   ....[12]....
        /*039c*/ 	.word	0xffffffff


	//   ....[13]....
        /*03a0*/ 	.word	0xffffffff


	//   ....[14]....
        /*03a4*/ 	.word	0xffffffff


	//   ....[15]....
        /*03a8*/ 	.word	0xffffffff


	//   ....[16]....
        /*03ac*/ 	.word	0xffffffff


	//   ....[17]....
        /*03b0*/ 	.word	0xffffffff


	//   ....[18]....
        /*03b4*/ 	.word	0xffffffff


	//   ....[19]....
        /*03b8*/ 	.word	0xffffffff


	//   ....[20]....
        /*03bc*/ 	.word	0xffffffff


	//   ....[21]....
        /*03c0*/ 	.word	0xffffffff


	//   ....[22]....
        /*03c4*/ 	.word	0xffffffff


	//   ....[23]....
        /*03c8*/ 	.word	0xffffffff


	//   ....[24]....
        /*03cc*/ 	.word	0xffffffff


	//   ....[25]....
        /*03d0*/ 	.word	0xffffffff


	//   ....[26]....
        /*03d4*/ 	.word	0xffffffff


	//   ....[27]....
        /*03d8*/ 	.word	0xffffffff


	//   ....[28]....
        /*03dc*/ 	.word	0xffffffff


	//   ....[29]....
        /*03e0*/ 	.word	0xffffffff


	//   ....[30]....
        /*03e4*/ 	.word	0xffffffff


	//   ....[31]....
        /*03e8*/ 	.word	0xffffffff


	//   ....[32]....
        /*03ec*/ 	.word	0xffffffff


	//   ....[33]....
        /*03f0*/ 	.word	0xffffffff


	//   ....[34]....
        /*03f4*/ 	.word	0xffffffff


	//   ....[35]....
        /*03f8*/ 	.word	0xffffffff


	//   ....[36]....
        /*03fc*/ 	.word	0xffffffff


	//   ....[37]....
        /*0400*/ 	.word	0xffffffff


	//   ....[38]....
        /*0404*/ 	.word	0xffffffff


	//   ....[39]....
        /*0408*/ 	.word	0xffffffff


	//   ....[40]....
        /*040c*/ 	.word	0xffffffff


	//   ....[41]....
        /*0410*/ 	.word	0xffffffff


	//   ....[42]....
        /*0414*/ 	.word	0xffffffff


	//   ....[43]....
        /*0418*/ 	.word	0xffffffff


	//   ....[44]....
        /*041c*/ 	.word	0xffffffff


	//   ....[45]....
        /*0420*/ 	.word	0xffffffff


	//   ....[46]....
        /*0424*/ 	.word	0xffffffff


	//   ....[47]....
        /*0428*/ 	.word	0xffffffff


	//   ....[48]....
        /*042c*/ 	.word	0xffffffff


	//   ....[49]....
        /*0430*/ 	.word	0xffffffff


	//   ....[50]....
        /*0434*/ 	.word	0xffffffff


	//   ....[51]....
        /*0438*/ 	.word	0xffffffff


	//   ....[52]....
        /*043c*/ 	.word	0xffffffff


	//   ....[53]....
        /*0440*/ 	.word	0xffffffff


	//   ....[54]....
        /*0444*/ 	.word	0xffffffff


	//   ....[55]....
        /*0448*/ 	.word	0xffffffff


	//   ....[56]....
        /*044c*/ 	.word	0xffffffff


	//   ....[57]....
        /*0450*/ 	.word	0xffffffff


	//   ....[58]....
        /*0454*/ 	.word	0xffffffff


	//   ....[59]....
        /*0458*/ 	.word	0xffffffff


	//   ....[60]....
        /*045c*/ 	.word	0xffffffff


	//   ....[61]....
        /*0460*/ 	.word	0xffffffff


	//   ....[62]....
        /*0464*/ 	.word	0xffffffff


	//   ....[63]....
        /*0468*/ 	.word	0xffffffff


	//   ....[64]....
        /*046c*/ 	.word	0xffffffff


	//   ....[65]....
        /*0470*/ 	.word	0xffffffff


	//   ....[66]....
        /*0474*/ 	.word	0xffffffff


	//   ....[67]....
        /*0478*/ 	.word	0xffffffff


	//   ....[68]....
        /*047c*/ 	.word	0xffffffff


	//   ....[69]....
        /*0480*/ 	.word	0xffffffff


	//   ....[70]....
        /*0484*/ 	.word	0xffffffff


	//   ....[71]....
        /*0488*/ 	.word	0xffffffff


	//   ....[72]....
        /*048c*/ 	.word	0xffffffff


	//   ....[73]....
        /*0490*/ 	.word	0xffffffff


	//   ....[74]....
        /*0494*/ 	.word	0xffffffff


	//   ....[75]....
        /*0498*/ 	.word	0xffffffff


	//   ....[76]....
        /*049c*/ 	.word	0xffffffff


	//   ....[77]....
        /*04a0*/ 	.word	0xffffffff


	//   ....[78]....
        /*04a4*/ 	.word	0xffffffff


	//   ....[79]....
        /*04a8*/ 	.word	0xffffffff


	//   ....[80]....
        /*04ac*/ 	.word	0xffffffff


	//   ....[81]....
        /*04b0*/ 	.word	0xffffffff


	//   ....[82]....
        /*04b4*/ 	.word	0xffffffff


	//   ....[83]....
        /*04b8*/ 	.word	0xffffffff


	//   ....[84]....
        /*04bc*/ 	.word	0xffffffff


	//   ....[85]....
        /*04c0*/ 	.word	0xffffffff


	//   ....[86]....
        /*04c4*/ 	.word	0xffffffff


	//   ....[87]....
        /*04c8*/ 	.word	0xffffffff


	//   ....[88]....
        /*04cc*/ 	.word	0xffffffff


	//   ....[89]....
        /*04d0*/ 	.word	0xffffffff


	//   ....[90]....
        /*04d4*/ 	.word	0xffffffff


	//   ....[91]....
        /*04d8*/ 	.word	0xffffffff


	//   ....[92]....
        /*04dc*/ 	.word	0xffffffff


	//   ....[93]....
        /*04e0*/ 	.word	0xffffffff


	//   ....[94]....
        /*04e4*/ 	.word	0xffffffff


	//   ....[95]....
        /*04e8*/ 	.word	0xffffffff


	//   ....[96]....
        /*04ec*/ 	.word	0xffffffff


	//   ....[97]....
        /*04f0*/ 	.word	0xffffffff


	//   ....[98]....
        /*04f4*/ 	.word	0xffffffff


	//   ....[99]....
        /*04f8*/ 	.word	0xffffffff


	//   ....[100]....
        /*04fc*/ 	.word	0xffffffff


	//   ....[101]....
        /*0500*/ 	.word	0xffffffff


	//   ....[102]....
        /*0504*/ 	.word	0xffffffff


	//   ....[103]....
        /*0508*/ 	.word	0xffffffff


	//   ....[104]....
        /*050c*/ 	.word	0xffffffff


	//   ....[105]....
        /*0510*/ 	.word	0xffffffff


	//   ....[106]....
        /*0514*/ 	.word	0xffffffff


	//   ....[107]....
        /*0518*/ 	.word	0xffffffff


	//   ....[108]....
        /*051c*/ 	.word	0xffffffff


	//   ....[109]....
        /*0520*/ 	.word	0xffffffff


	//   ....[110]....
        /*0524*/ 	.word	0xffffffff


	//   ....[111]....
        /*0528*/ 	.word	0xffffffff


	//   ....[112]....
        /*052c*/ 	.word	0xffffffff


	//   ....[113]....
        /*0530*/ 	.word	0xffffffff


	//   ....[114]....
        /*0534*/ 	.word	0xffffffff


	//   ....[115]....
        /*0538*/ 	.word	0xffffffff


	//   ....[116]....
        /*053c*/ 	.word	0xffffffff


	//   ....[117]....
        /*0540*/ 	.word	0xffffffff


	//   ....[118]....
        /*0544*/ 	.word	0xffffffff


	//   ....[119]....
        /*0548*/ 	.word	0xffffffff


	//   ....[120]....
        /*054c*/ 	.word	0xffffffff


	//   ....[121]....
        /*0550*/ 	.word	0xffffffff


	//   ....[122]....
        /*0554*/ 	.word	0xffffffff


	//   ....[123]....
        /*0558*/ 	.word	0xffffffff


	//   ....[124]....
        /*055c*/ 	.word	0xffffffff


	//   ....[125]....
        /*0560*/ 	.word	0xffffffff


	//   ....[126]....
        /*0564*/ 	.word	0xffffffff


	//   ....[127]....
        /*0568*/ 	.word	0xffffffff


	//   ....[128]....
        /*056c*/ 	.word	0xffffffff


	//   ....[129]....
        /*0570*/ 	.word	0xffffffff


	//   ....[130]....
        /*0574*/ 	.word	0xffffffff


	//   ....[131]....
        /*0578*/ 	.word	0xffffffff


	//   ....[132]....
        /*057c*/ 	.word	0xffffffff


	//   ....[133]....
        /*0580*/ 	.word	0xffffffff


	//   ....[134]....
        /*0584*/ 	.word	0xffffffff


	//   ....[135]....
        /*0588*/ 	.word	0xffffffff


	//   ....[136]....
        /*058c*/ 	.word	0xffffffff


	//   ....[137]....
        /*0590*/ 	.word	0xffffffff


	//   ....[138]....
        /*0594*/ 	.word	0xffffffff


	//----- nvinfo : EIATTR_COOP_GROUP_INSTR_OFFSETS
	.align		4
.L_246:
        /*0598*/ 	.byte	0x04, 0x28
        /*059a*/ 	.short	(.L_248 - .L_247)


	//   ....[0]....
.L_247:
        /*059c*/ 	.word	0x00000050


	//   ....[1]....
        /*05a0*/ 	.word	0x00000210


	//   ....[2]....
        /*05a4*/ 	.word	0x00000240


	//   ....[3]....
        /*05a8*/ 	.word	0x00000270


	//   ....[4]....
        /*05ac*/ 	.word	0x000002a0


	//   ....[5]....
        /*05b0*/ 	.word	0x000002d0


	//   ....[6]....
        /*05b4*/ 	.word	0x00000300


	//   ....[7]....
        /*05b8*/ 	.word	0x00000470


	//   ....[8]....
        /*05bc*/ 	.word	0x000004b0


	//   ....[9]....
        /*05c0*/ 	.word	0x000004e0


	//   ....[10]....
        /*05c4*/ 	.word	0x00000510


	//   ....[11]....
        /*05c8*/ 	.word	0x00000540


	//   ....[12]....
        /*05cc*/ 	.word	0x00000570


	//   ....[13]....
        /*05d0*/ 	.word	0x00000600


	//   ....[14]....
        /*05d4*/ 	.word	0x00000630


	//   ....[15]....
        /*05d8*/ 	.word	0x00000650


	//   ....[16]....
        /*05dc*/ 	.word	0x000006b0


	//   ....[17]....
        /*05e0*/ 	.word	0x00009620


	//   ....[18]....
        /*05e4*/ 	.word	0x00009640


	//   ....[19]....
        /*05e8*/ 	.word	0x00009650


	//   ....[20]....
        /*05ec*/ 	.word	0x00009670


	//   ....[21]....
        /*05f0*/ 	.word	0x000096c0


	//   ....[22]....
        /*05f4*/ 	.word	0x000096f0


	//   ....[23]....
        /*05f8*/ 	.word	0x000097a0


	//   ....[24]....
        /*05fc*/ 	.word	0x000097b0


	//   ....[25]....
        /*0600*/ 	.word	0x00009cf0


	//   ....[26]....
        /*0604*/ 	.word	0x00009d30


	//   ....[27]....
        /*0608*/ 	.word	0x00009d50


	//   ....[28]....
        /*060c*/ 	.word	0x00009d60


	//   ....[29]....
        /*0610*/ 	.word	0x0000b620


	//   ....[30]....
        /*0614*/ 	.word	0x0000b660


	//   ....[31]....
        /*0618*/ 	.word	0x0000b680


	//   ....[32]....
        /*061c*/ 	.word	0x0000b690


	//   ....[33]....
        /*0620*/ 	.word	0x0000f540


	//   ....[34]....
        /*0624*/ 	.word	0x0000f5e0


	//   ....[35]....
        /*0628*/ 	.word	0x0000f600


	//   ....[36]....
        /*062c*/ 	.word	0x0000f620


	//   ....[37]....
        /*0630*/ 	.word	0x00012bc0


	//   ....[38]....
        /*0634*/ 	.word	0x00012be0


	//   ....[39]....
        /*0638*/ 	.word	0x00012c10


	//   ....[40]....
        /*063c*/ 	.word	0x00012c20


	//   ....[41]....
        /*0640*/ 	.word	0x00014810


	//   ....[42]....
        /*0644*/ 	.word	0x00014820


	//   ....[43]....
        /*0648*/ 	.word	0x00014850


	//   ....[44]....
        /*064c*/ 	.word	0x00014860


	//   ....[45]....
        /*0650*/ 	.word	0x00015af0


	//   ....[46]....
        /*0654*/ 	.word	0x00015b00


	//   ....[47]....
        /*0658*/ 	.word	0x00015b20


	//   ....[48]....
        /*065c*/ 	.word	0x00015b40


	//   ....[49]....
        /*0660*/ 	.word	0x00015e70


	//   ....[50]....
        /*0664*/ 	.word	0x00015e90


	//   ....[51]....
        /*0668*/ 	.word	0x00015f70


	//   ....[52]....
        /*066c*/ 	.word	0x00015f80


	//   ....[53]....
        /*0670*/ 	.word	0x00016070


	//   ....[54]....
        /*0674*/ 	.word	0x00016090


	//   ....[55]....
        /*0678*/ 	.word	0x00016180


	//   ....[56]....
        /*067c*/ 	.word	0x00016190


	//   ....[57]....
        /*0680*/ 	.word	0x00016480


	//   ....[58]....
        /*0684*/ 	.word	0x000164a0


	//   ....[59]....
        /*0688*/ 	.word	0x00016b10


	//   ....[60]....
        /*068c*/ 	.word	0x00016b20


	//   ....[61]....
        /*0690*/ 	.word	0x00017730


	//   ....[62]....
        /*0694*/ 	.word	0x00017750


	//   ....[63]....
        /*0698*/ 	.word	0x00017840


	//   ....[64]....
        /*069c*/ 	.word	0x00017850


	//   ....[65]....
        /*06a0*/ 	.word	0x00017940


	//   ....[66]....
        /*06a4*/ 	.word	0x00017960


	//   ....[67]....
        /*06a8*/ 	.word	0x00017a50


	//   ....[68]....
        /*06ac*/ 	.word	0x00017a60


	//   ....[69]....
        /*06b0*/ 	.word	0x00017c10


	//   ....[70]....
        /*06b4*/ 	.word	0x00017c30


	//   ....[71]....
        /*06b8*/ 	.word	0x00017d60


	//   ....[72]....
        /*06bc*/ 	.word	0x00017da0


	//   ....[73]....
        /*06c0*/ 	.word	0x00017dd0


	//   ....[74]....
        /*06c4*/ 	.word	0x00017e00


	//   ....[75]....
        /*06c8*/ 	.word	0x00017e30


	//   ....[76]....
        /*06cc*/ 	.word	0x00017e60


	//   ....[77]....
        /*06d0*/ 	.word	0x00017fc0


	//   ....[78]....
        /*06d4*/ 	.word	0x00018000


	//   ....[79]....
        /*06d8*/ 	.word	0x00018030


	//   ....[80]....
        /*06dc*/ 	.word	0x00018060


	//   ....[81]....
        /*06e0*/ 	.word	0x00018090


	//   ....[82]....
        /*06e4*/ 	.word	0x000180c0


	//   ....[83]....
        /*06e8*/ 	.word	0x00018150


	//   ....[84]....
        /*06ec*/ 	.word	0x00018180


	//   ....[85]....
        /*06f0*/ 	.word	0x00018190


	//   ....[86]....
        /*06f4*/ 	.word	0x000181f0


	//   ....[87]....
        /*06f8*/ 	.word	0x000187d0


	//   ....[88]....
        /*06fc*/ 	.word	0x00018830


	//   ....[89]....
        /*0700*/ 	.word	0x00018880


	//   ....[90]....
        /*0704*/ 	.word	0x000188d0


	//   ....[91]....
        /*0708*/ 	.word	0x00018920


	//   ....[92]....
        /*070c*/ 	.word	0x00018990


	//   ....[93]....
        /*0710*/ 	.word	0x000189d0


	//   ....[94]....
        /*0714*/ 	.word	0x00018a40


	//   ....[95]....
        /*0718*/ 	.word	0x00018ab0


	//   ....[96]....
        /*071c*/ 	.word	0x00018b10


	//   ....[97]....
        /*0720*/ 	.word	0x00018b90


	//   ....[98]....
        /*0724*/ 	.word	0x00018bf0


	//   ....[99]....
        /*0728*/ 	.word	0x00018c40


	//   ....[100]....
        /*072c*/ 	.word	0x00018ca0


	//   ....[101]....
        /*0730*/ 	.word	0x00018d10


	//   ....[102]....
        /*0734*/ 	.word	0x00018d80


	//   ....[103]....
        /*0738*/ 	.word	0x00018de0


	//   ....[104]....
        /*073c*/ 	.word	0x00018e40


	//   ....[105]....
        /*0740*/ 	.word	0x00018ea0


	//   ....[106]....
        /*0744*/ 	.word	0x00018f10


	//   ....[107]....
        /*0748*/ 	.word	0x00018f70


	//   ....[108]....
        /*074c*/ 	.word	0x00018fd0


	//   ....[109]....
        /*0750*/ 	.word	0x00019030


	//   ....[110]....
        /*0754*/ 	.word	0x000190a0


	//   ....[111]....
        /*0758*/ 	.word	0x00019100


	//   ....[112]....
        /*075c*/ 	.word	0x00019160


	//   ....[113]....
        /*0760*/ 	.word	0x000191c0


	//   ....[114]....
        /*0764*/ 	.word	0x00019230


	//   ....[115]....
        /*0768*/ 	.word	0x00019290


	//   ....[116]....
        /*076c*/ 	.word	0x000192f0


	//   ....[117]....
        /*0770*/ 	.word	0x00019350


	//   ....[118]....
        /*0774*/ 	.word	0x000193c0


	//   ....[119]....
        /*0778*/ 	.word	0x00019420


	//   ....[120]....
        /*077c*/ 	.word	0x00019480


	//   ....[121]....
        /*0780*/ 	.word	0x000194e0


	//   ....[122]....
        /*0784*/ 	.word	0x00019550


	//   ....[123]....
        /*0788*/ 	.word	0x000195a0


	//   ....[124]....
        /*078c*/ 	.word	0x000195e0


	//   ....[125]....
        /*0790*/ 	.word	0x00019630


	//   ....[126]....
        /*0794*/ 	.word	0x00019680


	//   ....[127]....
        /*0798*/ 	.word	0x000196d0


	//   ....[128]....
        /*079c*/ 	.word	0x00019740


	//   ....[129]....
        /*07a0*/ 	.word	0x00019780


	//   ....[130]....
        /*07a4*/ 	.word	0x000197d0


	//   ....[131]....
        /*07a8*/ 	.word	0x00019820


	//   ....[132]....
        /*07ac*/ 	.word	0x00019870


	//   ....[133]....
        /*07b0*/ 	.word	0x000198c0


	//   ....[134]....
        /*07b4*/ 	.word	0x00019930


	//   ....[135]....
        /*07b8*/ 	.word	0x00019970


	//   ....[136]....
        /*07bc*/ 	.word	0x000199e0


	//   ....[137]....
        /*07c0*/ 	.word	0x00019a40


	//   ....[138]....
        /*07c4*/ 	.word	0x00019aa0


	//----- nvinfo : EIATTR_EXIT_INSTR_OFFSETS
	.align		4
.L_248:
        /*07c8*/ 	.byte	0x04, 0x1c
        /*07ca*/ 	.short	(.L_250 - .L_249)


	//   ....[0]....
.L_249:
        /*07cc*/ 	.word	0x00000c20


	//   ....[1]....
        /*07d0*/ 	.word	0x00018790


	//----- nvinfo : EIATTR_MAX_THREADS
	.align		4
.L_250:
        /*07d4*/ 	.byte	0x04, 0x05
        /*07d6*/ 	.short	(.L_252 - .L_251)
.L_251:
        /*07d8*/ 	.word	0x00000100
        /*07dc*/ 	.word	0x00000001
        /*07e0*/ 	.word	0x00000001


	//----- nvinfo : EIATTR_CRS_STACK_SIZE
	.align		4
.L_252:
        /*07e4*/ 	.byte	0x04, 0x1e
        /*07e6*/ 	.short	(.L_254 - .L_253)
.L_253:
        /*07e8*/ 	.word	0x00000000
.L_254:


//--------------------- .nv.info._ZN7cutlass13device_kernelIN5flash19enable_sm80_to_sm89INS1_16FlashAttnFwdSm80INS1_25CollectiveMainloopFwdSm80ILi4ELi1ELb0EN4cute5tupleIJNS5_1CILi128EEENS7_ILi48EEES8_EEELi128ENS_6half_tEfNS_4arch4Sm80ELb0ELb1ELb1ELb0ELb0ELb0ELb1ELb1EEENS1_21CollectiveEpilogueFwdINS6_IJS8_S8_S9_EEENS6_IJNS7_ILi1EEESH_SH_EEESB_SD_Li128ELb0ELb1ELb1ELb0EEENS1_19SingleTileSchedulerILb0ELb1ELb1ELi128EEEEEEEEEvNT_6ParamsE --------------------------
	.section	.nv.info._ZN7cutlass13device_kernelIN5flash19enable_sm80_to_sm89INS1_16FlashAttnFwdSm80INS1_25CollectiveMainloopFwdSm80ILi4ELi1ELb0EN4cute5tupleIJNS5_1CILi128EEENS7_ILi48EEES8_EEELi128ENS_6half_tEfNS_4arch4Sm80ELb0ELb1ELb1ELb0ELb0ELb0ELb1ELb1EEENS1_21CollectiveEpilogueFwdINS6_IJS8_S8_S9_EEENS6_IJNS7_ILi1EEESH_SH_EEESB_SD_Li128ELb0ELb1ELb1ELb0EEENS1_19SingleTileSchedulerILb0ELb1ELb1ELi128EEEEEEEEEvNT_6ParamsE,"",@"SHT_CUDA_INFO"
	.sectionflags	@""
	.align	4


	//----- nvinfo : EIATTR_CUDA_API_VERSION
	.align		4
        /*0000*/ 	.byte	0x04, 0x37
        /*0002*/ 	.short	(.L_256 - .L_255)
.L_255:
        /*0004*/ 	.word	0x00000082


	//----- nvinfo : EIATTR_SW2861232_WAR
	.align		4
.L_256:
        /*0008*/ 	.byte	0x01, 0x35
	.zero		2


	//----- nvinfo : EIATTR_PARAM_CBANK
	.align		4
        /*000c*/ 	.byte	0x04, 0x0a
        /*000e*/ 	.short	(.L_258 - .L_257)
	.align		4
.L_257:
        /*0010*/ 	.word	index@(.nv.constant0._ZN7cutlass13device_kernelIN5flash19enable_sm80_to_sm89INS1_16FlashAttnFwdSm80INS1_25CollectiveMainloopFwdSm80ILi4ELi1ELb0EN4cute5tupleIJNS5_1CILi128EEENS7_ILi48EEES8_EEELi128ENS_6half_tEfNS_4arch4Sm80ELb0ELb1ELb1ELb0ELb0ELb0ELb1ELb1EEENS1_21CollectiveEpilogueFwdINS6_IJS8_S8_S9_EEENS6_IJNS7_ILi1EEESH_SH_EEESB_SD_Li128ELb0ELb1ELb1ELb0EEENS1_19SingleTileSchedulerILb0ELb1ELb1ELi128EEEEEEEEEvNT_6ParamsE)
        /*0014*/ 	.short	0x0160
        /*0016*/ 	.short	0x0418


	//----- nvinfo : EIATTR_CBANK_PARAM_SIZE
	.align		4
.L_258:
        /*0018*/ 	.byte	0x03, 0x19
        /*001a*/ 	.short	0x0418


	//----- nvinfo : EIATTR_KPARAM_INFO
	.align		4
        /*001c*/ 	.byte	0x04, 0x17
        /*001e*/ 	.short	(.L_260 - .L_259)
.L_259:
        /*0020*/ 	.word	0x00000000
        /*0024*/ 	.short	0x0000
        /*0026*/ 	.short	0x0000
        /*0028*/ 	.byte	0x00, 0xf0, 0x61, 0x10


	//----- nvinfo : EIATTR_MAXREG_COUNT
	.align		4
.L_260:
        /*002c*/ 	.byte	0x03, 0x1b
        /*002e*/ 	.short	0x00ff


	//----- nvinfo : EIATTR_NUM_BARRIERS
	.align		4
        /*0030*/ 	.byte	0x02, 0x4c
        /*0032*/ 	.byte	0x02
	.zero		1


	//----- nvinfo : EIATTR_ANNOTATIONS
	.align		4
        /*0034*/ 	.byte	0x04, 0x55
        /*0036*/ 	.short	(.L_262 - .L_261)


	//   ....[0]....
.L_261:
        /* <DEDUP_REMOVED lines=44> */


	//----- nvinfo : EIATTR_MERCURY_ISA_VERSION
	.align		4
.L_262:
        /*02e8*/ 	.byte	0x03, 0x5f
        /*02ea*/ 	.short	0x0000


	//----- nvinfo : EIATTR_COOP_GROUP_MASK_REGIDS
	.align		4
        /*02ec*/ 	.byte	0x04, 0x29
        /*02ee*/ 	.short	(.L_264 - .L_263)


	//   ....[0]....
.L_263:
        /*02f0*/ 	.word	0xffffffff


	//   ....[1]....
        /*02f4*/ 	.word	0xffffffff


	//   ....[2]....
        /*02f8*/ 	.word	0xffffffff


	//   ....[3]....
        /*02fc*/ 	.word	0xffffffff


	//   ....[4]....
        /*0300*/ 	.word	0xffffffff


	//   ....[5]....
        /*0304*/ 	.word	0xffffffff


	//   ....[6]....
        /*0308*/ 	.word	0xffffffff


	//   ....[7]....
        /*030c*/ 	.word	0xffffffff


	//   ....[8]....
        /*0310*/ 	.word	0xffffffff


	//   ....[9]....
        /*0314*/ 	.word	0xffffffff


	//   ....[10]....
        /*0318*/ 	.word	0xffffffff


	//   ....[11]....
        /*031c*/ 	.word	0xffffffff


	//   ....[12]....
        /*0320*/ 	.word	0xffffffff


	//   ....[13]....
        /*0324*/ 	.word	0xffffffff


	//   ....[14]....
        /*0328*/ 	.word	0xffffffff


	//   ....[15]....
        /*032c*/ 	.word	0xffffffff


	//   ....[16]....
        /*0330*/ 	.word	0xffffffff


	//   ....[17]....
        /*0334*/ 	.word	0xffffffff


	//   ....[18]....
        /*0338*/ 	.word	0xffffffff


	//   ....[19]....
        /*033c*/ 	.word	0xffffffff


	//   ....[20]....
        /*0340*/ 	.word	0xffffffff


	//   ....[21]....
        /*0344*/ 	.word	0xffffffff


	//   ....[22]....
        /*0348*/ 	.word	0xffffffff


	//   ....[23]....
        /*034c*/ 	.word	0xffffffff


	//   ....[24]....
        /*0350*/ 	.word	0xffffffff


	//   ....[25]....
        /*0354*/ 	.word	0xffffffff


	//   ....[26]....
        /*0358*/ 	.word	0xffffffff


	//   ....[27]....
        /*035c*/ 	.word	0xffffffff


	//   ....[28]....
        /*0360*/ 	.word	0xffffffff


	//   ....[29]....
        /*0364*/ 	.word	0xffffffff


	//   ....[30]....
        /*0368*/ 	.word	0xffffffff


	//   ....[31]....
        /*036c*/ 	.word	0xffffffff


	//   ....[32]....
        /*0370*/ 	.word	0xffffffff


	//   ....[33]....
        /*0374*/ 	.word	0xffffffff


	//   ....[34]....
        /*0378*/ 	.word	0xffffffff


	//   ....[35]....
        /*037c*/ 	.word	0xffffffff


	//   ....[36]....
        /*0380*/ 	.word	0xffffffff


	//   ....[37]....
        /*0384*/ 	.word	0xffffffff


	//   ....[38]....
        /*0388*/ 	.word	0xffffffff


	//   ....[39]....
        /*038c*/ 	.word	0xffffffff


	//   ....[40]....
        /*0390*/ 	.word	0xffffffff


	//   ....[41]....
        /*0394*/ 	.word	0xffffffff


	//   ....[42]....
        /*0398*/ 	.word	0xffffffff


	//   ....[43]....
        /*039c*/ 	.word	0xffffffff


	//   ....[44]....
        /*03a0*/ 	.word	0xffffffff


	//   ....[45]....
        /*03a4*/ 	.word	0xffffffff


	//   ....[46]....
        /*03a8*/ 	.word	0xffffffff


	//   ....[47]....
        /*03ac*/ 	.word	0xffffffff


	//   ....[48]....
        /*03b0*/ 	.word	0xffffffff


	//   ....[49]....
        /*03b4*/ 	.word	0xffffffff


	//   ....[50]....
        /*03b8*/ 	.word	0xffffffff


	//   ....[51]....
        /*03bc*/ 	.word	0xffffffff


	//   ....[52]....
        /*03c0*/ 	.word	0xffffffff


	//   ....[53]....
        /*03c4*/ 	.word	0xffffffff


	//   ....[54]....
        /*03c8*/ 	.word	0xffffffff


	//   ....[55]....
        /*03cc*/ 	.word	0xffffffff


	//   ....[56]....
        /*03d0*/ 	.word	0xffffffff


	//   ....[57]....
        /*03d4*/ 	.word	0xffffffff


	//   ....[58]....
        /*03d8*/ 	.word	0xffffffff


	//   ....[59]....
        /*03dc*/ 	.word	0xffffffff


	//   ....[60]....
        /*03e0*/ 	.word	0xffffffff


	//   ....[61]....
        /*03e4*/ 	.word	0xffffffff


	//   ....[62]....
        /*03e8*/ 	.word	0xffffffff


	//   ....[63]....
        /*03ec*/ 	.word	0xffffffff


	//   ....[64]....
        /*03f0*/ 	.word	0xffffffff


	//   ....[65]....
        /*03f4*/ 	.word	0xffffffff


	//   ....[66]....
        /*03f8*/ 	.word	0xffffffff


	//   ....[67]....
        /*03fc*/ 	.word	0xffffffff


	//   ....[68]....
        /*0400*/ 	.word	0xffffffff


	//   ....[69]....
        /*0404*/ 	.word	0xffffffff


	//   ....[70]....
        /*0408*/ 	.word	0xffffffff


	//   ....[71]....
        /*040c*/ 	.word	0xffffffff


	//   ....[72]....
        /*0410*/ 	.word	0xffffffff


	//   ....[73]....
        /*0414*/ 	.word	0xffffffff


	//   ....[74]....
        /*0418*/ 	.word	0xffffffff


	//   ....[75]....
        /*041c*/ 	.word	0xffffffff


	//   ....[76]....
        /*0420*/ 	.word	0xffffffff


	//   ....[77]....
        /*0424*/ 	.word	0xffffffff


	//   ....[78]....
        /*0428*/ 	.word	0xffffffff


	//   ....[79]....
        /*042c*/ 	.word	0xffffffff


	//   ....[80]....
        /*0430*/ 	.word	0xffffffff


	//   ....[81]....
        /*0434*/ 	.word	0xffffffff


	//   ....[82]....
        /*0438*/ 	.word	0xffffffff


	//   ....[83]....
        /*043c*/ 	.word	0xffffffff


	//   ....[84]....
        /*0440*/ 	.word	0xffffffff


	//----- nvinfo : EIATTR_COOP_GROUP_INSTR_OFFSETS
	.align		4
.L_264:
        /*0444*/ 	.byte	0x04, 0x28
        /*0446*/ 	.short	(.L_266 - .L_265)


	//   ....[0]....
.L_265:
        /*0448*/ 	.word	0x00000060


	//   ....[1]....
        /*044c*/ 	.word	0x000013d0


	//   ....[2]....
        /*0450*/ 	.word	0x00001420


	//   ....[3]....
        /*0454*/ 	.word	0x00001670


	//   ....[4]....
        /*0458*/ 	.word	0x000016a0


	//   ....[5]....
        /*045c*/ 	.word	0x00001780


	//   ....[6]....
        /*0460*/ 	.word	0x000017b0


	//   ....[7]....
        /*0464*/ 	.word	0x00001890


	//   ....[8]....
        /*0468*/ 	.word	0x000018c0


	//   ....[9]....
        /*046c*/ 	.word	0x000019a0


	//   ....[10]....
        /*0470*/ 	.word	0x000019d0


	//   ....[11]....
        /*0474*/ 	.word	0x00001ab0


	//   ....[12]....
        /*0478*/ 	.word	0x00001ae0


	//   ....[13]....
        /*047c*/ 	.word	0x00001bc0


	//   ....[14]....
        /*0480*/ 	.word	0x00001bf0


	//   ....[15]....
        /*0484*/ 	.word	0x00001cc0


	//   ....[16]....
        /*0488*/ 	.word	0x00001d00


	//   ....[17]....
        /*048c*/ 	.word	0x000033d0


	//   ....[18]....
        /*0490*/ 	.word	0x00003610


	//   ....[19]....
        /*0494*/ 	.word	0x00003cc0


	//   ....[20]....
        /*0498*/ 	.word	0x000046e0


	//   ....[21]....
        /*049c*/ 	.word	0x00004af0


	//   ....[22]....
        /*04a0*/ 	.word	0x00004c20


	//   ....[23]....
        /*04a4*/ 	.word	0x00004d20


	//   ....[24]....
        /*04a8*/ 	.word	0x00004e30


	//   ....[25]....
        /*04ac*/ 	.word	0x000052e0


	//   ....[26]....
        /*04b0*/ 	.word	0x00005300


	//   ....[27]....
        /*04b4*/ 	.word	0x00005390


	//   ....[28]....
        /*04b8*/ 	.word	0x00005540


	//   ....[29]....
        /*04bc*/ 	.word	0x000086c0


	//   ....[30]....
        /*04c0*/ 	.word	0x000088f0


	//   ....[31]....
        /*04c4*/ 	.word	0x00008e60


	//   ....[32]....
        /*04c8*/ 	.word	0x00009310


	//   ....[33]....
        /*04cc*/ 	.word	0x00009980


	//   ....[34]....
        /*04d0*/ 	.word	0x00009a80


	//   ....[35]....
        /*04d4*/ 	.word	0x00009b90


	//   ....[36]....
        /*04d8*/ 	.word	0x00009be0


	//   ....[37]....
        /*04dc*/ 	.word	0x00009cd0


	//   ....[38]....
        /*04e0*/ 	.word	0x00009e00


	//   ....[39]....
        /*04e4*/ 	.word	0x00009ec0


	//   ....[40]....
        /*04e8*/ 	.word	0x00009fe0


	//   ....[41]....
        /*04ec*/ 	.word	0x0000d310


	//   ....[42]....
        /*04f0*/ 	.word	0x0000d390


	//   ....[43]....
        /*04f4*/ 	.word	0x0000d440


	//   ....[44]....
        /*04f8*/ 	.word	0x0000d590


	//   ....[45]....
        /*04fc*/ 	.word	0x0000d620


	//   ....[46]....
        /*0500*/ 	.word	0x0000d650


	//   ....[47]....
        /*0504*/ 	.word	0x0000d7f0


	//   ....[48]....
        /*0508*/ 	.word	0x0000dcc0


	//   ....[49]....
        /*050c*/ 	.word	0x00010ba0


	//   ....[50]....
        /*0510*/ 	.word	0x000112d0


	//   ....[51]....
        /*0514*/ 	.word	0x000114e0


	//   ....[52]....
        /*0518*/ 	.word	0x00011980


	//   ....[53]....
        /*051c*/ 	.word	0x00012060


	//   ....[54]....
        /*0520*/ 	.word	0x00012170


	//   ....[55]....
        /*0524*/ 	.word	0x000121c0


	//   ....[56]....
        /*0528*/ 	.word	0x00012280


	//   ....[57]....
        /*052c*/ 	.word	0x00012370


	//   ....[58]....
        /*0530*/ 	.word	0x00012480


	//   ....[59]....
        /*0534*/ 	.word	0x00012530


	//   ....[60]....
        /*0538*/ 	.word	0x00012640


	//   ....[61]....
        /*053c*/ 	.word	0x00014600


	//   ....[62]....
        /*0540*/ 	.word	0x00014610


	//   ....[63]....
        /*0544*/ 	.word	0x00014620


	//   ....[64]....
        /*0548*/ 	.word	0x00014630


	//   ....[65]....
        /*054c*/ 	.word	0x00014660


	//   ....[66]....
        /*0550*/ 	.word	0x00014680


	//   ....[67]....
        /*0554*/ 	.word	0x000146a0


	//   ....[68]....
        /*0558*/ 	.word	0x000146b0


	//   ....[69]....
        /*055c*/ 	.word	0x00015730


	//   ....[70]....
        /*0560*/ 	.word	0x00015760


	//   ....[71]....
        /*0564*/ 	.word	0x00015790


	//   ....[72]....
        /*0568*/ 	.word	0x000157c0


	//   ....[73]....
        /*056c*/ 	.word	0x00015800


	//   ....[74]....
        /*0570*/ 	.word	0x00015830


	//   ....[75]....
        /*0574*/ 	.word	0x00015850


	//   ....[76]....
        /*0578*/ 	.word	0x00015860


	//   ....[77]....
        /*057c*/ 	.word	0x00015880


	//   ....[78]....
        /*0580*/ 	.word	0x00015890


	//   ....[79]....
        /*0584*/ 	.word	0x00015f40


	//   ....[80]....
        /*0588*/ 	.word	0x00015f60


	//   ....[81]....
        /*058c*/ 	.word	0x00016560


	//   ....[82]....
        /*0590*/ 	.word	0x00016580


	//   ....[83]....
        /*0594*/ 	.word	0x00016b80


	//   ....[84]....
        /*0598*/ 	.word	0x00016b90


	//----- nvinfo : EIATTR_EXIT_INSTR_OFFSETS
	.align		4
.L_266:
        /*059c*/ 	.byte	0x04, 0x1c
        /*059e*/ 	.short	(.L_268 - .L_267)


	//   ....[0]....
.L_267:
        /*05a0*/ 	.word	0x000001c0


	//   ....[1]....
        /*05a4*/ 	.word	0x00016ba0


	//   ....[2]....
        /*05a8*/ 	.word	0x00017140


	//   ....[3]....
        /*05ac*/ 	.word	0x00017190


	//   ....[4]....
        /*05b0*/ 	.word	0x000171c0


	//   ....[5]....
        /*05b4*/ 	.word	0x00017220


	//   ....[6]....
        /*05b8*/ 	.word	0x000174b0


	//----- nvinfo : EIATTR_CTAIDZ_USED
	.align		4
.L_268:
        /*05bc*/ 	.byte	0x01, 0x04
	.zero		2


	//----- nvinfo : EIATTR_MAX_THREADS
	.align		4
        /*05c0*/ 	.byte	0x04, 0x05
        /*05c2*/ 	.short	(.L_270 - .L_269)
.L_269:
        /*05c4*/ 	.word	0x00000080
        /*05c8*/ 	.word	0x00000001
        /*05cc*/ 	.word	0x00000001


	//----- nvinfo : EIATTR_CRS_STACK_SIZE
	.align		4
.L_270:
        /*05d0*/ 	.byte	0x04, 0x1e
        /*05d2*/ 	.short	(.L_272 - .L_271)
.L_271:
        /*05d4*/ 	.word	0x00000000
.L_272:


//--------------------- .nv.info._ZN7cutlass13device_kernelIN5flash19enable_sm80_to_sm89INS1_16FlashAttnFwdSm80INS1_25CollectiveMainloopFwdSm80ILi8ELi1ELb1EN4cute5tupleIJNS5_1CILi128EEENS7_ILi96EEES8_EEELi128ENS_6half_tEfNS_4arch4Sm80ELb0ELb1ELb1ELb1ELb0ELb0ELb1ELb1EEENS1_21CollectiveEpilogueFwdINS6_IJS8_S8_S9_EEENS6_IJNS7_ILi1EEESH_SH_EEESB_SD_Li256ELb1ELb1ELb1ELb0EEENS1_36VarlenDynamicPersistentTileSchedulerILi128ELi96ELi256ELi256ELb1ELb1ELb0ELb1ELb0ELb1EEEEEEEEEvNT_6ParamsE --------------------------
	.section	.nv.info._ZN7cutlass13device_kernelIN5flash19enable_sm80_to_sm89INS1_16FlashAttnFwdSm80INS1_25CollectiveMainloopFwdSm80ILi8ELi1ELb1EN4cute5tupleIJNS5_1CILi128EEENS7_ILi96EEES8_EEELi128ENS_6half_tEfNS_4arch4Sm80ELb0ELb1ELb1ELb1ELb0ELb0ELb1ELb1EEENS1_21CollectiveEpilogueFwdINS6_IJS8_S8_S9_EEENS6_IJNS7_ILi1EEESH_SH_EEESB_SD_Li256ELb1ELb1ELb1ELb0EEENS1_36VarlenDynamicPersistentTileSchedulerILi128ELi96ELi256ELi256ELb1ELb1ELb0ELb1ELb0ELb1EEEEEEEEEvNT_6ParamsE,"",@"SHT_CUDA_INFO"
	.sectionflags	@""
	.align	4


	//----- nvinfo : EIATTR_CUDA_API_VERSION
	.align		4
        /*0000*/ 	.byte	0x04, 0x37
        /*0002*/ 	.short	(.L_274 - .L_273)
.L_273:
        /*0004*/ 	.word	0x00000082


	//----- nvinfo : EIATTR_SW2861232_WAR
	.align		4
.L_274:
        /*0008*/ 	.byte	0x01, 0x35
	.zero		2


	//----- nvinfo : EIATTR_PARAM_CBANK
	.align		4
        /*000c*/ 	.byte	0x04, 0x0a
        /*000e*/ 	.short	(.L_276 - .L_275)
	.align		4
.L_275:
        /*0010*/ 	.word	index@(.nv.constant0._ZN7cutlass13device_kernelIN5flash19enable_sm80_to_sm89INS1_16FlashAttnFwdSm80INS1_25CollectiveMainloopFwdSm80ILi8ELi1ELb1EN4cute5tupleIJNS5_1CILi128EEENS7_ILi96EEES8_EEELi128ENS_6half_tEfNS_4arch4Sm80ELb0ELb1ELb1ELb1ELb0ELb0ELb1ELb1EEENS1_21CollectiveEpilogueFwdINS6_IJS8_S8_S9_EEENS6_IJNS7_ILi1EEESH_SH_EEESB_SD_Li256ELb1ELb1ELb1ELb0EEENS1_36VarlenDynamicPersistentTileSchedulerILi128ELi96ELi256ELi256ELb1ELb1ELb0ELb1ELb0ELb1EEEEEEEEEvNT_6ParamsE)
        /*0014*/ 	.short	0x0160
        /*0016*/ 	.short	0x0438


	//----- nvinfo : EIATTR_CBANK_PARAM_SIZE
	.align		4
.L_276:
        /*0018*/ 	.byte	0x03, 0x19
        /*001a*/ 	.short	0x0438


	//----- nvinfo : EIATTR_KPARAM_INFO
	.align		4
        /*001c*/ 	.byte	0x04, 0x17
        /*001e*/ 	.short	(.L_278 - .L_277)
.L_277:
        /*0020*/ 	.word	0x00000000
        /*0024*/ 	.short	0x0000
        /*0026*/ 	.short	0x0000
        /*0028*/ 	.byte	0x00, 0xf0, 0xe1, 0x10


	//----- nvinfo : EIATTR_MAXREG_COUNT
	.align		4
.L_278:
        /*002c*/ 	.byte	0x03, 0x1b
        /*002e*/ 	.short	0x00ff


	//----- nvinfo : EIATTR_NUM_BARRIERS
	.align		4
        /*0030*/ 	.byte	0x02, 0x4c
        /*0032*/ 	.byte	0x06
	.zero		1


	//----- nvinfo : EIATTR_ANNOTATIONS
	.align		4
        /*0034*/ 	.byte	0x04, 0x55
        /*0036*/ 	.short	(.L_280 - .L_279)


	//   ....[0]....
.L_279:
        /* <DEDUP_REMOVED lines=75> */


	//----- nvinfo : EIATTR_MERCURY_ISA_VERSION
	.align		4
.L_280:
        /*04d8*/ 	.byte	0x03, 0x5f
        /*04da*/ 	.short	0x0000


	//----- nvinfo : EIATTR_INT_WARP_WIDE_INSTR_OFFSETS
	.align		4
        /*04dc*/ 	.byte	0x04, 0x31
        /*04de*/ 	.short	(.L_282 - .L_281)


	//   ....[0]....
.L_281:
        /*04e0*/ 	.word	0x00013400


	//   ....[1]....
        /*04e4*/ 	.word	0x00013480


	//----- nvinfo : EIATTR_COOP_GROUP_MASK_REGIDS
	.align		4
.L_282:
        /*04e8*/ 	.byte	0x04, 0x29
        /*04ea*/ 	.short	(.L_284 - .L_283)


	//   ....[0]....
.L_283:
        /*04ec*/ 	.word	0xffffffff


	//   ....[1]....
        /*04f0*/ 	.word	0xffffffff


	//   ....[2]....
        /*04f4*/ 	.word	0xffffffff


	//   ....[3]....
        /*04f8*/ 	.word	0xffffffff


	//   ....[4]....
        /*04fc*/ 	.word	0xffffffff


	//   ....[5]....
        /*0500*/ 	.word	0xffffffff


	//   ....[6]....
        /*0504*/ 	.word	0xffffffff


	//   ....[7]....
        /*0508*/ 	.word	0xffffffff


	//   ....[8]....
        /*050c*/ 	.word	0xffffffff


	//   ....[9]....
        /*0510*/ 	.word	0xffffffff


	//   ....[10]....
        /*0514*/ 	.word	0xffffffff


	//   ....[11]....
        /*0518*/ 	.word	0xffffffff


	//   ....[12]....
        /*051c*/ 	.word	0xffffffff


	//   ....[13]....
        /*0520*/ 	.word	0xffffffff


	//   ....[14]....
        /*0524*/ 	.word	0xffffffff


	//   ....[15]....
        /*0528*/ 	.word	0xffffffff


	//   ....[16]....
        /*052c*/ 	.word	0xffffffff


	//   ....[17]....
        /*0530*/ 	.word	0xffffffff


	//   ....[18]....
        /*0534*/ 	.word	0xffffffff


	//   ....[19]....
        /*0538*/ 	.word	0xffffffff


	//   ....[20]....
        /*053c*/ 	.word	0xffffffff


	//   ....[21]....
        /*0540*/ 	.word	0xffffffff


	//   ....[22]....
        /*0544*/ 	.word	0xffffffff


	//   ....[23]....
        /*0548*/ 	.word	0xffffffff


	//   ....[24]....
        /*054c*/ 	.word	0xffffffff


	//   ....[25]....
        /*0550*/ 	.word	0xffffffff


	//   ....[26]....
        /*0554*/ 	.word	0xffffffff


	//   ....[27]....
        /*0558*/ 	.word	0xffffffff


	//   ....[28]....
        /*055c*/ 	.word	0xffffffff


	//   ....[29]....
        /*0560*/ 	.word	0xffffffff


	//   ....[30]....
        /*0564*/ 	.word	0xffffffff


	//   ....[31]....
        /*0568*/ 	.word	0xffffffff


	//   ....[32]....
        /*056c*/ 	.word	0xffffffff


	//   ....[33]....
        /*0570*/ 	.word	0xffffffff


	//   ....[34]....
        /*0574*/ 	.word	0xffffffff


	//   ....[35]....
        /*0578*/ 	.word	0xffffffff


	//   ....[36]....
        /*057c*/ 	.word	0xffffffff


	//   ....[37]....
        /*0580*/ 	.word	0xffffffff


	//   ....[38]....
        /*0584*/ 	.word	0xffffffff


	//   ....[39]....
        /*0588*/ 	.word	0xffffffff


	//   ....[40]....
        /*058c*/ 	.word	0xffffffff


	//   ....[41]....
        /*0590*/ 	.word	0xffffffff


	//   ....[42]....
        /*0594*/ 	.word	0xffffffff


	//   ....[43]....
        /*0598*/ 	.word	0xffffffff


	//   ....[44]....
        /*059c*/ 	.word	0xffffffff


	//   ....[45]....
        /*05a0*/ 	.word	0xffffffff


	//   ....[46]....
        /*05a4*/ 	.word	0xffffffff


	//   ....[47]....
        /*05a8*/ 	.word	0xffffffff


	//   ....[48]....
        /*05ac*/ 	.word	0xffffffff


	//   ....[49]....
        /*05b0*/ 	.word	0xffffffff


	//   ....[50]....
        /*05b4*/ 	.word	0xffffffff


	//   ....[51]....
        /*05b8*/ 	.word	0xffffffff


	//   ....[52]....
        /*05bc*/ 	.word	0xffffffff


	//   ....[53]....
        /*05c0*/ 	.word	0xffffffff


	//   ....[54]....
        /*05c4*/ 	.word	0xffffffff


	//   ....[55]....
        /*05c8*/ 	.word	0xffffffff


	//   ....[56]....
        /*05cc*/ 	.word	0xffffffff


	//   ....[57]....
        /*05d0*/ 	.word	0xffffffff


	//   ....[58]....
        /*05d4*/ 	.word	0xffffffff


	//   ....[59]....
        /*05d8*/ 	.word	0xffffffff


	//   ....[60]....
        /*05dc*/ 	.word	0xffffffff


	//   ....[61]....
        /*05e0*/ 	.word	0xffffffff


	//   ....[62]....
        /*05e4*/ 	.word	0xffffffff


	//   ....[63]....
        /*05e8*/ 	.word	0xffffffff


	//   ....[64]....
        /*05ec*/ 	.word	0xffffffff


	//   ....[65]....
        /*05f0*/ 	.word	0xffffffff


	//   ....[66]....
        /*05f4*/ 	.word	0xffffffff


	//   ....[67]....
        /*05f8*/ 	.word	0xffffffff


	//   ....[68]....
        /*05fc*/ 	.word	0xffffffff


	//   ....[69]....
        /*0600*/ 	.word	0xffffffff


	//   ....[70]....
        /*0604*/ 	.word	0xffffffff


	//   ....[71]....
        /*0608*/ 	.word	0xffffffff


	//   ....[72]....
        /*060c*/ 	.word	0xffffffff


	//   ....[73]....
        /*0610*/ 	.word	0xffffffff


	//   ....[74]....
        /*0614*/ 	.word	0xffffffff


	//   ....[75]....
        /*0618*/ 	.word	0xffffffff


	//   ....[76]....
        /*061c*/ 	.word	0xffffffff


	//   ....[77]....
        /*0620*/ 	.word	0xffffffff


	//   ....[78]....
        /*0624*/ 	.word	0xffffffff


	//   ....[79]....
        /*0628*/ 	.word	0xffffffff


	//   ....[80]....
        /*062c*/ 	.word	0xffffffff


	//   ....[81]....
        /*0630*/ 	.word	0xffffffff


	//   ....[82]....
        /*0634*/ 	.word	0xffffffff


	//   ....[83]....
        /*0638*/ 	.word	0xffffffff


	//   ....[84]....
        /*063c*/ 	.word	0xffffffff


	//   ....[85]....
        /*0640*/ 	.word	0xffffffff


	//   ....[86]....
        /*0644*/ 	.word	0xffffffff


	//   ....[87]....
        /*0648*/ 	.word	0xffffffff


	//   ....[88]....
        /*064c*/ 	.word	0xffffffff


	//   ....[89]....
        /*0650*/ 	.word	0xffffffff


	//   ....[90]....
        /*0654*/ 	.word	0xffffffff


	//   ....[91]....
        /*0658*/ 	.word	0xffffffff


	//   ....[92]....
        /*065c*/ 	.word	0xffffffff


	//   ....[93]....
        /*0660*/ 	.word	0xffffffff


	//   ....[94]....
        /*0664*/ 	.word	0xffffffff


	//   ....[95]....
        /*0668*/ 	.word	0xffffffff


	//   ....[96]....
        /*066c*/ 	.word	0xffffffff


	//   ....[97]....
        /*0670*/ 	.word	0xffffffff


	//   ....[98]....
        /*0674*/ 	.word	0xffffffff


	//   ....[99]....
        /*0678*/ 	.word	0xffffffff


	//   ....[100]....
        /*067c*/ 	.word	0xffffffff


	//   ....[101]....
        /*0680*/ 	.word	0xffffffff


	//   ....[102]....
        /*0684*/ 	.word	0xffffffff


	//   ....[103]....
        /*0688*/ 	.word	0xffffffff


	//   ....[104]....
        /*068c*/ 	.word	0xffffffff


	//   ....[105]....
        /*0690*/ 	.word	0xffffffff


	//   ....[106]....
        /*0694*/ 	.word	0xffffffff


	//   ....[107]....
        /*0698*/ 	.word	0xffffffff


	//   ....[108]....
        /*069c*/ 	.word	0xffffffff


	//   ....[109]....
        /*06a0*/ 	.word	0xffffffff


	//   ....[110]....
        /*06a4*/ 	.word	0xffffffff


	//   ....[111]....
        /*06a8*/ 	.word	0xffffffff


	//   ....[112]....
        /*06ac*/ 	.word	0xffffffff


	//   ....[113]....
        /*06b0*/ 	.word	0xffffffff


	//   ....[114]....
        /*06b4*/ 	.word	0xffffffff


	//   ....[115]....
        /*06b8*/ 	.word	0xffffffff


	//   ....[116]....
        /*06bc*/ 	.word	0xffffffff


	//   ....[117]....
        /*06c0*/ 	.word	0xffffffff


	//   ....[118]....
        /*06c4*/ 	.word	0xffffffff


	//   ....[119]....
        /*06c8*/ 	.word	0xffffffff


	//   ....[120]....
        /*06cc*/ 	.word	0xffffffff


	//   ....[121]....
        /*06d0*/ 	.word	0xffffffff


	//   ....[122]....
        /*06d4*/ 	.word	0xffffffff


	//   ....[123]....
        /*06d8*/ 	.word	0xffffffff


	//   ....[124]....
        /*06dc*/ 	.word	0xffffffff


	//   ....[125]....
        /*06e0*/ 	.word	0xffffffff


	//   ....[126]....
        /*06e4*/ 	.word	0xffffffff


	//   ....[127]....
        /*06e8*/ 	.word	0xffffffff


	//   ....[128]....
        /*06ec*/ 	.word	0xffffffff


	//   ....[129]....
        /*06f0*/ 	.word	0xffffffff


	//   ....[130]....
        /*06f4*/ 	.word	0xffffffff


	//   ....[131]....
        /*06f8*/ 	.word	0xffffffff


	//   ....[132]....
        /*06fc*/ 	.word	0xffffffff


	//   ....[133]....
        /*0700*/ 	.word	0xffffffff


	//   ....[134]....
        /*0704*/ 	.word	0xffffffff


	//   ....[135]....
        /*0708*/ 	.word	0xffffffff


	//   ....[136]....
        /*070c*/ 	.word	0xffffffff


	//   ....[137]....
        /*0710*/ 	.word	0xffffffff


	//   ....[138]....
        /*0714*/ 	.word	0xffffffff


	//   ....[139]....
        /*0718*/ 	.word	0xffffffff


	//   ....[140]....
        /*071c*/ 	.word	0xffffffff


	//   ....[141]....
        /*0720*/ 	.word	0xffffffff


	//   ....[142]....
        /*0724*/ 	.word	0xffffffff


	//   ....[143]....
        /*0728*/ 	.word	0xffffffff


	//   ....[144]....
        /*072c*/ 	.word	0xffffffff


	//----- nvinfo : EIATTR_COOP_GROUP_INSTR_OFFSETS
	.align		4
.L_284:
        /*0730*/ 	.byte	0x04, 0x28
        /*0732*/ 	.short	(.L_286 - .L_285)


	//   ....[0]....
.L_285:
        /*0734*/ 	.word	0x00000050


	//   ....[1]....
        /*0738*/ 	.word	0x00000210


	//   ....[2]....
        /*073c*/ 	.word	0x00000240


	//   ....[3]....
        /*0740*/ 	.word	0x00000270


	//   ....[4]....
        /*0744*/ 	.word	0x000002a0


	//   ....[5]....
        /*0748*/ 	.word	0x000002d0


	//   ....[6]....
        /*074c*/ 	.word	0x00000300


	//   ....[7]....
        /*0750*/ 	.word	0x00000470


	//   ....[8]....
        /*0754*/ 	.word	0x000004b0


	//   ....[9]....
        /*0758*/ 	.word	0x000004e0


	//   ....[10]....
        /*075c*/ 	.word	0x00000510


	//   ....[11]....
        /*0760*/ 	.word	0x00000540


	//   ....[12]....
        /*0764*/ 	.word	0x00000570


	//   ....[13]....
        /*0768*/ 	.word	0x00000600


	//   ....[14]....
        /*076c*/ 	.word	0x00000650


	//   ....[15]....
        /*0770*/ 	.word	0x00000670


	//   ....[16]....
        /*0774*/ 	.word	0x000006d0


	//   ....[17]....
        /*0778*/ 	.word	0x00002bf0


	//   ....[18]....
        /*077c*/ 	.word	0x00002c10


	//   ....[19]....
        /*0780*/ 	.word	0x00002c30


	//   ....[20]....
        /*0784*/ 	.word	0x00002c40


	//   ....[21]....
        /*0788*/ 	.word	0x00002c50


	//   ....[22]....
        /*078c*/ 	.word	0x00002c60


	//   ....[23]....
        /*0790*/ 	.word	0x00002c70


	//   ....[24]....
        /*0794*/ 	.word	0x00002d40


	//   ....[25]....
        /*0798*/ 	.word	0x000045a0


	//   ....[26]....
        /*079c*/ 	.word	0x00004eb0


	//   ....[27]....
        /*07a0*/ 	.word	0x000053a0


	//   ....[28]....
        /*07a4*/ 	.word	0x00005930


	//   ....[29]....
        /*07a8*/ 	.word	0x00005950


	//   ....[30]....
        /*07ac*/ 	.word	0x000059a0


	//   ....[31]....
        /*07b0*/ 	.word	0x00008660


	//   ....[32]....
        /*07b4*/ 	.word	0x00008880


	//   ....[33]....
        /*07b8*/ 	.word	0x000096e0


	//   ....[34]....
        /*07bc*/ 	.word	0x00009ab0


	//   ....[35]....
        /*07c0*/ 	.word	0x00009ae0


	//   ....[36]....
        /*07c4*/ 	.word	0x00009b50


	//   ....[37]....
        /*07c8*/ 	.word	0x0000cc80


	//   ....[38]....
        /*07cc*/ 	.word	0x0000cd00


	//   ....[39]....
        /*07d0*/ 	.word	0x0000cd20


	//   ....[40]....
        /*07d4*/ 	.word	0x0000ce10


	//   ....[41]....
        /*07d8*/ 	.word	0x0000fff0


	//   ....[42]....
        /*07dc*/ 	.word	0x00010210


	//   ....[43]....
        /*07e0*/ 	.word	0x00011070


	//   ....[44]....
        /*07e4*/ 	.word	0x00011440


	//   ....[45]....
        /*07e8*/ 	.word	0x00011470


	//   ....[46]....
        /*07ec*/ 	.word	0x000114e0


	//   ....[47]....
        /*07f0*/ 	.word	0x00012db0


	//   ....[48]....
        /*07f4*/ 	.word	0x00012e00


	//   ....[49]....
        /*07f8*/ 	.word	0x00012e20


	//   ....[50]....
        /*07fc*/ 	.word	0x00012e40


	//   ....[51]....
        /*0800*/ 	.word	0x00013f00


	//   ....[52]....
        /*0804*/ 	.word	0x00013f20


	//   ....[53]....
        /*0808*/ 	.word	0x00013f30


	//   ....[54]....
        /*080c*/ 	.word	0x00013f40


	//   ....[55]....
        /*0810*/ 	.word	0x000142b0


	//   ....[56]....
        /*0814*/ 	.word	0x000142d0


	//   ....[57]....
        /*0818*/ 	.word	0x000143c0


	//   ....[58]....
        /*081c*/ 	.word	0x000143d0


	//   ....[59]....
        /*0820*/ 	.word	0x000144d0


	//   ....[60]....
        /*0824*/ 	.word	0x000144f0


	//   ....[61]....
        /*0828*/ 	.word	0x000145f0


	//   ....[62]....
        /*082c*/ 	.word	0x00014600


	//   ....[63]....
        /*0830*/ 	.word	0x00014900


	//   ....[64]....
        /*0834*/ 	.word	0x00014920


	//   ....[65]....
        /*0838*/ 	.word	0x00014f70


	//   ....[66]....
        /*083c*/ 	.word	0x00014f80


	//   ....[67]....
        /*0840*/ 	.word	0x00015b80


	//   ....[68]....
        /*0844*/ 	.word	0x00015ba0


	//   ....[69]....
        /*0848*/ 	.word	0x00015ca0


	//   ....[70]....
        /*084c*/ 	.word	0x00015cb0


	//   ....[71]....
        /*0850*/ 	.word	0x00015db0


	//   ....[72]....
        /*0854*/ 	.word	0x00015dd0


	//   ....[73]....
        /*0858*/ 	.word	0x00015ed0


	//   ....[74]....
        /*085c*/ 	.word	0x00015ee0


	//   ....[75]....
        /*0860*/ 	.word	0x000160a0


	//   ....[76]....
        /*0864*/ 	.word	0x000160c0


	//   ....[77]....
        /*0868*/ 	.word	0x000161f0


	//   ....[78]....
        /*086c*/ 	.word	0x00016230


	//   ....[79]....
        /*0870*/ 	.word	0x00016260


	//   ....[80]....
        /*0874*/ 	.word	0x00016290


	//   ....[81]....
        /*0878*/ 	.word	0x000162c0


	//   ....[82]....
        /*087c*/ 	.word	0x000162f0


	//   ....[83]....
        /*0880*/ 	.word	0x00016450


	//   ....[84]....
        /*0884*/ 	.word	0x00016490


	//   ....[85]....
        /*0888*/ 	.word	0x000164c0


	//   ....[86]....
        /*088c*/ 	.word	0x000164f0


	//   ....[87]....
        /*0890*/ 	.word	0x00016520


	//   ....[88]....
        /*0894*/ 	.word	0x00016550


	//   ....[89]....
        /*0898*/ 	.word	0x000165e0


	//   ....[90]....
        /*089c*/ 	.word	0x00016640


	//   ....[91]....
        /*08a0*/ 	.word	0x00016650


	//   ....[92]....
        /*08a4*/ 	.word	0x000166b0


	//   ....[93]....
        /*08a8*/ 	.word	0x00017110


	//   ....[94]....
        /*08ac*/ 	.word	0x00017170


	//   ....[95]....
        /*08b0*/ 	.word	0x000171c0


	//   ....[96]....
        /*08b4*/ 	.word	0x00017210


	//   ....[97]....
        /*08b8*/ 	.word	0x00017260


	//   ....[98]....
        /*08bc*/ 	.word	0x000172d0


	//   ....[99]....
        /*08c0*/ 	.word	0x00017320


	//   ....[100]....
        /*08c4*/ 	.word	0x00017390


	//   ....[101]....
        /*08c8*/ 	.word	0x00017400


	//   ....[102]....
        /*08cc*/ 	.word	0x00017460


	//   ....[103]....
        /*08d0*/ 	.word	0x000174c0


	//   ....[104]....
        /*08d4*/ 	.word	0x00017520


	//   ....[105]....
        /*08d8*/ 	.word	0x00017570


	//   ....[106]....
        /*08dc*/ 	.word	0x000175d0


	//   ....[107]....
        /*08e0*/ 	.word	0x00017630


	//   ....[108]....
        /*08e4*/ 	.word	0x000176a0


	//   ....[109]....
        /*08e8*/ 	.word	0x00017710


	//   ....[110]....
        /*08ec*/ 	.word	0x00017770


	//   ....[111]....
        /*08f0*/ 	.word	0x000177e0


	//   ....[112]....
        /*08f4*/ 	.word	0x00017850


	//   ....[113]....
        /*08f8*/ 	.word	0x000178c0


	//   ....[114]....
        /*08fc*/ 	.word	0x00017920


	//   ....[115]....
        /*0900*/ 	.word	0x00017980


	//   ....[116]....
        /*0904*/ 	.word	0x000179f0


	//   ....[117]....
        /*0908*/ 	.word	0x00017a60


	//   ....[118]....
        /*090c*/ 	.word	0x00017ac0


	//   ....[119]....
        /*0910*/ 	.word	0x00017b30


	//   ....[120]....
        /*0914*/ 	.word	0x00017ba0


	//   ....[121]....
        /*0918*/ 	.word	0x00017c10


	//   ....[122]....
        /*091c*/ 	.word	0x00017c70


	//   ....[123]....
        /*0920*/ 	.word	0x00017ce0


	//   ....[124]....
        /*0924*/ 	.word	0x00017d50


	//   ....[125]....
        /*0928*/ 	.word	0x00017dc0


	//   ....[126]....
        /*092c*/ 	.word	0x00017e20


	//   ....[127]....
        /*0930*/ 	.word	0x00017e90


	//   ....[128]....
        /*0934*/ 	.word	0x00017f00


	//   ....[129]....
        /*0938*/ 	.word	0x00017f50


	//   ....[130]....
        /*093c*/ 	.word	0x00017f90


	//   ....[131]....
        /*0940*/ 	.word	0x00017fe0


	//   ....[132]....
        /*0944*/ 	.word	0x00018030


	//   ....[133]....
        /*0948*/ 	.word	0x00018080


	//   ....[134]....
        /*094c*/ 	.word	0x000180f0


	//   ....[135]....
        /*0950*/ 	.word	0x00018140


	//   ....[136]....
        /*0954*/ 	.word	0x00018190


	//   ....[137]....
        /*0958*/ 	.word	0x000181e0


	//   ....[138]....
        /*095c*/ 	.word	0x00018230


	//   ....[139]....
        /*0960*/ 	.word	0x00018280


	//   ....[140]....
        /*0964*/ 	.word	0x000182f0


	//   ....[141]....
        /*0968*/ 	.word	0x00018340


	//   ....[142]....
        /*096c*/ 	.word	0x000183b0


	//   ....[143]....
        /*0970*/ 	.word	0x00018410


	//   ....[144]....
        /*0974*/ 	.word	0x00018480


	//----- nvinfo : EIATTR_EXIT_INSTR_OFFSETS
	.align		4
.L_286:
        /*0978*/ 	.byte	0x04, 0x1c
        /*097a*/ 	.short	(.L_288 - .L_287)


	//   ....[0]....
.L_287:
        /*097c*/ 	.word	0x000010f0


	//   ....[1]....
        /*0980*/ 	.word	0x000170d0


	//----- nvinfo : EIATTR_MAX_THREADS
	.align		4
.L_288:
        /*0984*/ 	.byte	0x04, 0x05
        /*0986*/ 	.short	(.L_290 - .L_289)
.L_289:
        /*0988*/ 	.word	0x00000100
        /*098c*/ 	.word	0x00000001
        /*0990*/ 	.word	0x00000001


	//----- nvinfo : EIATTR_CRS_STACK_SIZE
	.align		4
.L_290:
        /*0994*/ 	.byte	0x04, 0x1e
        /*0996*/ 	.short	(.L_292 - .L_291)
.L_291:
        /*0998*/ 	.word	0x00000000
.L_292:


//--------------------- .nv.info._ZN7cutlass13device_kernelIN5flash19enable_sm80_to_sm89INS1_16FlashAttnFwdSm80INS1_25CollectiveMainloopFwdSm80ILi8ELi1ELb1EN4cute5tupleIJNS5_1CILi128EEENS7_ILi96EEES8_EEELi128ENS_6half_tEfNS_4arch4Sm80ELb0ELb1ELb1ELb1ELb0ELb1ELb1ELb1EEENS1_21CollectiveEpilogueFwdINS6_IJS8_S8_S9_EEENS6_IJNS7_ILi1EEESH_SH_EEESB_SD_Li256ELb1ELb1ELb1ELb0EEENS1_36VarlenDynamicPersistentTileSchedulerILi128ELi96ELi256ELi256ELb1ELb1ELb0ELb1ELb0ELb1EEEEEEEEEvNT_6ParamsE --------------------------
	.section	.nv.info._ZN7cutlass13device_kernelIN5flash19enable_sm80_to_sm89INS1_16FlashAttnFwdSm80INS1_25CollectiveMainloopFwdSm80ILi8ELi1ELb1EN4cute5tupleIJNS5_1CILi128EEENS7_ILi96EEES8_EEELi128ENS_6half_tEfNS_4arch4Sm80ELb0ELb1ELb1ELb1ELb0ELb1ELb1ELb1EEENS1_21CollectiveEpilogueFwdINS6_IJS8_S8_S9_EEENS6_IJNS7_ILi1EEESH_SH_EEESB_SD_Li256ELb1ELb1ELb1ELb0EEENS1_36VarlenDynamicPersistentTileSchedulerILi128ELi96ELi256ELi256ELb1ELb1ELb0ELb1ELb0ELb1EEEEEEEEEvNT_6ParamsE,"",@"SHT_CUDA_INFO"
	.sectionflags	@""
	.align	4


	//----- nvinfo : EIATTR_CUDA_API_VERSION
	.align		4
        /*0000*/ 	.byte	0x04, 0x37
        /*0002*/ 	.short	(.L_294 - .L_293)
.L_293:
        /*0004*/ 	.word	0x00000082


	//----- nvinfo : EIATTR_SW2861232_WAR
	.align		4
.L_294:
        /*0008*/ 	.byte	0x01, 0x35
	.zero		2


	//----- nvinfo : EIATTR_PARAM_CBANK
	.align		4
        /*000c*/ 	.byte	0x04, 0x0a
        /*000e*/ 	.short	(.L_296 - .L_295)
	.align		4
.L_295:
        /*0010*/ 	.word	index@(.nv.constant0._ZN7cutlass13device_kernelIN5flash19enable_sm80_to_sm89INS1_16FlashAttnFwdSm80INS1_25CollectiveMainloopFwdSm80ILi8ELi1ELb1EN4cute5tupleIJNS5_1CILi128EEENS7_ILi96EEES8_EEELi128ENS_6half_tEfNS_4arch4Sm80ELb0ELb1ELb1ELb1ELb0ELb1ELb1ELb1EEENS1_21CollectiveEpilogueFwdINS6_IJS8_S8_S9_EEENS6_IJNS7_ILi1EEESH_SH_EEESB_SD_Li256ELb1ELb1ELb1ELb0EEENS1_36VarlenDynamicPersistentTileSchedulerILi128ELi96ELi256ELi256ELb1ELb1ELb0ELb1ELb0ELb1EEEEEEEEEvNT_6ParamsE)
        /*0014*/ 	.short	0x0160
        /*0016*/ 	.short	0x0438


	//----- nvinfo : EIATTR_CBANK_PARAM_SIZE
	.align		4
.L_296:
        /*0018*/ 	.byte	0x03, 0x19
        /*001a*/ 	.short	0x0438


	//----- nvinfo : EIATTR_KPARAM_INFO
	.align		4
        /*001c*/ 	.byte	0x04, 0x17
        /*001e*/ 	.short	(.L_298 - .L_297)
.L_297:
        /*0020*/ 	.word	0x00000000
        /*0024*/ 	.short	0x0000
        /*0026*/ 	.short	0x0000
        /*0028*/ 	.byte	0x00, 0xf0, 0xe1, 0x10


	//----- nvinfo : EIATTR_MAXREG_COUNT
	.align		4
.L_298:
        /*002c*/ 	.byte	0x03, 0x1b
        /*002e*/ 	.short	0x00ff


	//----- nvinfo : EIATTR_NUM_BARRIERS
	.align		4
        /*0030*/ 	.byte	0x02, 0x4c
        /*0032*/ 	.byte	0x06
	.zero		1


	//----- nvinfo : EIATTR_ANNOTATIONS
	.align		4
        /*0034*/ 	.byte	0x04, 0x55
        /*0036*/ 	.short	(.L_300 - .L_299)


	//   ....[0]....
.L_299:
        /* <DEDUP_REMOVED lines=62> */


	//----- nvinfo : EIATTR_MERCURY_ISA_VERSION
	.align		4
.L_300:
        /*0408*/ 	.byte	0x03, 0x5f
        /*040a*/ 	.short	0x0000


	//----- nvinfo : EIATTR_INT_WARP_WIDE_INSTR_OFFSETS
	.align		4
        /*040c*/ 	.byte	0x04, 0x31
        /*040e*/ 	.short	(.L_302 - .L_301)


	//   ....[0]....
.L_301:
        /*0410*/ 	.word	0x0001d890


	//   ....[1]....
        /*0414*/ 	.word	0x0001d910


	//----- nvinfo : EIATTR_COOP_GROUP_MASK_REGIDS
	.align		4
.L_302:
        /*0418*/ 	.byte	0x04, 0x29
        /*041a*/ 	.short	(.L_304 - .L_303)


	//   ....[0]....
.L_303:
        /*041c*/ 	.word	0xffffffff


	//   ....[1]....
        /*0420*/ 	.word	0xffffffff


	//   ....[2]....
        /*0424*/ 	.word	0xffffffff


	//   ....[3]....
        /*0428*/ 	.word	0xffffffff


	//   ....[4]....
        /*042c*/ 	.word	0xffffffff


	//   ....[5]....
        /*0430*/ 	.word	0xffffffff


	//   ....[6]....
        /*0434*/ 	.word	0xffffffff


	//   ....[7]....
        /*0438*/ 	.word	0xffffffff


	//   ....[8]....
        /*043c*/ 	.word	0xffffffff


	//   ....[9]....
        /*0440*/ 	.word	0xffffffff


	//   ....[10]....
        /*0444*/ 	.word	0xffffffff


	//   ....[11]....
        /*0448*/ 	.word	0xffffffff


	//   ....[12]....
        /*044c*/ 	.word	0xffffffff


	//   ....[13]....
        /*0450*/ 	.word	0xffffffff


	//   ....[14]....
        /*0454*/ 	.word	0xffffffff


	//   ....[15]....
        /*0458*/ 	.word	0xffffffff


	//   ....[16]....
        /*045c*/ 	.word	0xffffffff


	//   ....[17]....
        /*0460*/ 	.word	0xffffffff


	//   ....[18]....
        /*0464*/ 	.word	0xffffffff


	//   ....[19]....
        /*0468*/ 	.word	0xffffffff


	//   ....[20]....
        /*046c*/ 	.word	0xffffffff


	//   ....[21]....
        /*0470*/ 	.word	0xffffffff


	//   ....[22]....
        /*0474*/ 	.word	0xffffffff


	//   ....[23]....
        /*0478*/ 	.word	0xffffffff


	//   ....[24]....
        /*047c*/ 	.word	0xffffffff


	//   ....[25]....
        /*0480*/ 	.word	0xffffffff


	//   ....[26]....
        /*0484*/ 	.word	0xffffffff


	//   ....[27]....
        /*0488*/ 	.word	0xffffffff


	//   ....[28]....
        /*048c*/ 	.word	0xffffffff


	//   ....[29]....
        /*0490*/ 	.word	0xffffffff


	//   ....[30]....
        /*0494*/ 	.word	0xffffffff


	//   ....[31]....
        /*0498*/ 	.word	0xffffffff


	//   ....[32]....
        /*049c*/ 	.word	0xffffffff


	//   ....[33]....
        /*04a0*/ 	.word	0xffffffff


	//   ....[34]....
        /*04a4*/ 	.word	0xffffffff


	//   ....[35]....
        /*04a8*/ 	.word	0xffffffff


	//   ....[36]....
        /*04ac*/ 	.word	0xffffffff


	//   ....[37]....
        /*04b0*/ 	.word	0xffffffff


	//   ....[38]....
        /*04b4*/ 	.word	0xffffffff


	//   ....[39]....
        /*04b8*/ 	.word	0xffffffff


	//   ....[40]....
        /*04bc*/ 	.word	0xffffffff


	//   ....[41]....
        /*04c0*/ 	.word	0xffffffff


	//   ....[42]....
        /*04c4*/ 	.word	0xffffffff


	//   ....[43]....
        /*04c8*/ 	.word	0xffffffff


	//   ....[44]....
        /*04cc*/ 	.word	0xffffffff


	//   ....[45]....
        /*04d0*/ 	.word	0xffffffff


	//   ....[46]....
        /*04d4*/ 	.word	0xffffffff


	//   ....[47]....
        /*04d8*/ 	.word	0xffffffff


	//   ....[48]....
        /*04dc*/ 	.word	0xffffffff


	//   ....[49]....
        /*04e0*/ 	.word	0xffffffff


	//   ....[50]....
        /*04e4*/ 	.word	0xffffffff


	//   ....[51]....
        /*04e8*/ 	.word	0xffffffff


	//   ....[52]....
        /*04ec*/ 	.word	0xffffffff


	//   ....[53]....
        /*04f0*/ 	.word	0xffffffff


	//   ....[54]....
        /*04f4*/ 	.word	0xffffffff


	//   ....[55]....
        /*04f8*/ 	.word	0xffffffff


	//   ....[56]....
        /*04fc*/ 	.word	0xffffffff


	//   ....[57]....
        /*0500*/ 	.word	0xffffffff


	//   ....[58]....
        /*0504*/ 	.word	0xffffffff


	//   ....[59]....
        /*0508*/ 	.word	0xffffffff


	//   ....[60]....
        /*050c*/ 	.word	0xffffffff


	//   ....[61]....
        /*0510*/ 	.word	0xffffffff


	//   ....[62]....
        /*0514*/ 	.word	0xffffffff


	//   ....[63]....
        /*0518*/ 	.word	0xffffffff


	//   ....[64]....
        /*051c*/ 	.word	0xffffffff


	//   ....[65]....
        /*0520*/ 	.word	0xffffffff


	//   ....[66]....
        /*0524*/ 	.word	0xffffffff


	//   ....[67]....
        /*0528*/ 	.word	0xffffffff


	//   ....[68]....
        /*052c*/ 	.word	0xffffffff


	//   ....[69]....
        /*0530*/ 	.word	0xffffffff


	//   ....[70]....
        /*0534*/ 	.word	0xffffffff


	//   ....[71]....
        /*0538*/ 	.word	0xffffffff


	//   ....[72]....
        /*053c*/ 	.word	0xffffffff


	//   ....[73]....
        /*0540*/ 	.word	0xffffffff


	//   ....[74]....
        /*0544*/ 	.word	0xffffffff


	//   ....[75]....
        /*0548*/ 	.word	0xffffffff


	//   ....[76]....
        /*054c*/ 	.word	0xffffffff


	//   ....[77]....
        /*0550*/ 	.word	0xffffffff


	//   ....[78]....
        /*0554*/ 	.word	0xffffffff


	//   ....[79]....
        /*0558*/ 	.word	0xffffffff


	//   ....[80]....
        /*055c*/ 	.word	0xffffffff


	//   ....[81]....
        /*0560*/ 	.word	0xffffffff


	//   ....[82]....
        /*0564*/ 	.word	0xffffffff


	//   ....[83]....
        /*0568*/ 	.word	0xffffffff


	//   ....[84]....
        /*056c*/ 	.word	0xffffffff


	//   ....[85]....
        /*0570*/ 	.word	0xffffffff


	//   ....[86]....
        /*0574*/ 	.word	0xffffffff


	//   ....[87]....
        /*0578*/ 	.word	0xffffffff


	//   ....[88]....
        /*057c*/ 	.word	0xffffffff


	//   ....[89]....
        /*0580*/ 	.word	0xffffffff


	//   ....[90]....
        /*0584*/ 	.word	0xffffffff


	//   ....[91]....
        /*0588*/ 	.word	0xffffffff


	//   ....[92]....
        /*058c*/ 	.word	0xffffffff


	//   ....[93]....
        /*0590*/ 	.word	0xffffffff


	//   ....[94]....
        /*0594*/ 	.word	0xffffffff


	//   ....[95]....
        /*0598*/ 	.word	0xffffffff


	//   ....[96]....
        /*059c*/ 	.word	0xffffffff


	//   ....[97]....
        /*05a0*/ 	.word	0xffffffff


	//   ....[98]....
        /*05a4*/ 	.word	0xffffffff


	//   ....[99]....
        /*05a8*/ 	.word	0xffffffff


	//   ....[100]....
        /*05ac*/ 	.word	0xffffffff


	//   ....[101]....
        /*05b0*/ 	.word	0xffffffff


	//   ....[102]....
        /*05b4*/ 	.word	0xffffffff


	//   ....[103]....
        /*05b8*/ 	.word	0xffffffff


	//   ....[104]....
        /*05bc*/ 	.word	0xffffffff


	//   ....[105]....
        /*05c0*/ 	.word	0xffffffff


	//   ....[106]....
        /*05c4*/ 	.word	0xffffffff


	//   ....[107]....
        /*05c8*/ 	.word	0xffffffff


	//   ....[108]....
        /*05cc*/ 	.word	0xffffffff


	//   ....[109]....
        /*05d0*/ 	.word	0xffffffff


	//   ....[110]....
        /*05d4*/ 	.word	0xffffffff


	//   ....[111]....
        /*05d8*/ 	.word	0xffffffff


	//   ....[112]....
        /*05dc*/ 	.word	0xffffffff


	//   ....[113]....
        /*05e0*/ 	.word	0xffffffff


	//   ....[114]....
        /*05e4*/ 	.word	0xffffffff


	//   ....[115]....
        /*05e8*/ 	.word	0xffffffff


	//   ....[116]....
        /*05ec*/ 	.word	0xffffffff


	//   ....[117]....
        /*05f0*/ 	.word	0xffffffff


	//   ....[118]....
        /*05f4*/ 	.word	0xffffffff


	//   ....[119]....
        /*05f8*/ 	.word	0xffffffff


	//   ....[120]....
        /*05fc*/ 	.word	0xffffffff


	//   ....[121]....
        /*0600*/ 	.word	0xffffffff


	//   ....[122]....
        /*0604*/ 	.word	0xffffffff


	//   ....[123]....
        /*0608*/ 	.word	0xffffffff


	//   ....[124]....
        /*060c*/ 	.word	0xffffffff


	//   ....[125]....
        /*0610*/ 	.word	0xffffffff


	//   ....[126]....
        /*0614*/ 	.word	0xffffffff


	//   ....[127]....
        /*0618*/ 	.word	0xffffffff


	//   ....[128]....
        /*061c*/ 	.word	0xffffffff


	//   ....[129]....
        /*0620*/ 	.word	0xffffffff


	//   ....[130]....
        /*0624*/ 	.word	0xffffffff


	//   ....[131]....
        /*0628*/ 	.word	0xffffffff


	//   ....[132]....
        /*062c*/ 	.word	0xffffffff


	//   ....[133]....
        /*0630*/ 	.word	0xffffffff


	//   ....[134]....
        /*0634*/ 	.word	0xffffffff


	//   ....[135]....
        /*0638*/ 	.word	0xffffffff


	//   ....[136]....
        /*063c*/ 	.word	0xffffffff


	//   ....[137]....
        /*0640*/ 	.word	0xffffffff


	//   ....[138]....
        /*0644*/ 	.word	0xffffffff


	//   ....[139]....
        /*0648*/ 	.word	0xffffffff


	//   ....[140]....
        /*064c*/ 	.word	0xffffffff


	//   ....[141]....
        /*0650*/ 	.word	0xffffffff


	//   ....[142]....
        /*0654*/ 	.word	0xffffffff


	//   ....[143]....
        /*0658*/ 	.word	0xffffffff


	//   ....[144]....
        /*065c*/ 	.word	0xffffffff


	//   ....[145]....
        /*0660*/ 	.word	0xffffffff


	//   ....[146]....
        /*0664*/ 	.word	0xffffffff


	//   ....[147]....
        /*0668*/ 	.word	0xffffffff


	//   ....[148]....
        /*066c*/ 	.word	0xffffffff


	//   ....[149]....
        /*0670*/ 	.word	0xffffffff


	//   ....[150]....
        /*0674*/ 	.word	0xffffffff


	//   ....[151]....
        /*0678*/ 	.word	0xffffffff


	//   ....[152]....
        /*067c*/ 	.word	0xffffffff


	//   ....[153]....
        /*0680*/ 	.word	0xffffffff


	//   ....[154]....
        /*0684*/ 	.word	0xffffffff


	//   ....[155]....
        /*0688*/ 	.word	0xffffffff


	//   ....[156]....
        /*068c*/ 	.word	0xffffffff


	//   ....[157]....
        /*0690*/ 	.word	0xffffffff


	//   ....[158]....
        /*0694*/ 	.word	0xffffffff


	//   ....[159]....
        /*0698*/ 	.word	0xffffffff


	//   ....[160]....
        /*069c*/ 	.word	0xffffffff


	//   ....[161]....
        /*06a0*/ 	.word	0xffffffff


	//   ....[162]....
        /*06a4*/ 	.word	0xffffffff


	//   ....[163]....
        /*06a8*/ 	.word	0xffffffff


	//   ....[164]....
        /*06ac*/ 	.word	0xffffffff


	//   ....[165]....
        /*06b0*/ 	.word	0xffffffff


	//   ....[166]....
        /*06b4*/ 	.word	0xffffffff


	//   ....[167]....
        /*06b8*/ 	.word	0xffffffff


	//   ....[168]....
        /*06bc*/ 	.word	0xffffffff


	//   ....[169]....
        /*06c0*/ 	.word	0xffffffff


	//   ....[170]....
        /*06c4*/ 	.word	0xffffffff


	//   ....[171]....
        /*06c8*/ 	.word	0xffffffff


	//   ....[172]....
        /*06cc*/ 	.word	0xffffffff


	//   ....[173]....
        /*06d0*/ 	.word	0xffffffff


	//   ....[174]....
        /*06d4*/ 	.word	0xffffffff


	//   ....[175]....
        /*06d8*/ 	.word	0xffffffff


	//   ....[176]....
        /*06dc*/ 	.word	0xffffffff


	//----- nvinfo : EIATTR_COOP_GROUP_INSTR_OFFSETS
	.align		4
.L_304:
        /*06e0*/ 	.byte	0x04, 0x28
        /*06e2*/ 	.short	(.L_306 - .L_305)


	//   ....[0]....
.L_305:
        /*06e4*/ 	.word	0x00000050


	//   ....[1]....
        /*06e8*/ 	.word	0x00000200


	//   ....[2]....
        /*06ec*/ 	.word	0x00000230


	//   ....[3]....
        /*06f0*/ 	.word	0x00000260


	//   ....[4]....
        /*06f4*/ 	.word	0x00000290


	//   ....[5]....
        /*06f8*/ 	.word	0x000002c0


	//   ....[6]....
        /*06fc*/ 	.word	0x000002f0


	//   ....[7]....
        /*0700*/ 	.word	0x00000450


	//   ....[8]....
        /*0704*/ 	.word	0x00000490


	//   ....[9]....
        /*0708*/ 	.word	0x000004c0


	//   ....[10]....
        /*070c*/ 	.word	0x000004f0


	//   ....[11]....
        /*0710*/ 	.word	0x00000520


	//   ....[12]....
        /*0714*/ 	.word	0x00000550


	//   ....[13]....
        /*0718*/ 	.word	0x000005e0


	//   ....[14]....
        /*071c*/ 	.word	0x00000630


	//   ....[15]....
        /*0720*/ 	.word	0x00000650


	//   ....[16]....
        /*0724*/ 	.word	0x000006b0


	//   ....[17]....
        /*0728*/ 	.word	0x00008720


	//   ....[18]....
        /*072c*/ 	.word	0x00008760


	//   ....[19]....
        /*0730*/ 	.word	0x00008790


	//   ....[20]....
        /*0734*/ 	.word	0x000087d0


	//   ....[21]....
        /*0738*/ 	.word	0x00008800


	//   ....[22]....
        /*073c*/ 	.word	0x00008830


	//   ....[23]....
        /*0740*/ 	.word	0x000088b0


	//   ....[24]....
        /*0744*/ 	.word	0x00008920


	//   ....[25]....
        /*0748*/ 	.word	0x00008f60


	//   ....[26]....
        /*074c*/ 	.word	0x00008f80


	//   ....[27]....
        /*0750*/ 	.word	0x00008fa0


	//   ....[28]....
        /*0754*/ 	.word	0x00008fb0


	//   ....[29]....
        /*0758*/ 	.word	0x00009150


	//   ....[30]....
        /*075c*/ 	.word	0x00009210


	//   ....[31]....
        /*0760*/ 	.word	0x00009250


	//   ....[32]....
        /*0764*/ 	.word	0x00009290


	//   ....[33]....
        /*0768*/ 	.word	0x00009450


	//   ....[34]....
        /*076c*/ 	.word	0x00009510


	//   ....[35]....
        /*0770*/ 	.word	0x00009550


	//   ....[36]....
        /*0774*/ 	.word	0x00009590


	//   ....[37]....
        /*0778*/ 	.word	0x00009770


	//   ....[38]....
        /*077c*/ 	.word	0x00009830


	//   ....[39]....
        /*0780*/ 	.word	0x00009870


	//   ....[40]....
        /*0784*/ 	.word	0x000098a0


	//   ....[41]....
        /*0788*/ 	.word	0x0000b3c0


	//   ....[42]....
        /*078c*/ 	.word	0x0000b430


	//   ....[43]....
        /*0790*/ 	.word	0x0000b460


	//   ....[44]....
        /*0794*/ 	.word	0x0000b4a0


	//   ....[45]....
        /*0798*/ 	.word	0x0000b560


	//   ....[46]....
        /*079c*/ 	.word	0x0000b5a0


	//   ....[47]....
        /*07a0*/ 	.word	0x0000b5b0


	//   ....[48]....
        /*07a4*/ 	.word	0x0000b5c0


	//   ....[49]....
        /*07a8*/ 	.word	0x0000b790


	//   ....[50]....
        /*07ac*/ 	.word	0x0000b7d0


	//   ....[51]....
        /*07b0*/ 	.word	0x0000b7e0


	//   ....[52]....
        /*07b4*/ 	.word	0x0000b7f0


	//   ....[53]....
        /*07b8*/ 	.word	0x0000b8d0


	//   ....[54]....
        /*07bc*/ 	.word	0x0000b910


	//   ....[55]....
        /*07c0*/ 	.word	0x0000b920


	//   ....[56]....
        /*07c4*/ 	.word	0x0000b940


	//   ....[57]....
        /*07c8*/ 	.word	0x0000ee00


	//   ....[58]....
        /*07cc*/ 	.word	0x0000f000


	//   ....[59]....
        /*07d0*/ 	.word	0x0000fc20


	//   ....[60]....
        /*07d4*/ 	.word	0x00010190


	//   ....[61]....
        /*07d8*/ 	.word	0x000101b0


	//   ....[62]....
        /*07dc*/ 	.word	0x00010200


	//   ....[63]....
        /*07e0*/ 	.word	0x00012e40


	//   ....[64]....
        /*07e4*/ 	.word	0x00013090


	//   ....[65]....
        /*07e8*/ 	.word	0x00013ed0


	//   ....[66]....
        /*07ec*/ 	.word	0x00014260


	//   ....[67]....
        /*07f0*/ 	.word	0x00014290


	//   ....[68]....
        /*07f4*/ 	.word	0x00014310


	//   ....[69]....
        /*07f8*/ 	.word	0x00017420


	//   ....[70]....
        /*07fc*/ 	.word	0x00017440


	//   ....[71]....
        /*0800*/ 	.word	0x00017460


	//   ....[72]....
        /*0804*/ 	.word	0x00017480


	//   ....[73]....
        /*0808*/ 	.word	0x0001a4f0


	//   ....[74]....
        /*080c*/ 	.word	0x0001a760


	//   ....[75]....
        /*0810*/ 	.word	0x0001b5a0


	//   ....[76]....
        /*0814*/ 	.word	0x0001b930


	//   ....[77]....
        /*0818*/ 	.word	0x0001b960


	//   ....[78]....
        /*081c*/ 	.word	0x0001b9e0


	//   ....[79]....
        /*0820*/ 	.word	0x0001d260


	//   ....[80]....
        /*0824*/ 	.word	0x0001d290


	//   ....[81]....
        /*0828*/ 	.word	0x0001d2a0


	//   ....[82]....
        /*082c*/ 	.word	0x0001d2d0


	//   ....[83]....
        /*0830*/ 	.word	0x0001e500


	//   ....[84]....
        /*0834*/ 	.word	0x0001e510


	//   ....[85]....
        /*0838*/ 	.word	0x0001e520


	//   ....[86]....
        /*083c*/ 	.word	0x0001e540


	//   ....[87]....
        /*0840*/ 	.word	0x0001e890


	//   ....[88]....
        /*0844*/ 	.word	0x0001e8b0


	//   ....[89]....
        /*0848*/ 	.word	0x0001e990


	//   ....[90]....
        /*084c*/ 	.word	0x0001e9a0


	//   ....[91]....
        /*0850*/ 	.word	0x0001ea90


	//   ....[92]....
        /*0854*/ 	.word	0x0001eab0


	//   ....[93]....
        /*0858*/ 	.word	0x0001eba0


	//   ....[94]....
        /*085c*/ 	.word	0x0001ebb0


	//   ....[95]....
        /*0860*/ 	.word	0x0001eea0


	//   ....[96]....
        /*0864*/ 	.word	0x0001eec0


	//   ....[97]....
        /*0868*/ 	.word	0x0001f510


	//   ....[98]....
        /*086c*/ 	.word	0x0001f520


	//   ....[99]....
        /*0870*/ 	.word	0x000200d0


	//   ....[100]....
        /*0874*/ 	.word	0x000200f0


	//   ....[101]....
        /*0878*/ 	.word	0x000201e0


	//   ....[102]....
        /*087c*/ 	.word	0x000201f0


	//   ....[103]....
        /*0880*/ 	.word	0x000202e0


	//   ....[104]....
        /*0884*/ 	.word	0x00020300


	//   ....[105]....
        /*0888*/ 	.word	0x000203f0


	//   ....[106]....
        /*088c*/ 	.word	0x00020400


	//   ....[107]....
        /*0890*/ 	.word	0x000205a0


	//   ....[108]....
        /*0894*/ 	.word	0x000205c0


	//   ....[109]....
        /*0898*/ 	.word	0x000206f0


	//   ....[110]....
        /*089c*/ 	.word	0x00020730


	//   ....[111]....
        /*08a0*/ 	.word	0x00020760


	//   ....[112]....
        /*08a4*/ 	.word	0x00020790


	//   ....[113]....
        /*08a8*/ 	.word	0x000207c0


	//   ....[114]....
        /*08ac*/ 	.word	0x000207f0


	//   ....[115]....
        /*08b0*/ 	.word	0x00020950


	//   ....[116]....
        /*08b4*/ 	.word	0x00020990


	//   ....[117]....
        /*08b8*/ 	.word	0x000209c0


	//   ....[118]....
        /*08bc*/ 	.word	0x000209f0


	//   ....[119]....
        /*08c0*/ 	.word	0x00020a20


	//   ....[120]....
        /*08c4*/ 	.word	0x00020a50


	//   ....[121]....
        /*08c8*/ 	.word	0x00020ae0


	//   ....[122]....
        /*08cc*/ 	.word	0x00020b40


	//   ....[123]....
        /*08d0*/ 	.word	0x00020b50


	//   ....[124]....
        /*08d4*/ 	.word	0x00020bb0


	//   ....[125]....
        /*08d8*/ 	.word	0x00021620


	//   ....[126]....
        /*08dc*/ 	.word	0x00021680


	//   ....[127]....
        /*08e0*/ 	.word	0x000216d0


	//   ....[128]....
        /*08e4*/ 	.word	0x00021720


	//   ....[129]....
        /*08e8*/ 	.word	0x00021770


	//   ....[130]....
        /*08ec*/ 	.word	0x000217e0


	//   ....[131]....
        /*08f0*/ 	.word	0x00021820


	//   ....[132]....
        /*08f4*/ 	.word	0x00021890


	//   ....[133]....
        /*08f8*/ 	.word	0x00021900


	//   ....[134]....
        /*08fc*/ 	.word	0x00021960


	//   ....[135]....
        /*0900*/ 	.word	0x000219c0


	//   ....[136]....
        /*0904*/ 	.word	0x00021a20


	//   ....[137]....
        /*0908*/ 	.word	0x00021a70


	//   ....[138]....
        /*090c*/ 	.word	0x00021ac0


	//   ....[139]....
        /*0910*/ 	.word	0x00021b30


	//   ....[140]....
        /*0914*/ 	.word	0x00021ba0


	//   ....[141]....
        /*0918*/ 	.word	0x00021c10


	//   ....[142]....
        /*091c*/ 	.word	0x00021c70


	//   ....[143]....
        /*0920*/ 	.word	0x00021ce0


	//   ....[144]....
        /*0924*/ 	.word	0x00021d50


	//   ....[145]....
        /*0928*/ 	.word	0x00021dc0


	//   ....[146]....
        /*092c*/ 	.word	0x00021e20


	//   ....[147]....
        /*0930*/ 	.word	0x00021e80


	//   ....[148]....
        /*0934*/ 	.word	0x00021ef0


	//   ....[149]....
        /*0938*/ 	.word	0x00021f50


	//   ....[150]....
        /*093c*/ 	.word	0x00021fb0


	//   ....[151]....
        /*0940*/ 	.word	0x00022010


	//   ....[152]....
        /*0944*/ 	.word	0x00022080


	//   ....[153]....
        /*0948*/ 	.word	0x000220f0


	//   ....[154]....
        /*094c*/ 	.word	0x00022150


	//   ....[155]....
        /*0950*/ 	.word	0x000221c0


	//   ....[156]....
        /*0954*/ 	.word	0x00022230


	//   ....[157]....
        /*0958*/ 	.word	0x000222a0


	//   ....[158]....
        /*095c*/ 	.word	0x00022300


	//   ....[159]....
        /*0960*/ 	.word	0x00022370


	//   ....[160]....
        /*0964*/ 	.word	0x000223e0


	//   ....[161]....
        /*0968*/ 	.word	0x00022430


	//   ....[162]....
        /*096c*/ 	.word	0x00022470


	//   ....[163]....
        /*0970*/ 	.word	0x000224c0


	//   ....[164]....
        /*0974*/ 	.word	0x00022510


	//   ....[165]....
        /*0978*/ 	.word	0x00022560


	//   ....[166]....
        /*097c*/ 	.word	0x000225d0


	//   ....[167]....
        /*0980*/ 	.word	0x00022610


	//   ....[168]....
        /*0984*/ 	.word	0x00022660


	//   ....[169]....
        /*0988*/ 	.word	0x000226b0


	//   ....[170]....
        /*098c*/ 	.word	0x00022700


	//   ....[171]....
        /*0990*/ 	.word	0x00022750


	//   ....[172]....
        /*0994*/ 	.word	0x000227c0


	//   ....[173]....
        /*0998*/ 	.word	0x00022800


	//   ....[174]....
        /*099c*/ 	.word	0x00022870


	//   ....[175]....
        /*09a0*/ 	.word	0x000228d0


	//   ....[176]....
        /*09a4*/ 	.word	0x00022930


	//----- nvinfo : EIATTR_EXIT_INSTR_OFFSETS
	.align		4
.L_306:
        /*09a8*/ 	.byte	0x04, 0x1c
        /*09aa*/ 	.short	(.L_308 - .L_307)


	//   ....[0]....
.L_307:
        /*09ac*/ 	.word	0x000010d0


	//   ....[1]....
        /*09b0*/ 	.word	0x000215e0


	//----- nvinfo : EIATTR_MAX_THREADS
	.align		4
.L_308:
        /*09b4*/ 	.byte	0x04, 0x05
        /*09b6*/ 	.short	(.L_310 - .L_309)
.L_309:
        /*09b8*/ 	.word	0x00000100
        /*09bc*/ 	.word	0x00000001
        /*09c0*/ 	.word	0x00000001


	//----- nvinfo : EIATTR_CRS_STACK_SIZE
	.align		4
.L_310:
        /*09c4*/ 	.byte	0x04, 0x1e
        /*09c6*/ 	.short	(.L_312 - .L_311)
.L_311:
        /*09c8*/ 	.word	0x00000000
.L_312:


//--------------------- .nv.info._ZN7cutlass13device_kernelIN5flash19enable_sm80_to_sm89INS1_16FlashAttnFwdSm80INS1_25CollectiveMainloopFwdSm80ILi4ELi1ELb0EN4cute5tupleIJNS5_1CILi128EEENS7_ILi64EEES8_EEELi128ENS_6half_tEfNS_4arch4Sm80ELb1ELb0ELb1ELb0ELb0ELb0ELb1ELb1EEENS1_21CollectiveEpilogueFwdINS6_IJS8_S8_S9_EEENS6_IJNS7_ILi1EEESH_SH_EEESB_SD_Li128ELb0ELb1ELb1ELb0EEENS1_30DynamicPersistentTileSchedulerILi128ELi128ELb1ELb1ELb0EEEEEEEEEvNT_6ParamsE --------------------------
	.section	.nv.info._ZN7cutlass13device_kernelIN5flash19enable_sm80_to_sm89INS1_16FlashAttnFwdSm80INS1_25CollectiveMainloopFwdSm80ILi4ELi1ELb0EN4cute5tupleIJNS5_1CILi128EEENS7_ILi64EEES8_EEELi128ENS_6half_tEfNS_4arch4Sm80ELb1ELb0ELb1ELb0ELb0ELb0ELb1ELb1EEENS1_21CollectiveEpilogueFwdINS6_IJS8_S8_S9_EEENS6_IJNS7_ILi1EEESH_SH_EEESB_SD_Li128ELb0ELb1ELb1ELb0EEENS1_30DynamicPersistentTileSchedulerILi128ELi128ELb1ELb1ELb0EEEEEEEEEvNT_6ParamsE,"",@"SHT_CUDA_INFO"
	.sectionflags	@""
	.align	4


	//----- nvinfo : EIATTR_CUDA_API_VERSION
	.align		4
        /*0000*/ 	.byte	0x04, 0x37
        /*0002*/ 	.short	(.L_314 - .L_313)
.L_313:
        /*0004*/ 	.word	0x00000082


	//----- nvinfo : EIATTR_SW2861232_WAR
	.align		4
.L_314:
        /*0008*/ 	.byte	0x01, 0x35
	.zero		2


	//----- nvinfo : EIATTR_PARAM_CBANK
	.align		4
        /*000c*/ 	.byte	0x04, 0x0a
        /*000e*/ 	.short	(.L_316 - .L_315)
	.align		4
.L_315:
        /*0010*/ 	.word	index@(.nv.constant0._ZN7cutlass13device_kernelIN5flash19enable_sm80_to_sm89INS1_16FlashAttnFwdSm80INS1_25CollectiveMainloopFwdSm80ILi4ELi1ELb0EN4cute5tupleIJNS5_1CILi128EEENS7_ILi64EEES8_EEELi128ENS_6half_tEfNS_4arch4Sm80ELb1ELb0ELb1ELb0ELb0ELb0ELb1ELb1EEENS1_21CollectiveEpilogueFwdINS6_IJS8_S8_S9_EEENS6_IJNS7_ILi1EEESH_SH_EEESB_SD_Li128ELb0ELb1ELb1ELb0EEENS1_30DynamicPersistentTileSchedulerILi128ELi128ELb1ELb1ELb0EEEEEEEEEvNT_6ParamsE)
        /*0014*/ 	.short	0x0160
        /*0016*/ 	.short	0x0428


	//----- nvinfo : EIATTR_CBANK_PARAM_SIZE
	.align		4
.L_316:
        /*0018*/ 	.byte	0x03, 0x19
        /*001a*/ 	.short	0x0428


	//----- nvinfo : EIATTR_KPARAM_INFO
	.align		4
        /*001c*/ 	.byte	0x04, 0x17
        /*001e*/ 	.short	(.L_318 - .L_317)
.L_317:
        /*0020*/ 	.word	0x00000000
        /*0024*/ 	.short	0x0000
        /*0026*/ 	.short	0x0000
        /*0028*/ 	.byte	0x00, 0xf0, 0xa1, 0x10


	//----- nvinfo : EIATTR_MAXREG_COUNT
	.align		4
.L_318:
        /*002c*/ 	.byte	0x03, 0x1b
        /*002e*/ 	.short	0x00ff


	//----- nvinfo : EIATTR_NUM_BARRIERS
	.align		4
        /*0030*/ 	.byte	0x02, 0x4c
        /*0032*/ 	.byte	0x06
	.zero		1


	//----- nvinfo : EIATTR_ANNOTATIONS
	.align		4
        /*0034*/ 	.byte	0x04, 0x55
        /*0036*/ 	.short	(.L_320 - .L_319)


	//   ....[0]....
.L_319:
        /* <DEDUP_REMOVED lines=76> */


	//----- nvinfo : EIATTR_MERCURY_ISA_VERSION
	.align		4
.L_320:
        /*04e8*/ 	.byte	0x03, 0x5f
        /*04ea*/ 	.short	0x0000


	//----- nvinfo : EIATTR_INT_WARP_WIDE_INSTR_OFFSETS
	.align		4
        /*04ec*/ 	.byte	0x04, 0x31
        /*04ee*/ 	.short	(.L_322 - .L_321)


	//   ....[0]....
.L_321:
        /*04f0*/ 	.word	0x00011630


	//   ....[1]....
        /*04f4*/ 	.word	0x000116b0


	//----- nvinfo : EIATTR_COOP_GROUP_MASK_REGIDS
	.align		4
.L_322:
        /*04f8*/ 	.byte	0x04, 0x29
        /*04fa*/ 	.short	(.L_324 - .L_323)


	//   ....[0]....
.L_323:
        /*04fc*/ 	.word	0xffffffff


	//   ....[1]....
        /*0500*/ 	.word	0xffffffff


	//   ....[2]....
        /*0504*/ 	.word	0xffffffff


	//   ....[3]....
        /*0508*/ 	.word	0xffffffff


	//   ....[4]....
        /*050c*/ 	.word	0xffffffff


	//   ....[5]....
        /*0510*/ 	.word	0xffffffff


	//   ....[6]....
        /*0514*/ 	.word	0xffffffff


	//   ....[7]....
        /*0518*/ 	.word	0xffffffff


	//   ....[8]....
        /*051c*/ 	.word	0xffffffff


	//   ....[9]....
        /*0520*/ 	.word	0xffffffff


	//   ....[10]....
        /*0524*/ 	.word	0xffffffff


	//   ....[11]....
        /*0528*/ 	.word	0xffffffff


	//   ....[12]....
        /*052c*/ 	.word	0xffffffff


	//   ....[13]....
        /*0530*/ 	.word	0xffffffff


	//   ....[14]....
        /*0534*/ 	.word	0xffffffff


	//   ....[15]....
        /*0538*/ 	.word	0xffffffff


	//   ....[16]....
        /*053c*/ 	.word	0xffffffff


	//   ....[17]....
        /*0540*/ 	.word	0xffffffff


	//   ....[18]....
        /*0544*/ 	.word	0xffffffff


	//   ....[19]....
        /*0548*/ 	.word	0xffffffff


	//   ....[20]....
        /*054c*/ 	.word	0xffffffff


	//   ....[21]....
        /*0550*/ 	.word	0xffffffff


	//   ....[22]....
        /*0554*/ 	.word	0xffffffff


	//   ....[23]....
        /*0558*/ 	.word	0xffffffff


	//   ....[24]....
        /*055c*/ 	.word	0xffffffff


	//   ....[25]....
        /*0560*/ 	.word	0xffffffff


	//   ....[26]....
        /*0564*/ 	.word	0xffffffff


	//   ....[27]....
        /*0568*/ 	.word	0xffffffff


	//   ....[28]....
        /*056c*/ 	.word	0xffffffff


	//   ....[29]....
        /*0570*/ 	.word	0xffffffff


	//   ....[30]....
        /*0574*/ 	.word	0xffffffff


	//   ....[31]....
        /*0578*/ 	.word	0xffffffff


	//   ....[32]....
        /*057c*/ 	.word	0xffffffff


	//   ....[33]....
        /*0580*/ 	.word	0xffffffff


	//   ....[34]....
        /*0584*/ 	.word	0xffffffff


	//   ....[35]....
        /*0588*/ 	.word	0xffffffff


	//   ....[36]....
        /*058c*/ 	.word	0xffffffff


	//   ....[37]....
        /*0590*/ 	.word	0xffffffff


	//   ....[38]....
        /*0594*/ 	.word	0xffffffff


	//   ....[39]....
        /*0598*/ 	.word	0xffffffff


	//   ....[40]....
        /*059c*/ 	.word	0xffffffff


	//   ....[41]....
        /*05a0*/ 	.word	0xffffffff


	//   ....[42]....
        /*05a4*/ 	.word	0xffffffff


	//   ....[43]....
        /*05a8*/ 	.word	0xffffffff


	//   ....[44]....
        /*05ac*/ 	.word	0xffffffff


	//   ....[45]....
        /*05b0*/ 	.word	0xffffffff


	//   ....[46]....
        /*05b4*/ 	.word	0xffffffff


	//   ....[47]....
        /*05b8*/ 	.word	0xffffffff


	//   ....[48]....
        /*05bc*/ 	.word	0xffffffff


	//   ....[49]....
        /*05c0*/ 	.word	0xffffffff


	//   ....[50]....
        /*05c4*/ 	.word	0xffffffff


	//   ....[51]....
        /*05c8*/ 	.word	0xffffffff


	//   ....[52]....
        /*05cc*/ 	.word	0xffffffff


	//   ....[53]....
        /*05d0*/ 	.word	0xffffffff


	//   ....[54]....
        /*05d4*/ 	.word	0xffffffff


	//   ....[55]....
        /*05d8*/ 	.word	0xffffffff


	//   ....[56]....
        /*05dc*/ 	.word	0xffffffff


	//   ....[57]....
        /*05e0*/ 	.word	0xffffffff


	//   ....[58]....
        /*05e4*/ 	.word	0xffffffff


	//   ....[59]....
        /*05e8*/ 	.word	0xffffffff


	//   ....[60]....
        /*05ec*/ 	.word	0xffffffff


	//   ....[61]....
        /*05f0*/ 	.word	0xffffffff


	//   ....[62]....
        /*05f4*/ 	.word	0xffffffff


	//   ....[63]....
        /*05f8*/ 	.word	0xffffffff


	//   ....[64]....
        /*05fc*/ 	.word	0xffffffff


	//   ....[65]....
        /*0600*/ 	.word	0xffffffff


	//   ....[66]....
        /*0604*/ 	.word	0xffffffff


	//   ....[67]....
        /*0608*/ 	.word	0xffffffff


	//   ....[68]....
        /*060c*/ 	.word	0xffffffff


	//   ....[69]....
        /*0610*/ 	.word	0xffffffff


	//   ....[70]....
        /*0614*/ 	.word	0xffffffff


	//   ....[71]....
        /*0618*/ 	.word	0xffffffff


	//   ....[72]....
        /*061c*/ 	.word	0xffffffff


	//   ....[73]....
        /*0620*/ 	.word	0xffffffff


	//   ....[74]....
        /*0624*/ 	.word	0xffffffff


	//   ....[75]....
        /*0628*/ 	.word	0xffffffff


	//   ....[76]....
        /*062c*/ 	.word	0xffffffff


	//   ....[77]....
        /*0630*/ 	.word	0xffffffff


	//   ....[78]....
        /*0634*/ 	.word	0xffffffff


	//   ....[79]....
        /*0638*/ 	.word	0xffffffff


	//   ....[80]....
        /*063c*/ 	.word	0xffffffff


	//   ....[81]....
        /*0640*/ 	.word	0xffffffff


	//   ....[82]....
        /*0644*/ 	.word	0xffffffff


	//   ....[83]....
        /*0648*/ 	.word	0xffffffff


	//   ....[84]....
        /*064c*/ 	.word	0xffffffff


	//   ....[85]....
        /*0650*/ 	.word	0xffffffff


	//   ....[86]....
        /*0654*/ 	.word	0xffffffff


	//   ....[87]....
        /*0658*/ 	.word	0xffffffff


	//   ....[88]....
        /*065c*/ 	.word	0xffffffff


	//   ....[89]....
        /*0660*/ 	.word	0xffffffff


	//   ....[90]....
        /*0664*/ 	.word	0xffffffff


	//   ....[91]....
        /*0668*/ 	.word	0xffffffff


	//   ....[92]....
        /*066c*/ 	.word	0xffffffff


	//   ....[93]....
        /*0670*/ 	.word	0xffffffff


	//   ....[94]....
        /*0674*/ 	.word	0xffffffff


	//   ....[95]....
        /*0678*/ 	.word	0xffffffff


	//   ....[96]....
        /*067c*/ 	.word	0xffffffff


	//   ....[97]....
        /*0680*/ 	.word	0xffffffff


	//   ....[98]....
        /*0684*/ 	.word	0xffffffff


	//   ....[99]....
        /*0688*/ 	.word	0xffffffff


	//   ....[100]....
        /*068c*/ 	.word	0xffffffff


	//----- nvinfo : EIATTR_COOP_GROUP_INSTR_OFFSETS
	.align		4
.L_324:
        /*0690*/ 	.byte	0x04, 0x28
        /*0692*/ 	.short	(.L_326 - .L_325)


	//   ....[0]....
.L_325:
        /*0694*/ 	.word	0x00000050


	//   ....[1]....
        /*0698*/ 	.word	0x00000060


	//   ....[2]....
        /*069c*/ 	.word	0x00001810


	//   ....[3]....
        /*06a0*/ 	.word	0x00001830


	//   ....[4]....
        /*06a4*/ 	.word	0x00001970


	//   ....[5]....
        /*06a8*/ 	.word	0x00001980


	//   ....[6]....
        /*06ac*/ 	.word	0x00001ab0


	//   ....[7]....
        /*06b0*/ 	.word	0x00001ad0


	//   ....[8]....
        /*06b4*/ 	.word	0x00001c00


	//   ....[9]....
        /*06b8*/ 	.word	0x00001c10


	//   ....[10]....
        /*06bc*/ 	.word	0x00001d40


	//   ....[11]....
        /*06c0*/ 	.word	0x00001d60


	//   ....[12]....
        /*06c4*/ 	.word	0x00001e90


	//   ....[13]....
        /*06c8*/ 	.word	0x00001ea0


	//   ....[14]....
        /*06cc*/ 	.word	0x00001fd0


	//   ....[15]....
        /*06d0*/ 	.word	0x00001ff0


	//   ....[16]....
        /*06d4*/ 	.word	0x00002120


	//   ....[17]....
        /*06d8*/ 	.word	0x00002130


	//   ....[18]....
        /*06dc*/ 	.word	0x00003f80


	//   ....[19]....
        /*06e0*/ 	.word	0x00003fa0


	//   ....[20]....
        /*06e4*/ 	.word	0x000045c0


	//   ....[21]....
        /*06e8*/ 	.word	0x00004610


	//   ....[22]....
        /*06ec*/ 	.word	0x00004630


	//   ....[23]....
        /*06f0*/ 	.word	0x00004640


	//   ....[24]....
        /*06f4*/ 	.word	0x000046d0


	//   ....[25]....
        /*06f8*/ 	.word	0x00004840


	//   ....[26]....
        /*06fc*/ 	.word	0x00004cc0


	//   ....[27]....
        /*0700*/ 	.word	0x00004ea0


	//   ....[28]....
        /*0704*/ 	.word	0x00004ed0


	//   ....[29]....
        /*0708*/ 	.word	0x00004f80


	//   ....[30]....
        /*070c*/ 	.word	0x000075c0


	//   ....[31]....
        /*0710*/ 	.word	0x000075e0


	//   ....[32]....
        /*0714*/ 	.word	0x00008230


	//   ....[33]....
        /*0718*/ 	.word	0x00008260


	//   ....[34]....
        /*071c*/ 	.word	0x00009130


	//   ....[35]....
        /*0720*/ 	.word	0x00009230


	//   ....[36]....
        /*0724*/ 	.word	0x00009290


	//   ....[37]....
        /*0728*/ 	.word	0x000092c0


	//   ....[38]....
        /*072c*/ 	.word	0x000092f0


	//   ....[39]....
        /*0730*/ 	.word	0x00009310


	//   ....[40]....
        /*0734*/ 	.word	0x00009350


	//   ....[41]....
        /*0738*/ 	.word	0x00009390


	//   ....[42]....
        /*073c*/ 	.word	0x0000d850


	//   ....[43]....
        /*0740*/ 	.word	0x0000d8d0


	//   ....[44]....
        /*0744*/ 	.word	0x0000d900


	//   ....[45]....
        /*0748*/ 	.word	0x0000d9e0


	//   ....[46]....
        /*074c*/ 	.word	0x0000dd10


	//   ....[47]....
        /*0750*/ 	.word	0x0000dd30


	//   ....[48]....
        /*0754*/ 	.word	0x0000ddb0


	//   ....[49]....
        /*0758*/ 	.word	0x0000dfc0


	//   ....[50]....
        /*075c*/ 	.word	0x00010a30


	//   ....[51]....
        /*0760*/ 	.word	0x00010aa0


	//   ....[52]....
        /*0764*/ 	.word	0x00010ab0


	//   ....[53]....
        /*0768*/ 	.word	0x00010ac0


	//   ....[54]....
        /*076c*/ 	.word	0x00010af0


	//   ....[55]....
        /*0770*/ 	.word	0x00010b10


	//   ....[56]....
        /*0774*/ 	.word	0x00010b20


	//   ....[57]....
        /*0778*/ 	.word	0x00010b30


	//   ....[58]....
        /*077c*/ 	.word	0x000117f0


	//   ....[59]....
        /*0780*/ 	.word	0x00011c50


	//   ....[60]....
        /*0784*/ 	.word	0x00011c60


	//   ....[61]....
        /*0788*/ 	.word	0x00011c80


	//   ....[62]....
        /*078c*/ 	.word	0x00011c90


	//   ....[63]....
        /*0790*/ 	.word	0x00011cd0


	//   ....[64]....
        /*0794*/ 	.word	0x00011cf0


	//   ....[65]....
        /*0798*/ 	.word	0x00011d10


	//   ....[66]....
        /*079c*/ 	.word	0x00011d30


	//   ....[67]....
        /*07a0*/ 	.word	0x00011e90


	//   ....[68]....
        /*07a4*/ 	.word	0x00011ec0


	//   ....[69]....
        /*07a8*/ 	.word	0x000124c0


	//   ....[70]....
        /*07ac*/ 	.word	0x000124e0


	//   ....[71]....
        /*07b0*/ 	.word	0x00012910


	//   ....[72]....
        /*07b4*/ 	.word	0x00012930


	//   ....[73]....
        /*07b8*/ 	.word	0x00012d60


	//   ....[74]....
        /*07bc*/ 	.word	0x00012d70


	//   ....[75]....
        /*07c0*/ 	.word	0x00013500


	//   ....[76]....
        /*07c4*/ 	.word	0x00013610


	//   ....[77]....
        /*07c8*/ 	.word	0x00013680


	//   ....[78]....
        /*07cc*/ 	.word	0x000136f0


	//   ....[79]....
        /*07d0*/ 	.word	0x00013750


	//   ....[80]....
        /*07d4*/ 	.word	0x000137c0


	//   ....[81]....
        /*07d8*/ 	.word	0x00013830


	//   ....[82]....
        /*07dc*/ 	.word	0x000138a0


	//   ....[83]....
        /*07e0*/ 	.word	0x00013900


	//   ....[84]....
        /*07e4*/ 	.word	0x00013970


	//   ....[85]....
        /*07e8*/ 	.word	0x000139e0


	//   ....[86]....
        /*07ec*/ 	.word	0x00013a50


	//   ....[87]....
        /*07f0*/ 	.word	0x00013ab0


	//   ....[88]....
        /*07f4*/ 	.word	0x00013b20


	//   ....[89]....
        /*07f8*/ 	.word	0x00013b90


	//   ....[90]....
        /*07fc*/ 	.word	0x00013c00


	//   ....[91]....
        /*0800*/ 	.word	0x00013c60


	//   ....[92]....
        /*0804*/ 	.word	0x00013cc0


	//   ....[93]....
        /*0808*/ 	.word	0x00013d20


	//   ....[94]....
        /*080c*/ 	.word	0x00013d70


	//   ....[95]....
        /*0810*/ 	.word	0x00013dd0


	//   ....[96]....
        /*0814*/ 	.word	0x00013e20


	//   ....[97]....
        /*0818*/ 	.word	0x00013e80


	//   ....[98]....
        /*081c*/ 	.word	0x00013ed0


	//   ....[99]....
        /*0820*/ 	.word	0x00013f30


	//   ....[100]....
        /*0824*/ 	.word	0x00013f90


	//----- nvinfo : EIATTR_EXIT_INSTR_OFFSETS
	.align		4
.L_326:
        /*0828*/ 	.byte	0x04, 0x1c
        /*082a*/ 	.short	(.L_328 - .L_327)


	//   ....[0]....
.L_327:
        /*082c*/ 	.word	0x000000b0


	//   ....[1]....
        /*0830*/ 	.word	0x000135c0


	//----- nvinfo : EIATTR_MAX_THREADS
	.align		4
.L_328:
        /*0834*/ 	.byte	0x04, 0x05
        /*0836*/ 	.short	(.L_330 - .L_329)
.L_329:
        /*0838*/ 	.word	0x00000080
        /*083c*/ 	.word	0x00000001
        /*0840*/ 	.word	0x00000001


	//----- nvinfo : EIATTR_CRS_STACK_SIZE
	.align		4
.L_330:
        /*0844*/ 	.byte	0x04, 0x1e
        /*0846*/ 	.short	(.L_332 - .L_331)
.L_331:
        /*0848*/ 	.word	0x00000000
.L_332:


//--------------------- .nv.info._ZN7cutlass13device_kernelIN5flash19enable_sm80_to_sm89INS1_16FlashAttnFwdSm80INS1_25CollectiveMainloopFwdSm80ILi8ELi1ELb1EN4cute5tupleIJNS5_1CILi128EEENS7_ILi112EEES8_EEELi128ENS_6half_tEfNS_4arch4Sm80ELb1ELb0ELb1ELb1ELb0ELb0ELb1ELb1EEENS1_21CollectiveEpilogueFwdINS6_IJS8_S8_S9_EEENS6_IJNS7_ILi1EEESH_SH_EEESB_SD_Li256ELb1ELb1ELb1ELb0EEENS1_36VarlenDynamicPersistentTileSchedulerILi128ELi112ELi256ELi256ELb1ELb1ELb0ELb1ELb1ELb1EEEEEEEEEvNT_6ParamsE --------------------------
	.section	.nv.info._ZN7cutlass13device_kernelIN5flash19enable_sm80_to_sm89INS1_16FlashAttnFwdSm80INS1_25CollectiveMainloopFwdSm80ILi8ELi1ELb1EN4cute5tupleIJNS5_1CILi128EEENS7_ILi112EEES8_EEELi128ENS_6half_tEfNS_4arch4Sm80ELb1ELb0ELb1ELb1ELb0ELb0ELb1ELb1EEENS1_21CollectiveEpilogueFwdINS6_IJS8_S8_S9_EEENS6_IJNS7_ILi1EEESH_SH_EEESB_SD_Li256ELb1ELb1ELb1ELb0EEENS1_36VarlenDynamicPersistentTileSchedulerILi128ELi112ELi256ELi256ELb1ELb1ELb0ELb1ELb1ELb1EEEEEEEEEvNT_6ParamsE,"",@"SHT_CUDA_INFO"
	.sectionflags	@""
	.align	4


	//----- nvinfo : EIATTR_CUDA_API_VERSION
	.align		4
        /*0000*/ 	.byte	0x04, 0x37
        /*0002*/ 	.short	(.L_334 - .L_333)
.L_333:
        /*0004*/ 	.word	0x00000082


	//----- nvinfo : EIATTR_SW2861232_WAR
	.align		4
.L_334:
        /*0008*/ 	.byte	0x01, 0x35
	.zero		2


	//----- nvinfo : EIATTR_PARAM_CBANK
	.align		4
        /*000c*/ 	.byte	0x04, 0x0a
        /*000e*/ 	.short	(.L_336 - .L_335)
	.align		4
.L_335:
        /*0010*/ 	.word	index@(.nv.constant0._ZN7cutlass13device_kernelIN5flash19enable_sm80_to_sm89INS1_16FlashAttnFwdSm80INS1_25CollectiveMainloopFwdSm80ILi8ELi1ELb1EN4cute5tupleIJNS5_1CILi128EEENS7_ILi112EEES8_EEELi128ENS_6half_tEfNS_4arch4Sm80ELb1ELb0ELb1ELb1ELb0ELb0ELb1ELb1EEENS1_21CollectiveEpilogueFwdINS6_IJS8_S8_S9_EEENS6_IJNS7_ILi1EEESH_SH_EEESB_SD_Li256ELb1ELb1ELb1ELb0EEENS1_36VarlenDynamicPersistentTileSchedulerILi128ELi112ELi256ELi256ELb1ELb1ELb0ELb1ELb1ELb1EEEEEEEEEvNT_6ParamsE)
        /*0014*/ 	.short	0x0160
        /*0016*/ 	.short	0x0438


	//----- nvinfo : EIATTR_CBANK_PARAM_SIZE
	.align		4
.L_336:
        /*0018*/ 	.byte	0x03, 0x19
        /*001a*/ 	.short	0x0438


	//----- nvinfo : EIATTR_KPARAM_INFO
	.align		4
        /*001c*/ 	.byte	0x04, 0x17
        /*001e*/ 	.short	(.L_338 - .L_337)
.L_337:
        /*0020*/ 	.word	0x00000000
        /*0024*/ 	.short	0x0000
        /*0026*/ 	.short	0x0000
        /*0028*/ 	.byte	0x00, 0xf0, 0xe1, 0x10


	//----- nvinfo : EIATTR_MAXREG_COUNT
	.align		4
.L_338:
        /*002c*/ 	.byte	0x03, 0x1b
        /*002e*/ 	.short	0x00ff


	//----- nvinfo : EIATTR_NUM_BARRIERS
	.align		4
        /*0030*/ 	.byte	0x02, 0x4c
        /*0032*/ 	.byte	0x06
	.zero		1


	//----- nvinfo : EIATTR_ANNOTATIONS
	.align		4
        /*0034*/ 	.byte	0x04, 0x55
        /*0036*/ 	.short	(.L_340 - .L_339)


	//   ....[0]....
.L_339:
        /* <DEDUP_REMOVED lines=84> */


	//----- nvinfo : EIATTR_MERCURY_ISA_VERSION
	.align		4
.L_340:
        /*0560*/ 	.byte	0x03, 0x5f
        /*0562*/ 	.short	0x0000


	//----- nvinfo : EIATTR_INT_WARP_WIDE_INSTR_OFFSETS
	.align		4
        /*0564*/ 	.byte	0x04, 0x31
        /*0566*/ 	.short	(.L_342 - .L_341)


	//   ....[0]....
.L_341:
        /*0568*/ 	.word	0x0000f0a0


	//   ....[1]....
        /*056c*/ 	.word	0x0000f120


	//----- nvinfo : EIATTR_COOP_GROUP_MASK_REGIDS
	.align		4
.L_342:
        /*0570*/ 	.byte	0x04, 0x29
        /*0572*/ 	.short	(.L_344 - .L_343)


	//   ....[0]....
.L_343:
        /*0574*/ 	.word	0xffffffff


	//   ....[1]....
        /*0578*/ 	.word	0xffffffff


	//   ....[2]....
        /*057c*/ 	.word	0xffffffff


	//   ....[3]....
        /*0580*/ 	.word	0xffffffff


	//   ....[4]....
        /*0584*/ 	.word	0xffffffff


	//   ....[5]....
        /*0588*/ 	.word	0xffffffff


	//   ....[6]....
        /*058c*/ 	.word	0xffffffff


	//   ....[7]....
        /*0590*/ 	.word	0xffffffff


	//   ....[8]....
        /*0594*/ 	.word	0xffffffff


	//   ....[9]....
        /*0598*/ 	.word	0xffffffff


	//   ....[10]....
        /*059c*/ 	.word	0xffffffff


	//   ....[11]....
        /*05a0*/ 	.word	0xffffffff


	//   ....[12]....
        /*05a4*/ 	.word	0xffffffff


	//   ....[13]....
        /*05a8*/ 	.word	0xffffffff


	//   ....[14]....
        /*05ac*/ 	.word	0xffffffff


	//   ....[15]....
        /*05b0*/ 	.word	0xffffffff


	//   ....[16]....
        /*05b4*/ 	.word	0xffffffff


	//   ....[17]....
        /*05b8*/ 	.word	0xffffffff


	//   ....[18]....
        /*05bc*/ 	.word	0xffffffff


	//   ....[19]....
        /*05c0*/ 	.word	0xffffffff


	//   ....[20]....
        /*05c4*/ 	.word	0xffffffff


	//   ....[21]....
        /*05c8*/ 	.word	0xffffffff


	//   ....[22]....
        /*05cc*/ 	.word	0xffffffff


	//   ....[23]....
        /*05d0*/ 	.word	0xffffffff


	//   ....[24]....
        /*05d4*/ 	.word	0xffffffff


	//   ....[25]....
        /*05d8*/ 	.word	0xffffffff


	//   ....[26]....
        /*05dc*/ 	.word	0xffffffff


	//   ....[27]....
        /*05e0*/ 	.word	0xffffffff


	//   ....[28]....
        /*05e4*/ 	.word	0xffffffff


	//   ....[29]....
        /*05e8*/ 	.word	0xffffffff


	//   ....[30]....
        /*05ec*/ 	.word	0xffffffff


	//   ....[31]....
        /*05f0*/ 	.word	0xffffffff


	//   ....[32]....
        /*05f4*/ 	.word	0xffffffff


	//   ....[33]....
        /*05f8*/ 	.word	0xffffffff


	//   ....[34]....
        /*05fc*/ 	.word	0xffffffff


	//   ....[35]....
        /*0600*/ 	.word	0xffffffff


	//   ....[36]....
        /*0604*/ 	.word	0xffffffff


	//   ....[37]....
        /*0608*/ 	.word	0xffffffff


	//   ....[38]....
        /*060c*/ 	.word	0xffffffff


	//   ....[39]....
        /*0610*/ 	.word	0xffffffff


	//   ....[40]....
        /*0614*/ 	.word	0xffffffff


	//   ....[41]....
        /*0618*/ 	.word	0xffffffff


	//   ....[42]....
        /*061c*/ 	.word	0xffffffff


	//   ....[43]....
        /*0620*/ 	.word	0xffffffff


	//   ....[44]....
        /*0624*/ 	.word	0xffffffff


	//   ....[45]....
        /*0628*/ 	.word	0xffffffff


	//   ....[46]....
        /*062c*/ 	.word	0xffffffff


	//   ....[47]....
        /*0630*/ 	.word	0xffffffff


	//   ....[48]....
        /*0634*/ 	.word	0xffffffff


	//   ....[49]....
        /*0638*/ 	.word	0xffffffff


	//   ....[50]....
        /*063c*/ 	.word	0xffffffff


	//   ....[51]....
        /*0640*/ 	.word	0xffffffff


	//   ....[52]....
        /*0644*/ 	.word	0xffffffff


	//   ....[53]....
        /*0648*/ 	.word	0xffffffff


	//   ....[54]....
        /*064c*/ 	.word	0xffffffff


	//   ....[55]....
        /*0650*/ 	.word	0xffffffff


	//   ....[56]....
        /*0654*/ 	.word	0xffffffff


	//   ....[57]....
        /*0658*/ 	.word	0xffffffff


	//   ....[58]....
        /*065c*/ 	.word	0xffffffff


	//   ....[59]....
        /*0660*/ 	.word	0xffffffff


	//   ....[60]....
        /*0664*/ 	.word	0xffffffff


	//   ....[61]....
        /*0668*/ 	.word	0xffffffff


	//   ....[62]....
        /*066c*/ 	.word	0xffffffff


	//   ....[63]....
        /*0670*/ 	.word	0xffffffff


	//   ....[64]....
        /*0674*/ 	.word	0xffffffff


	//   ....[65]....
        /*0678*/ 	.word	0xffffffff


	//   ....[66]....
        /*067c*/ 	.word	0xffffffff


	//   ....[67]....
        /*0680*/ 	.word	0xffffffff


	//   ....[68]....
        /*0684*/ 	.word	0xffffffff


	//   ....[69]....
        /*0688*/ 	.word	0xffffffff


	//   ....[70]....
        /*068c*/ 	.word	0xffffffff


	//   ....[71]....
        /*0690*/ 	.word	0xffffffff


	//   ....[72]....
        /*0694*/ 	.word	0xffffffff


	//   ....[73]....
        /*0698*/ 	.word	0xffffffff


	//   ....[74]....
        /*069c*/ 	.word	0xffffffff


	//   ....[75]....
        /*06a0*/ 	.word	0xffffffff


	//   ....[76]....
        /*06a4*/ 	.word	0xffffffff


	//   ....[77]....
        /*06a8*/ 	.word	0xffffffff


	//   ....[78]....
        /*06ac*/ 	.word	0xffffffff


	//   ....[79]....
        /*06b0*/ 	.word	0xffffffff


	//   ....[80]....
        /*06b4*/ 	.word	0xffffffff


	//   ....[81]....
        /*06b8*/ 	.word	0xffffffff


	//   ....[82]....
        /*06bc*/ 	.word	0xffffffff


	//   ....[83]....
        /*06c0*/ 	.word	0xffffffff


	//   ....[84]....
        /*06c4*/ 	.word	0xffffffff


	//   ....[85]....
        /*06c8*/ 	.word	0xffffffff


	//   ....[86]....
        /*06cc*/ 	.word	0xffffffff


	//   ....[87]....
        /*06d0*/ 	.word	0xffffffff


	//   ....[88]....
        /*06d4*/ 	.word	0xffffffff


	//   ....[89]....
        /*06d8*/ 	.word	0xffffffff


	//   ....[90]....
        /*06dc*/ 	.word	0xffffffff


	//   ....[91]....
        /*06e0*/ 	.word	0xffffffff


	//   ....[92]....
        /*06e4*/ 	.word	0xffffffff


	//   ....[93]....
        /*06e8*/ 	.word	0xffffffff


	//   ....[94]....
        /*06ec*/ 	.word	0xffffffff


	//   ....[95]....
        /*06f0*/ 	.word	0xffffffff


	//   ....[96]....
        /*06f4*/ 	.word	0xffffffff


	//   ....[97]....
        /*06f8*/ 	.word	0xffffffff


	//   ....[98]....
        /*06fc*/ 	.word	0xffffffff


	//   ....[99]....
        /*0700*/ 	.word	0xffffffff


	//   ....[100]....
        /*0704*/ 	.word	0xffffffff


	//   ....[101]....
        /*0708*/ 	.word	0xffffffff


	//   ....[102]....
        /*070c*/ 	.word	0xffffffff


	//   ....[103]....
        /*0710*/ 	.word	0xffffffff


	//   ....[104]....
        /*0714*/ 	.word	0xffffffff


	//   ....[105]....
        /*0718*/ 	.word	0xffffffff


	//   ....[106]....
        /*071c*/ 	.word	0xffffffff


	//   ....[107]....
        /*0720*/ 	.word	0xffffffff


	//   ....[108]....
        /*0724*/ 	.word	0xffffffff


	//   ....[109]....
        /*0728*/ 	.word	0xffffffff


	//   ....[110]....
        /*072c*/ 	.word	0xffffffff


	//   ....[111]....
        /*0730*/ 	.word	0xffffffff


	//   ....[112]....
        /*0734*/ 	.word	0xffffffff


	//   ....[113]....
        /*0738*/ 	.word	0xffffffff


	//   ....[114]....
        /*073c*/ 	.word	0xffffffff


	//   ....[115]....
        /*0740*/ 	.word	0xffffffff


	//   ....[116]....
        /*0744*/ 	.word	0xffffffff


	//   ....[117]....
        /*0748*/ 	.word	0xffffffff


	//   ....[118]....
        /*074c*/ 	.word	0xffffffff


	//   ....[119]....
        /*0750*/ 	.word	0xffffffff


	//   ....[120]....
        /*0754*/ 	.word	0xffffffff


	//   ....[121]....
        /*0758*/ 	.word	0xffffffff


	//   ....[122]....
        /*075c*/ 	.word	0xffffffff


	//   ....[123]....
        /*0760*/ 	.word	0xffffffff


	//   ....[124]....
        /*0764*/ 	.word	0xffffffff


	//   ....[125]....
        /*0768*/ 	.word	0xffffffff


	//   ....[126]....
        /*076c*/ 	.word	0xffffffff


	//   ....[127]....
        /*0770*/ 	.word	0xffffffff


	//   ....[128]....
        /*0774*/ 	.word	0xffffffff


	//   ....[129]....
        /*0778*/ 	.word	0xffffffff


	//   ....[130]....
        /*077c*/ 	.word	0xffffffff


	//   ....[131]....
        /*0780*/ 	.word	0xffffffff


	//   ....[132]....
        /*0784*/ 	.word	0xffffffff


	//   ....[133]....
        /*0788*/ 	.word	0xffffffff


	//   ....[134]....
        /*078c*/ 	.word	0xffffffff


	//   ....[135]....
        /*0790*/ 	.word	0xffffffff


	//   ....[136]....
        /*0794*/ 	.word	0xffffffff


	//   ....[137]....
        /*0798*/ 	.word	0xffffffff


	//   ....[138]....
        /*079c*/ 	.word	0xffffffff


	//----- nvinfo : EIATTR_COOP_GROUP_INSTR_OFFSETS
	.align		4
.L_344:
        /*07a0*/ 	.byte	0x04, 0x28
        /*07a2*/ 	.short	(.L_346 - .L_345)


	//   ....[0]....
.L_345:
        /*07a4*/ 	.word	0x00000050


	//   ....[1]....
        /*07a8*/ 	.word	0x00000200


	//   ....[2]....
        /*07ac*/ 	.word	0x00000230


	//   ....[3]....
        /*07b0*/ 	.word	0x00000260


	//   ....[4]....
        /*07b4*/ 	.word	0x00000290


	//   ....[5]....
        /*07b8*/ 	.word	0x000002c0


	//   ....[6]....
        /*07bc*/ 	.word	0x000002f0


	//   ....[7]....
        /*07c0*/ 	.word	0x00000450


	//   ....[8]....
        /*07c4*/ 	.word	0x00000490


	//   ....[9]....
        /*07c8*/ 	.word	0x000004c0


	//   ....[10]....
        /*07cc*/ 	.word	0x000004f0


	//   ....[11]....
        /*07d0*/ 	.word	0x00000520


	//   ....[12]....
        /*07d4*/ 	.word	0x00000550


	//   ....[13]....
        /*07d8*/ 	.word	0x000005e0


	//   ....[14]....
        /*07dc*/ 	.word	0x00000630


	//   ....[15]....
        /*07e0*/ 	.word	0x00000650


	//   ....[16]....
        /*07e4*/ 	.word	0x000006b0


	//   ....[17]....
        /*07e8*/ 	.word	0x00002620


	//   ....[18]....
        /*07ec*/ 	.word	0x00002660


	//   ....[19]....
        /*07f0*/ 	.word	0x00002680


	//   ....[20]....
        /*07f4*/ 	.word	0x00002690


	//   ....[21]....
        /*07f8*/ 	.word	0x000026a0


	//   ....[22]....
        /*07fc*/ 	.word	0x000027d0


	//   ....[23]....
        /*0800*/ 	.word	0x00002830


	//   ....[24]....
        /*0804*/ 	.word	0x00002850


	//   ....[25]....
        /*0808*/ 	.word	0x00004900


	//   ....[26]....
        /*080c*/ 	.word	0x00004910


	//   ....[27]....
        /*0810*/ 	.word	0x00005370


	//   ....[28]....
        /*0814*/ 	.word	0x00005450


	//   ....[29]....
        /*0818*/ 	.word	0x00005460


	//   ....[30]....
        /*081c*/ 	.word	0x00005490


	//   ....[31]....
        /*0820*/ 	.word	0x000087e0


	//   ....[32]....
        /*0824*/ 	.word	0x00008810


	//   ....[33]....
        /*0828*/ 	.word	0x000091f0


	//   ....[34]....
        /*082c*/ 	.word	0x00009300


	//   ....[35]....
        /*0830*/ 	.word	0x00009320


	//   ....[36]....
        /*0834*/ 	.word	0x00009380


	//   ....[37]....
        /*0838*/ 	.word	0x0000cdc0


	//   ....[38]....
        /*083c*/ 	.word	0x0000cde0


	//   ....[39]....
        /*0840*/ 	.word	0x0000ce10


	//   ....[40]....
        /*0844*/ 	.word	0x0000ce20


	//   ....[41]....
        /*0848*/ 	.word	0x0000ea50


	//   ....[42]....
        /*084c*/ 	.word	0x0000eaa0


	//   ....[43]....
        /*0850*/ 	.word	0x0000eac0


	//   ....[44]....
        /*0854*/ 	.word	0x0000eae0


	//   ....[45]....
        /*0858*/ 	.word	0x0000fba0


	//   ....[46]....
        /*085c*/ 	.word	0x0000fbb0


	//   ....[47]....
        /*0860*/ 	.word	0x0000fbd0


	//   ....[48]....
        /*0864*/ 	.word	0x0000fbf0


	//   ....[49]....
        /*0868*/ 	.word	0x0000ffb0


	//   ....[50]....
        /*086c*/ 	.word	0x0000ffd0


	//   ....[51]....
        /*0870*/ 	.word	0x000100d0


	//   ....[52]....
        /*0874*/ 	.word	0x000100e0


	//   ....[53]....
        /*0878*/ 	.word	0x000101f0


	//   ....[54]....
        /*087c*/ 	.word	0x00010210


	//   ....[55]....
        /*0880*/ 	.word	0x00010320


	//   ....[56]....
        /*0884*/ 	.word	0x00010330


	//   ....[57]....
        /*0888*/ 	.word	0x00010640


	//   ....[58]....
        /*088c*/ 	.word	0x00010660


	//   ....[59]....
        /*0890*/ 	.word	0x00010cb0


	//   ....[60]....
        /*0894*/ 	.word	0x00010cc0


	//   ....[61]....
        /*0898*/ 	.word	0x00011910


	//   ....[62]....
        /*089c*/ 	.word	0x00011930


	//   ....[63]....
        /*08a0*/ 	.word	0x00011a40


	//   ....[64]....
        /*08a4*/ 	.word	0x00011a50


	//   ....[65]....
        /*08a8*/ 	.word	0x00011b60


	//   ....[66]....
        /*08ac*/ 	.word	0x00011b80


	//   ....[67]....
        /*08b0*/ 	.word	0x00011c90


	//   ....[68]....
        /*08b4*/ 	.word	0x00011ca0


	//   ....[69]....
        /*08b8*/ 	.word	0x00011e70


	//   ....[70]....
        /*08bc*/ 	.word	0x00011e90


	//   ....[71]....
        /*08c0*/ 	.word	0x00011fc0


	//   ....[72]....
        /*08c4*/ 	.word	0x00012000


	//   ....[73]....
        /*08c8*/ 	.word	0x00012030


	//   ....[74]....
        /*08cc*/ 	.word	0x00012060


	//   ....[75]....
        /*08d0*/ 	.word	0x00012090


	//   ....[76]....
        /*08d4*/ 	.word	0x000120c0


	//   ....[77]....
        /*08d8*/ 	.word	0x00012220


	//   ....[78]....
        /*08dc*/ 	.word	0x00012260


	//   ....[79]....
        /*08e0*/ 	.word	0x00012290


	//   ....[80]....
        /*08e4*/ 	.word	0x000122c0


	//   ....[81]....
        /*08e8*/ 	.word	0x000122f0


	//   ....[82]....
        /*08ec*/ 	.word	0x00012320


	//   ....[83]....
        /*08f0*/ 	.word	0x000123b0


	//   ....[84]....
        /*08f4*/ 	.word	0x00012410


	//   ....[85]....
        /*08f8*/ 	.word	0x00012420


	//   ....[86]....
        /*08fc*/ 	.word	0x00012480


	//   ....[87]....
        /*0900*/ 	.word	0x00012ef0


	//   ....[88]....
        /*0904*/ 	.word	0x00012f50


	//   ....[89]....
        /*0908*/ 	.word	0x00012fa0


	//   ....[90]....
        /*090c*/ 	.word	0x00012ff0


	//   ....[91]....
        /*0910*/ 	.word	0x00013040


	//   ....[92]....
        /*0914*/ 	.word	0x000130b0


	//   ....[93]....
        /*0918*/ 	.word	0x000130f0


	//   ....[94]....
        /*091c*/ 	.word	0x00013160


	//   ....[95]....
        /*0920*/ 	.word	0x000131d0


	//   ....[96]....
        /*0924*/ 	.word	0x00013230


	//   ....[97]....
        /*0928*/ 	.word	0x00013290


	//   ....[98]....
        /*092c*/ 	.word	0x000132f0


	//   ....[99]....
        /*0930*/ 	.word	0x00013340


	//   ....[100]....
        /*0934*/ 	.word	0x000133a0


	//   ....[101]....
        /*0938*/ 	.word	0x00013410


	//   ....[102]....
        /*093c*/ 	.word	0x00013480


	//   ....[103]....
        /*0940*/ 	.word	0x000134e0


	//   ....[104]....
        /*0944*/ 	.word	0x00013540


	//   ....[105]....
        /*0948*/ 	.word	0x000135a0


	//   ....[106]....
        /*094c*/ 	.word	0x00013610


	//   ....[107]....
        /*0950*/ 	.word	0x00013670


	//   ....[108]....
        /*0954*/ 	.word	0x000136d0


	//   ....[109]....
        /*0958*/ 	.word	0x00013730


	//   ....[110]....
        /*095c*/ 	.word	0x000137a0


	//   ....[111]....
        /*0960*/ 	.word	0x00013800


	//   ....[112]....
        /*0964*/ 	.word	0x00013860


	//   ....[113]....
        /*0968*/ 	.word	0x000138c0


	//   ....[114]....
        /*096c*/ 	.word	0x00013930


	//   ....[115]....
        /*0970*/ 	.word	0x00013990


	//   ....[116]....
        /*0974*/ 	.word	0x000139f0


	//   ....[117]....
        /*0978*/ 	.word	0x00013a50


	//   ....[118]....
        /*097c*/ 	.word	0x00013ac0


	//   ....[119]....
        /*0980*/ 	.word	0x00013b20


	//   ....[120]....
        /*0984*/ 	.word	0x00013b80


	//   ....[121]....
        /*0988*/ 	.word	0x00013be0


	//   ....[122]....
        /*098c*/ 	.word	0x00013c50


	//   ....[123]....
        /*0990*/ 	.word	0x00013ca0


	//   ....[124]....
        /*0994*/ 	.word	0x00013ce0


	//   ....[125]....
        /*0998*/ 	.word	0x00013d30


	//   ....[126]....
        /*099c*/ 	.word	0x00013d80


	//   ....[127]....
        /*09a0*/ 	.word	0x00013dd0


	//   ....[128]....
        /*09a4*/ 	.word	0x00013e40


	//   ....[129]....
        /*09a8*/ 	.word	0x00013e80


	//   ....[130]....
        /*09ac*/ 	.word	0x00013ed0


	//   ....[131]....
        /*09b0*/ 	.word	0x00013f20


	//   ....[132]....
        /*09b4*/ 	.word	0x00013f70


	//   ....[133]....
        /*09b8*/ 	.word	0x00013fc0


	//   ....[134]....
        /*09bc*/ 	.word	0x00014030


	//   ....[135]....
        /*09c0*/ 	.word	0x00014070


	//   ....[136]....
        /*09c4*/ 	.word	0x000140e0


	//   ....[137]....
        /*09c8*/ 	.word	0x00014140


	//   ....[138]....
        /*09cc*/ 	.word	0x000141a0


	//----- nvinfo : EIATTR_EXIT_INSTR_OFFSETS
	.align		4
.L_346:
        /*09d0*/ 	.byte	0x04, 0x1c
        /*09d2*/ 	.short	(.L_348 - .L_347)


	//   ....[0]....
.L_347:
        /*09d4*/ 	.word	0x000010d0


	//   ....[1]....
        /*09d8*/ 	.word	0x00012eb0


	//----- nvinfo : EIATTR_MAX_THREADS
	.align		4
.L_348:
        /*09dc*/ 	.byte	0x04, 0x05
        /*09de*/ 	.short	(.L_350 - .L_349)
.L_349:
        /*09e0*/ 	.word	0x00000100
        /*09e4*/ 	.word	0x00000001
        /*09e8*/ 	.word	0x00000001


	//----- nvinfo : EIATTR_CRS_STACK_SIZE
	.align		4
.L_350:
        /*09ec*/ 	.byte	0x04, 0x1e
        /*09ee*/ 	.short	(.L_352 - .L_351)
.L_351:
        /*09f0*/ 	.word	0x00000000
.L_352:


//--------------------- .nv.info._ZN7cutlass13device_kernelIN5flash19enable_sm80_to_sm89INS1_16FlashAttnFwdSm80INS1_25CollectiveMainloopFwdSm80ILi8ELi1ELb1EN4cute5tupleIJNS5_1CILi128EEENS7_ILi112EEES8_EEELi128ENS_6half_tEfNS_4arch4Sm80ELb1ELb0ELb1ELb1ELb0ELb1ELb1ELb1EEENS1_21CollectiveEpilogueFwdINS6_IJS8_S8_S9_EEENS6_IJNS7_ILi1EEESH_SH_EEESB_SD_Li256ELb1ELb1ELb1ELb0EEENS1_36VarlenDynamicPersistentTileSchedulerILi128ELi112ELi256ELi256ELb1ELb1ELb0ELb1ELb1ELb1EEEEEEEEEvNT_6ParamsE --------------------------
	.section	.nv.info._ZN7cutlass13device_kernelIN5flash19enable_sm80_to_sm89INS1_16FlashAttnFwdSm80INS1_25CollectiveMainloopFwdSm80ILi8ELi1ELb1EN4cute5tupleIJNS5_1CILi128EEENS7_ILi112EEES8_EEELi128ENS_6half_tEfNS_4arch4Sm80ELb1ELb0ELb1ELb1ELb0ELb1ELb1ELb1EEENS1_21CollectiveEpilogueFwdINS6_IJS8_S8_S9_EEENS6_IJNS7_ILi1EEESH_SH_EEESB_SD_Li256ELb1ELb1ELb1ELb0EEENS1_36VarlenDynamicPersistentTileSchedulerILi128ELi112ELi256ELi256ELb1ELb1ELb0ELb1ELb1ELb1EEEEEEEEEvNT_6ParamsE,"",@"SHT_CUDA_INFO"
	.sectionflags	@""
	.align	4


	//----- nvinfo : EIATTR_CUDA_API_VERSION
	.align		4
        /*0000*/ 	.byte	0x04, 0x37
        /*0002*/ 	.short	(.L_354 - .L_353)
.L_353:
        /*0004*/ 	.word	0x00000082


	//----- nvinfo : EIATTR_SW2861232_WAR
	.align		4
.L_354:
        /*0008*/ 	.byte	0x01, 0x35
	.zero		2


	//----- nvinfo : EIATTR_PARAM_CBANK
	.align		4
        /*000c*/ 	.byte	0x04, 0x0a
        /*000e*/ 	.short	(.L_356 - .L_355)
	.align		4
.L_355:
        /*0010*/ 	.word	index@(.nv.constant0._ZN7cutlass13device_kernelIN5flash19enable_sm80_to_sm89INS1_16FlashAttnFwdSm80INS1_25CollectiveMainloopFwdSm80ILi8ELi1ELb1EN4cute5tupleIJNS5_1CILi128EEENS7_ILi112EEES8_EEELi128ENS_6half_tEfNS_4arch4Sm80ELb1ELb0ELb1ELb1ELb0ELb1ELb1ELb1EEENS1_21CollectiveEpilogueFwdINS6_IJS8_S8_S9_EEENS6_IJNS7_ILi1EEESH_SH_EEESB_SD_Li256ELb1ELb1ELb1ELb0EEENS1_36VarlenDynamicPersistentTileSchedulerILi128ELi112ELi256ELi256ELb1ELb1ELb0ELb1ELb1ELb1EEEEEEEEEvNT_6ParamsE)
        /*0014*/ 	.short	0x0160
        /*0016*/ 	.short	0x0438


	//----- nvinfo : EIATTR_CBANK_PARAM_SIZE
	.align		4
.L_356:
        /*0018*/ 	.byte	0x03, 0x19
        /*001a*/ 	.short	0x0438


	//----- nvinfo : EIATTR_KPARAM_INFO
	.align		4
        /*001c*/ 	.byte	0x04, 0x17
        /*001e*/ 	.short	(.L_358 - .L_357)
.L_357:
        /*0020*/ 	.word	0x00000000
        /*0024*/ 	.short	0x0000
        /*0026*/ 	.short	0x0000
        /*0028*/ 	.byte	0x00, 0xf0, 0xe1, 0x10


	//----- nvinfo : EIATTR_MAXREG_COUNT
	.align		4
.L_358:
        /*002c*/ 	.byte	0x03, 0x1b
        /*002e*/ 	.short	0x00ff


	//----- nvinfo : EIATTR_NUM_BARRIERS
	.align		4
        /*0030*/ 	.byte	0x02, 0x4c
        /*0032*/ 	.byte	0x06
	.zero		1


	//----- nvinfo : EIATTR_ANNOTATIONS
	.align		4
        /*0034*/ 	.byte	0x04, 0x55
        /*0036*/ 	.short	(.L_360 - .L_359)


	//   ....[0]....
.L_359:
        /* <DEDUP_REMOVED lines=71> */


	//----- nvinfo : EIATTR_MERCURY_ISA_VERSION
	.align		4
.L_360:
        /*0490*/ 	.byte	0x03, 0x5f
        /*0492*/ 	.short	0x0000


	//----- nvinfo : EIATTR_INT_WARP_WIDE_INSTR_OFFSETS
	.align		4
        /*0494*/ 	.byte	0x04, 0x31
        /*0496*/ 	.short	(.L_362 - .L_361)


	//   ....[0]....
.L_361:
        /*0498*/ 	.word	0x0001b650


	//   ....[1]....
        /*049c*/ 	.word	0x0001b6d0


	//----- nvinfo : EIATTR_COOP_GROUP_MASK_REGIDS
	.align		4
.L_362:
        /*04a0*/ 	.byte	0x04, 0x29
        /*04a2*/ 	.short	(.L_364 - .L_363)


	//   ....[0]....
.L_363:
        /*04a4*/ 	.word	0xffffffff


	//   ....[1]....
        /*04a8*/ 	.word	0xffffffff


	//   ....[2]....
        /*04ac*/ 	.word	0xffffffff


	//   ....[3]....
        /*04b0*/ 	.word	0xffffffff


	//   ....[4]....
        /*04b4*/ 	.word	0xffffffff


	//   ....[5]....
        /*04b8*/ 	.word	0xffffffff


	//   ....[6]....
        /*04bc*/ 	.word	0xffffffff


	//   ....[7]....
        /*04c0*/ 	.word	0xffffffff


	//   ....[8]....
        /*04c4*/ 	.word	0xffffffff


	//   ....[9]....
        /*04c8*/ 	.word	0xffffffff


	//   ....[10]....
        /*04cc*/ 	.word	0xffffffff


	//   ....[11]....
        /*04d0*/ 	.word	0xffffffff


	//   ....[12]....
        /*04d4*/ 	.word	0xffffffff


	//   ....[13]....
        /*04d8*/ 	.word	0xffffffff


	//   ....[14]....
        /*04dc*/ 	.word	0xffffffff


	//   ....[15]....
        /*04e0*/ 	.word	0xffffffff


	//   ....[16]....
        /*04e4*/ 	.word	0xffffffff


	//   ....[17]....
        /*04e8*/ 	.word	0xffffffff


	//   ....[18]....
        /*04ec*/ 	.word	0xffffffff


	//   ....[19]....
        /*04f0*/ 	.word	0xffffffff


	//   ....[20]....
        /*04f4*/ 	.word	0xffffffff


	//   ....[21]....
        /*04f8*/ 	.word	0xffffffff


	//   ....[22]....
        /*04fc*/ 	.word	0xffffffff


	//   ....[23]....
        /*0500*/ 	.word	0xffffffff


	//   ....[24]....
        /*0504*/ 	.word	0xffffffff


	//   ....[25]....
        /*0508*/ 	.word	0xffffffff


	//   ....[26]....
        /*050c*/ 	.word	0xffffffff


	//   ....[27]....
        /*0510*/ 	.word	0xffffffff


	//   ....[28]....
        /*0514*/ 	.word	0xffffffff


	//   ....[29]....
        /*0518*/ 	.word	0xffffffff


	//   ....[30]....
        /*051c*/ 	.word	0xffffffff


	//   ....[31]....
        /*0520*/ 	.word	0xffffffff


	//   ....[32]....
        /*0524*/ 	.word	0xffffffff


	//   ....[33]....
        /*0528*/ 	.word	0xffffffff


	//   ....[34]....
        /*052c*/ 	.word	0xffffffff


	//   ....[35]....
        /*0530*/ 	.word	0xffffffff


	//   ....[36]....
        /*0534*/ 	.word	0xffffffff


	//   ....[37]....
        /*0538*/ 	.word	0xffffffff


	//   ....[38]....
        /*053c*/ 	.word	0xffffffff


	//   ....[39]....
        /*0540*/ 	.word	0xffffffff


	//   ....[40]....
        /*0544*/ 	.word	0xffffffff


	//   ....[41]....
        /*0548*/ 	.word	0xffffffff


	//   ....[42]....
        /*054c*/ 	.word	0xffffffff


	//   ....[43]....
        /*0550*/ 	.word	0xffffffff


	//   ....[44]....
        /*0554*/ 	.word	0xffffffff


	//   ....[45]....
        /*0558*/ 	.word	0xffffffff


	//   ....[46]....
        /*055c*/ 	.word	0xffffffff


	//   ....[47]....
        /*0560*/ 	.word	0xffffffff


	//   ....[48]....
        /*0564*/ 	.word	0xffffffff


	//   ....[49]....
        /*0568*/ 	.word	0xffffffff


	//   ....[50]....
        /*056c*/ 	.word	0xffffffff


	//   ....[51]....
        /*0570*/ 	.word	0xffffffff


	//   ....[52]....
        /*0574*/ 	.word	0xffffffff


	//   ....[53]....
        /*0578*/ 	.word	0xffffffff


	//   ....[54]....
        /*057c*/ 	.word	0xffffffff


	//   ....[55]....
        /*0580*/ 	.word	0xffffffff


	//   ....[56]....
        /*0584*/ 	.word	0xffffffff


	//   ....[57]....
        /*0588*/ 	.word	0xffffffff


	//   ....[58]....
        /*058c*/ 	.word	0xffffffff


	//   ....[59]....
        /*0590*/ 	.word	0xffffffff


	//   ....[60]....
        /*0594*/ 	.word	0xffffffff


	//   ....[61]....
        /*0598*/ 	.word	0xffffffff


	//   ....[62]....
        /*059c*/ 	.word	0xffffffff


	//   ....[63]....
        /*05a0*/ 	.word	0xffffffff


	//   ....[64]....
        /*05a4*/ 	.word	0xffffffff


	//   ....[65]....
        /*05a8*/ 	.word	0xffffffff


	//   ....[66]....
        /*05ac*/ 	.word	0xffffffff


	//   ....[67]....
        /*05b0*/ 	.word	0xffffffff


	//   ....[68]....
        /*05b4*/ 	.word	0xffffffff


	//   ....[69]....
        /*05b8*/ 	.word	0xffffffff


	//   ....[70]....
        /*05bc*/ 	.word	0xffffffff


	//   ....[71]....
        /*05c0*/ 	.word	0xffffffff


	//   ....[72]....
        /*05c4*/ 	.word	0xffffffff


	//   ....[73]....
        /*05c8*/ 	.word	0xffffffff


	//   ....[74]....
        /*05cc*/ 	.word	0xffffffff


	//   ....[75]....
        /*05d0*/ 	.word	0xffffffff


	//   ....[76]....
        /*05d4*/ 	.word	0xffffffff


	//   ....[77]....
        /*05d8*/ 	.word	0xffffffff


	//   ....[78]....
        /*05dc*/ 	.word	0xffffffff


	//   ....[79]....
        /*05e0*/ 	.word	0xffffffff


	//   ....[80]....
        /*05e4*/ 	.word	0xffffffff


	//   ....[81]....
        /*05e8*/ 	.word	0xffffffff


	//   ....[82]....
        /*05ec*/ 	.word	0xffffffff


	//   ....[83]....
        /*05f0*/ 	.word	0xffffffff


	//   ....[84]....
        /*05f4*/ 	.word	0xffffffff


	//   ....[85]....
        /*05f8*/ 	.word	0xffffffff


	//   ....[86]....
        /*05fc*/ 	.word	0xffffffff


	//   ....[87]....
        /*0600*/ 	.word	0xffffffff


	//   ....[88]....
        /*0604*/ 	.word	0xffffffff


	//   ....[89]....
        /*0608*/ 	.word	0xffffffff


	//   ....[90]....
        /*060c*/ 	.word	0xffffffff


	//   ....[91]....
        /*0610*/ 	.word	0xffffffff


	//   ....[92]....
        /*0614*/ 	.word	0xffffffff


	//   ....[93]....
        /*0618*/ 	.word	0xffffffff


	//   ....[94]....
        /*061c*/ 	.word	0xffffffff


	//   ....[95]....
        /*0620*/ 	.word	0xffffffff


	//   ....[96]....
        /*0624*/ 	.word	0xffffffff


	//   ....[97]....
        /*0628*/ 	.word	0xffffffff


	//   ....[98]....
        /*062c*/ 	.word	0xffffffff


	//   ....[99]....
        /*0630*/ 	.word	0xffffffff


	//   ....[100]....
        /*0634*/ 	.word	0xffffffff


	//   ....[101]....
        /*0638*/ 	.word	0xffffffff


	//   ....[102]....
        /*063c*/ 	.word	0xffffffff


	//   ....[103]....
        /*0640*/ 	.word	0xffffffff


	//   ....[104]....
        /*0644*/ 	.word	0xffffffff


	//   ....[105]....
        /*0648*/ 	.word	0xffffffff


	//   ....[106]....
        /*064c*/ 	.word	0xffffffff


	//   ....[107]....
        /*0650*/ 	.word	0xffffffff


	//   ....[108]....
        /*0654*/ 	.word	0xffffffff


	//   ....[109]....
        /*0658*/ 	.word	0xffffffff


	//   ....[110]....
        /*065c*/ 	.word	0xffffffff


	//   ....[111]....
        /*0660*/ 	.word	0xffffffff


	//   ....[112]....
        /*0664*/ 	.word	0xffffffff


	//   ....[113]....
        /*0668*/ 	.word	0xffffffff


	//   ....[114]....
        /*066c*/ 	.word	0xffffffff


	//   ....[115]....
        /*0670*/ 	.word	0xffffffff


	//   ....[116]....
        /*0674*/ 	.word	0xffffffff


	//   ....[117]....
        /*0678*/ 	.word	0xffffffff


	//   ....[118]....
        /*067c*/ 	.word	0xffffffff


	//   ....[119]....
        /*0680*/ 	.word	0xffffffff


	//   ....[120]....
        /*0684*/ 	.word	0xffffffff


	//   ....[121]....
        /*0688*/ 	.word	0xffffffff


	//   ....[122]....
        /*068c*/ 	.word	0xffffffff


	//   ....[123]....
        /*0690*/ 	.word	0xffffffff


	//   ....[124]....
        /*0694*/ 	.word	0xffffffff


	//   ....[125]....
        /*0698*/ 	.word	0xffffffff


	//   ....[126]....
        /*069c*/ 	.word	0xffffffff


	//   ....[127]....
        /*06a0*/ 	.word	0xffffffff


	//   ....[128]....
        /*06a4*/ 	.word	0xffffffff


	//   ....[129]....
        /*06a8*/ 	.word	0xffffffff


	//   ....[130]....
        /*06ac*/ 	.word	0xffffffff


	//   ....[131]....
        /*06b0*/ 	.word	0xffffffff


	//   ....[132]....
        /*06b4*/ 	.word	0xffffffff


	//   ....[133]....
        /*06b8*/ 	.word	0xffffffff


	//   ....[134]....
        /*06bc*/ 	.word	0xffffffff


	//   ....[135]....
        /*06c0*/ 	.word	0xffffffff


	//   ....[136]....
        /*06c4*/ 	.word	0xffffffff


	//   ....[137]....
        /*06c8*/ 	.word	0xffffffff


	//   ....[138]....
        /*06cc*/ 	.word	0xffffffff


	//   ....[139]....
        /*06d0*/ 	.word	0xffffffff


	//   ....[140]....
        /*06d4*/ 	.word	0xffffffff


	//   ....[141]....
        /*06d8*/ 	.word	0xffffffff


	//   ....[142]....
        /*06dc*/ 	.word	0xffffffff


	//   ....[143]....
        /*06e0*/ 	.word	0xffffffff


	//   ....[144]....
        /*06e4*/ 	.word	0xffffffff


	//   ....[145]....
        /*06e8*/ 	.word	0xffffffff


	//   ....[146]....
        /*06ec*/ 	.word	0xffffffff


	//   ....[147]....
        /*06f0*/ 	.word	0xffffffff


	//   ....[148]....
        /*06f4*/ 	.word	0xffffffff


	//   ....[149]....
        /*06f8*/ 	.word	0xffffffff


	//   ....[150]....
        /*06fc*/ 	.word	0xffffffff


	//   ....[151]....
        /*0700*/ 	.word	0xffffffff


	//   ....[152]....
        /*0704*/ 	.word	0xffffffff


	//   ....[153]....
        /*0708*/ 	.word	0xffffffff


	//   ....[154]....
        /*070c*/ 	.word	0xffffffff


	//   ....[155]....
        /*0710*/ 	.word	0xffffffff


	//   ....[156]....
        /*0714*/ 	.word	0xffffffff


	//   ....[157]....
        /*0718*/ 	.word	0xffffffff


	//   ....[158]....
        /*071c*/ 	.word	0xffffffff


	//   ....[159]....
        /*0720*/ 	.word	0xffffffff


	//   ....[160]....
        /*0724*/ 	.word	0xffffffff


	//   ....[161]....
        /*0728*/ 	.word	0xffffffff


	//   ....[162]....
        /*072c*/ 	.word	0xffffffff


	//   ....[163]....
        /*0730*/ 	.word	0xffffffff


	//   ....[164]....
        /*0734*/ 	.word	0xffffffff


	//   ....[165]....
        /*0738*/ 	.word	0xffffffff


	//   ....[166]....
        /*073c*/ 	.word	0xffffffff


	//   ....[167]....
        /*0740*/ 	.word	0xffffffff


	//   ....[168]....
        /*0744*/ 	.word	0xffffffff


	//   ....[169]....
        /*0748*/ 	.word	0xffffffff


	//   ....[170]....
        /*074c*/ 	.word	0xffffffff


	//----- nvinfo : EIATTR_COOP_GROUP_INSTR_OFFSETS
	.align		4
.L_364:
        /*0750*/ 	.byte	0x04, 0x28
        /*0752*/ 	.short	(.L_366 - .L_365)


	//   ....[0]....
.L_365:
        /*0754*/ 	.word	0x00000050


	//   ....[1]....
        /*0758*/ 	.word	0x00000200


	//   ....[2]....
        /*075c*/ 	.word	0x00000230


	//   ....[3]....
        /*0760*/ 	.word	0x00000260


	//   ....[4]....
        /*0764*/ 	.word	0x00000290


	//   ....[5]....
        /*0768*/ 	.word	0x000002c0


	//   ....[6]....
        /*076c*/ 	.word	0x000002f0


	//   ....[7]....
        /*0770*/ 	.word	0x00000450


	//   ....[8]....
        /*0774*/ 	.word	0x00000490


	//   ....[9]....
        /*0778*/ 	.word	0x000004c0


	//   ....[10]....
        /*077c*/ 	.word	0x000004f0


	//   ....[11]....
        /*0780*/ 	.word	0x00000520


	//   ....[12]....
        /*0784*/ 	.word	0x00000550


	//   ....[13]....
        /*0788*/ 	.word	0x000005e0


	//   ....[14]....
        /*078c*/ 	.word	0x00000630


	//   ....[15]....
        /*0790*/ 	.word	0x00000650


	//   ....[16]....
        /*0794*/ 	.word	0x000006b0


	//   ....[17]....
        /*0798*/ 	.word	0x0000a190


	//   ....[18]....
        /*079c*/ 	.word	0x0000a1b0


	//   ....[19]....
        /*07a0*/ 	.word	0x0000a210


	//   ....[20]....
        /*07a4*/ 	.word	0x0000a230


	//   ....[21]....
        /*07a8*/ 	.word	0x0000a2a0


	//   ....[22]....
        /*07ac*/ 	.word	0x0000a2c0


	//   ....[23]....
        /*07b0*/ 	.word	0x0000a310


	//   ....[24]....
        /*07b4*/ 	.word	0x0000a330


	//   ....[25]....
        /*07b8*/ 	.word	0x0000a800


	//   ....[26]....
        /*07bc*/ 	.word	0x0000a820


	//   ....[27]....
        /*07c0*/ 	.word	0x0000a840


	//   ....[28]....
        /*07c4*/ 	.word	0x0000a850


	//   ....[29]....
        /*07c8*/ 	.word	0x0000aa00


	//   ....[30]....
        /*07cc*/ 	.word	0x0000aac0


	//   ....[31]....
        /*07d0*/ 	.word	0x0000ab00


	//   ....[32]....
        /*07d4*/ 	.word	0x0000ab40


	//   ....[33]....
        /*07d8*/ 	.word	0x0000ad10


	//   ....[34]....
        /*07dc*/ 	.word	0x0000add0


	//   ....[35]....
        /*07e0*/ 	.word	0x0000ae10


	//   ....[36]....
        /*07e4*/ 	.word	0x0000ae50


	//   ....[37]....
        /*07e8*/ 	.word	0x0000b040


	//   ....[38]....
        /*07ec*/ 	.word	0x0000b0c0


	//   ....[39]....
        /*07f0*/ 	.word	0x0000b100


	//   ....[40]....
        /*07f4*/ 	.word	0x0000b140


	//   ....[41]....
        /*07f8*/ 	.word	0x0000cde0


	//   ....[42]....
        /*07fc*/ 	.word	0x0000ce00


	//   ....[43]....
        /*0800*/ 	.word	0x0000ce20


	//   ....[44]....
        /*0804*/ 	.word	0x0000ce30


	//   ....[45]....
        /*0808*/ 	.word	0x0000cf20


	//   ....[46]....
        /*080c*/ 	.word	0x0000cf60


	//   ....[47]....
        /*0810*/ 	.word	0x0000cf70


	//   ....[48]....
        /*0814*/ 	.word	0x0000cf80


	//   ....[49]....
        /*0818*/ 	.word	0x0000d140


	//   ....[50]....
        /*081c*/ 	.word	0x0000d180


	//   ....[51]....
        /*0820*/ 	.word	0x0000d1b0


	//   ....[52]....
        /*0824*/ 	.word	0x0000d1c0


	//   ....[53]....
        /*0828*/ 	.word	0x0000d2a0


	//   ....[54]....
        /*082c*/ 	.word	0x0000d2e0


	//   ....[55]....
        /*0830*/ 	.word	0x0000d2f0


	//   ....[56]....
        /*0834*/ 	.word	0x0000d310


	//   ....[57]....
        /*0838*/ 	.word	0x00010e80


	//   ....[58]....
        /*083c*/ 	.word	0x00010e90


	//   ....[59]....
        /*0840*/ 	.word	0x000118f0


	//   ....[60]....
        /*0844*/ 	.word	0x000119c0


	//   ....[61]....
        /*0848*/ 	.word	0x000119d0


	//   ....[62]....
        /*084c*/ 	.word	0x00011a00


	//   ....[63]....
        /*0850*/ 	.word	0x00014d20


	//   ....[64]....
        /*0854*/ 	.word	0x00014d50


	//   ....[65]....
        /*0858*/ 	.word	0x00015730


	//   ....[66]....
        /*085c*/ 	.word	0x00015850


	//   ....[67]....
        /*0860*/ 	.word	0x00015860


	//   ....[68]....
        /*0864*/ 	.word	0x000158c0


	//   ....[69]....
        /*0868*/ 	.word	0x000192e0


	//   ....[70]....
        /*086c*/ 	.word	0x00019300


	//   ....[71]....
        /*0870*/ 	.word	0x00019330


	//   ....[72]....
        /*0874*/ 	.word	0x00019340


	//   ....[73]....
        /*0878*/ 	.word	0x0001b000


	//   ....[74]....
        /*087c*/ 	.word	0x0001b050


	//   ....[75]....
        /*0880*/ 	.word	0x0001b070


	//   ....[76]....
        /*0884*/ 	.word	0x0001b090


	//   ....[77]....
        /*0888*/ 	.word	0x0001c300


	//   ....[78]....
        /*088c*/ 	.word	0x0001c310


	//   ....[79]....
        /*0890*/ 	.word	0x0001c330


	//   ....[80]....
        /*0894*/ 	.word	0x0001c350


	//   ....[81]....
        /*0898*/ 	.word	0x0001c6c0


	//   ....[82]....
        /*089c*/ 	.word	0x0001c6e0


	//   ....[83]....
        /*08a0*/ 	.word	0x0001c7c0


	//   ....[84]....
        /*08a4*/ 	.word	0x0001c7d0


	//   ....[85]....
        /*08a8*/ 	.word	0x0001c8c0


	//   ....[86]....
        /*08ac*/ 	.word	0x0001c8e0


	//   ....[87]....
        /*08b0*/ 	.word	0x0001c9d0


	//   ....[88]....
        /*08b4*/ 	.word	0x0001c9e0


	//   ....[89]....
        /*08b8*/ 	.word	0x0001ccd0


	//   ....[90]....
        /*08bc*/ 	.word	0x0001ccf0


	//   ....[91]....
        /*08c0*/ 	.word	0x0001d340


	//   ....[92]....
        /*08c4*/ 	.word	0x0001d350


	//   ....[93]....
        /*08c8*/ 	.word	0x0001df70


	//   ....[94]....
        /*08cc*/ 	.word	0x0001df90


	//   ....[95]....
        /*08d0*/ 	.word	0x0001e080


	//   ....[96]....
        /*08d4*/ 	.word	0x0001e090


	//   ....[97]....
        /*08d8*/ 	.word	0x0001e180


	//   ....[98]....
        /*08dc*/ 	.word	0x0001e1a0


	//   ....[99]....
        /*08e0*/ 	.word	0x0001e290


	//   ....[100]....
        /*08e4*/ 	.word	0x0001e2a0


	//   ....[101]....
        /*08e8*/ 	.word	0x0001e450


	//   ....[102]....
        /*08ec*/ 	.word	0x0001e470


	//   ....[103]....
        /*08f0*/ 	.word	0x0001e5a0


	//   ....[104]....
        /*08f4*/ 	.word	0x0001e5e0


	//   ....[105]....
        /*08f8*/ 	.word	0x0001e610


	//   ....[106]....
        /*08fc*/ 	.word	0x0001e640


	//   ....[107]....
        /*0900*/ 	.word	0x0001e670


	//   ....[108]....
        /*0904*/ 	.word	0x0001e6a0


	//   ....[109]....
        /*0908*/ 	.word	0x0001e800


	//   ....[110]....
        /*090c*/ 	.word	0x0001e840


	//   ....[111]....
        /*0910*/ 	.word	0x0001e870


	//   ....[112]....
        /*0914*/ 	.word	0x0001e8a0


	//   ....[113]....
        /*0918*/ 	.word	0x0001e8d0


	//   ....[114]....
        /*091c*/ 	.word	0x0001e900


	//   ....[115]....
        /*0920*/ 	.word	0x0001e990


	//   ....[116]....
        /*0924*/ 	.word	0x0001e9f0


	//   ....[117]....
        /*0928*/ 	.word	0x0001ea00


	//   ....[118]....
        /*092c*/ 	.word	0x0001ea60


	//   ....[119]....
        /*0930*/ 	.word	0x0001f4d0


	//   ....[120]....
        /*0934*/ 	.word	0x0001f530


	//   ....[121]....
        /*0938*/ 	.word	0x0001f580


	//   ....[122]....
        /*093c*/ 	.word	0x0001f5d0


	//   ....[123]....
        /*0940*/ 	.word	0x0001f620


	//   ....[124]....
        /*0944*/ 	.word	0x0001f690


	//   ....[125]....
        /*0948*/ 	.word	0x0001f6d0


	//   ....[126]....
        /*094c*/ 	.word	0x0001f740


	//   ....[127]....
        /*0950*/ 	.word	0x0001f7b0


	//   ....[128]....
        /*0954*/ 	.word	0x0001f810


	//   ....[129]....
        /*0958*/ 	.word	0x0001f870


	//   ....[130]....
        /*095c*/ 	.word	0x0001f8d0


	//   ....[131]....
        /*0960*/ 	.word	0x0001f920


	//   ....[132]....
        /*0964*/ 	.word	0x0001f980


	//   ....[133]....
        /*0968*/ 	.word	0x0001f9f0


	//   ....[134]....
        /*096c*/ 	.word	0x0001fa60


	//   ....[135]....
        /*0970*/ 	.word	0x0001fac0


	//   ....[136]....
        /*0974*/ 	.word	0x0001fb20


	//   ....[137]....
        /*0978*/ 	.word	0x0001fb80


	//   ....[138]....
        /*097c*/ 	.word	0x0001fbf0


	//   ....[139]....
        /*0980*/ 	.word	0x0001fc50


	//   ....[140]....
        /*0984*/ 	.word	0x0001fcb0


	//   ....[141]....
        /*0988*/ 	.word	0x0001fd10


	//   ....[142]....
        /*098c*/ 	.word	0x0001fd80


	//   ....[143]....
        /*0990*/ 	.word	0x0001fde0


	//   ....[144]....
        /*0994*/ 	.word	0x0001fe40


	//   ....[145]....
        /*0998*/ 	.word	0x0001fea0


	//   ....[146]....
        /*099c*/ 	.word	0x0001ff10


	//   ....[147]....
        /*09a0*/ 	.word	0x0001ff70


	//   ....[148]....
        /*09a4*/ 	.word	0x0001ffd0


	//   ....[149]....
        /*09a8*/ 	.word	0x00020030


	//   ....[150]....
        /*09ac*/ 	.word	0x000200a0


	//   ....[151]....
        /*09b0*/ 	.word	0x00020100


	//   ....[152]....
        /*09b4*/ 	.word	0x00020160


	//   ....[153]....
        /*09b8*/ 	.word	0x000201c0


	//   ....[154]....
        /*09bc*/ 	.word	0x00020230


	//   ....[155]....
        /*09c0*/ 	.word	0x00020280


	//   ....[156]....
        /*09c4*/ 	.word	0x000202c0


	//   ....[157]....
        /*09c8*/ 	.word	0x00020310


	//   ....[158]....
        /*09cc*/ 	.word	0x00020360


	//   ....[159]....
        /*09d0*/ 	.word	0x000203b0


	//   ....[160]....
        /*09d4*/ 	.word	0x00020420


	//   ....[161]....
        /*09d8*/ 	.word	0x00020460


	//   ....[162]....
        /*09dc*/ 	.word	0x000204b0


	//   ....[163]....
        /*09e0*/ 	.word	0x00020500


	//   ....[164]....
        /*09e4*/ 	.word	0x00020550


	//   ....[165]....
        /*09e8*/ 	.word	0x000205a0


	//   ....[166]....
        /*09ec*/ 	.word	0x00020610


	//   ....[167]....
        /*09f0*/ 	.word	0x00020650


	//   ....[168]....
        /*09f4*/ 	.word	0x000206c0


	//   ....[169]....
        /*09f8*/ 	.word	0x00020720


	//   ....[170]....
        /*09fc*/ 	.word	0x00020780


	//----- nvinfo : EIATTR_EXIT_INSTR_OFFSETS
	.align		4
.L_366:
        /*0a00*/ 	.byte	0x04, 0x1c
        /*0a02*/ 	.short	(.L_368 - .L_367)


	//   ....[0]....
.L_367:
        /*0a04*/ 	.word	0x000010d0


	//   ....[1]....
        /*0a08*/ 	.word	0x0001f490


	//----- nvinfo : EIATTR_MAX_THREADS
	.align		4
.L_368:
        /*0a0c*/ 	.byte	0x04, 0x05
        /*0a0e*/ 	.short	(.L_370 - .L_369)
.L_369:
        /*0a10*/ 	.word	0x00000100
        /*0a14*/ 	.word	0x00000001
        /*0a18*/ 	.word	0x00000001


	//----- nvinfo : EIATTR_CRS_STACK_SIZE
	.align		4
.L_370:
        /*0a1c*/ 	.byte	0x04, 0x1e
        /*0a1e*/ 	.short	(.L_372 - .L_371)
.L_371:
        /*0a20*/ 	.word	0x00000000
.L_372:


//--------------------- .nv.callgraph             --------------------------
	.section	.nv.callgraph,"",@"SHT_CUDA_CALLGRAPH"
	.align	4
	.sectionentsize	8
	.align		4
        /*0000*/ 	.word	0x00000000
	.align		4
        /*0004*/ 	.word	0xffffffff
	.align		4
        /*0008*/ 	.word	0x00000000
	.align		4
        /*000c*/ 	.word	0xfffffffe
	.align		4
        /*0010*/ 	.word	0x00000000
	.align		4
        /*0014*/ 	.word	0xfffffffd
	.align		4
        /*0018*/ 	.word	0x00000000
	.align		4
        /*001c*/ 	.word	0xfffffffc


//--------------------- .nv.rel.action            --------------------------
	.section	.nv.rel.action,"",@"SHT_CUDA_RELOCINFO"
	.align	8
	.sectionentsize	8
        /*0000*/ 	.byte	0x73, 0x00, 0x00, 0x00, 0x00, 0x00, 0x00, 0x00, 0x00, 0x00, 0x00, 0x11, 0x25, 0x00, 0x05, 0x36


//--------------------- .nv.constant4             --------------------------
	.section	.nv.constant4,"a",@progbits
	.align	8
	.align		8
.nv.constant4:
        /*0000*/ 	.dword	_ZN80_INTERNAL_280a4de0_44_flash_fwd_hdim128_fp16_split_softcap_sm80_cu_61719c98_33714cuda3std3__45__cpo5beginE
	.align		8
        /*0008*/ 	.dword	_ZN80_INTERNAL_280a4de0_44_flash_fwd_hdim128_fp16_split_softcap_sm80_cu_61719c98_33714cuda3std3__45__cpo3endE
	.align		8
        /*0010*/ 	.dword	_ZN80_INTERNAL_280a4de0_44_flash_fwd_hdim128_fp16_split_softcap_sm80_cu_61719c98_33714cuda3std3__45__cpo6cbeginE
	.align		8
        /*0018*/ 	.dword	_ZN80_INTERNAL_280a4de0_44_flash_fwd_hdim128_fp16_split_softcap_sm80_cu_61719c98_33714cuda3std3__45__cpo4cendE
	.align		8
        /*0020*/ 	.dword	_ZN80_INTERNAL_280a4de0_44_flash_fwd_hdim128_fp16_split_softcap_sm80_cu_61719c98_33714cuda3std3__482_GLOBAL__N__280a4de0_44_flash_fwd_hdim128_fp16_split_softcap_sm80_cu_61719c98_33716ignoreE
	.align		8
        /*0028*/ 	.dword	_ZN80_INTERNAL_280a4de0_44_flash_fwd_hdim128_fp16_split_softcap_sm80_cu_61719c98_33714cuda3std3__419piecewise_constructE
	.align		8
        /*0030*/ 	.dword	_ZN80_INTERNAL_280a4de0_44_flash_fwd_hdim128_fp16_split_softcap_sm80_cu_61719c98_33714cuda3std3__48in_placeE
	.align		8
        /*0038*/ 	.dword	_ZN80_INTERNAL_280a4de0_44_flash_fwd_hdim128_fp16_split_softcap_sm80_cu_61719c98_33714cuda3std6ranges3__45__cpo4swapE
	.align		8
        /*0040*/ 	.dword	_ZN80_INTERNAL_280a4de0_44_flash_fwd_hdim128_fp16_split_softcap_sm80_cu_61719c98_33714cuda3std6ranges3__45__cpo9iter_moveE
	.align		8
        /*0048*/ 	.dword	_ZN80_INTERNAL_280a4de0_44_flash_fwd_hdim128_fp16_split_softcap_sm80_cu_61719c98_33714cute7productE
	.align		8
        /*0050*/ 	.dword	_ZN80_INTERNAL_280a4de0_44_flash_fwd_hdim128_fp16_split_softcap_sm80_cu_61719c98_33714cute1_E


//--------------------- .nv.constant0._ZN7cutlass13device_kernelIN5flash19enable_sm80_to_sm89INS1_16FlashAttnFwdSm80INS1_25CollectiveMainloopFwdSm80ILi8ELi1ELb1EN4cute5tupleIJNS5_1CILi128EEES8_S8_EEELi128ENS_6half_tEfNS_4arch4Sm80ELb0ELb0ELb1ELb0ELb0ELb0ELb1ELb1EEENS1_21CollectiveEpilogueFwdIS9_NS6_IJNS7_ILi1EEESF_SF_EEESA_SC_Li256ELb0ELb1ELb1ELb0EEENS1_19SingleTileSchedulerILb0ELb1ELb1ELi128EEEEEEEEEvNT_6ParamsE --------------------------
	.section	.nv.constant0._ZN7cutlass13device_kernelIN5flash19enable_sm80_to_sm89INS1_16FlashAttnFwdSm80INS1_25CollectiveMainloopFwdSm80ILi8ELi1ELb1EN4cute5tupleIJNS5_1CILi128EEES8_S8_EEELi128ENS_6half_tEfNS_4arch4Sm80ELb0ELb0ELb1ELb0ELb0ELb0ELb1ELb1EEENS1_21CollectiveEpilogueFwdIS9_NS6_IJNS7_ILi1EEESF_SF_EEESA_SC_Li256ELb0ELb1ELb1ELb0EEENS1_19SingleTileSchedulerILb0ELb1ELb1ELi128EEEEEEEEEvNT_6ParamsE,"a",@progbits
	.sectionflags	@""
	.align	4
.nv.constant0._ZN7cutlass13device_kernelIN5flash19enable_sm80_to_sm89INS1_16FlashAttnFwdSm80INS1_25CollectiveMainloopFwdSm80ILi8ELi1ELb1EN4cute5tupleIJNS5_1CILi128EEES8_S8_EEELi128ENS_6half_tEfNS_4arch4Sm80ELb0ELb0ELb1ELb0ELb0ELb0ELb1ELb1EEENS1_21CollectiveEpilogueFwdIS9_NS6_IJNS7_ILi1EEESF_SF_EEESA_SC_Li256ELb0ELb1ELb1ELb0EEENS1_19SingleTileSchedulerILb0ELb1ELb1ELi128EEEEEEEEEvNT_6ParamsE:
	.zero		1400


//--------------------- .nv.constant0._ZN7cutlass13device_kernelIN5flash19enable_sm80_to_sm89INS1_16FlashAttnFwdSm80INS1_25CollectiveMainloopFwdSm80ILi8ELi1ELb1EN4cute5tupleIJNS5_1CILi128EEENS7_ILi96EEES8_EEELi128ENS_6half_tEfNS_4arch4Sm80ELb0ELb1ELb1ELb0ELb0ELb0ELb1ELb1EEENS1_21CollectiveEpilogueFwdINS6_IJS8_S8_S9_EEENS6_IJNS7_ILi1EEESH_SH_EEESB_SD_Li256ELb0ELb1ELb1ELb0EEENS1_19SingleTileSchedulerILb0ELb1ELb1ELi128EEEEEEEEEvNT_6ParamsE --------------------------
	.section	.nv.constant0._ZN7cutlass13device_kernelIN5flash19enable_sm80_to_sm89INS1_16FlashAttnFwdSm80INS1_25CollectiveMainloopFwdSm80ILi8ELi1ELb1EN4cute5tupleIJNS5_1CILi128EEENS7_ILi96EEES8_EEELi128ENS_6half_tEfNS_4arch4Sm80ELb0ELb1ELb1ELb0ELb0ELb0ELb1ELb1EEENS1_21CollectiveEpilogueFwdINS6_IJS8_S8_S9_EEENS6_IJNS7_ILi1EEESH_SH_EEESB_SD_Li256ELb0ELb1ELb1ELb0EEENS1_19SingleTileSchedulerILb0ELb1ELb1ELi128EEEEEEEEEvNT_6ParamsE,"a",@progbits
	.sectionflags	@""
	.align	4
.nv.constant0._ZN7cutlass13device_kernelIN5flash19enable_sm80_to_sm89INS1_16FlashAttnFwdSm80INS1_25CollectiveMainloopFwdSm80ILi8ELi1ELb1EN4cute5tupleIJNS5_1CILi128EEENS7_ILi96EEES8_EEELi128ENS_6half_tEfNS_4arch4Sm80ELb0ELb1ELb1ELb0ELb0ELb0ELb1ELb1EEENS1_21CollectiveEpilogueFwdINS6_IJS8_S8_S9_EEENS6_IJNS7_ILi1EEESH_SH_EEESB_SD_Li256ELb0ELb1ELb1ELb0EEENS1_19SingleTileSchedulerILb0ELb1ELb1ELi128EEEEEEEEEvNT_6ParamsE:
	.zero		1400


//--------------------- .nv.constant0._ZN7cutlass13device_kernelIN5flash19enable_sm80_to_sm89INS1_16FlashAttnFwdSm80INS1_25CollectiveMainloopFwdSm80ILi8ELi1ELb1EN4cute5tupleIJNS5_1CILi128EEES8_S8_EEELi128ENS_6half_tEfNS_4arch4Sm80ELb1ELb0ELb1ELb0ELb0ELb0ELb1ELb1EEENS1_21CollectiveEpilogueFwdIS9_NS6_IJNS7_ILi1EEESF_SF_EEESA_SC_Li256ELb0ELb1ELb1ELb0EEENS1_30DynamicPersistentTileSchedulerILi256ELi256ELb1ELb1ELb0EEEEEEEEEvNT_6ParamsE --------------------------
	.section	.nv.constant0._ZN7cutlass13device_kernelIN5flash19enable_sm80_to_sm89INS1_16FlashAttnFwdSm80INS1_25CollectiveMainloopFwdSm80ILi8ELi1ELb1EN4cute5tupleIJNS5_1CILi128EEES8_S8_EEELi128ENS_6half_tEfNS_4arch4Sm80ELb1ELb0ELb1ELb0ELb0ELb0ELb1ELb1EEENS1_21CollectiveEpilogueFwdIS9_NS6_IJNS7_ILi1EEESF_SF_EEESA_SC_Li256ELb0ELb1ELb1ELb0EEENS1_30DynamicPersistentTileSchedulerILi256ELi256ELb1ELb1ELb0EEEEEEEEEvNT_6ParamsE,"a",@progbits
	.sectionflags	@""
	.align	4
.nv.constant0._ZN7cutlass13device_kernelIN5flash19enable_sm80_to_sm89INS1_16FlashAttnFwdSm80INS1_25CollectiveMainloopFwdSm80ILi8ELi1ELb1EN4cute5tupleIJNS5_1CILi128EEES8_S8_EEELi128ENS_6half_tEfNS_4arch4Sm80ELb1ELb0ELb1ELb0ELb0ELb0ELb1ELb1EEENS1_21CollectiveEpilogueFwdIS9_NS6_IJNS7_ILi1EEESF_SF_EEESA_SC_Li256ELb0ELb1ELb1ELb0EEENS1_30DynamicPersistentTileSchedulerILi256ELi256ELb1ELb1ELb0EEEEEEEEEvNT_6ParamsE:
	.zero		1416


//--------------------- .nv.constant0._ZN7cutlass13device_kernelIN5flash19enable_sm80_to_sm89INS1_16FlashAttnFwdSm80INS1_25CollectiveMainloopFwdSm80ILi4ELi1ELb0EN4cute5tupleIJNS5_1CILi128EEENS7_ILi64EEES8_EEELi128ENS_6half_tEfNS_4arch4Sm80ELb0ELb0ELb1ELb0ELb0ELb0ELb1ELb1EEENS1_21CollectiveEpilogueFwdINS6_IJS8_S8_S9_EEENS6_IJNS7_ILi1EEESH_SH_EEESB_SD_Li128ELb0ELb1ELb1ELb0EEENS1_19SingleTileSchedulerILb0ELb1ELb1ELi128EEEEEEEEEvNT_6ParamsE --------------------------
	.section	.nv.constant0._ZN7cutlass13device_kernelIN5flash19enable_sm80_to_sm89INS1_16FlashAttnFwdSm80INS1_25CollectiveMainloopFwdSm80ILi4ELi1ELb0EN4cute5tupleIJNS5_1CILi128EEENS7_ILi64EEES8_EEELi128ENS_6half_tEfNS_4arch4Sm80ELb0ELb0ELb1ELb0ELb0ELb0ELb1ELb1EEENS1_21CollectiveEpilogueFwdINS6_IJS8_S8_S9_EEENS6_IJNS7_ILi1EEESH_SH_EEESB_SD_Li128ELb0ELb1ELb1ELb0EEENS1_19SingleTileSchedulerILb0ELb1ELb1ELi128EEEEEEEEEvNT_6ParamsE,"a",@progbits
	.sectionflags	@""
	.align	4
.nv.constant0._ZN7cutlass13device_kernelIN5flash19enable_sm80_to_sm89INS1_16FlashAttnFwdSm80INS1_25CollectiveMainloopFwdSm80ILi4ELi1ELb0EN4cute5tupleIJNS5_1CILi128EEENS7_ILi64EEES8_EEELi128ENS_6half_tEfNS_4arch4Sm80ELb0ELb0ELb1ELb0ELb0ELb0ELb1ELb1EEENS1_21CollectiveEpilogueFwdINS6_IJS8_S8_S9_EEENS6_IJNS7_ILi1EEESH_SH_EEESB_SD_Li128ELb0ELb1ELb1ELb0EEENS1_19SingleTileSchedulerILb0ELb1ELb1ELi128EEEEEEEEEvNT_6ParamsE:
	.zero		1400


//--------------------- .nv.constant0._ZN7cutlass13device_kernelIN5flash19enable_sm80_to_sm89INS1_16FlashAttnFwdSm80INS1_25CollectiveMainloopFwdSm80ILi8ELi1ELb1EN4cute5tupleIJNS5_1CILi128EEENS7_ILi112EEES8_EEELi128ENS_6half_tEfNS_4arch4Sm80ELb0ELb0ELb1ELb1ELb0ELb0ELb1ELb1EEENS1_21CollectiveEpilogueFwdINS6_IJS8_S8_S9_EEENS6_IJNS7_ILi1EEESH_SH_EEESB_SD_Li256ELb1ELb1ELb1ELb0EEENS1_36VarlenDynamicPersistentTileSchedulerILi128ELi112ELi256ELi256ELb1ELb1ELb0ELb0ELb1ELb1EEEEEEEEEvNT_6ParamsE --------------------------
	.section	.nv.constant0._ZN7cutlass13device_kernelIN5flash19enable_sm80_to_sm89INS1_16FlashAttnFwdSm80INS1_25CollectiveMainloopFwdSm80ILi8ELi1ELb1EN4cute5tupleIJNS5_1CILi128EEENS7_ILi112EEES8_EEELi128ENS_6half_tEfNS_4arch4Sm80ELb0ELb0ELb1ELb1ELb0ELb0ELb1ELb1EEENS1_21CollectiveEpilogueFwdINS6_IJS8_S8_S9_EEENS6_IJNS7_ILi1EEESH_SH_EEESB_SD_Li256ELb1ELb1ELb1ELb0EEENS1_36VarlenDynamicPersistentTileSchedulerILi128ELi112ELi256ELi256ELb1ELb1ELb0ELb0ELb1ELb1EEEEEEEEEvNT_6ParamsE,"a",@progbits
	.sectionflags	@""
	.align	4
.nv.constant0._ZN7cutlass13device_kernelIN5flash19enable_sm80_to_sm89INS1_16FlashAttnFwdSm80INS1_25CollectiveMainloopFwdSm80ILi8ELi1ELb1EN4cute5tupleIJNS5_1CILi128EEENS7_ILi112EEES8_EEELi128ENS_6half_tEfNS_4arch4Sm80ELb0ELb0ELb1ELb1ELb0ELb0ELb1ELb1EEENS1_21CollectiveEpilogueFwdINS6_IJS8_S8_S9_EEENS6_IJNS7_ILi1EEESH_SH_EEESB_SD_Li256ELb1ELb1ELb1ELb0EEENS1_36VarlenDynamicPersistentTileSchedulerILi128ELi112ELi256ELi256ELb1ELb1ELb0ELb0ELb1ELb1EEEEEEEEEvNT_6ParamsE:
	.zero		1432


//--------------------- .nv.constant0._ZN7cutlass13device_kernelIN5flash19enable_sm80_to_sm89INS1_16FlashAttnFwdSm80INS1_25CollectiveMainloopFwdSm80ILi8ELi1ELb1EN4cute5tupleIJNS5_1CILi128EEENS7_ILi112EEES8_EEELi128ENS_6half_tEfNS_4arch4Sm80ELb0ELb0ELb1ELb1ELb0ELb1ELb1ELb1EEENS1_21CollectiveEpilogueFwdINS6_IJS8_S8_S9_EEENS6_IJNS7_ILi1EEESH_SH_EEESB_SD_Li256ELb1ELb1ELb1ELb0EEENS1_36VarlenDynamicPersistentTileSchedulerILi128ELi112ELi256ELi256ELb1ELb1ELb0ELb0ELb1ELb1EEEEEEEEEvNT_6ParamsE --------------------------
	.section	.nv.constant0._ZN7cutlass13device_kernelIN5flash19enable_sm80_to_sm89INS1_16FlashAttnFwdSm80INS1_25CollectiveMainloopFwdSm80ILi8ELi1ELb1EN4cute5tupleIJNS5_1CILi128EEENS7_ILi112EEES8_EEELi128ENS_6half_tEfNS_4arch4Sm80ELb0ELb0ELb1ELb1ELb0ELb1ELb1ELb1EEENS1_21CollectiveEpilogueFwdINS6_IJS8_S8_S9_EEENS6_IJNS7_ILi1EEESH_SH_EEESB_SD_Li256ELb1ELb1ELb1ELb0EEENS1_36VarlenDynamicPersistentTileSchedulerILi128ELi112ELi256ELi256ELb1ELb1ELb0ELb0ELb1ELb1EEEEEEEEEvNT_6ParamsE,"a",@progbits
	.sectionflags	@""
	.align	4
.nv.constant0._ZN7cutlass13device_kernelIN5flash19enable_sm80_to_sm89INS1_16FlashAttnFwdSm80INS1_25CollectiveMainloopFwdSm80ILi8ELi1ELb1EN4cute5tupleIJNS5_1CILi128EEENS7_ILi112EEES8_EEELi128ENS_6half_tEfNS_4arch4Sm80ELb0ELb0ELb1ELb1ELb0ELb1ELb1ELb1EEENS1_21CollectiveEpilogueFwdINS6_IJS8_S8_S9_EEENS6_IJNS7_ILi1EEESH_SH_EEESB_SD_Li256ELb1ELb1ELb1ELb0EEENS1_36VarlenDynamicPersistentTileSchedulerILi128ELi112ELi256ELi256ELb1ELb1ELb0ELb0ELb1ELb1EEEEEEEEEvNT_6ParamsE:
	.zero		1432


//--------------------- .nv.constant0._ZN7cutlass13device_kernelIN5flash19enable_sm80_to_sm89INS1_16FlashAttnFwdSm80INS1_25CollectiveMainloopFwdSm80ILi4ELi1ELb0EN4cute5tupleIJNS5_1CILi128EEENS7_ILi48EEES8_EEELi128ENS_6half_tEfNS_4arch4Sm80ELb0ELb1ELb1ELb0ELb0ELb0ELb1ELb1EEENS1_21CollectiveEpilogueFwdINS6_IJS8_S8_S9_EEENS6_IJNS7_ILi1EEESH_SH_EEESB_SD_Li128ELb0ELb1ELb1ELb0EEENS1_19SingleTileSchedulerILb0ELb1ELb1ELi128EEEEEEEEEvNT_6ParamsE --------------------------
	.section	.nv.constant0._ZN7cutlass13device_kernelIN5flash19enable_sm80_to_sm89INS1_16FlashAttnFwdSm80INS1_25CollectiveMainloopFwdSm80ILi4ELi1ELb0EN4cute5tupleIJNS5_1CILi128EEENS7_ILi48EEES8_EEELi128ENS_6half_tEfNS_4arch4Sm80ELb0ELb1ELb1ELb0ELb0ELb0ELb1ELb1EEENS1_21CollectiveEpilogueFwdINS6_IJS8_S8_S9_EEENS6_IJNS7_ILi1EEESH_SH_EEESB_SD_Li128ELb0ELb1ELb1ELb0EEENS1_19SingleTileSchedulerILb0ELb1ELb1ELi128EEEEEEEEEvNT_6ParamsE,"a",@progbits
	.sectionflags	@""
	.align	4
.nv.constant0._ZN7cutlass13device_kernelIN5flash19enable_sm80_to_sm89INS1_16FlashAttnFwdSm80INS1_25CollectiveMainloopFwdSm80ILi4ELi1ELb0EN4cute5tupleIJNS5_1CILi128EEENS7_ILi48EEES8_EEELi128ENS_6half_tEfNS_4arch4Sm80ELb0ELb1ELb1ELb0ELb0ELb0ELb1ELb1EEENS1_21CollectiveEpilogueFwdINS6_IJS8_S8_S9_EEENS6_IJNS7_ILi1EEESH_SH_EEESB_SD_Li128ELb0ELb1ELb1ELb0EEENS1_19SingleTileSchedulerILb0ELb1ELb1ELi128EEEEEEEEEvNT_6ParamsE:
	.zero		1400


//--------------------- .nv.constant0._ZN7cutlass13device_kernelIN5flash19enable_sm80_to_sm89INS1_16FlashAttnFwdSm80INS1_25CollectiveMainloopFwdSm80ILi8ELi1ELb1EN4cute5tupleIJNS5_1CILi128EEENS7_ILi96EEES8_EEELi128ENS_6half_tEfNS_4arch4Sm80ELb0ELb1ELb1ELb1ELb0ELb0ELb1ELb1EEENS1_21CollectiveEpilogueFwdINS6_IJS8_S8_S9_EEENS6_IJNS7_ILi1EEESH_SH_EEESB_SD_Li256ELb1ELb1ELb1ELb0EEENS1_36VarlenDynamicPersistentTileSchedulerILi128ELi96ELi256ELi256ELb1ELb1ELb0ELb1ELb0ELb1EEEEEEEEEvNT_6ParamsE --------------------------
	.section	.nv.constant0._ZN7cutlass13device_kernelIN5flash19enable_sm80_to_sm89INS1_16FlashAttnFwdSm80INS1_25CollectiveMainloopFwdSm80ILi8ELi1ELb1EN4cute5tupleIJNS5_1CILi128EEENS7_ILi96EEES8_EEELi128ENS_6half_tEfNS_4arch4Sm80ELb0ELb1ELb1ELb1ELb0ELb0ELb1ELb1EEENS1_21CollectiveEpilogueFwdINS6_IJS8_S8_S9_EEENS6_IJNS7_ILi1EEESH_SH_EEESB_SD_Li256ELb1ELb1ELb1ELb0EEENS1_36VarlenDynamicPersistentTileSchedulerILi128ELi96ELi256ELi256ELb1ELb1ELb0ELb1ELb0ELb1EEEEEEEEEvNT_6ParamsE,"a",@progbits
	.sectionflags	@""
	.align	4
.nv.constant0._ZN7cutlass13device_kernelIN5flash19enable_sm80_to_sm89INS1_16FlashAttnFwdSm80INS1_25CollectiveMainloopFwdSm80ILi8ELi1ELb1EN4cute5tupleIJNS5_1CILi128EEENS7_ILi96EEES8_EEELi128ENS_6half_tEfNS_4arch4Sm80ELb0ELb1ELb1ELb1ELb0ELb0ELb1ELb1EEENS1_21CollectiveEpilogueFwdINS6_IJS8_S8_S9_EEENS6_IJNS7_ILi1EEESH_SH_EEESB_SD_Li256ELb1ELb1ELb1ELb0EEENS1_36VarlenDynamicPersistentTileSchedulerILi128ELi96ELi256ELi256ELb1ELb1ELb0ELb1ELb0ELb1EEEEEEEEEvNT_6ParamsE:
	.zero		1432


//--------------------- .nv.constant0._ZN7cutlass13device_kernelIN5flash19enable_sm80_to_sm89INS1_16FlashAttnFwdSm80INS1_25CollectiveMainloopFwdSm80ILi8ELi1ELb1EN4cute5tupleIJNS5_1CILi128EEENS7_ILi96EEES8_EEELi128ENS_6half_tEfNS_4arch4Sm80ELb0ELb1ELb1ELb1ELb0ELb1ELb1ELb1EEENS1_21CollectiveEpilogueFwdINS6_IJS8_S8_S9_EEENS6_IJNS7_ILi1EEESH_SH_EEESB_SD_Li256ELb1ELb1ELb1ELb0EEENS1_36VarlenDynamicPersistentTileSchedulerILi128ELi96ELi256ELi256ELb1ELb1ELb0ELb1ELb0ELb1EEEEEEEEEvNT_6ParamsE --------------------------
	.section	.nv.constant0._ZN7cutlass13device_kernelIN5flash19enable_sm80_to_sm89INS1_16FlashAttnFwdSm80INS1_25CollectiveMainloopFwdSm80ILi8ELi1ELb1EN4cute5tupleIJNS5_1CILi128EEENS7_ILi96EEES8_EEELi128ENS_6half_tEfNS_4arch4Sm80ELb0ELb1ELb1ELb1ELb0ELb1ELb1ELb1EEENS1_21CollectiveEpilogueFwdINS6_IJS8_S8_S9_EEENS6_IJNS7_ILi1EEESH_SH_EEESB_SD_Li256ELb1ELb1ELb1ELb0EEENS1_36VarlenDynamicPersistentTileSchedulerILi128ELi96ELi256ELi256ELb1ELb1ELb0ELb1ELb0ELb1EEEEEEEEEvNT_6ParamsE,"a",@progbits
	.sectionflags	@""
	.align	4
.nv.constant0._ZN7cutlass13device_kernelIN5flash19enable_sm80_to_sm89INS1_16FlashAttnFwdSm80INS1_25CollectiveMainloopFwdSm80ILi8ELi1ELb1EN4cute5tupleIJNS5_1CILi128EEENS7_ILi96EEES8_EEELi128ENS_6half_tEfNS_4arch4Sm80ELb0ELb1ELb1ELb1ELb0ELb1ELb1ELb1EEENS1_21CollectiveEpilogueFwdINS6_IJS8_S8_S9_EEENS6_IJNS7_ILi1EEESH_SH_EEESB_SD_Li256ELb1ELb1ELb1ELb0EEENS1_36VarlenDynamicPersistentTileSchedulerILi128ELi96ELi256ELi256ELb1ELb1ELb0ELb1ELb0ELb1EEEEEEEEEvNT_6ParamsE:
	.zero		1432


//--------------------- .nv.constant0._ZN7cutlass13device_kernelIN5flash19enable_sm80_to_sm89INS1_16FlashAttnFwdSm80INS1_25CollectiveMainloopFwdSm80ILi4ELi1ELb0EN4cute5tupleIJNS5_1CILi128EEENS7_ILi64EEES8_EEELi128ENS_6half_tEfNS_4arch4Sm80ELb1ELb0ELb1ELb0ELb0ELb0ELb1ELb1EEENS1_21CollectiveEpilogueFwdINS6_IJS8_S8_S9_EEENS6_IJNS7_ILi1EEESH_SH_EEESB_SD_Li128ELb0ELb1ELb1ELb0EEENS1_30DynamicPersistentTileSchedulerILi128ELi128ELb1ELb1ELb0EEEEEEEEEvNT_6ParamsE --------------------------
	.section	.nv.constant0._ZN7cutlass13device_kernelIN5flash19enable_sm80_to_sm89INS1_16FlashAttnFwdSm80INS1_25CollectiveMainloopFwdSm80ILi4ELi1ELb0EN4cute5tupleIJNS5_1CILi128EEENS7_ILi64EEES8_EEELi128ENS_6half_tEfNS_4arch4Sm80ELb1ELb0ELb1ELb0ELb0ELb0ELb1ELb1EEENS1_21CollectiveEpilogueFwdINS6_IJS8_S8_S9_EEENS6_IJNS7_ILi1EEESH_SH_EEESB_SD_Li128ELb0ELb1ELb1ELb0EEENS1_30DynamicPersistentTileSchedulerILi128ELi128ELb1ELb1ELb0EEEEEEEEEvNT_6ParamsE,"a",@progbits
	.sectionflags	@""
	.align	4
.nv.constant0._ZN7cutlass13device_kernelIN5flash19enable_sm80_to_sm89INS1_16FlashAttnFwdSm80INS1_25CollectiveMainloopFwdSm80ILi4ELi1ELb0EN4cute5tupleIJNS5_1CILi128EEENS7_ILi64EEES8_EEELi128ENS_6half_tEfNS_4arch4Sm80ELb1ELb0ELb1ELb0ELb0ELb0ELb1ELb1EEENS1_21CollectiveEpilogueFwdINS6_IJS8_S8_S9_EEENS6_IJNS7_ILi1EEESH_SH_EEESB_SD_Li128ELb0ELb1ELb1ELb0EEENS1_30DynamicPersistentTileSchedulerILi128ELi128ELb1ELb1ELb0EEEEEEEEEvNT_6ParamsE:
	.zero		1416


//--------------------- .nv.constant0._ZN7cutlass13device_kernelIN5flash19enable_sm80_to_sm89INS1_16FlashAttnFwdSm80INS1_25CollectiveMainloopFwdSm80ILi8ELi1ELb1EN4cute5tupleIJNS5_1CILi128EEENS7_ILi112EEES8_EEELi128ENS_6half_tEfNS_4arch4Sm80ELb1ELb0ELb1ELb1ELb0ELb0ELb1ELb1EEENS1_21CollectiveEpilogueFwdINS6_IJS8_S8_S9_EEENS6_IJNS7_ILi1EEESH_SH_EEESB_SD_Li256ELb1ELb1ELb1ELb0EEENS1_36VarlenDynamicPersistentTileSchedulerILi128ELi112ELi256ELi256ELb1ELb1ELb0ELb1ELb1ELb1EEEEEEEEEvNT_6ParamsE --------------------------
	.section	.nv.constant0._ZN7cutlass13device_kernelIN5flash19enable_sm80_to_sm89INS1_16FlashAttnFwdSm80INS1_25CollectiveMainloopFwdSm80ILi8ELi1ELb1EN4cute5tupleIJNS5_1CILi128EEENS7_ILi112EEES8_EEELi128ENS_6half_tEfNS_4arch4Sm80ELb1ELb0ELb1ELb1ELb0ELb0ELb1ELb1EEENS1_21CollectiveEpilogueFwdINS6_IJS8_S8_S9_EEENS6_IJNS7_ILi1EEESH_SH_EEESB_SD_Li256ELb1ELb1ELb1ELb0EEENS1_36VarlenDynamicPersistentTileSchedulerILi128ELi112ELi256ELi256ELb1ELb1ELb0ELb1ELb1ELb1EEEEEEEEEvNT_6ParamsE,"a",@progbits
	.sectionflags	@""
	.align	4
.nv.constant0._ZN7cutlass13device_kernelIN5flash19enable_sm80_to_sm89INS1_16FlashAttnFwdSm80INS1_25CollectiveMainloopFwdSm80ILi8ELi1ELb1EN4cute5tupleIJNS5_1CILi128EEENS7_ILi112EEES8_EEELi128ENS_6half_tEfNS_4arch4Sm80ELb1ELb0ELb1ELb1ELb0ELb0ELb1ELb1EEENS1_21CollectiveEpilogueFwdINS6_IJS8_S8_S9_EEENS6_IJNS7_ILi1EEESH_SH_EEESB_SD_Li256ELb1ELb1ELb1ELb0EEENS1_36VarlenDynamicPersistentTileSchedulerILi128ELi112ELi256ELi256ELb1ELb1ELb0ELb1ELb1ELb1EEEEEEEEEvNT_6ParamsE:
	.zero		1432


//--------------------- .nv.constant0._ZN7cutlass13device_kernelIN5flash19enable_sm80_to_sm89INS1_16FlashAttnFwdSm80INS1_25CollectiveMainloopFwdSm80ILi8ELi1ELb1EN4cute5tupleIJNS5_1CILi128EEENS7_ILi112EEES8_EEELi128ENS_6half_tEfNS_4arch4Sm80ELb1ELb0ELb1ELb1ELb0ELb1ELb1ELb1EEENS1_21CollectiveEpilogueFwdINS6_IJS8_S8_S9_EEENS6_IJNS7_ILi1EEESH_SH_EEESB_SD_Li256ELb1ELb1ELb1ELb0EEENS1_36VarlenDynamicPersistentTileSchedulerILi128ELi112ELi256ELi256ELb1ELb1ELb0ELb1ELb1ELb1EEEEEEEEEvNT_6ParamsE --------------------------
	.section	.nv.constant0._ZN7cutlass13device_kernelIN5flash19enable_sm80_to_sm89INS1_16FlashAttnFwdSm80INS1_25CollectiveMainloopFwdSm80ILi8ELi1ELb1EN4cute5tupleIJNS5_1CILi128EEENS7_ILi112EEES8_EEELi128ENS_6half_tEfNS_4arch4Sm80ELb1ELb0ELb1ELb1ELb0ELb1ELb1ELb1EEENS1_21CollectiveEpilogueFwdINS6_IJS8_S8_S9_EEENS6_IJNS7_ILi1EEESH_SH_EEESB_SD_Li256ELb1ELb1ELb1ELb0EEENS1_36VarlenDynamicPersistentTileSchedulerILi128ELi112ELi256ELi256ELb1ELb1ELb0ELb1ELb1ELb1EEEEEEEEEvNT_6ParamsE,"a",@progbits
	.sectionflags	@""
	.align	4
.nv.constant0._ZN7cutlass13device_kernelIN5flash19enable_sm80_to_sm89INS1_16FlashAttnFwdSm80INS1_25CollectiveMainloopFwdSm80ILi8ELi1ELb1EN4cute5tupleIJNS5_1CILi128EEENS7_ILi112EEES8_EEELi128ENS_6half_tEfNS_4arch4Sm80ELb1ELb0ELb1ELb1ELb0ELb1ELb1ELb1EEENS1_21CollectiveEpilogueFwdINS6_IJS8_S8_S9_EEENS6_IJNS7_ILi1EEESH_SH_EEESB_SD_Li256ELb1ELb1ELb1ELb0EEENS1_36VarlenDynamicPersistentTileSchedulerILi128ELi112ELi256ELi256ELb1ELb1ELb0ELb1ELb1ELb1EEEEEEEEEvNT_6ParamsE:
	.zero		1432


//--------------------- .text._ZN7cutlass13device_kernelIN5flash19enable_sm80_to_sm89INS1_16FlashAttnFwdSm80INS1_25CollectiveMainloopFwdSm80ILi8ELi1ELb1EN4cute5tupleIJNS5_1CILi128EEES8_S8_EEELi128ENS_6half_tEfNS_4arch4Sm80ELb0ELb0ELb1ELb0ELb0ELb0ELb1ELb1EEENS1_21CollectiveEpilogueFwdIS9_NS6_IJNS7_ILi1EEESF_SF_EEESA_SC_Li256ELb0ELb1ELb1ELb0EEENS1_19SingleTileSchedulerILb0ELb1ELb1ELi128EEEEEEEEEvNT_6ParamsE --------------------------
	.section	.text._ZN7cutlass13device_kernelIN5flash19enable_sm80_to_sm89INS1_16FlashAttnFwdSm80INS1_25CollectiveMainloopFwdSm80ILi8ELi1ELb1EN4cute5tupleIJNS5_1CILi128EEES8_S8_EEELi128ENS_6half_tEfNS_4arch4Sm80ELb0ELb0ELb1ELb0ELb0ELb0ELb1ELb1EEENS1_21CollectiveEpilogueFwdIS9_NS6_IJNS7_ILi1EEESF_SF_EEESA_SC_Li256ELb0ELb1ELb1ELb0EEENS1_19SingleTileSchedulerILb0ELb1ELb1ELi128EEEEEEEEEvNT_6ParamsE,"ax",@progbits
	.sectioninfo	@"SHI_REGISTERS=255"
	.align	128
.text._ZN7cutlass13device_kernelIN5flash19enable_sm80_to_sm89INS1_16FlashAttnFwdSm80INS1_25CollectiveMainloopFwdSm80ILi8ELi1ELb1EN4cute5tupleIJNS5_1CILi128EEES8_S8_EEELi128ENS_6half_tEfNS_4arch4Sm80ELb0ELb0ELb1ELb0ELb0ELb0ELb1ELb1EEENS1_21CollectiveEpilogueFwdIS9_NS6_IJNS7_ILi1EEESF_SF_EEESA_SC_Li256ELb0ELb1ELb1ELb0EEENS1_19SingleTileSchedulerILb0ELb1ELb1ELi128EEEEEEEEEvNT_6ParamsE:
        .type           _ZN7cutlass13device_kernelIN5flash19enable_sm80_to_sm89INS1_16FlashAttnFwdSm80INS1_25CollectiveMainloopFwdSm80ILi8ELi1ELb1EN4cute5tupleIJNS5_1CILi128EEES8_S8_EEELi128ENS_6half_tEfNS_4arch4Sm80ELb0ELb0ELb1ELb0ELb0ELb0ELb1ELb1EEENS1_21CollectiveEpilogueFwdIS9_NS6_IJNS7_ILi1EEESF_SF_EEESA_SC_Li256ELb0ELb1ELb1ELb0EEENS1_19SingleTileSchedulerILb0ELb1ELb1ELi128EEEEEEEEEvNT_6ParamsE,@function
        .size           _ZN7cutlass13device_kernelIN5flash19enable_sm80_to_sm89INS1_16FlashAttnFwdSm80INS1_25CollectiveMainloopFwdSm80ILi8ELi1ELb1EN4cute5tupleIJNS5_1CILi128EEES8_S8_EEELi128ENS_6half_tEfNS_4arch4Sm80ELb0ELb0ELb1ELb0ELb0ELb0ELb1ELb1EEENS1_21CollectiveEpilogueFwdIS9_NS6_IJNS7_ILi1EEESF_SF_EEESA_SC_Li256ELb0ELb1ELb1ELb0EEENS1_19SingleTileSchedulerILb0ELb1ELb1ELi128EEEEEEEEEvNT_6ParamsE,(.L_x_1336 - _ZN7cutlass13device_kernelIN5flash19enable_sm80_to_sm89INS1_16FlashAttnFwdSm80INS1_25CollectiveMainloopFwdSm80ILi8ELi1ELb1EN4cute5tupleIJNS5_1CILi128EEES8_S8_EEELi128ENS_6half_tEfNS_4arch4Sm80ELb0ELb0ELb1ELb0ELb0ELb0ELb1ELb1EEENS1_21CollectiveEpilogueFwdIS9_NS6_IJNS7_ILi1EEESF_SF_EEESA_SC_Li256ELb0ELb1ELb1ELb0EEENS1_19SingleTileSchedulerILb0ELb1ELb1ELi128EEEEEEEEEvNT_6ParamsE)
        .other          _ZN7cutlass13device_kernelIN5flash19enable_sm80_to_sm89INS1_16FlashAttnFwdSm80INS1_25CollectiveMainloopFwdSm80ILi8ELi1ELb1EN4cute5tupleIJNS5_1CILi128EEES8_S8_EEELi128ENS_6half_tEfNS_4arch4Sm80ELb0ELb0ELb1ELb0ELb0ELb0ELb1ELb1EEENS1_21CollectiveEpilogueFwdIS9_NS6_IJNS7_ILi1EEESF_SF_EEESA_SC_Li256ELb0ELb1ELb1ELb0EEENS1_19SingleTileSchedulerILb0ELb1ELb1ELi128EEEEEEEEEvNT_6ParamsE,@"STO_CUDA_ENTRY STV_DEFAULT"
_ZN7cutlass13device_kernelIN5flash19enable_sm80_to_sm89INS1_16FlashAttnFwdSm80INS1_25CollectiveMainloopFwdSm80ILi8ELi1ELb1EN4cute5tupleIJNS5_1CILi128EEES8_S8_EEELi128ENS_6half_tEfNS_4arch4Sm80ELb0ELb0ELb1ELb0ELb0ELb0ELb1ELb1EEENS1_21CollectiveEpilogueFwdIS9_NS6_IJNS7_ILi1EEESF_SF_EEESA_SC_Li256ELb0ELb1ELb1ELb0EEENS1_19SingleTileSchedulerILb0ELb1ELb1ELi128EEEEEEEEEvNT_6ParamsE:
[----:B------:R-:W-:Y:S02]  /*0000*/  MOV R1, c[0x0][0x28] ;  /* 0x00000a0000017a02 */ /* 0x000fe40000000f00 */
[----:B------:R-:W1:Y:S01]  /*0010*/  S2R R112, SR_TID.X ;  /* 0x0000000000707919 */ /* 0x000e620000002100 */
[----:B------:R-:W2:Y:S01]  /*0020*/  S2UR UR6, SR_CTAID.Y ;  /* 0x00000000000679c3 */ /* 0x000ea20000002600 */
[----:B------:R-:W-:Y:S02]  /*0030*/  IADD3 R1, R1, -0x10, RZ ;  /* 0xfffffff001017810 */ /* 0x000fe40007ffe0ff */
[----:B------:R-:W3:Y:S01]  /*0040*/  S2R R0, SR_CTAID.Z ;  /* 0x0000000000007919 */ /* 0x000ee20000002700 */
[----:B-1----:R-:W-:-:S06]  /*0050*/  SHF.R.U32.HI R2, RZ, 0x5, R112 ;  /* 0x00000005ff027819 */ /* 0x002fcc0000011670 */
[----:B------:R-:W1:Y:S02]  /*0060*/  SHFL.IDX PT, R2, R2, RZ, 0x1f ;  /* 0x00001fff02027589 */ /* 0x000e6400000e0000 */
[----:B-1----:R-:W-:-:S13]  /*0070*/  ISETP.NE.AND P0, PT, R2, RZ, PT ;  /* 0x000000ff0200720c */ /* 0x002fda0003f05270 */
[----:B--2---:R-:W-:Y:S05]  /*0080*/  @!P0 BRA `(.L_x_0) ;  /* 0x0000009000008947 */ /* 0x004fea0003800000 */
[----:B---3--:R-:W-:Y:S01]  /*0090*/  MOV R2, c[0x0][0x550] ;  /* 0x0001540000027a02 */ /* 0x008fe20000000f00 */
[----:B------:R-:W-:-:S03]  /*00a0*/  UMOV UR10, UR6 ;  /* 0x00000006000a7c82 */ /* 0x000fc60008000000 */
[----:B------:R-:W-:-:S13]  /*00b0*/  ISETP.NE.AND P0, PT, R2, 0x1, PT ;  /* 0x000000010200780c */ /* 0x000fda0003f05270 */
[----:B------:R-:W-:Y:S05]  /*00c0*/  @!P0 BRA `(.L_x_1) ;  /* 0x000000b000008947 */ /* 0x000fea0003800000 */
[----:B------:R-:W-:Y:S02]  /*00d0*/  ULDC UR4, c[0x0][0x554] ;  /* 0x0001550000047ab9 */ /* 0x000fe40000000800 */
[----:B------:R-:W-:Y:S02]  /*00e0*/  UIMAD.WIDE.U32 UR4, UR6, UR4, URZ ;  /* 0x00000004060472a5 */ /* 0x000fe4000f8e003f */
[----:B------:R-:W-:Y:S02]  /*00f0*/  ULDC UR10, c[0x0][0x558] ;  /* 0x00015600000a7ab9 */ /* 0x000fe40000000800 */
[----:B------:R-:W-:Y:S01]  /*0100*/  USHF.R.U32.HI UR10, URZ, UR10, UR5 ;  /* 0x0000000a3f0a7299 */ /* 0x000fe20008011605 */
[----:B------:R-:W-:Y:S05]  /*0110*/  BRA `(.L_x_1) ;  /* 0x0000006000007947 */ /* 0x000fea0003800000 */
.L_x_0:
[----:B---3--:R-:W-:Y:S02]  /*0120*/  ULDC.64 UR4, c[0x0][0x550] ;  /* 0x0001540000047ab9 */ /* 0x008fe40000000a00 */
[----:B------:R-:W-:Y:S02]  /*0130*/  UISETP.NE.AND UP0, UPT, UR4, 0x1, UPT ;  /* 0x000000010400788c */ /* 0x000fe4000bf05270 */
[----:B------:R-:W-:-:S02]  /*0140*/  UIMAD.WIDE.U32 UR8, UR6, UR5, URZ ;  /* 0x00000005060872a5 */ /* 0x000fc4000f8e003f */
[----:B------:R-:W-:Y:S02]  /*0150*/  ULDC UR4, c[0x0][0x558] ;  /* 0x0001560000047ab9 */ /* 0x000fe40000000800 */
[----:B------:R-:W-:-:S05]  /*0160*/  UMOV UR10, UR6 ;  /* 0x00000006000a7c82 */ /* 0x000fca0008000000 */
[----:B------:R-:W-:-:S03]  /*0170*/  @UP0 USHF.R.U32.HI UR10, URZ, UR4, UR9 ;  /* 0x000000043f0a0299 */ /* 0x000fc60008011609 */
.L_x_1:
[----:B------:R-:W-:Y:S01]  /*0180*/  ISETP.GE.AND P0, PT, R0, RZ, PT ;  /* 0x000000ff0000720c */ /* 0x000fe20003f06270 */
[----:B------:R-:W-:Y:S02]  /*0190*/  UIADD3 UR5, -UR10, URZ, URZ ;  /* 0x0000003f0a057290 */ /* 0x000fe4000fffe13f */
[----:B------:R-:W-:Y:S02]  /*01a0*/  ULDC UR4, c[0x0][0x550] ;  /* 0x0001540000047ab9 */ /* 0x000fe40000000800 */
[----:B------:R-:W-:-:S08]  /*01b0*/  UIMAD UR6, UR5, UR4, UR6 ;  /* 0x00000004050672a4 */ /* 0x000fd0000f8e0206 */
[----:B------:R-:W-:Y:S05]  /*01c0*/  @!P0 EXIT ;  /* 0x000000000000894d */ /* 0x000fea0003800000 */
[----:B------:R-:W-:Y:S02]  /*01d0*/  ULDC UR4, c[0x0][0x1d0] ;  /* 0x0000740000047ab9 */ /* 0x000fe40000000800 */
[----:B------:R-:W-:Y:S02]  /*01e0*/  UISETP.GE.AND UP0, UPT, UR4, 0x1, UPT ;  /* 0x000000010400788c */ /* 0x000fe4000bf06270 */
[----:B------:R-:W-:Y:S02]  /*01f0*/  UIADD3 UR7, UR4, 0x7f, URZ ;  /* 0x0000007f04077890 */ /* 0x000fe4000fffe03f */
[----:B------:R-:W-:Y:S02]  /*0200*/  UMOV UR13, URZ ;  /* 0x0000003f000d7c82 */ /* 0x000fe40008000000 */
[----:B------:R-:W-:Y:S01]  /*0210*/  PLOP3.LUT P0, PT, PT, PT, UP0, 0x80, 0x0 ;  /* 0x000000000000781c */ /* 0x000fe20003f0f008 */
[----:B------:R-:W-:-:S04]  /*0220*/  USHF.R.S32.HI UR5, URZ, 0x1f, UR7 ;  /* 0x0000001f3f057899 */ /* 0x000fc80008011407 */
[----:B------:R-:W-:-:S04]  /*0230*/  ULEA.HI UR5, UR5, UR7, URZ, 0x7 ;  /* 0x0000000705057291 */ /* 0x000fc8000f8f383f */
[----:B------:R-:W-:-:S04]  /*0240*/  USHF.R.S32.HI UR17, URZ, 0x7, UR5 ;  /* 0x000000073f117899 */ /* 0x000fc80008011405 */
[----:B------:R-:W-:Y:S05]  /*0250*/  @!P0 BRA `(.L_x_2) ;  /* 0x0000024000008947 */ /* 0x000fea0003800000 */
[----:B------:R-:W-:Y:S02]  /*0260*/  USHF.R.U32.HI UR4, URZ, 0x10, UR6 ;  /* 0x000000103f047899 */ /* 0x000fe40008011606 */
[----:B------:R-:W-:Y:S02]  /*0270*/  ULDC UR5, c[0x0][0x338] ;  /* 0x0000ce0000057ab9 */ /* 0x000fe40000000800 */
[----:B------:R-:W-:Y:S02]  /*0280*/  UISETP.NE.AND UP0, UPT, UR4, URZ, UPT ;  /* 0x0000003f0400728c */ /* 0x000fe4000bf05270 */
[----:B------:R-:W-:Y:S02]  /*0290*/  UMOV UR12, URZ ;  /* 0x0000003f000c7c82 */ /* 0x000fe40008000000 */
[----:B------:R-:W-:-:S04]  /*02a0*/  USEL UR5, UR4, UR5, UP0 ;  /* 0x0000000504057287 */ /* 0x000fc80008000000 */
[----:B------:R-:W-:Y:S02]  /*02b0*/  UIADD3 UR11, UR17, -0x1, UR5 ;  /* 0xffffffff110b7890 */ /* 0x000fe4000fffe005 */
[----:B------:R-:W-:-:S05]  /*02c0*/  IMAD.U32 R2, RZ, RZ, UR5 ;  /* 0x00000005ff027e24 */ /* 0x000fca000f8e00ff */
[-C--:B------:R-:W-:Y:S02]  /*02d0*/  IABS R3, R2.reuse ;  /* 0x0000000200037213 */ /* 0x080fe40000000000 */
[----:B------:R-:W-:-:S03]  /*02e0*/  IABS R2, R2 ;  /* 0x0000000200027213 */ /* 0x000fc60000000000 */
[----:B------:R-:W-:Y:S02]  /*02f0*/  IMAD.MOV.U32 R5, RZ, RZ, R3 ;  /* 0x000000ffff057224 */ /* 0x000fe400078e0003 */
[----:B------:R-:W-:Y:S01]  /*0300*/  IMAD.U32 R3, RZ, RZ, UR11 ;  /* 0x0000000bff037e24 */ /* 0x000fe2000f8e00ff */
[----:B------:R-:W-:Y:S01]  /*0310*/  ULOP3.LUT UR11, UR11, UR5, URZ, 0x3c, !UPT ;  /* 0x000000050b0b7292 */ /* 0x000fe2000f8e3c3f */
[----:B------:R-:W1:Y:S01]  /*0320*/  R2UR UR9, R5 ;  /* 0x00000000050973c2 */ /* 0x000e6200000e0000 */
[----:B------:R-:W-:Y:S02]  /*0330*/  IMAD.MOV R2, RZ, RZ, -R2 ;  /* 0x000000ffff027224 */ /* 0x000fe400078e0a02 */
[----:B------:R-:W-:-:S05]  /*0340*/  IABS R3, R3 ;  /* 0x0000000300037213 */ /* 0x000fca0000000000 */
[----:B------:R-:W2:Y:S08]  /*0350*/  R2UR UR8, R3 ;  /* 0x00000000030873c2 */ /* 0x000eb000000e0000 */
[----:B------:R-:W3:Y:S01]  /*0360*/  R2UR UR7, R2 ;  /* 0x00000000020773c2 */ /* 0x000ee200000e0000 */
[----:B-1----:R-:W1:Y:S08]  /*0370*/  I2F.RP R6, UR9 ;  /* 0x0000000900067d06 */ /* 0x002e700008209400 */
[----:B-1----:R-:W1:Y:S02]  /*0380*/  MUFU.RCP R4, R6 ;  /* 0x0000000600047308 */ /* 0x002e640000001000 */
[----:B-1----:R-:W-:-:S06]  /*0390*/  IADD3 R4, R4, 0xffffffe, RZ ;  /* 0x0ffffffe04047810 */ /* 0x002fcc0007ffe0ff */
[----:B------:R-:W1:Y:S02]  /*03a0*/  F2I.FTZ.U32.TRUNC.NTZ R4, R4 ;  /* 0x0000000400047305 */ /* 0x000e64000021f000 */
[----:B-1----:R-:W1:Y:S02]  /*03b0*/  R2UR UR13, R4 ;  /* 0x00000000040d73c2 */ /* 0x002e6400000e0000 */
[----:B-1----:R-:W-:-:S04]  /*03c0*/  UIADD3 UR4, URZ, -UR13, URZ ;  /* 0x8000000d3f047290 */ /* 0x002fc8000fffe03f */
[----:B------:R-:W-:-:S04]  /*03d0*/  UIMAD UR4, UR4, UR9, URZ ;  /* 0x00000009040472a4 */ /* 0x000fc8000f8e023f */
[----:B------:R-:W-:-:S04]  /*03e0*/  UIMAD.WIDE.U32 UR12, UR13, UR4, UR12 ;  /* 0x000000040d0c72a5 */ /* 0x000fc8000f8e000c */
[----:B--2---:R-:W-:-:S04]  /*03f0*/  UIMAD.WIDE.U32 UR12, UR13, UR8, URZ ;  /* 0x000000080d0c72a5 */ /* 0x004fc8000f8e003f */
[----:B---3--:R-:W-:-:S04]  /*0400*/  UIMAD UR7, UR13, UR7, UR8 ;  /* 0x000000070d0772a4 */ /* 0x008fc8000f8e0208 */
[----:B------:R-:W-:-:S11]  /*0410*/  UISETP.GT.U32.AND UP0, UPT, UR9, UR7, UPT ;  /* 0x000000070900728c */ /* 0x000fd6000bf04070 */
[----:B------:R-:W-:Y:S02]  /*0420*/  @!UP0 UIADD3 UR7, UR7, -UR9, URZ ;  /* 0x8000000907078290 */ /* 0x000fe4000fffe03f */
[----:B------:R-:W-:Y:S02]  /*0430*/  @!UP0 UIADD3 UR13, UR13, 0x1, URZ ;  /* 0x000000010d0d8890 */ /* 0x000fe4000fffe03f */
[----:B------:R-:W-:Y:S02]  /*0440*/  UISETP.GE.U32.AND UP1, UPT, UR7, UR9, UPT ;  /* 0x000000090700728c */ /* 0x000fe4000bf26070 */
[----:B------:R-:W-:-:S09]  /*0450*/  UISETP.GE.AND UP0, UPT, UR11, URZ, UPT ;  /* 0x0000003f0b00728c */ /* 0x000fd2000bf06270 */
[----:B------:R-:W-:Y:S02]  /*0460*/  @UP1 UIADD3 UR13, UR13, 0x1, URZ ;  /* 0x000000010d0d1890 */ /* 0x000fe4000fffe03f */
[----:B------:R-:W-:Y:S02]  /*0470*/  UISETP.NE.AND UP1, UPT, UR5, URZ, UPT ;  /* 0x0000003f0500728c */ /* 0x000fe4000bf25270 */
[----:B------:R-:W-:-:S09]  /*0480*/  @!UP0 UIADD3 UR13, -UR13, URZ, URZ ;  /* 0x0000003f0d0d8290 */ /* 0x000fd2000fffe13f */
[----:B------:R-:W-:Y:S02]  /*0490*/  @!UP1 ULOP3.LUT UR13, URZ, UR5, URZ, 0x33, !UPT ;  /* 0x000000053f0d9292 */ /* 0x000fe4000f8e333f */
.L_x_2:
[----:B------:R-:W-:Y:S01]  /*04a0*/  ULOP3.LUT UR8, UR6, 0xffff, URZ, 0xc0, !UPT ;  /* 0x0000ffff06087892 */ /* 0x000fe2000f8ec03f */
[----:B------:R-:W-:Y:S01]  /*04b0*/  PLOP3.LUT P2, PT, PT, PT, PT, 0x80, 0x0 ;  /* 0x000000000000781c */ /* 0x000fe20003f4f070 */
[----:B------:R-:W-:Y:S01]  /*04c0*/  ULDC.64 UR14, c[0x0][0x118] ;  /* 0x00004600000e7ab9 */ /* 0x000fe20000000a00 */
[----:B------:R-:W-:Y:S01]  /*04d0*/  IMAD.MOV.U32 R7, RZ, RZ, RZ ;  /* 0x000000ffff077224 */ /* 0x000fe200078e00ff */
[----:B------:R-:W-:Y:S01]  /*04e0*/  UIMAD UR8, UR8, UR13, URZ ;  /* 0x0000000d080872a4 */ /* 0x000fe2000f8e023f */
[----:B------:R-:W-:Y:S01]  /*04f0*/  IMAD.MOV.U32 R2, RZ, RZ, RZ ;  /* 0x000000ffff027224 */ /* 0x000fe200078e00ff */
[----:B------:R-:W-:Y:S01]  /*0500*/  CS2R R70, SRZ ;  /* 0x0000000000467805 */ /* 0x000fe2000001ff00 */
[----:B------:R-:W-:Y:S01]  /*0510*/  CS2R R68, SRZ ;  /* 0x0000000000447805 */ /* 0x000fe2000001ff00 */
[----:B------:R-:W-:Y:S01]  /*0520*/  UIADD3 UR13, UR8, UR13, URZ ;  /* 0x0000000d080d7290 */ /* 0x000fe2000fffe03f */
[----:B------:R-:W-:Y:S01]  /*0530*/  CS2R R74, SRZ ;  /* 0x00000000004a7805 */ /* 0x000fe2000001ff00 */
[----:B------:R-:W-:Y:S01]  /*0540*/  CS2R R72, SRZ ;  /* 0x0000000000487805 */ /* 0x000fe2000001ff00 */
[----:B------:R-:W-:Y:S01]  /*0550*/  CS2R R78, SRZ ;  /* 0x00000000004e7805 */ /* 0x000fe2000001ff00 */
[----:B------:R-:W-:Y:S01]  /*0560*/  UISETP.LT.AND UP0, UPT, UR17, UR13, UPT ;  /* 0x0000000d1100728c */ /* 0x000fe2000bf01270 */
[----:B------:R-:W-:Y:S01]  /*0570*/  CS2R R76, SRZ ;  /* 0x00000000004c7805 */ /* 0x000fe2000001ff00 */
[----:B------:R-:W-:Y:S01]  /*0580*/  CS2R R82, SRZ ;  /* 0x0000000000527805 */ /* 0x000fe2000001ff00 */
[----:B------:R-:W-:Y:S01]  /*0590*/  CS2R R80, SRZ ;  /* 0x0000000000507805 */ /* 0x000fe2000001ff00 */
[----:B------:R-:W-:Y:S01]  /*05a0*/  USEL UR17, UR17, UR13, UP0 ;  /* 0x0000000d11117287 */ /* 0x000fe20008000000 */
[----:B------:R-:W-:Y:S01]  /*05b0*/  CS2R R86, SRZ ;  /* 0x0000000000567805 */ /* 0x000fe2000001ff00 */
[----:B------:R-:W-:Y:S01]  /*05c0*/  CS2R R84, SRZ ;  /* 0x0000000000547805 */ /* 0x000fe2000001ff00 */
[----:B------:R-:W-:Y:S01]  /*05d0*/  CS2R R90, SRZ ;  /* 0x00000000005a7805 */ /* 0x000fe2000001ff00 */
[----:B------:R-:W-:Y:S01]  /*05e0*/  UISETP.GT.AND UP0, UPT, UR17, UR8, UPT ;  /* 0x000000081100728c */ /* 0x000fe2000bf04270 */
[----:B------:R-:W-:Y:S01]  /*05f0*/  CS2R R88, SRZ ;  /* 0x0000000000587805 */ /* 0x000fe2000001ff00 */
[----:B------:R-:W-:Y:S01]  /*0600*/  CS2R R94, SRZ ;  /* 0x00000000005e7805 */ /* 0x000fe2000001ff00 */
[----:B------:R-:W-:Y:S01]  /*0610*/  CS2R R92, SRZ ;  /* 0x00000000005c7805 */ /* 0x000fe2000001ff00 */
[----:B------:R-:W-:Y:S01]  /*0620*/  CS2R R98, SRZ ;  /* 0x0000000000627805 */ /* 0x000fe2000001ff00 */
[----:B------:R-:W-:Y:S01]  /*0630*/  CS2R R96, SRZ ;  /* 0x0000000000607805 */ /* 0x000fe2000001ff00 */
[----:B------:R-:W-:Y:S01]  /*0640*/  PLOP3.LUT P0, PT, PT, PT, UP0, 0x80, 0x0 ;  /* 0x000000000000781c */ /* 0x000fe20003f0f008 */
[----:B------:R-:W-:Y:S01]  /*0650*/  CS2R R102, SRZ ;  /* 0x0000000000667805 */ /* 0x000fe2000001ff00 */
        /* <DEDUP_REMOVED lines=15> */
[----:B------:R-:W-:Y:S05]  /*0750*/  @!P0 BRA `(.L_x_3) ;  /* 0x000095e000008947 */ /* 0x000fea0003800000 */
[----:B------:R-:W-:Y:S02]  /*0760*/  ISETP.NE.U32.AND P1, PT, RZ, c[0x0][0x340], PT ;  /* 0x0000d000ff007a0c */ /* 0x000fe40003f25070 */
[----:B------:R-:W-:Y:S01]  /*0770*/  SHF.R.S32.HI R113, RZ, 0x1f, R112 ;  /* 0x0000001fff717819 */ /* 0x000fe20000011470 */
[----:B------:R-:W-:Y:S01]  /*0780*/  USHF.R.S32.HI UR20, URZ, 0x1f, UR10 ;  /* 0x0000001f3f147899 */ /* 0x000fe2000801140a */
[----:B------:R-:W-:Y:S01]  /*0790*/  ISETP.NE.AND.EX P1, PT, RZ, c[0x0][0x344], PT, P1 ;  /* 0x0000d100ff007a0c */ /* 0x000fe20003f25310 */
[----:B------:R-:W-:-:S12]  /*07a0*/  ULDC.64 UR4, c[0x0][0x1b8] ;  /* 0x00006e0000047ab9 */ /* 0x000fd80000000a00 */
[----:B------:R-:W-:-:S04]  /*07b0*/  @P1 IMAD.MOV.U32 R3, RZ, RZ, 0x4 ;  /* 0x00000004ff031424 */ /* 0x000fc800078e00ff */
[----:B------:R-:W-:-:S06]  /*07c0*/  @P1 IMAD.WIDE R250, R0, R3, c[0x0][0x340] ;  /* 0x0000d00000fa1625 */ /* 0x000fcc00078e0203 */
[----:B------:R-:W2:Y:S01]  /*07d0*/  @P1 LDG.E R250, [R250.64] ;  /* 0x0000000efafa1981 */ /* 0x000ea2000c1e1900 */
[----:B------:R-:W-:Y:S01]  /*07e0*/  LEA.HI R32, R113, R112, RZ, 0x3 ;  /* 0x0000007071207211 */ /* 0x000fe200078f18ff */
[----:B------:R-:W-:Y:S01]  /*07f0*/  IMAD.MOV.U32 R9, RZ, RZ, c[0x0][0x2c4] ;  /* 0x0000b100ff097624 */ /* 0x000fe200078e00ff */
[----:B------:R-:W-:Y:S01]  /*0800*/  UIMAD.WIDE.U32 UR6, UR10, UR4, URZ ;  /* 0x000000040a0672a5 */ /* 0x000fe2000f8e003f */
[----:B------:R-:W1:Y:S01]  /*0810*/  S2R R3, SR_CTAID.X ;  /* 0x0000000000037919 */ /* 0x000e620000002500 */
[----:B------:R-:W-:Y:S01]  /*0820*/  LOP3.LUT R29, R32, 0xfffffff8, RZ, 0xc0, !PT ;  /* 0xfffffff8201d7812 */ /* 0x000fe200078ec0ff */
[----:B------:R-:W-:Y:S01]  /*0830*/  UIMAD UR4, UR20, UR4, URZ ;  /* 0x00000004140472a4 */ /* 0x000fe2000f8e023f */
[----:B------:R-:W-:Y:S01]  /*0840*/  ISETP.NE.AND P0, PT, R9, 0x1, PT ;  /* 0x000000010900780c */ /* 0x000fe20003f05270 */
[----:B------:R-:W-:Y:S01]  /*0850*/  UIADD3 UR16, UR17, -0x1, URZ ;  /* 0xffffffff11107890 */ /* 0x000fe2000fffe03f */
[----:B------:R-:W-:Y:S01]  /*0860*/  SHF.R.S32.HI R32, RZ, 0x3, R32 ;  /* 0x00000003ff207819 */ /* 0x000fe20000011420 */
[----:B------:R-:W-:Y:S01]  /*0870*/  IMAD.IADD R29, R112, 0x1, -R29 ;  /* 0x00000001701d7824 */ /* 0x000fe200078e0a1d */
[----:B------:R-:W-:Y:S01]  /*0880*/  UIMAD UR4, UR10, UR5, UR4 ;  /* 0x000000050a0472a4 */ /* 0x000fe2000f8e0204 */
[----:B------:R-:W-:Y:S01]  /*0890*/  SHF.R.S32.HI R7, RZ, 0x1f, R0 ;  /* 0x0000001fff077819 */ /* 0x000fe20000011400 */
[----:B------:R-:W-:Y:S01]  /*08a0*/  IMAD.U32 R13, RZ, RZ, UR7 ;  /* 0x00000007ff0d7e24 */ /* 0x000fe2000f8e00ff */
[--C-:B------:R-:W-:Y:S01]  /*08b0*/  SHF.R.S32.HI R28, RZ, 0x1f, R32.reuse ;  /* 0x0000001fff1c7819 */ /* 0x100fe20000011420 */
[----:B------:R-:W-:Y:S01]  /*08c0*/  IMAD R2, R29, 0x20, R32 ;  /* 0x000000201d027824 */ /* 0x000fe200078e0220 */
[----:B------:R-:W-:Y:S01]  /*08d0*/  UIADD3 UR4, UR7, UR4, URZ ;  /* 0x0000000407047290 */ /* 0x000fe2000fffe03f */
[----:B------:R-:W-:Y:S01]  /*08e0*/  IMAD R5, R7, c[0x0][0x1c0], RZ ;  /* 0x0000700007057a24 */ /* 0x000fe200078e02ff */
[----:B------:R-:W-:Y:S01]  /*08f0*/  UMOV UR18, 0x7 ;  /* 0x0000000700127882 */ /* 0x000fe20000000000 */
[----:B------:R-:W-:Y:S01]  /*0900*/  IMAD.U32 R12, RZ, RZ, UR6 ;  /* 0x00000006ff0c7e24 */ /* 0x000fe2000f8e00ff */
[----:B------:R-:W-:Y:S01]  /*0910*/  ULDC.64 UR6, c[0x0][0x1e0] ;  /* 0x0000780000067ab9 */ /* 0x000fe20000000a00 */
[C---:B------:R-:W-:Y:S01]  /*0920*/  IMAD R14, R0.reuse, c[0x0][0x1c4], R5 ;  /* 0x00007100000e7a24 */ /* 0x040fe200078e0205 */
[----:B------:R-:W-:Y:S01]  /*0930*/  MOV R13, UR4 ;  /* 0x00000004000d7c02 */ /* 0x000fe20008000f00 */
[----:B------:R-:W-:Y:S01]  /*0940*/  IMAD R9, R9, c[0x0][0x168], RZ ;  /* 0x00005a0009097a24 */ /* 0x000fe200078e02ff */
[----:B------:R-:W-:Y:S01]  /*0950*/  ULDC.64 UR4, c[0x0][0x1e8] ;  /* 0x00007a0000047ab9 */ /* 0x000fe20000000a00 */
[----:B------:R-:W-:Y:S01]  /*0960*/  IMAD.SHL.U32 R30, R29, 0x8, RZ ;  /* 0x000000081d1e7824 */ /* 0x000fe200078e00ff */
[----:B------:R-:W-:Y:S01]  /*0970*/  UIMAD UR4, UR20, UR4, URZ ;  /* 0x00000004140472a4 */ /* 0x000fe2000f8e023f */
[----:B------:R-:W-:Y:S01]  /*0980*/  IMAD.WIDE.U32 R12, R0, c[0x0][0x1c0], R12 ;  /* 0x00007000000c7a25 */ /* 0x000fe200078e000c */
[----:B------:R-:W-:-:S02]  /*0990*/  USHF.L.U64.HI UR18, UR6, UR18, UR7 ;  /* 0x0000001206127299 */ /* 0x000fc40008010207 */
[----:B------:R-:W-:Y:S01]  /*09a0*/  SHF.R.S32.HI R31, RZ, 0x1f, R30 ;  /* 0x0000001fff1f7819 */ /* 0x000fe2000001141e */
[----:B-1----:R-:W-:Y:S01]  /*09b0*/  IMAD R11, R3, 0x80, R2 ;  /* 0x00000080030b7824 */ /* 0x002fe200078e0202 */
[----:B------:R-:W-:Y:S01]  /*09c0*/  ISETP.GE.AND P6, PT, R30, c[0x0][0x198], PT ;  /* 0x000066001e007a0c */ /* 0x000fe20003fc6270 */
[----:B------:R-:W-:Y:S01]  /*09d0*/  IMAD.IADD R15, R13, 0x1, R14 ;  /* 0x000000010d0f7824 */ /* 0x000fe200078e020e */
[----:B------:R-:W-:Y:S01]  /*09e0*/  UIMAD UR4, UR10, UR5, UR4 ;  /* 0x000000050a0472a4 */ /* 0x000fe2000f8e0204 */
[----:B------:R-:W-:Y:S01]  /*09f0*/  @P0 IMAD.HI.U32 R4, R11, c[0x0][0x2c8], RZ ;  /* 0x0000b2000b040a27 */ /* 0x000fe200078e00ff */
[----:B------:R-:W-:Y:S02]  /*0a00*/  USHF.L.U32 UR19, UR6, 0x7, URZ ;  /* 0x0000000706137899 */ /* 0x000fe4000800063f */
[----:B------:R-:W-:Y:S01]  /*0a10*/  USHF.R.S32.HI UR11, URZ, 0x1f, UR16 ;  /* 0x0000001f3f0b7899 */ /* 0x000fe20008011410 */
[----:B------:R-:W-:Y:S01]  /*0a20*/  IMAD.MOV.U32 R2, RZ, RZ, R11 ;  /* 0x000000ffff027224 */ /* 0x000fe200078e000b */
[----:B------:R-:W-:Y:S01]  /*0a30*/  @P0 SHF.R.U32.HI R2, RZ, c[0x0][0x2cc], R4 ;  /* 0x0000b300ff020a19 */ /* 0x000fe20000011604 */
[----:B------:R-:W-:Y:S01]  /*0a40*/  IMAD.MOV.U32 R14, RZ, RZ, R12 ;  /* 0x000000ffff0e7224 */ /* 0x000fe200078e000c */
[----:B------:R-:W-:Y:S01]  /*0a50*/  UIMAD.WIDE.U32 UR12, UR6, 0x40, URZ ;  /* 0x00000040060c78a5 */ /* 0x000fe2000f8e003f */
[----:B------:R-:W-:Y:S01]  /*0a60*/  IMAD R6, R3, 0x80, R32 ;  /* 0x0000008003067824 */ /* 0x000fe200078e0220 */
[--C-:B------:R-:W-:Y:S01]  /*0a70*/  SHF.R.S32.HI R5, RZ, 0x1f, R2.reuse ;  /* 0x0000001fff057819 */ /* 0x100fe20000011402 */
[----:B------:R-:W-:Y:S01]  /*0a80*/  IMAD.MOV R12, RZ, RZ, -R2 ;  /* 0x000000ffff0c7224 */ /* 0x000fe200078e0a02 */
[----:B------:R-:W-:Y:S01]  /*0a90*/  IADD3 R3, -R32, c[0x0][0x1d0], RZ ;  /* 0x0000740020037a10 */ /* 0x000fe20007ffe1ff */
[----:B------:R-:W-:Y:S01]  /*0aa0*/  IMAD.WIDE.U32 R14, R2, c[0x0][0x1b0], R14 ;  /* 0x00006c00020e7a25 */ /* 0x000fe200078e000e */
[----:B------:R-:W-:Y:S01]  /*0ab0*/  IADD3 R4, R6, 0x20, RZ ;  /* 0x0000002006047810 */ /* 0x000fe20007ffe0ff */
[----:B------:R-:W-:Y:S01]  /*0ac0*/  USHF.L.U32 UR9, UR7, 0x6, URZ ;  /* 0x0000000607097899 */ /* 0x000fe2000800063f */
[----:B------:R-:W-:Y:S01]  /*0ad0*/  BAR.SYNC.DEFER_BLOCKING 0x0 ;  /* 0x0000000000007b1d */ /* 0x000fe20000010000 */
[----:B------:R-:W-:Y:S01]  /*0ae0*/  IMAD R5, R5, c[0x0][0x1b0], RZ ;  /* 0x00006c0005057a24 */ /* 0x000fe200078e02ff */
[-C--:B------:R-:W-:Y:S01]  /*0af0*/  ISETP.GE.AND P3, PT, R4, R9.reuse, PT ;  /* 0x000000090400720c */ /* 0x080fe20003f66270 */
[----:B------:R-:W-:Y:S01]  /*0b00*/  IMAD R12, R12, c[0x0][0x2c4], R11 ;  /* 0x0000b1000c0c7a24 */ /* 0x000fe200078e020b */
[----:B------:R-:W-:Y:S01]  /*0b10*/  IADD3 R4, R6, 0x40, RZ ;  /* 0x0000004006047810 */ /* 0x000fe20007ffe0ff */
[----:B------:R-:W-:Y:S01]  /*0b20*/  IMAD R5, R2, c[0x0][0x1b4], R5 ;  /* 0x00006d0002057a24 */ /* 0x000fe200078e0205 */
[-C--:B------:R-:W-:Y:S01]  /*0b30*/  ISETP.GE.AND P5, PT, R6, R9.reuse, PT ;  /* 0x000000090600720c */ /* 0x080fe20003fa6270 */
[----:B------:R-:W-:Y:S01]  /*0b40*/  IMAD.SHL.U32 R11, R32, 0x40, RZ ;  /* 0x00000040200b7824 */ /* 0x000fe200078e00ff */
[----:B------:R-:W-:Y:S01]  /*0b50*/  ISETP.GE.AND P4, PT, R4, R9, PT ;  /* 0x000000090400720c */ /* 0x000fe20003f86270 */
[----:B------:R-:W-:Y:S01]  /*0b60*/  IMAD.U32 R2, RZ, RZ, UR16 ;  /* 0x00000010ff027e24 */ /* 0x000fe2000f8e00ff */
[----:B------:R-:W-:Y:S01]  /*0b70*/  IADD3 R15, R15, R5, RZ ;  /* 0x000000050f0f7210 */ /* 0x000fe20007ffe0ff */
[----:B------:R-:W-:Y:S01]  /*0b80*/  IMAD.U32 R244, RZ, RZ, UR10 ;  /* 0x0000000afff47e24 */ /* 0x000fe2000f8e00ff */
[----:B------:R-:W-:Y:S01]  /*0b90*/  SHF.R.S32.HI R5, RZ, 0x1f, R12 ;  /* 0x0000001fff057819 */ /* 0x000fe2000001140c */
[----:B------:R-:W-:Y:S01]  /*0ba0*/  IMAD R2, R2, -0x80, R3 ;  /* 0xffffff8002027824 */ /* 0x000fe200078e0203 */
[----:B------:R-:W-:Y:S01]  /*0bb0*/  LOP3.LUT R11, R11, 0x1c0, RZ, 0xc0, !PT ;  /* 0x000001c00b0b7812 */ /* 0x000fe200078ec0ff */
[----:B------:R-:W-:Y:S01]  /*0bc0*/  IMAD R3, R28, c[0x0][0x1e0], RZ ;  /* 0x000078001c037a24 */ /* 0x000fe200078e02ff */
[----:B------:R-:W-:Y:S01]  /*0bd0*/  IADD3 R6, R6, 0x60, RZ ;  /* 0x0000006006067810 */ /* 0x000fe20007ffe0ff */
[----:B------:R-:W-:Y:S01]  /*0be0*/  IMAD R5, R5, c[0x0][0x1a8], RZ ;  /* 0x00006a0005057a24 */ /* 0x000fe200078e02ff */
[----:B------:R-:W-:Y:S01]  /*0bf0*/  SHF.R.U32.HI R8, RZ, 0x3, R11 ;  /* 0x00000003ff087819 */ /* 0x000fe2000001160b */
[----:B------:R-:W-:Y:S01]  /*0c00*/  IMAD R3, R32, c[0x0][0x1e4], R3 ;  /* 0x0000790020037a24 */ /* 0x000fe200078e0203 */
[----:B------:R-:W-:Y:S01]  /*0c10*/  LOP3.LUT R11, R11, 0x38, R30, 0xf8, !PT ;  /* 0x000000380b0b7812 */ /* 0x000fe200078ef81e */
[C---:B------:R-:W-:Y:S01]  /*0c20*/  IMAD R5, R12.reuse, c[0x0][0x1ac], R5 ;  /* 0x00006b000c057a24 */ /* 0x040fe200078e0205 */
[----:B------:R-:W-:Y:S01]  /*0c30*/  UIADD3 UR9, UR13, UR9, URZ ;  /* 0x000000090d097290 */ /* 0x000fe2000fffe03f */
[----:B------:R-:W-:Y:S01]  /*0c40*/  IMAD.WIDE.U32 R12, R12, c[0x0][0x1a8], R14 ;  /* 0x00006a000c0c7a25 */ /* 0x000fe200078e000e */
[----:B------:R-:W-:-:S03]  /*0c50*/  LOP3.LUT R8, R11, R8, RZ, 0x3c, !PT ;  /* 0x000000080b087212 */ /* 0x000fc600078e3cff */
[----:B------:R-:W-:Y:S01]  /*0c60*/  IMAD.IADD R4, R13, 0x1, R5 ;  /* 0x000000010d047824 */ /* 0x000fe200078e0205 */
[----:B------:R-:W-:Y:S01]  /*0c70*/  LEA R5, P0, R12, c[0x0][0x160], 0x1 ;  /* 0x000058000c057a11 */ /* 0x000fe200078008ff */
[----:B------:R-:W-:-:S03]  /*0c80*/  IMAD.WIDE.U32 R10, R32, c[0x0][0x1e0], R30 ;  /* 0x00007800200a7a25 */ /* 0x000fc600078e001e */
[----:B------:R-:W-:Y:S01]  /*0c90*/  LEA.HI.X R4, R12, c[0x0][0x164], R4, 0x1, P0 ;  /* 0x000059000c047a11 */ /* 0x000fe200000f0c04 */
[----:B------:R-:W-:Y:S01]  /*0ca0*/  IMAD.MOV.U32 R12, RZ, RZ, R10 ;  /* 0x000000ffff0c7224 */ /* 0x000fe200078e000a */
[----:B------:R-:W1:Y:S01]  /*0cb0*/  SHFL.IDX PT, R14, R5, RZ, 0x181f ;  /* 0x00181fff050e7589 */ /* 0x000e6200000e0000 */
[----:B------:R-:W-:Y:S01]  /*0cc0*/  IMAD.IADD R13, R11, 0x1, R3 ;  /* 0x000000010b0d7824 */ /* 0x000fe200078e0203 */
[----:B------:R-:W-:Y:S02]  /*0cd0*/  IADD3 R3, R30, 0x40, RZ ;  /* 0x000000401e037810 */ /* 0x000fe40007ffe0ff */
[----:B------:R-:W3:Y:S01]  /*0ce0*/  SHFL.IDX PT, R15, R4, RZ, 0x181f ;  /* 0x00181fff040f7589 */ /* 0x000ee200000e0000 */
[----:B------:R-:W-:Y:S01]  /*0cf0*/  IMAD.WIDE.U32 R244, R244, c[0x0][0x1e8], R12 ;  /* 0x00007a00f4f47a25 */ /* 0x000fe200078e000c */
[----:B------:R-:W-:Y:S02]  /*0d00*/  LEA.HI R11, R113, R112, RZ, 0x6 ;  /* 0x00000070710b7211 */ /* 0x000fe400078f30ff */
[----:B------:R-:W4:Y:S01]  /*0d10*/  SHFL.IDX PT, R12, R5, 0x1, 0x181f ;  /* 0x00381f00050c7f89 */ /* 0x000f2200000e0000 */
[----:B------:R-:W-:-:S02]  /*0d20*/  ISETP.GE.AND P0, PT, R6, R9, PT ;  /* 0x000000090600720c */ /* 0x000fc40003f06270 */
[----:B------:R-:W-:Y:S01]  /*0d30*/  @!P5 SHF.R.S32.HI R6, RZ, 0x1f, R3 ;  /* 0x0000001fff06d819 */ /* 0x000fe20000011403 */
[----:B------:R-:W5:Y:S01]  /*0d40*/  SHFL.IDX PT, R13, R4, 0x1, 0x181f ;  /* 0x00381f00040d7f89 */ /* 0x000f6200000e0000 */
[----:B------:R-:W-:Y:S02]  /*0d50*/  SHF.L.U32 R11, R11, 0x3, RZ ;  /* 0x000000030b0b7819 */ /* 0x000fe400000006ff */
[----:B------:R-:W-:Y:S01]  /*0d60*/  @!P5 LEA.HI R6, R6, R3, RZ, 0x3 ;  /* 0x000000030606d211 */ /* 0x000fe200078f18ff */
[----:B------:R-:W5:Y:S01]  /*0d70*/  SHFL.IDX PT, R18, R5, 0x2, 0x181f ;  /* 0x00581f0005127f89 */ /* 0x000f6200000e0000 */
[----:B------:R-:W-:Y:S02]  /*0d80*/  LOP3.LUT R8, R8, 0xfffffe00, R11, 0xf8, !PT ;  /* 0xfffffe0008087812 */ /* 0x000fe400078ef80b */
[----:B------:R-:W-:Y:S01]  /*0d90*/  IADD3 R245, R245, UR4, RZ ;  /* 0x00000004f5f57c10 */ /* 0x000fe2000fffe0ff */
[----:B------:R-:W5:Y:S01]  /*0da0*/  SHFL.IDX PT, R19, R4, 0x2, 0x181f ;  /* 0x00581f0004137f89 */ /* 0x000f6200000e0000 */
[----:B------:R-:W-:Y:S01]  /*0db0*/  UIMAD UR4, UR18, UR16, URZ ;  /* 0x00000010120472a4 */ /* 0x000fe2000f8e023f */
[----:B------:R-:W-:Y:S01]  /*0dc0*/  IMAD.SHL.U32 R243, R8, 0x2, RZ ;  /* 0x0000000208f37824 */ /* 0x000fe200078e00ff */
[----:B-1----:R-:W-:Y:S01]  /*0dd0*/  @!P5 LEA R16, P2, R30, R14, 0x1 ;  /* 0x0000000e1e10d211 */ /* 0x002fe200078408ff */
[----:B------:R1:W2:Y:S01]  /*0de0*/  SHFL.IDX PT, R10, R5, 0x3, 0x181f ;  /* 0x00781f00050a7f89 */ /* 0x0002a200000e0000 */
[----:B------:R-:W-:-:S02]  /*0df0*/  UIMAD UR4, UR11, UR19, UR4 ;  /* 0x000000130b0472a4 */ /* 0x000fc4000f8e0204 */
[C---:B---3--:R-:W-:Y:S01]  /*0e00*/  @!P5 LEA.HI.X R17, R30.reuse, R15, R31, 0x1, P2 ;  /* 0x0000000f1e11d211 */ /* 0x048fe200010f0c1f */
[----:B------:R3:W2:Y:S01]  /*0e10*/  SHFL.IDX PT, R11, R4, 0x3, 0x181f ;  /* 0x00781f00040b7f89 */ /* 0x0006a200000e0000 */
[----:B----4-:R-:W-:-:S03]  /*0e20*/  @!P3 LEA R8, P2, R30, R12, 0x1 ;  /* 0x0000000c1e08b211 */ /* 0x010fc600078408ff */
[----:B------:R4:W-:Y:S01]  /*0e30*/  @!P5 LDGSTS.E.BYPASS.LTC128B.128 [R243+0x100], [R16.64], !P6 ;  /* 0x0010000010f3dfae */ /* 0x0009e2000f101d4e */
[C---:B-----5:R-:W-:Y:S01]  /*0e40*/  @!P3 LEA.HI.X R9, R30.reuse, R13, R31, 0x1, P2 ;  /* 0x0000000d1e09b211 */ /* 0x060fe200010f0c1f */
[----:B-1----:R-:W-:Y:S01]  /*0e50*/  IMAD.U32 R5, RZ, RZ, UR6 ;  /* 0x00000006ff057e24 */ /* 0x002fe2000f8e00ff */
[----:B---3--:R-:W-:Y:S02]  /*0e60*/  MOV R4, UR7 ;  /* 0x0000000700047c02 */ /* 0x008fe40008000f00 */
[----:B----4-:R-:W-:-:S04]  /*0e70*/  @!P4 LEA R16, P2, R30, R18, 0x1 ;  /* 0x000000121e10c211 */ /* 0x010fc800078408ff */
[----:B------:R-:W-:Y:S02]  /*0e80*/  @!P4 LEA.HI.X R17, R30, R19, R31, 0x1, P2 ;  /* 0x000000131e11c211 */ /* 0x000fe400010f0c1f */
[----:B--2---:R-:W-:Y:S01]  /*0e90*/  @P1 SHF.R.S32.HI R251, RZ, 0x1f, R250 ;  /* 0x0000001ffffb1819 */ /* 0x004fe200000114fa */
[----:B------:R-:W-:Y:S01]  /*0ea0*/  @!P1 IMAD.MOV.U32 R250, RZ, RZ, R0 ;  /* 0x000000fffffa9224 */ /* 0x000fe200078e0000 */
[----:B------:R-:W-:Y:S01]  /*0eb0*/  @!P3 SHF.R.S32.HI R0, RZ, 0x1f, R3 ;  /* 0x0000001fff00b819 */ /* 0x000fe20000011403 */
[----:B------:R-:W-:Y:S01]  /*0ec0*/  @!P1 IMAD.MOV.U32 R251, RZ, RZ, R7 ;  /* 0x000000fffffb9224 */ /* 0x000fe200078e0007 */
[----:B------:R-:W-:Y:S01]  /*0ed0*/  ISETP.GE.AND P1, PT, R3, c[0x0][0x198], PT ;  /* 0x0000660003007a0c */ /* 0x000fe20003f26270 */
[----:B------:R-:W-:Y:S01]  /*0ee0*/  IMAD.WIDE.U32 R244, R250, c[0x0][0x1f0], R244 ;  /* 0x00007c00faf47a25 */ /* 0x000fe200078e00f4 */
[----:B------:R-:W-:Y:S02]  /*0ef0*/  @!P5 LOP3.LUT R7, R6, 0xfffffff8, RZ, 0xc0, !PT ;  /* 0xfffffff80607d812 */ /* 0x000fe400078ec0ff */
[----:B------:R-:W-:Y:S01]  /*0f00*/  @!P3 LEA.HI R0, R0, R3, RZ, 0x3 ;  /* 0x000000030000b211 */ /* 0x000fe200078f18ff */
[----:B------:R-:W-:-:S02]  /*0f10*/  IMAD R247, R251, c[0x0][0x1f0], RZ ;  /* 0x00007c00fbf77a24 */ /* 0x000fc400078e02ff */
[----:B------:R-:W-:Y:S01]  /*0f20*/  @!P5 IMAD.WIDE R20, R7, 0x2, R14 ;  /* 0x000000020714d825 */ /* 0x000fe200078e020e */
[----:B------:R-:W-:Y:S02]  /*0f30*/  @!P3 LOP3.LUT R7, R0, 0xfffffff8, RZ, 0xc0, !PT ;  /* 0xfffffff80007b812 */ /* 0x000fe400078ec0ff */
[----:B------:R-:W-:Y:S01]  /*0f40*/  @!P4 SHF.R.S32.HI R0, RZ, 0x1f, R3 ;  /* 0x0000001fff00c819 */ /* 0x000fe20000011403 */
[----:B------:R-:W-:Y:S02]  /*0f50*/  IMAD R247, R250, c[0x0][0x1f4], R247 ;  /* 0x00007d00faf77a24 */ /* 0x000fe400078e02f7 */
[----:B------:R1:W-:Y:S01]  /*0f60*/  @!P5 LDGSTS.E.BYPASS.LTC128B.128 [R243+0x4100], [R20.64], !P1 ;  /* 0x0410000014f3dfae */ /* 0x0003e2000c901d4e */
[----:B------:R-:W-:Y:S01]  /*0f70*/  ISETP.GE.AND P5, PT, R2, 0x21, PT ;  /* 0x000000210200780c */ /* 0x000fe20003fa6270 */
[----:B------:R-:W-:Y:S01]  /*0f80*/  IMAD.IADD R247, R245, 0x1, R247 ;  /* 0x00000001f5f77824 */ /* 0x000fe200078e02f7 */
[----:B------:R-:W-:Y:S01]  /*0f90*/  @!P4 LEA.HI R0, R0, R3, RZ, 0x3 ;  /* 0x000000030000c211 */ /* 0x000fe200078f18ff */
[----:B------:R2:W-:Y:S01]  /*0fa0*/  @!P3 LDGSTS.E.BYPASS.LTC128B.128 [R243+0x1100], [R8.64], !P6 ;  /* 0x0110000008f3bfae */ /* 0x0005e2000f101d4e */
[----:B------:R-:W-:-:S02]  /*0fb0*/  IMAD.MOV.U32 R246, RZ, RZ, R244 ;  /* 0x000000fffff67224 */ /* 0x000fc400078e00f4 */
[----:B------:R-:W-:Y:S01]  /*0fc0*/  @!P3 IMAD.WIDE R6, R7, 0x2, R12 ;  /* 0x000000020706b825 */ /* 0x000fe200078e020c */
[----:B------:R-:W-:-:S04]  /*0fd0*/  @!P4 LOP3.LUT R0, R0, 0xfffffff8, RZ, 0xc0, !PT ;  /* 0xfffffff80000c812 */ /* 0x000fc800078ec0ff */
[----:B------:R3:W-:Y:S01]  /*0fe0*/  @!P3 LDGSTS.E.BYPASS.LTC128B.128 [R243+0x5100], [R6.64], !P1 ;  /* 0x0510000006f3bfae */ /* 0x0007e2000c901d4e */
[----:B------:R-:W-:Y:S01]  /*0ff0*/  @!P0 LEA R14, P3, R30, R10, 0x1 ;  /* 0x0000000a1e0e8211 */ /* 0x000fe200078608ff */
[----:B------:R-:W-:Y:S02]  /*1000*/  @!P4 IMAD.WIDE R18, R0, 0x2, R18 ;  /* 0x000000020012c825 */ /* 0x000fe400078e0212 */
[----:B------:R4:W-:Y:S01]  /*1010*/  @!P4 LDGSTS.E.BYPASS.LTC128B.128 [R243+0x2100], [R16.64], !P6 ;  /* 0x0210000010f3cfae */ /* 0x0009e2000f101d4e */
[C-C-:B------:R-:W-:Y:S02]  /*1020*/  @!P0 LEA.HI.X R15, R30.reuse, R11, R31.reuse, 0x1, P3 ;  /* 0x0000000b1e0f8211 */ /* 0x140fe400018f0c1f */
[----:B------:R-:W-:Y:S01]  /*1030*/  ISETP.GE.AND P3, PT, R30, c[0x0][0x1d4], PT ;  /* 0x000075001e007a0c */ /* 0x000fe20003f66270 */
[----:B------:R5:W-:Y:S01]  /*1040*/  @!P4 LDGSTS.E.BYPASS.LTC128B.128 [R243+0x6100], [R18.64], !P1 ;  /* 0x0610000012f3cfae */ /* 0x000be2000c901d4e */
[----:B------:R-:W-:Y:S01]  /*1050*/  ISETP.GE.AND P4, PT, R2, 0x41, PT ;  /* 0x000000410200780c */ /* 0x000fe20003f86270 */
[----:B------:R-:W-:-:S02]  /*1060*/  IMAD.WIDE.U32 R30, R32, c[0x0][0x208], R30 ;  /* 0x00008200201e7a25 */ /* 0x000fc400078e001e */
[----:B------:R1:W-:Y:S01]  /*1070*/  @!P0 LDGSTS.E.BYPASS.LTC128B.128 [R243+0x3100], [R14.64], !P6 ;  /* 0x031000000ef38fae */ /* 0x0003e2000f101d4e */
[----:B------:R-:W-:Y:S01]  /*1080*/  ISETP.GE.AND P6, PT, R2, 0x1, PT ;  /* 0x000000010200780c */ /* 0x000fe20003fc6270 */
[----:B--2---:R-:W-:-:S04]  /*1090*/  IMAD.U32 R9, RZ, RZ, UR16 ;  /* 0x00000010ff097e24 */ /* 0x004fc8000f8e00ff */
[----:B------:R-:W-:-:S04]  /*10a0*/  IMAD.WIDE.U32 R8, R9, UR19, R246 ;  /* 0x0000001309087c25 */ /* 0x000fc8000f8e00f6 */
[----:B---3--:R-:W-:Y:S01]  /*10b0*/  IMAD.U32 R7, RZ, RZ, UR6 ;  /* 0x00000006ff077e24 */ /* 0x008fe2000f8e00ff */
[----:B------:R-:W-:Y:S02]  /*10c0*/  @P5 LEA R5, P2, R5, R8, 0x5 ;  /* 0x0000000805055211 */ /* 0x000fe400078428ff */
[----:B------:R-:W-:Y:S01]  /*10d0*/  IADD3 R9, R9, UR4, RZ ;  /* 0x0000000409097c10 */ /* 0x000fe2000fffe0ff */
[----:B------:R-:W-:Y:S01]  /*10e0*/  ULDC.64 UR4, c[0x0][0x210] ;  /* 0x0000840000047ab9 */ /* 0x000fe20000000a00 */
[----:B------:R-:W-:Y:S01]  /*10f0*/  LEA.HI R6, R113, R112, RZ, 0x4 ;  /* 0x0000007071067211 */ /* 0x000fe200078f20ff */
[----:B------:R-:W-:Y:S01]  /*1100*/  UIMAD UR4, UR20, UR4, URZ ;  /* 0x00000004140472a4 */ /* 0x000fe2000f8e023f */
[----:B------:R-:W-:Y:S02]  /*1110*/  @P5 LEA.HI.X R4, R7, R9, R4, 0x5, P2 ;  /* 0x0000000907045211 */ /* 0x000fe400010f2c04 */
[----:B------:R-:W-:Y:S02]  /*1120*/  @P5 LEA R12, P2, R5, c[0x0][0x1c8], 0x1 ;  /* 0x00007200050c5a11 */ /* 0x000fe400078408ff */
[----:B------:R-:W-:-:S02]  /*1130*/  SHF.R.S32.HI R7, RZ, 0x4, R6 ;  /* 0x00000004ff077819 */ /* 0x000fc40000011406 */
[----:B------:R-:W-:Y:S02]  /*1140*/  @P5 LEA.HI.X R13, R5, c[0x0][0x1cc], R4, 0x1, P2 ;  /* 0x00007300050d5a11 */ /* 0x000fe400010f0c04 */
[----:B------:R-:W-:Y:S02]  /*1150*/  @!P0 SHF.R.S32.HI R4, RZ, 0x1f, R3 ;  /* 0x0000001fff048819 */ /* 0x000fe40000011403 */
[----:B------:R-:W-:Y:S02]  /*1160*/  LOP3.LUT R5, R6, 0xfffffff0, RZ, 0xc0, !PT ;  /* 0xfffffff006057812 */ /* 0x000fe400078ec0ff */
[----:B------:R-:W-:Y:S02]  /*1170*/  @!P0 LEA.HI R4, R4, R3, RZ, 0x3 ;  /* 0x0000000304048211 */ /* 0x000fe400078f18ff */
[----:B------:R-:W-:Y:S01]  /*1180*/  ISETP.GE.AND P2, PT, R2, 0x61, PT ;  /* 0x000000610200780c */ /* 0x000fe20003f46270 */
[----:B------:R-:W-:Y:S01]  /*1190*/  IMAD.IADD R5, R112, 0x1, -R5 ;  /* 0x0000000170057824 */ /* 0x000fe200078e0a05 */
[----:B------:R-:W-:-:S02]  /*11a0*/  @!P0 LOP3.LUT R4, R4, 0xfffffff8, RZ, 0xc0, !PT ;  /* 0xfffffff804048812 */ /* 0x000fc400078ec0ff */
[----:B------:R-:W-:Y:S02]  /*11b0*/  LEA.HI R6, R6, R7, RZ, 0x1 ;  /* 0x0000000706067211 */ /* 0x000fe400078f08ff */
[----:B------:R-:W-:Y:S01]  /*11c0*/  SHF.R.S32.HI R0, RZ, 0x1f, R5 ;  /* 0x0000001fff007819 */ /* 0x000fe20000011405 */
[----:B----4-:R-:W-:Y:S01]  /*11d0*/  @!P0 IMAD.WIDE R16, R4, 0x2, R10 ;  /* 0x0000000204108825 */ /* 0x010fe200078e020a */
[----:B------:R-:W-:Y:S02]  /*11e0*/  LOP3.LUT R6, R6, 0xfffffffe, RZ, 0xc0, !PT ;  /* 0xfffffffe06067812 */ /* 0x000fe400078ec0ff */
[----:B------:R-:W-:Y:S02]  /*11f0*/  LEA.HI R0, R0, R5, RZ, 0x3 ;  /* 0x0000000500007211 */ /* 0x000fe400078f18ff */
[----:B------:R2:W-:Y:S01]  /*1200*/  @!P0 LDGSTS.E.BYPASS.LTC128B.128 [R243+0x7100], [R16.64], !P1 ;  /* 0x0710000010f38fae */ /* 0x0005e2000c901d4e */
[----:B-1----:R-:W-:Y:S01]  /*1210*/  @P6 LEA R14, P0, R8, c[0x0][0x1c8], 0x1 ;  /* 0x00007200080e6a11 */ /* 0x002fe200078008ff */
[----:B------:R-:W-:Y:S01]  /*1220*/  VOTEU.ANY UP0, P2 ;  /* 0x00000000003f7886 */ /* 0x000fe20001000100 */
[----:B------:R-:W-:Y:S01]  /*1230*/  LOP3.LUT R2, R0, 0xfffffff8, RZ, 0xc0, !PT ;  /* 0xfffffff800027812 */ /* 0x000fe200078ec0ff */
[----:B------:R-:W0:Y:S01]  /*1240*/  LDGDEPBAR ;  /* 0x00000000000079af */ /* 0x000e220000000000 */
[C-C-:B------:R-:W-:Y:S01]  /*1250*/  @P6 LEA.HI.X R15, R8.reuse, c[0x0][0x1cc], R9.reuse, 0x1, P0 ;  /* 0x00007300080f6a11 */ /* 0x140fe200000f0c09 */
[----:B------:R-:W-:Y:S01]  /*1260*/  IMAD.IADD R6, R7, 0x1, -R6 ;  /* 0x0000000107067824 */ /* 0x000fe200078e0a06 */
[----:B------:R-:W-:Y:S01]  /*1270*/  @P4 IADD3 R4, P0, R8, UR12, RZ ;  /* 0x0000000c08044c10 */ /* 0x000fe2000ff1e0ff */
[----:B------:R-:W-:Y:S01]  /*1280*/  IMAD.IADD R2, R5, 0x1, -R2 ;  /* 0x0000000105027824 */ /* 0x000fe200078e0a02 */
[----:B------:R-:W-:Y:S01]  /*1290*/  @UP0 UIMAD UR7, UR7, 0x60, URZ ;  /* 0x00000060070708a4 */ /* 0x000fe2000f8e023f */
[----:B------:R-:W-:Y:S01]  /*12a0*/  IMAD.U32 R5, RZ, RZ, UR6 ;  /* 0x00000006ff057e24 */ /* 0x000fe2000f8e00ff */
[----:B------:R-:W-:Y:S01]  /*12b0*/  @P4 IADD3.X R11, R9, UR9, RZ, P0, !PT ;  /* 0x00000009090b4c10 */ /* 0x000fe200087fe4ff */
[----:B------:R1:W-:Y:S01]  /*12c0*/  @P6 LDGSTS.E.BYPASS.LTC128B.128 [R243+0x8100], [R14.64], !P3 ;  /* 0x081000000ef36fae */ /* 0x0003e2000d901d4e */
[----:B------:R-:W-:Y:S01]  /*12d0*/  ISETP.GE.AND P0, PT, R3, c[0x0][0x1d4], PT ;  /* 0x0000750003007a0c */ /* 0x000fe20003f06270 */
[----:B------:R-:W-:Y:S01]  /*12e0*/  @P2 IMAD.WIDE.U32 R8, R5, 0x60, R8 ;  /* 0x0000006005082825 */ /* 0x000fe200078e0008 */
[----:B------:R-:W-:-:S02]  /*12f0*/  SHF.L.U32 R7, R6, 0x3, RZ ;  /* 0x0000000306077819 */ /* 0x000fc400000006ff */
[----:B------:R-:W-:Y:S01]  /*1300*/  LEA.HI R113, R113, R112, RZ, 0x5 ;  /* 0x0000007071717211 */ /* 0x000fe200078f28ff */
[----:B------:R-:W-:Y:S02]  /*1310*/  IMAD.SHL.U32 R10, R2, 0x40, RZ ;  /* 0x00000040020a7824 */ /* 0x000fe400078e00ff */
[----:B------:R-:W-:Y:S02]  /*1320*/  IMAD.SHL.U32 R0, R0, 0x40, RZ ;  /* 0x0000004000007824 */ /* 0x000fe400078e00ff */
[----:B------:R-:W-:Y:S01]  /*1330*/  IMAD.SHL.U32 R5, R113, 0x20, RZ ;  /* 0x0000002071057824 */ /* 0x000fe200078e00ff */
[----:B------:R-:W-:-:S03]  /*1340*/  LOP3.LUT R10, R10, 0x1c0, RZ, 0xc0, !PT ;  /* 0x000001c00a0a7812 */ /* 0x000fc600078ec0ff */
[----:B------:R1:W-:Y:S01]  /*1350*/  @P6 LDGSTS.E.BYPASS.LTC128B.128 [R243+0xc100], [R14.64+0x80], !P0 ;  /* 0x0c1000800ef36fae */ /* 0x0003e2000c101d4e */
[----:B--2---:R-:W-:Y:S02]  /*1360*/  @P4 LEA R16, P1, R4, c[0x0][0x1c8], 0x1 ;  /* 0x0000720004104a11 */ /* 0x004fe400078208ff */
[----:B------:R-:W-:Y:S01]  /*1370*/  LOP3.LUT R3, R10, 0x8, R7, 0xf8, !PT ;  /* 0x000000080a037812 */ /* 0x000fe200078ef807 */
[----:B------:R1:W-:Y:S01]  /*1380*/  @P5 LDGSTS.E.BYPASS.LTC128B.128 [R243+0x9100], [R12.64], !P3 ;  /* 0x091000000cf35fae */ /* 0x0003e2000d901d4e */
[----:B------:R-:W-:Y:S01]  /*1390*/  @P4 LEA.HI.X R17, R4, c[0x0][0x1cc], R11, 0x1, P1 ;  /* 0x0000730004114a11 */ /* 0x000fe200008f0c0b */
[----:B------:R-:W-:Y:S01]  /*13a0*/  IMAD.MOV.U32 R7, RZ, RZ, 0x10 ;  /* 0x00000010ff077424 */ /* 0x000fe200078e00ff */
[----:B------:R-:W-:Y:S01]  /*13b0*/  @P2 IADD3 R4, R9, UR7, RZ ;  /* 0x0000000709042c10 */ /* 0x000fe2000fffe0ff */
[----:B------:R1:W-:Y:S01]  /*13c0*/  @P5 LDGSTS.E.BYPASS.LTC128B.128 [R243+0xd100], [R12.64+0x80], !P0 ;  /* 0x0d1000800cf35fae */ /* 0x0003e2000c101d4e */
[----:B-----5:R-:W-:Y:S01]  /*13d0*/  @P2 LEA R18, P1, R8, c[0x0][0x1c8], 0x1 ;  /* 0x0000720008122a11 */ /* 0x020fe200078208ff */
[----:B------:R-:W-:Y:S01]  /*13e0*/  IMAD.SHL.U32 R9, R32, 0x8, RZ ;  /* 0x0000000820097824 */ /* 0x000fe200078e00ff */
[----:B------:R-:W-:Y:S01]  /*13f0*/  SHF.R.U32.HI R10, RZ, 0x3, R10 ;  /* 0x00000003ff0a7819 */ /* 0x000fe2000001160a */
[----:B------:R2:W-:Y:S01]  /*1400*/  @P4 LDGSTS.E.BYPASS.LTC128B.128 [R243+0xa100], [R16.64], !P3 ;  /* 0x0a10000010f34fae */ /* 0x0005e2000d901d4e */
[----:B------:R-:W-:Y:S01]  /*1410*/  @P2 LEA.HI.X R19, R8, c[0x0][0x1cc], R4, 0x1, P1 ;  /* 0x0000730008132a11 */ /* 0x000fe200008f0c04 */
[----:B------:R-:W-:Y:S01]  /*1420*/  IMAD.SHL.U32 R4, R29, 0x40, RZ ;  /* 0x000000401d047824 */ /* 0x000fe200078e00ff */
[----:B------:R-:W-:Y:S01]  /*1430*/  LOP3.LUT R3, R3, R10, RZ, 0x3c, !PT ;  /* 0x0000000a03037212 */ /* 0x000fe200078e3cff */
[----:B------:R2:W-:Y:S01]  /*1440*/  @P4 LDGSTS.E.BYPASS.LTC128B.128 [R243+0xe100], [R16.64+0x80], !P0 ;  /* 0x0e10008010f34fae */ /* 0x0005e2000c101d4e */
[----:B------:R-:W-:-:S02]  /*1450*/  UIMAD UR7, UR10, UR5, UR4 ;  /* 0x000000050a0772a4 */ /* 0x000fc4000f8e0204 */
[----:B------:R-:W-:Y:S01]  /*1460*/  LOP3.LUT R0, R3, 0xfffffe00, R0, 0xf8, !PT ;  /* 0xfffffe0003007812 */ /* 0x000fe200078ef800 */
[----:B------:R2:W-:Y:S01]  /*1470*/  @P2 LDGSTS.E.BYPASS.LTC128B.128 [R243+0xb100], [R18.64], !P3 ;  /* 0x0b10000012f32fae */ /* 0x0005e2000d901d4e */
[----:B------:R-:W-:Y:S01]  /*1480*/  LOP3.LUT R3, R5, 0x7ffffc00, RZ, 0xc0, !PT ;  /* 0x7ffffc0005037812 */ /* 0x000fe200078ec0ff */
[----:B------:R-:W-:Y:S01]  /*1490*/  IMAD.MOV.U32 R5, RZ, RZ, 0x20 ;  /* 0x00000020ff057424 */ /* 0x000fe200078e00ff */
[----:B------:R-:W-:Y:S01]  /*14a0*/  LOP3.LUT R4, R4, 0x1c0, RZ, 0xc0, !PT ;  /* 0x000001c004047812 */ /* 0x000fe200078ec0ff */
[----:B------:R2:W-:Y:S01]  /*14b0*/  @P2 LDGSTS.E.BYPASS.LTC128B.128 [R243+0xf100], [R18.64+0x80], !P0 ;  /* 0x0f10008012f32fae */ /* 0x0005e2000c101d4e */
[----:B------:R-:W-:Y:S01]  /*14c0*/  R2P PR, R2, 0x6 ;  /* 0x0000000602007804 */ /* 0x000fe20000000000 */
[----:B------:R-:W-:Y:S01]  /*14d0*/  ULDC.64 UR4, c[0x0][0x208] ;  /* 0x0000820000047ab9 */ /* 0x000fe20000000a00 */
[----:B------:R-:W-:Y:S01]  /*14e0*/  IADD3 R3, R0, R3, RZ ;  /* 0x0000000300037210 */ /* 0x000fe20007ffe0ff */
[----:B------:R-:W0:Y:S01]  /*14f0*/  LDGDEPBAR ;  /* 0x00000000000079af */ /* 0x000e220000000000 */
[----:B------:R-:W-:Y:S01]  /*1500*/  LOP3.LUT R9, R4, 0x8, R9, 0xf8, !PT ;  /* 0x0000000804097812 */ /* 0x000fe200078ef809 */
[----:B------:R-:W-:Y:S01]  /*1510*/  UIMAD UR11, UR11, UR4, URZ ;  /* 0x000000040b0b72a4 */ /* 0x000fe2000f8e023f */
[----:B------:R-:W-:Y:S01]  /*1520*/  SHF.R.U32.HI R4, RZ, 0x3, R4 ;  /* 0x00000003ff047819 */ /* 0x000fe20000011604 */
[----:B------:R-:W-:Y:S01]  /*1530*/  UIMAD.WIDE.U32 UR22, UR16, UR4, URZ ;  /* 0x00000004101672a5 */ /* 0x000fe2000f8e003f */
[----:B------:R-:W-:Y:S01]  /*1540*/  SEL R7, R7, 0xfffffff0, !P1 ;  /* 0xfffffff007077807 */ /* 0x000fe20004800000 */
[----:B------:R-:W-:Y:S01]  /*1550*/  UIMAD UR11, UR16, UR5, UR11 ;  /* 0x00000005100b72a4 */ /* 0x000fe2000f8e020b */
[----:B------:R-:W-:-:S02]  /*1560*/  LEA R2, R3, 0x100, 0x1 ;  /* 0x0000010003027811 */ /* 0x000fc400078e08ff */
[----:B------:R-:W-:Y:S01]  /*1570*/  LOP3.LUT R9, R9, R4, RZ, 0x3c, !PT ;  /* 0x0000000409097212 */ /* 0x000fe200078e3cff */
[----:B------:R-:W-:Y:S01]  /*1580*/  UIADD3 UR20, UR23, UR11, URZ ;  /* 0x0000000b17147290 */ /* 0x000fe2000fffe03f */
[----:B------:R-:W-:Y:S01]  /*1590*/  SEL R5, R5, 0xffffffe0, !P2 ;  /* 0xffffffe005057807 */ /* 0x000fe20005000000 */
[--C-:B------:R-:W-:Y:S01]  /*15a0*/  IMAD R4, R7, 0x2, R2.reuse ;  /* 0x0000000207047824 */ /* 0x100fe200078e0202 */
[----:B------:R-:W-:Y:S01]  /*15b0*/  LOP3.LUT P1, RZ, R29, 0x2, RZ, 0xc0, !PT ;  /* 0x000000021dff7812 */ /* 0x000fe2000782c0ff */
[----:B------:R-:W-:Y:S01]  /*15c0*/  IMAD R242, R6, 0x200, R9 ;  /* 0x0000020006f27824 */ /* 0x000fe200078e0209 */
[----:B------:R-:W-:Y:S01]  /*15d0*/  UMOV UR11, 0xffffff80 ;  /* 0xffffff80000b7882 */ /* 0x000fe20000000000 */
[----:B------:R-:W-:Y:S01]  /*15e0*/  IMAD.SHL.U32 R6, R3, 0x2, RZ ;  /* 0x0000000203067824 */ /* 0x000fe200078e00ff */
[----:B------:R-:W-:Y:S01]  /*15f0*/  LOP3.LUT P2, RZ, R29, 0x4, RZ, 0xc0, !PT ;  /* 0x000000041dff7812 */ /* 0x000fe2000784c0ff */
[C---:B------:R-:W-:Y:S01]  /*1600*/  IMAD R3, R5.reuse, 0x2, R2 ;  /* 0x0000000205037824 */ /* 0x040fe200078e0202 */
[----:B------:R-:W-:Y:S01]  /*1610*/  LEA R2, R5, R4, 0x1 ;  /* 0x0000000405027211 */ /* 0x000fe200078e08ff */
[----:B------:R-:W-:Y:S01]  /*1620*/  IMAD.SHL.U32 R242, R242, 0x2, RZ ;  /* 0x00000002f2f27824 */ /* 0x000fe200078e00ff */
[----:B------:R-:W-:-:S04]  /*1630*/  DEPBAR.LE SB0, 0x1 ;  /* 0x000080400000791a */ /* 0x000fc80000000000 */
[----:B------:R-:W-:Y:S01]  /*1640*/  BAR.SYNC.DEFER_BLOCKING 0x0 ;  /* 0x0000000000007b1d */ /* 0x000fe20000010000 */
[----:B------:R-:W-:-:S05]  /*1650*/  IADD3 R241, R242, 0x8120, RZ ;  /* 0x00008120f2f17810 */ /* 0x000fca0007ffe0ff */
[----:B------:R-:W-:Y:S04]  /*1660*/  LDSM.16.M88.4 R136, [R6+0x100] ;  /* 0x000100000688783b */ /* 0x000fe80000000200 */
[----:B------:R3:W-:Y:S04]  /*1670*/  LDSM.16.M88.4 R184, [R6+0x4100] ;  /* 0x0041000006b8783b */ /* 0x0007e80000000200 */
[----:B------:R-:W-:Y:S04]  /*1680*/  LDSM.16.M88.4 R172, [R4] ;  /* 0x0000000004ac783b */ /* 0x000fe80000000200 */
[----:B------:R-:W-:Y:S04]  /*1690*/  LDSM.16.M88.4 R188, [R4+0x4000] ;  /* 0x0040000004bc783b */ /* 0x000fe80000000200 */
[----:B------:R-:W-:Y:S04]  /*16a0*/  LDSM.16.M88.4 R176, [R3] ;  /* 0x0000000003b0783b */ /* 0x000fe80000000200 */
[----:B------:R4:W-:Y:S04]  /*16b0*/  LDSM.16.M88.4 R192, [R3+0x4000] ;  /* 0x0040000003c0783b */ /* 0x0009e80000000200 */
[----:B------:R-:W-:Y:S01]  /*16c0*/  LDSM.16.M88.4 R180, [R2] ;  /* 0x0000000002b4783b */ /* 0x000fe20000000200 */
[----:B---3--:R-:W-:-:S03]  /*16d0*/  IADD3 R6, R242, 0x8100, RZ ;  /* 0x00008100f2067810 */ /* 0x008fc60007ffe0ff */
[----:B------:R3:W-:Y:S01]  /*16e0*/  LDSM.16.M88.4 R212, [R2+0x4000] ;  /* 0x0040000002d4783b */ /* 0x0007e20000000200 */
[----:B------:R-:W-:-:S03]  /*16f0*/  @P1 IADD3 R241, R6, -0x20, RZ ;  /* 0xffffffe006f11810 */ /* 0x000fc60007ffe0ff */
[----:B------:R-:W-:Y:S01]  /*1700*/  BAR.SYNC.DEFER_BLOCKING 0x0 ;  /* 0x0000000000007b1d */ /* 0x000fe20000010000 */
[C---:B------:R-:W-:Y:S02]  /*1710*/  IADD3 R235, R241.reuse, 0x800, RZ ;  /* 0x00000800f1eb7810 */ /* 0x040fe40007ffe0ff */
[C---:B------:R-:W-:Y:S02]  /*1720*/  IADD3 R234, R241.reuse, 0x1000, RZ ;  /* 0x00001000f1ea7810 */ /* 0x040fe40007ffe0ff */
[C---:B------:R-:W-:Y:S02]  /*1730*/  IADD3 R233, R241.reuse, 0x1800, RZ ;  /* 0x00001800f1e97810 */ /* 0x040fe40007ffe0ff */
[C---:B------:R-:W-:Y:S01]  /*1740*/  IADD3 R232, R241.reuse, 0x2000, RZ ;  /* 0x00002000f1e87810 */ /* 0x040fe20007ffe0ff */
[----:B----4-:R-:W-:Y:S01]  /*1750*/  IMAD R3, R28, c[0x0][0x208], RZ ;  /* 0x000082001c037a24 */ /* 0x010fe200078e02ff */
[C---:B------:R-:W-:Y:S02]  /*1760*/  IADD3 R231, R241.reuse, 0x2800, RZ ;  /* 0x00002800f1e77810 */ /* 0x040fe40007ffe0ff */
[----:B------:R-:W-:-:S02]  /*1770*/  IADD3 R230, R241, 0x3000, RZ ;  /* 0x00003000f1e67810 */ /* 0x000fc40007ffe0ff */
[C---:B------:R-:W-:Y:S02]  /*1780*/  IADD3 R229, R241.reuse, 0x3800, RZ ;  /* 0x00003800f1e57810 */ /* 0x040fe40007ffe0ff */
[C---:B------:R-:W-:Y:S01]  /*1790*/  IADD3 R227, R241.reuse, 0x4000, RZ ;  /* 0x00004000f1e37810 */ /* 0x040fe20007ffe0ff */
[----:B---3--:R-:W-:Y:S01]  /*17a0*/  IMAD R2, R32, c[0x0][0x20c], R3 ;  /* 0x0000830020027a24 */ /* 0x008fe200078e0203 */
[----:B------:R-:W-:Y:S01]  /*17b0*/  IADD3 R226, R241, 0x4800, RZ ;  /* 0x00004800f1e27810 */ /* 0x000fe20007ffe0ff */
[----:B------:R-:W-:Y:S01]  /*17c0*/  IMAD R3, R251, c[0x0][0x218], RZ ;  /* 0x00008600fb037a24 */ /* 0x000fe200078e02ff */
[----:B------:R-:W-:Y:S01]  /*17d0*/  IADD3 R225, R241, 0x5000, RZ ;  /* 0x00005000f1e17810 */ /* 0x000fe20007ffe0ff */
[----:B------:R-:W-:-:S04]  /*17e0*/  DEPBAR.LE SB0, 0x0 ;  /* 0x000080000000791a */ /* 0x000fc80000000000 */
[----:B------:R-:W-:Y:S01]  /*17f0*/  BAR.SYNC.DEFER_BLOCKING 0x0 ;  /* 0x0000000000007b1d */ /* 0x000fe20000010000 */
[----:B------:R-:W-:Y:S01]  /*1800*/  IMAD R3, R250, c[0x0][0x21c], R3 ;  /* 0x00008700fa037a24 */ /* 0x000fe200078e0203 */
[C---:B------:R-:W-:Y:S02]  /*1810*/  IADD3 R224, R241.reuse, 0x5800, RZ ;  /* 0x00005800f1e07810 */ /* 0x040fe40007ffe0ff */
[C---:B------:R-:W-:Y:S02]  /*1820*/  IADD3 R223, R241.reuse, 0x6000, RZ ;  /* 0x00006000f1df7810 */ /* 0x040fe40007ffe0ff */
[C---:B------:R-:W-:Y:S02]  /*1830*/  IADD3 R222, R241.reuse, 0x6800, RZ ;  /* 0x00006800f1de7810 */ /* 0x040fe40007ffe0ff */
[C---:B------:R-:W-:Y:S02]  /*1840*/  IADD3 R221, R241.reuse, 0x7000, RZ ;  /* 0x00007000f1dd7810 */ /* 0x040fe40007ffe0ff */
[----:B------:R-:W-:Y:S01]  /*1850*/  IADD3 R220, R241, 0x7800, RZ ;  /* 0x00007800f1dc7810 */ /* 0x000fe20007ffe0ff */
[----:B------:R-:W3:Y:S04]  /*1860*/  LDSM.16.M88.4 R84, [R242+0x8900] ;  /* 0x00890000f254783b */ /* 0x000ee80000000200 */
[----:B------:R-:W-:Y:S04]  /*1870*/  LDSM.16.M88.4 R20, [R241+0x800] ;  /* 0x00080000f114783b */ /* 0x000fe80000000200 */
[----:B-1----:R-:W2:Y:S04]  /*1880*/  LDSM.16.M88.4 R12, [R242+0x8100] ;  /* 0x00810000f20c783b */ /* 0x002ea80000000200 */
[----:B------:R-:W1:Y:S04]  /*1890*/  LDSM.16.M88.4 R24, [R241] ;  /* 0x00000000f118783b */ /* 0x000e680000000200 */
[----:B------:R-:W4:Y:S04]  /*18a0*/  LDSM.16.M88.4 R76, [R242+0x9100] ;  /* 0x00910000f24c783b */ /* 0x000f280000000200 */
[----:B------:R-:W-:Y:S04]  /*18b0*/  LDSM.16.M88.4 R100, [R241+0x1000] ;  /* 0x00100000f164783b */ /* 0x000fe80000000200 */
[----:B------:R-:W5:Y:S04]  /*18c0*/  LDSM.16.M88.4 R44, [R242+0xa100] ;  /* 0x00a10000f22c783b */ /* 0x000f680000000200 */
[----:B------:R-:W-:Y:S04]  /*18d0*/  LDSM.16.M88.4 R52, [R242+0x9900] ;  /* 0x00990000f234783b */ /* 0x000fe80000000200 */
[----:B------:R-:W1:Y:S04]  /*18e0*/  LDSM.16.M88.4 R36, [R242+0xa900] ;  /* 0x00a90000f224783b */ /* 0x000e680000000200 */
[----:B------:R-:W-:Y:S01]  /*18f0*/  LDSM.16.M88.4 R96, [R241+0x1800] ;  /* 0x00180000f160783b */ /* 0x000fe20000000200 */
[C---:B---3--:R-:W-:Y:S03]  /*1900*/  HMMA.16816.F32 R8, R136.reuse, R84, RZ ;  /* 0x000000548808723c */ /* 0x048fe600000018ff */
[----:B------:R-:W-:Y:S04]  /*1910*/  LDSM.16.M88.4 R88, [R241+0x2000] ;  /* 0x00200000f158783b */ /* 0x000fe80000000200 */
[----:B------:R-:W-:Y:S01]  /*1920*/  LDSM.16.M88.4 R68, [R241+0x2800] ;  /* 0x00280000f144783b */ /* 0x000fe20000000200 */
[C---:B------:R-:W-:Y:S03]  /*1930*/  HMMA.16816.F32 R84, R136.reuse, R86, RZ ;  /* 0x000000568854723c */ /* 0x040fe600000018ff */
[----:B------:R-:W-:Y:S04]  /*1940*/  LDSM.16.M88.4 R64, [R241+0x3000] ;  /* 0x00300000f140783b */ /* 0x000fe80000000200 */
[----:B------:R-:W-:Y:S01]  /*1950*/  LDSM.16.M88.4 R60, [R241+0x3800] ;  /* 0x00380000f13c783b */ /* 0x000fe20000000200 */
[----:B--2---:R-:W-:Y:S08]  /*1960*/  HMMA.16816.F32 R16, R136, R12, RZ ;  /* 0x0000000c8810723c */ /* 0x004ff000000018ff */
[----:B------:R-:W-:Y:S07]  /*1970*/  HMMA.16816.F32 R8, R172, R20, R8 ;  /* 0x00000014ac08723c */ /* 0x000fee0000001808 */
[----:B------:R-:W-:Y:S01]  /*1980*/  IMAD.IADD R21, R31, 0x1, R2 ;  /* 0x000000011f157824 */ /* 0x000fe200078e0202 */
[----:B------:R-:W-:Y:S01]  /*1990*/  HMMA.16816.F32 R12, R136, R14, RZ ;  /* 0x0000000e880c723c */ /* 0x000fe200000018ff */
[----:B------:R-:W-:-:S02]  /*19a0*/  IMAD.U32 R2, RZ, RZ, UR10 ;  /* 0x0000000aff027e24 */ /* 0x000fc4000f8e00ff */
[----:B------:R-:W-:Y:S02]  /*19b0*/  IMAD.MOV.U32 R20, RZ, RZ, R30 ;  /* 0x000000ffff147224 */ /* 0x000fe400078e001e */
[----:B------:R-:W-:Y:S02]  /*19c0*/  LDSM.16.M88.4 R28, [R242+0xb100] ;  /* 0x00b10000f21c783b */ /* 0x000fe40000000200 */
[----:B------:R-:W-:Y:S01]  /*19d0*/  IMAD.WIDE.U32 R20, R2, c[0x0][0x210], R20 ;  /* 0x0000840002147a25 */ /* 0x000fe200078e0014 */
[----:B------:R-:W-:Y:S04]  /*19e0*/  HMMA.16816.F32 R84, R172, R22, R84 ;  /* 0x00000016ac54723c */ /* 0x000fe80000001854 */
[----:B------:R-:W-:Y:S01]  /*19f0*/  IADD3 R21, R21, UR7, RZ ;  /* 0x0000000715157c10 */ /* 0x000fe2000fffe0ff */
[----:B------:R-:W-:-:S02]  /*1a00*/  ULDC UR7, c[0x0][0x1d0] ;  /* 0x0000740000077ab9 */ /* 0x000fc40000000800 */
[----:B------:R-:W-:Y:S01]  /*1a10*/  UIMAD UR7, UR16, UR11, UR7 ;  /* 0x0000000b100772a4 */ /* 0x000fe2000f8e0207 */
[----:B-1----:R-:W-:Y:S01]  /*1a20*/  HMMA.16816.F32 R16, R172, R24, R16 ;  /* 0x00000018ac10723c */ /* 0x002fe20000001810 */
[----:B------:R-:W-:Y:S01]  /*1a30*/  IMAD.WIDE.U32 R250, R250, c[0x0][0x218], R20 ;  /* 0x00008600fafa7a25 */ /* 0x000fe200078e0014 */
[----:B------:R-:W-:-:S03]  /*1a40*/  USHF.L.U32 UR11, UR4, 0x6, URZ ;  /* 0x00000006040b7899 */ /* 0x000fc6000800063f */
[----:B------:R-:W-:Y:S01]  /*1a50*/  IMAD.U32 R20, RZ, RZ, UR22 ;  /* 0x00000016ff147e24 */ /* 0x000fe2000f8e00ff */
[----:B------:R-:W-:Y:S01]  /*1a60*/  IADD3 R2, -R32, UR7, RZ ;  /* 0x0000000720027c10 */ /* 0x000fe2000fffe1ff */
[----:B------:R-:W-:Y:S01]  /*1a70*/  IMAD.U32 R21, RZ, RZ, UR23 ;  /* 0x00000017ff157e24 */ /* 0x000fe2000f8e00ff */
[----:B------:R-:W-:Y:S01]  /*1a80*/  IADD3 R248, R251, R3, RZ ;  /* 0x00000003fbf87210 */ /* 0x000fe20007ffe0ff */
[----:B------:R-:W-:Y:S01]  /*1a90*/  IMAD.U32 R21, RZ, RZ, UR20 ;  /* 0x00000014ff157e24 */ /* 0x000fe2000f8e00ff */
[----:B------:R-:W-:Y:S01]  /*1aa0*/  LEA R3, P1, R20, R250, 0x7 ;  /* 0x000000fa14037211 */ /* 0x000fe200078238ff */
[----:B------:R-:W-:Y:S01]  /*1ab0*/  UMOV UR23, 0x6 ;  /* 0x0000000600177882 */ /* 0x000fe20000000000 */
[C---:B------:R-:W-:Y:S01]  /*1ac0*/  ISETP.LT.OR P5, PT, R2.reuse, 0x1, P3 ;  /* 0x000000010200780c */ /* 0x040fe20001fa1670 */
[----:B------:R-:W-:Y:S01]  /*1ad0*/  USHF.L.U64.HI UR20, UR4, UR23, UR5 ;  /* 0x0000001704147299 */ /* 0x000fe20008010205 */
[----:B------:R-:W-:Y:S01]  /*1ae0*/  ISETP.LT.OR P6, PT, R2, 0x1, P0 ;  /* 0x000000010200780c */ /* 0x000fe200007c1670 */
[----:B------:R-:W-:Y:S01]  /*1af0*/  HMMA.16816.F32 R12, R172, R26, R12 ;  /* 0x0000001aac0c723c */ /* 0x000fe2000000180c */
[----:B------:R-:W-:Y:S01]  /*1b00*/  LEA.HI.X R4, R20, R248, R21, 0x7, P1 ;  /* 0x000000f814047211 */ /* 0x000fe200008f3c15 */
[----:B------:R-:W-:Y:S01]  /*1b10*/  UIADD3 UR22, UP0, UR11, 0x80, URZ ;  /* 0x000000800b167890 */ /* 0x000fe2000ff1e03f */
[C---:B------:R-:W-:Y:S01]  /*1b20*/  LEA R34, P1, R3.reuse, c[0x0][0x1f8], 0x1 ;  /* 0x00007e0003227a11 */ /* 0x040fe200078208ff */
[----:B------:R-:W1:Y:S01]  /*1b30*/  LDSM.16.M88.4 R20, [R242+0xb900] ;  /* 0x00b90000f214783b */ /* 0x000e620000000200 */
[----:B------:R-:W-:Y:S01]  /*1b40*/  ISETP.LT.OR P4, PT, R2, 0x21, P3 ;  /* 0x000000210200780c */ /* 0x000fe20001f81670 */
[----:B------:R-:W-:Y:S01]  /*1b50*/  UIADD3.X UR21, URZ, UR20, URZ, UP0, !UPT ;  /* 0x000000143f157290 */ /* 0x000fe200087fe43f */
[----:B------:R-:W-:Y:S01]  /*1b60*/  LEA.HI.X R35, R3, c[0x0][0x1fc], R4, 0x1, P1 ;  /* 0x00007f0003237a11 */ /* 0x000fe200008f0c04 */
[----:B----4-:R-:W-:Y:S01]  /*1b70*/  HMMA.16816.F32 R80, R136, R76, RZ ;  /* 0x0000004c8850723c */ /* 0x010fe200000018ff */
[----:B------:R-:W-:Y:S01]  /*1b80*/  IADD3 R24, P1, R34, UR11, RZ ;  /* 0x0000000b22187c10 */ /* 0x000fe2000ff3e0ff */
[----:B------:R-:W-:Y:S01]  /*1b90*/  IMAD.U32 R27, RZ, RZ, UR11 ;  /* 0x0000000bff1b7e24 */ /* 0x000fe2000f8e00ff */
[----:B------:R-:W-:Y:S01]  /*1ba0*/  UISETP.GT.AND UP0, UPT, UR16, UR8, UPT ;  /* 0x000000081000728c */ /* 0x000fe2000bf04270 */
[----:B------:R-:W-:Y:S01]  /*1bb0*/  @!PT LDS RZ, [RZ] ;  /* 0x00000000fffff984 */ /* 0x000fe20000000800 */
[----:B------:R-:W-:Y:S01]  /*1bc0*/  @!PT LDS RZ, [RZ] ;  /* 0x00000000fffff984 */ /* 0x000fe20000000800 */
[----:B------:R-:W-:Y:S01]  /*1bd0*/  @!PT LDS RZ, [RZ] ;  /* 0x00000000fffff984 */ /* 0x000fe20000000800 */
[----:B------:R2:W-:Y:S01]  /*1be0*/  LDGSTS.E.BYPASS.LTC128B.128 [R243+0x100], [R34.64], !P5 ;  /* 0x0010000022f37fae */ /* 0x0005e2000e901d4e */
[----:B------:R-:W-:-:S02]  /*1bf0*/  IADD3.X R25, R35, UR20, RZ, P1, !PT ;  /* 0x0000001423197c10 */ /* 0x000fc40008ffe4ff */
[----:B------:R-:W-:Y:S01]  /*1c00*/  IADD3 R26, P5, P1, R27, 0x80, R34 ;  /* 0x000000801b1a7810 */ /* 0x000fe200079be022 */
[----:B------:R2:W-:Y:S01]  /*1c10*/  LDGSTS.E.BYPASS.LTC128B.128 [R243+0x4100], [R34.64+0x80], !P6 ;  /* 0x0410008022f37fae */ /* 0x0005e2000f101d4e */
[----:B------:R-:W-:Y:S01]  /*1c20*/  ISETP.LT.OR P6, PT, R2, 0x21, P0 ;  /* 0x000000210200780c */ /* 0x000fe200007c1670 */
[C---:B-----5:R-:W-:Y:S01]  /*1c30*/  HMMA.16816.F32 R48, R136.reuse, R44, RZ ;  /* 0x0000002c8830723c */ /* 0x060fe200000018ff */
[----:B------:R-:W-:Y:S01]  /*1c40*/  IADD3.X R27, RZ, UR20, R35, P5, P1 ;  /* 0x00000014ff1b7c10 */ /* 0x000fe2000afe2423 */
[----:B------:R1:W-:Y:S01]  /*1c50*/  LDGSTS.E.BYPASS.LTC128B.128 [R243+0x1100], [R24.64], !P4 ;  /* 0x0110000018f37fae */ /* 0x0003e2000e101d4e */
[----:B------:R-:W-:Y:S02]  /*1c60*/  IADD3 R92, P4, R24, UR11, RZ ;  /* 0x0000000b185c7c10 */ /* 0x000fe4000ff9e0ff */
[----:B------:R-:W-:Y:S02]  /*1c70*/  ISETP.LT.OR P1, PT, R2, 0x41, P3 ;  /* 0x000000410200780c */ /* 0x000fe40001f21670 */
[----:B------:R-:W-:Y:S01]  /*1c80*/  IADD3.X R93, R25, UR20, RZ, P4, !PT ;  /* 0x00000014195d7c10 */ /* 0x000fe2000a7fe4ff */
[----:B------:R-:W-:Y:S01]  /*1c90*/  HMMA.16816.F32 R44, R136, R46, RZ ;  /* 0x0000002e882c723c */ /* 0x000fe200000018ff */
[----:B------:R-:W-:-:S02]  /*1ca0*/  IADD3 R106, P5, R24, UR22, RZ ;  /* 0x00000016186a7c10 */ /* 0x000fc4000ffbe0ff */
[----:B------:R-:W-:Y:S01]  /*1cb0*/  IADD3 R104, P4, R92, UR11, RZ ;  /* 0x0000000b5c687c10 */ /* 0x000fe2000ff9e0ff */
[----:B------:R1:W-:Y:S01]  /*1cc0*/  LDGSTS.E.BYPASS.LTC128B.128 [R243+0x5100], [R26.64], !P6 ;  /* 0x051000001af37fae */ /* 0x0003e2000f101d4e */
[----:B------:R-:W-:Y:S02]  /*1cd0*/  IADD3.X R107, R25, UR21, RZ, P5, !PT ;  /* 0x00000015196b7c10 */ /* 0x000fe4000affe4ff */
[----:B------:R-:W-:Y:S01]  /*1ce0*/  IADD3.X R105, R93, UR20, RZ, P4, !PT ;  /* 0x000000145d697c10 */ /* 0x000fe2000a7fe4ff */
[----:B------:R-:W-:Y:S01]  /*1cf0*/  HMMA.16816.F32 R80, R172, R100, R80 ;  /* 0x00000064ac50723c */ /* 0x000fe20000001850 */
[C---:B------:R-:W-:Y:S01]  /*1d00*/  ISETP.LT.OR P6, PT, R2.reuse, 0x41, P0 ;  /* 0x000000410200780c */ /* 0x040fe200007c1670 */
[----:B------:R3:W-:Y:S01]  /*1d10*/  LDGSTS.E.BYPASS.LTC128B.128 [R243+0x2100], [R92.64], !P1 ;  /* 0x021000005cf37fae */ /* 0x0007e2000c901d4e */
[C---:B------:R-:W-:Y:S02]  /*1d20*/  ISETP.LT.OR P5, PT, R2.reuse, 0x61, P3 ;  /* 0x000000610200780c */ /* 0x040fe40001fa1670 */
[----:B------:R-:W-:Y:S01]  /*1d30*/  ISETP.LT.OR P4, PT, R2, 0x61, P0 ;  /* 0x000000610200780c */ /* 0x000fe20000781670 */
[----:B------:R-:W-:Y:S01]  /*1d40*/  IMAD.MOV.U32 R2, RZ, RZ, 0x40 ;  /* 0x00000040ff027424 */ /* 0x000fe200078e00ff */
[----:B------:R-:W-:Y:S01]  /*1d50*/  IADD3 R100, P1, R92, UR22, RZ ;  /* 0x000000165c647c10 */ /* 0x000fe2000ff3e0ff */
[----:B------:R-:W-:Y:S03]  /*1d60*/  HMMA.16816.F32 R40, R136, R36, RZ ;  /* 0x000000248828723c */ /* 0x000fe600000018ff */
[----:B------:R-:W-:-:S02]  /*1d70*/  SEL R2, R2, 0xffffffc0, !P2 ;  /* 0xffffffc002027807 */ /* 0x000fc40005000000 */
[----:B------:R-:W-:Y:S01]  /*1d80*/  IADD3.X R101, R93, UR21, RZ, P1, !PT ;  /* 0x000000155d657c10 */ /* 0x000fe20008ffe4ff */
[----:B------:R4:W-:Y:S01]  /*1d90*/  LDGSTS.E.BYPASS.LTC128B.128 [R243+0x6100], [R106.64], !P6 ;  /* 0x061000006af37fae */ /* 0x0009e2000f101d4e */
[----:B------:R-:W-:Y:S01]  /*1da0*/  PLOP3.LUT P1, PT, PT, PT, UP0, 0x80, 0x0 ;  /* 0x000000000000781c */ /* 0x000fe20003f2f008 */
[----:B------:R-:W-:Y:S01]  /*1db0*/  IMAD.IADD R239, R242, 0x1, R2 ;  /* 0x00000001f2ef7824 */ /* 0x000fe200078e0202 */
[----:B------:R-:W-:Y:S01]  /*1dc0*/  HMMA.16816.F32 R76, R136, R78, RZ ;  /* 0x0000004e884c723c */ /* 0x000fe200000018ff */
[----:B------:R4:W-:Y:S01]  /*1dd0*/  LDGSTS.E.BYPASS.LTC128B.128 [R243+0x3100], [R104.64], !P5 ;  /* 0x0310000068f37fae */ /* 0x0009e2000e901d4e */
[----:B------:R-:W-:-:S03]  /*1de0*/  IMAD.IADD R228, R2, 0x1, R241 ;  /* 0x0000000102e47824 */ /* 0x000fc600078e02f1 */
[----:B------:R5:W-:Y:S03]  /*1df0*/  LDGSTS.E.BYPASS.LTC128B.128 [R243+0x7100], [R100.64], !P4 ;  /* 0x0710000064f37fae */ /* 0x000be6000e101d4e */
[C---:B-1----:R-:W-:Y:S01]  /*1e00*/  HMMA.16816.F32 R24, R136.reuse, R20, RZ ;  /* 0x000000148818723c */ /* 0x042fe200000018ff */
[----:B------:R-:W1:Y:S04]  /*1e10*/  LDSM.16.M88.4 R56, [R239+0x8100] ;  /* 0x00810000ef38783b */ /* 0x000e680000000200 */
[----:B---3--:R-:W-:Y:S03]  /*1e20*/  LDSM.16.M88.4 R92, [R239+0x8900] ;  /* 0x00890000ef5c783b */ /* 0x008fe60000000200 */
[C---:B------:R-:W-:Y:S01]  /*1e30*/  HMMA.16816.F32 R20, R136.reuse, R22, RZ ;  /* 0x000000168814723c */ /* 0x040fe200000018ff */
[----:B------:R-:W-:Y:S04]  /*1e40*/  LDSM.16.M88.4 R108, [R239+0x9900] ;  /* 0x00990000ef6c783b */ /* 0x000fe80000000200 */
[----:B------:R-:W0:Y:S03]  /*1e50*/  LDGDEPBAR ;  /* 0x00000000000079af */ /* 0x000e260000000000 */
[C---:B------:R-:W-:Y:S01]  /*1e60*/  HMMA.16816.F32 R36, R136.reuse, R38, RZ ;  /* 0x000000268824723c */ /* 0x040fe200000018ff */
[----:B----4-:R-:W-:Y:S07]  /*1e70*/  LDSM.16.M88.4 R104, [R228] ;  /* 0x00000000e468783b */ /* 0x010fee0000000200 */
[C---:B--2---:R-:W-:Y:S08]  /*1e80*/  HMMA.16816.F32 R32, R136.reuse, R28, RZ ;  /* 0x0000001c8820723c */ /* 0x044ff000000018ff */
[----:B------:R-:W-:Y:S08]  /*1e90*/  HMMA.16816.F32 R28, R136, R30, RZ ;  /* 0x0000001e881c723c */ /* 0x000ff000000018ff */
[C---:B------:R-:W-:Y:S08]  /*1ea0*/  HMMA.16816.F32 R48, R172.reuse, R88, R48 ;  /* 0x00000058ac30723c */ /* 0x040ff00000001830 */
[C---:B------:R-:W-:Y:S01]  /*1eb0*/  HMMA.16816.F32 R44, R172.reuse, R90, R44 ;  /* 0x0000005aac2c723c */ /* 0x040fe2000000182c */
[----:B------:R-:W2:Y:S07]  /*1ec0*/  LDSM.16.M88.4 R88, [R239+0x9100] ;  /* 0x00910000ef58783b */ /* 0x000eae0000000200 */
[C---:B------:R-:W-:Y:S08]  /*1ed0*/  HMMA.16816.F32 R24, R172.reuse, R60, R24 ;  /* 0x0000003cac18723c */ /* 0x040ff00000001818 */
[----:B------:R-:W-:Y:S01]  /*1ee0*/  HMMA.16816.F32 R20, R172, R62, R20 ;  /* 0x0000003eac14723c */ /* 0x000fe20000001814 */
[----:B------:R-:W3:Y:S07]  /*1ef0*/  LDSM.16.M88.4 R60, [R239+0xb100] ;  /* 0x00b10000ef3c783b */ /* 0x000eee0000000200 */
[C---:B------:R-:W-:Y:S08]  /*1f00*/  HMMA.16816.F32 R72, R136.reuse, R52, RZ ;  /* 0x000000348848723c */ /* 0x040ff000000018ff */
[----:B------:R-:W-:Y:S08]  /*1f10*/  HMMA.16816.F32 R52, R136, R54, RZ ;  /* 0x000000368834723c */ /* 0x000ff000000018ff */
[C---:B------:R-:W-:Y:S01]  /*1f20*/  HMMA.16816.F32 R76, R172.reuse, R102, R76 ;  /* 0x00000066ac4c723c */ /* 0x040fe2000000184c */
[----:B-----5:R-:W-:Y:S07]  /*1f30*/  LDSM.16.M88.4 R100, [R228+0x800] ;  /* 0x00080000e464783b */ /* 0x020fee0000000200 */
[C---:B------:R-:W-:Y:S08]  /*1f40*/  HMMA.16816.F32 R40, R172.reuse, R68, R40 ;  /* 0x00000044ac28723c */ /* 0x040ff00000001828 */
[----:B------:R-:W-:Y:S01]  /*1f50*/  HMMA.16816.F32 R36, R172, R70, R36 ;  /* 0x00000046ac24723c */ /* 0x000fe20000001824 */
[----:B------:R-:W4:Y:S07]  /*1f60*/  LDSM.16.M88.4 R68, [R239+0xa100] ;  /* 0x00a10000ef44783b */ /* 0x000f2e0000000200 */
[C---:B-1----:R-:W-:Y:S08]  /*1f70*/  HMMA.16816.F32 R16, R176.reuse, R56, R16 ;  /* 0x00000038b010723c */ /* 0x042ff00000001810 */
[----:B------:R-:W-:Y:S01]  /*1f80*/  HMMA.16816.F32 R12, R176, R58, R12 ;  /* 0x0000003ab00c723c */ /* 0x000fe2000000180c */
[----:B------:R-:W1:Y:S07]  /*1f90*/  LDSM.16.M88.4 R56, [R239+0xb900] ;  /* 0x00b90000ef38783b */ /* 0x000e6e0000000200 */
[C---:B------:R-:W-:Y:S08]  /*1fa0*/  HMMA.16816.F32 R32, R172.reuse, R64, R32 ;  /* 0x00000040ac20723c */ /* 0x040ff00000001820 */
[C---:B------:R-:W-:Y:S01]  /*1fb0*/  HMMA.16816.F32 R28, R172.reuse, R66, R28 ;  /* 0x00000042ac1c723c */ /* 0x040fe2000000181c */
[----:B------:R-:W5:Y:S07]  /*1fc0*/  LDSM.16.M88.4 R64, [R239+0xa900] ;  /* 0x00a90000ef40783b */ /* 0x000f6e0000000200 */
[C---:B------:R-:W-:Y:S08]  /*1fd0*/  HMMA.16816.F32 R72, R172.reuse, R96, R72 ;  /* 0x00000060ac48723c */ /* 0x040ff00000001848 */
[----:B------:R-:W-:Y:S01]  /*1fe0*/  HMMA.16816.F32 R52, R172, R98, R52 ;  /* 0x00000062ac34723c */ /* 0x000fe20000001834 */
[----:B------:R-:W-:Y:S07]  /*1ff0*/  LDSM.16.M88.4 R96, [R228+0x1000] ;  /* 0x00100000e460783b */ /* 0x000fee0000000200 */
[C---:B--2---:R-:W-:Y:S08]  /*2000*/  HMMA.16816.F32 R80, R176.reuse, R88, R80 ;  /* 0x00000058b050723c */ /* 0x044ff00000001850 */
[C---:B------:R-:W-:Y:S01]  /*2010*/  HMMA.16816.F32 R76, R176.reuse, R90, R76 ;  /* 0x0000005ab04c723c */ /* 0x040fe2000000184c */
[----:B------:R-:W2:Y:S07]  /*2020*/  LDSM.16.M88.4 R88, [R228+0x2000] ;  /* 0x00200000e458783b */ /* 0x000eae0000000200 */
[C---:B------:R-:W-:Y:S08]  /*2030*/  HMMA.16816.F32 R8, R176.reuse, R92, R8 ;  /* 0x0000005cb008723c */ /* 0x040ff00000001808 */
[C---:B------:R-:W-:Y:S01]  /*2040*/  HMMA.16816.F32 R84, R176.reuse, R94, R84 ;  /* 0x0000005eb054723c */ /* 0x040fe20000001854 */
[----:B------:R-:W1:Y:S07]  /*2050*/  LDSM.16.M88.4 R92, [R228+0x1800] ;  /* 0x00180000e45c783b */ /* 0x000e6e0000000200 */
[C---:B---3--:R-:W-:Y:S08]  /*2060*/  HMMA.16816.F32 R32, R176.reuse, R60, R32 ;  /* 0x0000003cb020723c */ /* 0x048ff00000001820 */
[C---:B------:R-:W-:Y:S01]  /*2070*/  HMMA.16816.F32 R28, R176.reuse, R62, R28 ;  /* 0x0000003eb01c723c */ /* 0x040fe2000000181c */
[----:B------:R-:W3:Y:S07]  /*2080*/  LDSM.16.M88.4 R60, [R228+0x2800] ;  /* 0x00280000e43c783b */ /* 0x000eee0000000200 */
[C---:B----4-:R-:W-:Y:S08]  /*2090*/  HMMA.16816.F32 R48, R176.reuse, R68, R48 ;  /* 0x00000044b030723c */ /* 0x050ff00000001830 */
[C---:B------:R-:W-:Y:S01]  /*20a0*/  HMMA.16816.F32 R44, R176.reuse, R70, R44 ;  /* 0x00000046b02c723c */ /* 0x040fe2000000182c */
[----:B------:R-:W-:Y:S07]  /*20b0*/  LDSM.16.M88.4 R68, [R228+0x3000] ;  /* 0x00300000e444783b */ /* 0x000fee0000000200 */
[C---:B------:R-:W-:Y:S08]  /*20c0*/  HMMA.16816.F32 R72, R176.reuse, R108, R72 ;  /* 0x0000006cb048723c */ /* 0x040ff00000001848 */
[C---:B------:R-:W-:Y:S08]  /*20d0*/  HMMA.16816.F32 R52, R176.reuse, R110, R52 ;  /* 0x0000006eb034723c */ /* 0x040ff00000001834 */
[C---:B-1----:R-:W-:Y:S08]  /*20e0*/  HMMA.16816.F32 R24, R176.reuse, R56, R24 ;  /* 0x00000038b018723c */ /* 0x042ff00000001818 */
[C---:B-----5:R-:W-:Y:S08]  /*20f0*/  HMMA.16816.F32 R40, R176.reuse, R64, R40 ;  /* 0x00000040b028723c */ /* 0x060ff00000001828 */
[C---:B------:R-:W-:Y:S08]  /*2100*/  HMMA.16816.F32 R36, R176.reuse, R66, R36 ;  /* 0x00000042b024723c */ /* 0x040ff00000001824 */
[----:B------:R-:W-:Y:S01]  /*2110*/  HMMA.16816.F32 R56, R176, R58, R20 ;  /* 0x0000003ab038723c */ /* 0x000fe20000001814 */
[----:B------:R-:W1:Y:S07]  /*2120*/  LDSM.16.M88.4 R20, [R242+0xc100] ;  /* 0x00c10000f214783b */ /* 0x000e6e0000000200 */
[C---:B------:R-:W-:Y:S08]  /*2130*/  HMMA.16816.F32 R16, R180.reuse, R104, R16 ;  /* 0x00000068b410723c */ /* 0x040ff00000001810 */
[C---:B------:R-:W-:Y:S08]  /*2140*/  HMMA.16816.F32 R12, R180.reuse, R106, R12 ;  /* 0x0000006ab40c723c */ /* 0x040ff0000000180c */
[C---:B--2---:R-:W-:Y:S01]  /*2150*/  HMMA.16816.F32 R64, R180.reuse, R88, R48 ;  /* 0x00000058b440723c */ /* 0x044fe20000001830 */
[----:B------:R-:W-:Y:S07]  /*2160*/  LDSM.16.M88.4 R48, [R241+0x4000] ;  /* 0x00400000f130783b */ /* 0x000fee0000000200 */
[C---:B------:R-:W-:Y:S01]  /*2170*/  HMMA.16816.F32 R44, R180.reuse, R90, R44 ;  /* 0x0000005ab42c723c */ /* 0x040fe2000000182c */
[----:B------:R-:W2:Y:S07]  /*2180*/  LDSM.16.M88.4 R88, [R242+0xc900] ;  /* 0x00c90000f258783b */ /* 0x000eae0000000200 */
[C---:B------:R-:W-:Y:S08]  /*2190*/  HMMA.16816.F32 R72, R180.reuse, R92, R72 ;  /* 0x0000005cb448723c */ /* 0x040ff00000001848 */
[C---:B------:R-:W-:Y:S08]  /*21a0*/  HMMA.16816.F32 R52, R180.reuse, R94, R52 ;  /* 0x0000005eb434723c */ /* 0x040ff00000001834 */
[C---:B---3--:R-:W-:Y:S01]  /*21b0*/  HMMA.16816.F32 R92, R180.reuse, R60, R40 ;  /* 0x0000003cb45c723c */ /* 0x048fe20000001828 */
[----:B------:R-:W-:Y:S07]  /*21c0*/  LDSM.16.M88.4 R40, [R239+0xc100] ;  /* 0x00c10000ef28783b */ /* 0x000fee0000000200 */
[C---:B------:R-:W-:Y:S01]  /*21d0*/  HMMA.16816.F32 R36, R180.reuse, R62, R36 ;  /* 0x0000003eb424723c */ /* 0x040fe20000001824 */
[----:B------:R-:W3:Y:S07]  /*21e0*/  LDSM.16.M88.4 R60, [R228+0x3800] ;  /* 0x00380000e43c783b */ /* 0x000eee0000000200 */
[----:B------:R-:W-:Y:S08]  /*21f0*/  HMMA.16816.F32 R8, R180, R100, R8 ;  /* 0x00000064b408723c */ /* 0x000ff00000001808 */
[C---:B-1----:R-:W-:Y:S08]  /*2200*/  HMMA.16816.F32 R16, R184.reuse, R20, R16 ;  /* 0x00000014b810723c */ /* 0x042ff00000001810 */
[C---:B------:R-:W-:Y:S01]  /*2210*/  HMMA.16816.F32 R12, R184.reuse, R22, R12 ;  /* 0x00000016b80c723c */ /* 0x040fe2000000180c */
[----:B------:R-:W1:Y:S07]  /*2220*/  LDSM.16.M88.4 R20, [R241+0x4800] ;  /* 0x00480000f114783b */ /* 0x000e6e0000000200 */
[----:B--2---:R-:W-:Y:S08]  /*2230*/  HMMA.16816.F32 R8, R184, R88, R8 ;  /* 0x00000058b808723c */ /* 0x004ff00000001808 */
[C---:B------:R-:W-:Y:S08]  /*2240*/  HMMA.16816.F32 R84, R180.reuse, R102, R84 ;  /* 0x00000066b454723c */ /* 0x040ff00000001854 */
[C---:B------:R-:W-:Y:S01]  /*2250*/  HMMA.16816.F32 R100, R180.reuse, R68, R32 ;  /* 0x00000044b464723c */ /* 0x040fe20000001820 */
[----:B------:R-:W-:Y:S07]  /*2260*/  LDSM.16.M88.4 R32, [R228+0x4000] ;  /* 0x00400000e420783b */ /* 0x000fee0000000200 */
[C---:B------:R-:W-:Y:S08]  /*2270*/  HMMA.16816.F32 R28, R180.reuse, R70, R28 ;  /* 0x00000046b41c723c */ /* 0x040ff0000000181c */
[C---:B------:R-:W-:Y:S08]  /*2280*/  HMMA.16816.F32 R80, R180.reuse, R96, R80 ;  /* 0x00000060b450723c */ /* 0x040ff00000001850 */
[----:B------:R-:W-:Y:S01]  /*2290*/  HMMA.16816.F32 R76, R180, R98, R76 ;  /* 0x00000062b44c723c */ /* 0x000fe2000000184c */
[----:B------:R-:W2:Y:S07]  /*22a0*/  LDSM.16.M88.4 R96, [R242+0xd100] ;  /* 0x00d10000f260783b */ /* 0x000eae0000000200 */
[C---:B------:R-:W-:Y:S08]  /*22b0*/  HMMA.16816.F32 R16, R188.reuse, R48, R16 ;  /* 0x00000030bc10723c */ /* 0x040ff00000001810 */
[----:B------:R-:W-:Y:S01]  /*22c0*/  HMMA.16816.F32 R12, R188, R50, R12 ;  /* 0x00000032bc0c723c */ /* 0x000fe2000000180c */
[----:B------:R-:W-:Y:S07]  /*22d0*/  LDSM.16.M88.4 R48, [R242+0xd900] ;  /* 0x00d90000f230783b */ /* 0x000fee0000000200 */
[----:B---3--:R-:W-:Y:S01]  /*22e0*/  HMMA.16816.F32 R68, R180, R60, R24 ;  /* 0x0000003cb444723c */ /* 0x008fe20000001818 */
[----:B------:R-:W3:Y:S07]  /*22f0*/  LDSM.16.M88.4 R24, [R239+0xc900] ;  /* 0x00c90000ef18783b */ /* 0x000eee0000000200 */
[----:B-1----:R-:W-:Y:S08]  /*2300*/  HMMA.16816.F32 R8, R188, R20, R8 ;  /* 0x00000014bc08723c */ /* 0x002ff00000001808 */
[----:B------:R-:W-:Y:S08]  /*2310*/  HMMA.16816.F32 R16, R192, R40, R16 ;  /* 0x00000028c010723c */ /* 0x000ff00000001810 */
[----:B------:R-:W-:Y:S01]  /*2320*/  HMMA.16816.F32 R56, R180, R62, R56 ;  /* 0x0000003eb438723c */ /* 0x000fe20000001838 */
[----:B------:R-:W-:Y:S07]  /*2330*/  LDSM.16.M88.4 R60, [R228+0x4800] ;  /* 0x00480000e43c783b */ /* 0x000fee0000000200 */
[----:B------:R-:W-:Y:S01]  /*2340*/  HMMA.16816.F32 R84, R184, R90, R84 ;  /* 0x0000005ab854723c */ /* 0x000fe20000001854 */
[----:B------:R-:W-:Y:S07]  /*2350*/  LDSM.16.M88.4 R88, [R242+0xe100] ;  /* 0x00e10000f258783b */ /* 0x000fee0000000200 */
[----:B------:R-:W-:Y:S01]  /*2360*/  HMMA.16816.F32 R12, R192, R42, R12 ;  /* 0x0000002ac00c723c */ /* 0x000fe2000000180c */
[----:B------:R-:W1:Y:S07]  /*2370*/  LDSM.16.M88.4 R40, [R241+0x5000] ;  /* 0x00500000f128783b */ /* 0x000e6e0000000200 */
[C---:B--2---:R-:W-:Y:S08]  /*2380*/  HMMA.16816.F32 R80, R184.reuse, R96, R80 ;  /* 0x00000060b850723c */ /* 0x044ff00000001850 */
[----:B------:R-:W-:Y:S08]  /*2390*/  HMMA.16816.F32 R76, R184, R98, R76 ;  /* 0x00000062b84c723c */ /* 0x000ff0000000184c */
[----:B---3--:R-:W-:Y:S08]  /*23a0*/  HMMA.16816.F32 R8, R192, R24, R8 ;  /* 0x00000018c008723c */ /* 0x008ff00000001808 */
[----:B------:R-:W-:Y:S08]  /*23b0*/  HMMA.16816.F32 R16, R212, R32, R16 ;  /* 0x00000020d410723c */ /* 0x000ff00000001810 */
[C---:B------:R-:W-:Y:S01]  /*23c0*/  HMMA.16816.F32 R84, R188.reuse, R22, R84 ;  /* 0x00000016bc54723c */ /* 0x040fe20000001854 */
[----:B------:R-:W2:Y:S07]  /*23d0*/  LDSM.16.M88.4 R20, [R239+0xd100] ;  /* 0x00d10000ef14783b */ /* 0x000eae0000000200 */
[----:B-1----:R-:W-:Y:S08]  /*23e0*/  HMMA.16816.F32 R80, R188, R40, R80 ;  /* 0x00000028bc50723c */ /* 0x002ff00000001850 */
[----:B------:R-:W-:Y:S01]  /*23f0*/  HMMA.16816.F32 R8, R212, R60, R8 ;  /* 0x0000003cd408723c */ /* 0x000fe20000001808 */
[----:B------:R-:W-:-:S02]  /*2400*/  FMUL.FTZ R2, R16, c[0x0][0x320] ;  /* 0x0000c80010027a20 */ /* 0x000fc40000410000 */
[----:B------:R-:W-:Y:S02]  /*2410*/  FMUL.FTZ R3, R17, c[0x0][0x320] ;  /* 0x0000c80011037a20 */ /* 0x000fe40000410000 */
[----:B------:R-:W-:Y:S02]  /*2420*/  FMUL.FTZ R4, R18, c[0x0][0x320] ;  /* 0x0000c80012047a20 */ /* 0x000fe40000410000 */
[----:B------:R-:W-:Y:S01]  /*2430*/  FMUL.FTZ R6, R19, c[0x0][0x320] ;  /* 0x0000c80013067a20 */ /* 0x000fe20000410000 */
[----:B------:R-:W-:Y:S01]  /*2440*/  HMMA.16816.F32 R76, R188, R42, R76 ;  /* 0x0000002abc4c723c */ /* 0x000fe2000000184c */
[----:B------:R-:W1:Y:S01]  /*2450*/  LDSM.16.M88.4 R16, [R241+0x5800] ;  /* 0x00580000f110783b */ /* 0x000e620000000200 */
[----:B------:R-:W3:Y:S06]  /*2460*/  MUFU.TANH R2, R2 ;  /* 0x0000000200027308 */ /* 0x000eec0000002400 */
[----:B------:R-:W-:Y:S01]  /*2470*/  HMMA.16816.F32 R12, R212, R34, R12 ;  /* 0x00000022d40c723c */ /* 0x000fe2000000180c */
[----:B------:R-:W-:Y:S01]  /*2480*/  LDSM.16.M88.4 R32, [R242+0xe900] ;  /* 0x00e90000f220783b */ /* 0x000fe20000000200 */
[----:B------:R-:W4:Y:S06]  /*2490*/  MUFU.TANH R3, R3 ;  /* 0x0000000300037308 */ /* 0x000f2c0000002400 */
[----:B------:R-:W-:Y:S01]  /*24a0*/  HMMA.16816.F32 R84, R192, R26, R84 ;  /* 0x0000001ac054723c */ /* 0x000fe20000001854 */
[----:B------:R-:W5:Y:S01]  /*24b0*/  LDSM.16.M88.4 R24, [R228+0x5000] ;  /* 0x00500000e418783b */ /* 0x000f620000000200 */
[----:B------:R-:W1:Y:S06]  /*24c0*/  MUFU.TANH R4, R4 ;  /* 0x0000000400047308 */ /* 0x000e6c0000002400 */
[C---:B------:R-:W-:Y:S02]  /*24d0*/  HMMA.16816.F32 R72, R184.reuse, R48, R72 ;  /* 0x00000030b848723c */ /* 0x040fe40000001848 */
[----:B------:R-:W1:Y:S05]  /*24e0*/  MUFU.TANH R6, R6 ;  /* 0x0000000600067308 */ /* 0x000e6a0000002400 */
[----:B------:R-:W-:Y:S01]  /*24f0*/  FMUL.FTZ R48, R8, c[0x0][0x320] ;  /* 0x0000c80008307a20 */ /* 0x000fe20000410000 */
[----:B------:R-:W-:Y:S01]  /*2500*/  HMMA.16816.F32 R52, R184, R50, R52 ;  /* 0x00000032b834723c */ /* 0x000fe20000001834 */
[----:B------:R-:W-:-:S02]  /*2510*/  FMUL.FTZ R49, R9, c[0x0][0x320] ;  /* 0x0000c80009317a20 */ /* 0x000fc40000410000 */
[----:B------:R-:W-:Y:S02]  /*2520*/  FMUL.FTZ R12, R12, c[0x0][0x320] ;  /* 0x0000c8000c0c7a20 */ /* 0x000fe40000410000 */
[----:B------:R-:W-:Y:S01]  /*2530*/  FMUL.FTZ R41, R13, c[0x0][0x320] ;  /* 0x0000c8000d297a20 */ /* 0x000fe20000410000 */
[----:B------:R-:W1:Y:S01]  /*2540*/  MUFU.TANH R48, R48 ;  /* 0x0000003000307308 */ /* 0x000e620000002400 */
[----:B------:R-:W-:Y:S01]  /*2550*/  FMUL.FTZ R50, R10, c[0x0][0x320] ;  /* 0x0000c8000a327a20 */ /* 0x000fe20000410000 */
[C---:B--2---:R-:W-:Y:S01]  /*2560*/  HMMA.16816.F32 R80, R192.reuse, R20, R80 ;  /* 0x00000014c050723c */ /* 0x044fe20000001850 */
[----:B------:R-:W-:Y:S02]  /*2570*/  FMUL.FTZ R51, R11, c[0x0][0x320] ;  /* 0x0000c8000b337a20 */ /* 0x000fe40000410000 */
[----:B------:R-:W2:Y:S01]  /*2580*/  LDSM.16.M88.4 R8, [R241+0x6000] ;  /* 0x00600000f108783b */ /* 0x000ea20000000200 */
[----:B------:R-:W-:Y:S02]  /*2590*/  FMUL.FTZ R42, R14, c[0x0][0x320] ;  /* 0x0000c8000e2a7a20 */ /* 0x000fe40000410000 */
[----:B------:R1:W1:Y:S01]  /*25a0*/  MUFU.TANH R40, R12 ;  /* 0x0000000c00287308 */ /* 0x0002620000002400 */
[----:B------:R-:W-:Y:S01]  /*25b0*/  FMUL.FTZ R43, R15, c[0x0][0x320] ;  /* 0x0000c8000f2b7a20 */ /* 0x000fe20000410000 */
[----:B------:R-:W-:Y:S01]  /*25c0*/  HMMA.16816.F32 R76, R192, R22, R76 ;  /* 0x00000016c04c723c */ /* 0x000fe2000000184c */
[----:B------:R-:W-:Y:S05]  /*25d0*/  LDSM.16.M88.4 R20, [R228+0x5800] ;  /* 0x00580000e414783b */ /* 0x000fea0000000200 */
[----:B------:R-:W2:Y:S02]  /*25e0*/  MUFU.TANH R41, R41 ;  /* 0x0000002900297308 */ /* 0x000ea40000002400 */
[C---:B------:R-:W-:Y:S01]  /*25f0*/  HMMA.16816.F32 R64, R184.reuse, R88, R64 ;  /* 0x00000058b840723c */ /* 0x040fe20000001840 */
[----:B-1----:R-:W1:Y:S05]  /*2600*/  LDSM.16.M88.4 R12, [R239+0xd900] ;  /* 0x00d90000ef0c783b */ /* 0x002e6a0000000200 */
[----:B------:R-:W1:Y:S02]  /*2610*/  MUFU.TANH R42, R42 ;  /* 0x0000002a002a7308 */ /* 0x000e640000002400 */
[----:B------:R-:W-:Y:S06]  /*2620*/  HMMA.16816.F32 R44, R184, R90, R44 ;  /* 0x0000005ab82c723c */ /* 0x000fec000000182c */
[----:B------:R-:W1:Y:S02]  /*2630*/  MUFU.TANH R43, R43 ;  /* 0x0000002b002b7308 */ /* 0x000e640000002400 */
[----:B------:R-:W-:Y:S06]  /*2640*/  HMMA.16816.F32 R72, R188, R16, R72 ;  /* 0x00000010bc48723c */ /* 0x000fec0000001848 */
[----:B------:R-:W1:Y:S02]  /*2650*/  MUFU.TANH R49, R49 ;  /* 0x0000003100317308 */ /* 0x000e640000002400 */
[----:B-----5:R-:W-:Y:S06]  /*2660*/  HMMA.16816.F32 R80, R212, R24, R80 ;  /* 0x00000018d450723c */ /* 0x020fec0000001850 */
[----:B------:R-:W1:Y:S02]  /*2670*/  MUFU.TANH R50, R50 ;  /* 0x0000003200327308 */ /* 0x000e640000002400 */
[----:B------:R-:W-:Y:S06]  /*2680*/  HMMA.16816.F32 R92, R184, R32, R92 ;  /* 0x00000020b85c723c */ /* 0x000fec000000185c */
[----:B------:R-:W1:Y:S02]  /*2690*/  MUFU.TANH R51, R51 ;  /* 0x0000003300337308 */ /* 0x000e640000002400 */
[----:B------:R-:W-:Y:S01]  /*26a0*/  HMMA.16816.F32 R52, R188, R18, R52 ;  /* 0x00000012bc34723c */ /* 0x000fe20000001834 */
[----:B------:R-:W-:Y:S07]  /*26b0*/  LDSM.16.M88.4 R16, [R242+0xf100] ;  /* 0x00f10000f210783b */ /* 0x000fee0000000200 */
[----:B------:R-:W-:Y:S01]  /*26c0*/  HMMA.16816.F32 R76, R212, R26, R76 ;  /* 0x0000001ad44c723c */ /* 0x000fe2000000184c */
[----:B------:R-:W5:Y:S01]  /*26d0*/  LDSM.16.M88.4 R24, [R239+0xe100] ;  /* 0x00e10000ef18783b */ /* 0x000f620000000200 */
[----:B------:R-:W-:-:S02]  /*26e0*/  FMUL.FTZ R80, R80, c[0x0][0x320] ;  /* 0x0000c80050507a20 */ /* 0x000fc40000410000 */
[----:B------:R-:W-:Y:S02]  /*26f0*/  FMUL.FTZ R81, R81, c[0x0][0x320] ;  /* 0x0000c80051517a20 */ /* 0x000fe40000410000 */
[----:B------:R-:W-:Y:S02]  /*2700*/  FMUL.FTZ R82, R82, c[0x0][0x320] ;  /* 0x0000c80052527a20 */ /* 0x000fe40000410000 */
[----:B------:R-:W-:Y:S01]  /*2710*/  HMMA.16816.F32 R36, R184, R34, R36 ;  /* 0x00000022b824723c */ /* 0x000fe20000001824 */
[----:B------:R-:W3:Y:S01]  /*2720*/  LDSM.16.M88.4 R32, [R241+0x6800] ;  /* 0x00680000f120783b */ /* 0x000ee20000000200 */
[----:B------:R-:W-:Y:S01]  /*2730*/  FMUL.FTZ R83, R83, c[0x0][0x320] ;  /* 0x0000c80053537a20 */ /* 0x000fe20000410000 */
[----:B------:R-:W1:Y:S05]  /*2740*/  MUFU.TANH R80, R80 ;  /* 0x0000005000507308 */ /* 0x000e6a0000002400 */
[C---:B--2---:R-:W-:Y:S03]  /*2750*/  HMMA.16816.F32 R64, R188.reuse, R8, R64 ;  /* 0x00000008bc40723c */ /* 0x044fe60000001840 */
[----:B------:R-:W2:Y:S05]  /*2760*/  MUFU.TANH R81, R81 ;  /* 0x0000005100517308 */ /* 0x000eaa0000002400 */
[----:B------:R-:W-:Y:S01]  /*2770*/  HMMA.16816.F32 R44, R188, R10, R44 ;  /* 0x0000000abc2c723c */ /* 0x000fe2000000182c */
[----:B------:R-:W2:Y:S01]  /*2780*/  LDSM.16.M88.4 R8, [R239+0xe900] ;  /* 0x00e90000ef08783b */ /* 0x000ea20000000200 */
[----:B------:R-:W-:Y:S01]  /*2790*/  FMUL.FTZ R76, R76, c[0x0][0x320] ;  /* 0x0000c8004c4c7a20 */ /* 0x000fe20000410000 */
[----:B------:R-:W2:Y:S01]  /*27a0*/  MUFU.TANH R82, R82 ;  /* 0x0000005200527308 */ /* 0x000ea20000002400 */
[----:B------:R-:W-:-:S02]  /*27b0*/  FMUL.FTZ R77, R77, c[0x0][0x320] ;  /* 0x0000c8004d4d7a20 */ /* 0x000fc40000410000 */
[----:B------:R-:W-:Y:S02]  /*27c0*/  FMUL.FTZ R78, R78, c[0x0][0x320] ;  /* 0x0000c8004e4e7a20 */ /* 0x000fe40000410000 */
[C---:B-1----:R-:W-:Y:S01]  /*27d0*/  HMMA.16816.F32 R72, R192.reuse, R12, R72 ;  /* 0x0000000cc048723c */ /* 0x042fe20000001848 */
[----:B------:R-:W-:Y:S02]  /*27e0*/  FMUL.FTZ R79, R79, c[0x0][0x320] ;  /* 0x0000c8004f4f7a20 */ /* 0x000fe40000410000 */
[----:B------:R-:W1:Y:S05]  /*27f0*/  MUFU.TANH R83, R83 ;  /* 0x0000005300537308 */ /* 0x000e6a0000002400 */
[C---:B------:R-:W-:Y:S01]  /*2800*/  HMMA.16816.F32 R52, R192.reuse, R14, R52 ;  /* 0x0000000ec034723c */ /* 0x040fe20000001834 */
[----:B------:R-:W1:Y:S02]  /*2810*/  LDSM.16.M88.4 R12, [R228+0x6000] ;  /* 0x00600000e40c783b */ /* 0x000e640000000200 */
[----:B------:R-:W1:Y:S05]  /*2820*/  MUFU.TANH R76, R76 ;  /* 0x0000004c004c7308 */ /* 0x000e6a0000002400 */
[----:B-----5:R-:W-:Y:S03]  /*2830*/  HMMA.16816.F32 R64, R192, R24, R64 ;  /* 0x00000018c040723c */ /* 0x020fe60000001840 */
[----:B------:R-:W1:Y:S05]  /*2840*/  MUFU.TANH R77, R77 ;  /* 0x0000004d004d7308 */ /* 0x000e6a0000002400 */
[----:B---3--:R-:W-:Y:S03]  /*2850*/  HMMA.16816.F32 R92, R188, R32, R92 ;  /* 0x00000020bc5c723c */ /* 0x008fe6000000185c */
[----:B------:R-:W3:Y:S05]  /*2860*/  MUFU.TANH R78, R78 ;  /* 0x0000004e004e7308 */ /* 0x000eea0000002400 */
[----:B------:R-:W-:Y:S01]  /*2870*/  HMMA.16816.F32 R44, R192, R26, R44 ;  /* 0x0000001ac02c723c */ /* 0x000fe2000000182c */
[----:B------:R-:W5:Y:S02]  /*2880*/  LDSM.16.M88.4 R24, [R242+0xf900] ;  /* 0x00f90000f218783b */ /* 0x000f640000000200 */
[----:B------:R-:W1:Y:S05]  /*2890*/  MUFU.TANH R144, R79 ;  /* 0x0000004f00907308 */ /* 0x000e6a0000002400 */
[----:B------:R-:W-:Y:S08]  /*28a0*/  HMMA.16816.F32 R36, R188, R34, R36 ;  /* 0x00000022bc24723c */ /* 0x000ff00000001824 */
[----:B------:R-:W-:Y:S08]  /*28b0*/  HMMA.16816.F32 R72, R212, R20, R72 ;  /* 0x00000014d448723c */ /* 0x000ff00000001848 */
[----:B------:R-:W-:Y:S08]  /*28c0*/  HMMA.16816.F32 R100, R184, R16, R100 ;  /* 0x00000010b864723c */ /* 0x000ff00000001864 */
[----:B------:R-:W-:Y:S01]  /*28d0*/  HMMA.16816.F32 R52, R212, R22, R52 ;  /* 0x00000016d434723c */ /* 0x000fe20000001834 */
[----:B------:R-:W3:Y:S07]  /*28e0*/  LDSM.16.M88.4 R20, [R241+0x7000] ;  /* 0x00700000f114783b */ /* 0x000eee0000000200 */
[----:B------:R-:W-:Y:S01]  /*28f0*/  HMMA.16816.F32 R28, R184, R18, R28 ;  /* 0x00000012b81c723c */ /* 0x000fe2000000181c */
[----:B------:R-:W3:Y:S01]  /*2900*/  LDSM.16.M88.4 R16, [R228+0x6800] ;  /* 0x00680000e410783b */ /* 0x000ee20000000200 */
[----:B------:R-:W-:-:S02]  /*2910*/  FMUL.FTZ R72, R72, c[0x0][0x320] ;  /* 0x0000c80048487a20 */ /* 0x000fc40000410000 */
[----:B------:R-:W-:Y:S02]  /*2920*/  FMUL.FTZ R32, R74, c[0x0][0x320] ;  /* 0x0000c8004a207a20 */ /* 0x000fe40000410000 */
[----:B------:R-:W-:Y:S02]  /*2930*/  FMUL.FTZ R73, R73, c[0x0][0x320] ;  /* 0x0000c80049497a20 */ /* 0x000fe40000410000 */
[C---:B--2---:R-:W-:Y:S01]  /*2940*/  HMMA.16816.F32 R92, R192.reuse, R8, R92 ;  /* 0x00000008c05c723c */ /* 0x044fe2000000185c */
[----:B------:R-:W-:Y:S01]  /*2950*/  FMUL.FTZ R75, R75, c[0x0][0x320] ;  /* 0x0000c8004b4b7a20 */ /* 0x000fe20000410000 */
[----:B------:R-:W2:Y:S06]  /*2960*/  MUFU.TANH R72, R72 ;  /* 0x0000004800487308 */ /* 0x000eac0000002400 */
        /* <DEDUP_REMOVED lines=9> */
[----:B------:R-:W-:Y:S01]  /*2a00*/  HMMA.16816.F32 R44, R212, R14, R44 ;  /* 0x0000000ed42c723c */ /* 0x000fe2000000182c */
[----:B------:R-:W1:Y:S02]  /*2a10*/  LDSM.16.M88.4 R12, [R239+0xf100] ;  /* 0x00f10000ef0c783b */ /* 0x000e640000000200 */
[----:B------:R-:W1:Y:S05]  /*2a20*/  MUFU.TANH R153, R75 ;  /* 0x0000004b00997308 */ /* 0x000e6a0000002400 */
[C---:B-----5:R-:W-:Y:S03]  /*2a30*/  HMMA.16816.F32 R68, R184.reuse, R24, R68 ;  /* 0x00000018b844723c */ /* 0x060fe60000001844 */
[----:B------:R-:W1:Y:S05]  /*2a40*/  MUFU.TANH R147, R52 ;  /* 0x0000003400937308 */ /* 0x000e6a0000002400 */
[----:B------:R-:W-:Y:S01]  /*2a50*/  HMMA.16816.F32 R56, R184, R26, R56 ;  /* 0x0000001ab838723c */ /* 0x000fe20000001838 */
[----:B------:R-:W-:-:S02]  /*2a60*/  FMUL.FTZ R65, R65, c[0x0][0x320] ;  /* 0x0000c80041417a20 */ /* 0x000fc40000410000 */
[----:B------:R-:W-:Y:S01]  /*2a70*/  FMUL.FTZ R67, R67, c[0x0][0x320] ;  /* 0x0000c80043437a20 */ /* 0x000fe20000410000 */
[----:B------:R-:W1:Y:S01]  /*2a80*/  MUFU.TANH R33, R33 ;  /* 0x0000002100217308 */ /* 0x000e620000002400 */
[----:B------:R-:W-:Y:S02]  /*2a90*/  FMUL.FTZ R64, R64, c[0x0][0x320] ;  /* 0x0000c80040407a20 */ /* 0x000fe40000410000 */
[----:B------:R-:W-:Y:S01]  /*2aa0*/  FMUL.FTZ R66, R66, c[0x0][0x320] ;  /* 0x0000c80042427a20 */ /* 0x000fe20000410000 */
[----:B---3--:R-:W-:Y:S01]  /*2ab0*/  HMMA.16816.F32 R100, R188, R20, R100 ;  /* 0x00000014bc64723c */ /* 0x008fe20000001864 */
[----:B------:R-:W-:Y:S02]  /*2ac0*/  FMUL.FTZ R44, R44, c[0x0][0x320] ;  /* 0x0000c8002c2c7a20 */ /* 0x000fe40000410000 */
[----:B------:R-:W-:Y:S01]  /*2ad0*/  FMUL.FTZ R45, R45, c[0x0][0x320] ;  /* 0x0000c8002d2d7a20 */ /* 0x000fe20000410000 */
[----:B------:R-:W3:Y:S01]  /*2ae0*/  MUFU.TANH R169, R65 ;  /* 0x0000004100a97308 */ /* 0x000ee20000002400 */
[----:B------:R-:W-:-:S02]  /*2af0*/  FMUL.FTZ R46, R46, c[0x0][0x320] ;  /* 0x0000c8002e2e7a20 */ /* 0x000fc40000410000 */
[----:B------:R-:W-:Y:S01]  /*2b00*/  FMUL.FTZ R47, R47, c[0x0][0x320] ;  /* 0x0000c8002f2f7a20 */ /* 0x000fe20000410000 */
[----:B------:R-:W-:Y:S04]  /*2b10*/  HMMA.16816.F32 R92, R212, R16, R92 ;  /* 0x00000010d45c723c */ /* 0x000fe8000000185c */
[----:B------:R5:W1:Y:S04]  /*2b20*/  MUFU.TANH R199, R67 ;  /* 0x0000004300c77308 */ /* 0x000a680000002400 */
[----:B------:R-:W-:Y:S01]  /*2b30*/  HMMA.16816.F32 R28, R188, R22, R28 ;  /* 0x00000016bc1c723c */ /* 0x000fe2000000181c */
[----:B------:R-:W-:Y:S03]  /*2b40*/  LDSM.16.M88.4 R20, [R228+0x7000] ;  /* 0x00700000e414783b */ /* 0x000fe60000000200 */
[----:B------:R-:W1:Y:S04]  /*2b50*/  MUFU.TANH R34, R34 ;  /* 0x0000002200227308 */ /* 0x000e680000002400 */
[----:B------:R-:W-:Y:S01]  /*2b60*/  HMMA.16816.F32 R36, R212, R18, R36 ;  /* 0x00000012d424723c */ /* 0x000fe20000001824 */
[----:B------:R-:W3:Y:S03]  /*2b70*/  LDSM.16.M88.4 R16, [R239+0xf900] ;  /* 0x00f90000ef10783b */ /* 0x000ee60000000200 */
[----:B------:R1:W1:Y:S04]  /*2b80*/  MUFU.TANH R155, R55 ;  /* 0x00000037009b7308 */ /* 0x0002680000002400 */
[----:B--2---:R-:W-:Y:S01]  /*2b90*/  HMMA.16816.F32 R68, R188, R8, R68 ;  /* 0x00000008bc44723c */ /* 0x004fe20000001844 */
[----:B------:R-:W-:-:S02]  /*2ba0*/  FMUL.FTZ R92, R92, c[0x0][0x320] ;  /* 0x0000c8005c5c7a20 */ /* 0x000fc40000410000 */
[----:B------:R-:W-:Y:S01]  /*2bb0*/  FMUL.FTZ R93, R93, c[0x0][0x320] ;  /* 0x0000c8005d5d7a20 */ /* 0x000fe20000410000 */
[----:B------:R2:W2:Y:S01]  /*2bc0*/  MUFU.TANH R134, R64 ;  /* 0x0000004000867308 */ /* 0x0004a20000002400 */
[----:B------:R-:W-:Y:S02]  /*2bd0*/  FMUL.FTZ R94, R94, c[0x0][0x320] ;  /* 0x0000c8005e5e7a20 */ /* 0x000fe40000410000 */
[----:B------:R-:W-:Y:S01]  /*2be0*/  FMUL.FTZ R95, R95, c[0x0][0x320] ;  /* 0x0000c8005f5f7a20 */ /* 0x000fe20000410000 */
[----:B------:R-:W-:Y:S04]  /*2bf0*/  HMMA.16816.F32 R56, R188, R10, R56 ;  /* 0x0000000abc38723c */ /* 0x000fe80000001838 */
[----:B------:R2:W2:Y:S04]  /*2c00*/  MUFU.TANH R142, R66 ;  /* 0x00000042008e7308 */ /* 0x0004a80000002400 */
[----:B-1----:R-:W-:Y:S01]  /*2c10*/  HMMA.16816.F32 R100, R192, R12, R100 ;  /* 0x0000000cc064723c */ /* 0x002fe20000001864 */
[----:B------:R-:W-:-:S02]  /*2c20*/  FMUL.FTZ R36, R36, c[0x0][0x320] ;  /* 0x0000c80024247a20 */ /* 0x000fc40000410000 */
[----:B------:R-:W-:Y:S01]  /*2c30*/  FMUL.FTZ R37, R37, c[0x0][0x320] ;  /* 0x0000c80025257a20 */ /* 0x000fe20000410000 */
[----:B------:R1:W1:Y:S01]  /*2c40*/  MUFU.TANH R171, R44 ;  /* 0x0000002c00ab7308 */ /* 0x0002620000002400 */
[----:B------:R-:W-:Y:S02]  /*2c50*/  FMUL.FTZ R38, R38, c[0x0][0x320] ;  /* 0x0000c80026267a20 */ /* 0x000fe40000410000 */
[----:B------:R-:W-:Y:S01]  /*2c60*/  FMUL.FTZ R39, R39, c[0x0][0x320] ;  /* 0x0000c80027277a20 */ /* 0x000fe20000410000 */
[----:B------:R-:W-:Y:S01]  /*2c70*/  HMMA.16816.F32 R28, R192, R14, R28 ;  /* 0x0000000ec01c723c */ /* 0x000fe2000000181c */
[----:B------:R-:W1:Y:S01]  /*2c80*/  LDSM.16.M88.4 R12, [R228+0x7800] ;  /* 0x00780000e40c783b */ /* 0x000e620000000200 */
[----:B------:R-:W-:-:S04]  /*2c90*/  DEPBAR.LE SB0, 0x0 ;  /* 0x000080000000791a */ /* 0x000fc80000000000 */
[----:B------:R1:W1:Y:S02]  /*2ca0*/  MUFU.TANH R140, R45 ;  /* 0x0000002d008c7308 */ /* 0x0002640000002400 */
[----:B------:R-:W-:Y:S06]  /*2cb0*/  HMMA.16816.F32 R84, R212, R62, R84 ;  /* 0x0000003ed454723c */ /* 0x000fec0000001854 */
[----:B------:R1:W1:Y:S02]  /*2cc0*/  MUFU.TANH R249, R46 ;  /* 0x0000002e00f97308 */ /* 0x0002640000002400 */
[C---:B---3--:R-:W-:Y:S06]  /*2cd0*/  HMMA.16816.F32 R68, R192.reuse, R16, R68 ;  /* 0x00000010c044723c */ /* 0x048fec0000001844 */
[----:B------:R3:W1:Y:S02]  /*2ce0*/  MUFU.TANH R203, R47 ;  /* 0x0000002f00cb7308 */ /* 0x0006640000002400 */
[----:B------:R-:W-:Y:S06]  /*2cf0*/  HMMA.16816.F32 R56, R192, R18, R56 ;  /* 0x00000012c038723c */ /* 0x000fec0000001838 */
[----:B------:R3:W1:Y:S02]  /*2d00*/  MUFU.TANH R219, R92 ;  /* 0x0000005c00db7308 */ /* 0x0006640000002400 */
[----:B------:R-:W-:Y:S01]  /*2d10*/  HMMA.16816.F32 R100, R212, R20, R100 ;  /* 0x00000014d464723c */ /* 0x000fe20000001864 */
[----:B------:R-:W-:-:S02]  /*2d20*/  FMUL.FTZ R60, R84, c[0x0][0x320] ;  /* 0x0000c800543c7a20 */ /* 0x000fc40000410000 */
[----:B------:R-:W-:Y:S02]  /*2d30*/  FMUL.FTZ R61, R85, c[0x0][0x320] ;  /* 0x0000c800553d7a20 */ /* 0x000fe40000410000 */
[----:B------:R-:W-:Y:S01]  /*2d40*/  FMUL.FTZ R62, R86, c[0x0][0x320] ;  /* 0x0000c800563e7a20 */ /* 0x000fe20000410000 */
[----:B------:R3:W2:Y:S01]  /*2d50*/  MUFU.TANH R217, R93 ;  /* 0x0000005d00d97308 */ /* 0x0006a20000002400 */
[----:B------:R-:W-:Y:S01]  /*2d60*/  FMUL.FTZ R63, R87, c[0x0][0x320] ;  /* 0x0000c800573f7a20 */ /* 0x000fe20000410000 */
[C---:B------:R-:W-:Y:S06]  /*2d70*/  HMMA.16816.F32 R28, R212.reuse, R22, R28 ;  /* 0x00000016d41c723c */ /* 0x040fec000000181c */
[----:B------:R-:W2:Y:S02]  /*2d80*/  MUFU.TANH R60, R60 ;  /* 0x0000003c003c7308 */ /* 0x000ea40000002400 */
[C---:B-1----:R-:W-:Y:S06]  /*2d90*/  HMMA.16816.F32 R68, R212.reuse, R12, R68 ;  /* 0x0000000cd444723c */ /* 0x042fec0000001844 */
[----:B------:R-:W1:Y:S02]  /*2da0*/  MUFU.TANH R61, R61 ;  /* 0x0000003d003d7308 */ /* 0x000e640000002400 */
[----:B------:R-:W-:Y:S01]  /*2db0*/  HMMA.16816.F32 R56, R212, R14, R56 ;  /* 0x0000000ed438723c */ /* 0x000fe20000001838 */
[----:B------:R-:W-:-:S02]  /*2dc0*/  FMUL.FTZ R100, R100, c[0x0][0x320] ;  /* 0x0000c80064647a20 */ /* 0x000fc40000410000 */
[----:B------:R-:W-:Y:S02]  /*2dd0*/  FMUL.FTZ R101, R101, c[0x0][0x320] ;  /* 0x0000c80065657a20 */ /* 0x000fe40000410000 */
[----:B------:R-:W-:Y:S01]  /*2de0*/  FMUL.FTZ R102, R102, c[0x0][0x320] ;  /* 0x0000c80066667a20 */ /* 0x000fe20000410000 */
[----:B------:R-:W1:Y:S01]  /*2df0*/  MUFU.TANH R62, R62 ;  /* 0x0000003e003e7308 */ /* 0x000e620000002400 */
[----:B------:R-:W-:Y:S02]  /*2e00*/  FMUL.FTZ R103, R103, c[0x0][0x320] ;  /* 0x0000c80067677a20 */ /* 0x000fe40000410000 */
[----:B------:R-:W-:Y:S02]  /*2e10*/  FMUL.FTZ R28, R28, c[0x0][0x320] ;  /* 0x0000c8001c1c7a20 */ /* 0x000fe40000410000 */
[----:B------:R-:W-:Y:S02]  /*2e20*/  FMUL.FTZ R29, R29, c[0x0][0x320] ;  /* 0x0000c8001d1d7a20 */ /* 0x000fe40000410000 */
[----:B------:R-:W-:Y:S01]  /*2e30*/  FMUL.FTZ R30, R30, c[0x0][0x320] ;  /* 0x0000c8001e1e7a20 */ /* 0x000fe20000410000 */
[----:B------:R-:W1:Y:S01]  /*2e40*/  MUFU.TANH R63, R63 ;  /* 0x0000003f003f7308 */ /* 0x000e620000002400 */
[----:B------:R-:W-:-:S02]  /*2e50*/  FMUL.FTZ R31, R31, c[0x0][0x320] ;  /* 0x0000c8001f1f7a20 */ /* 0x000fc40000410000 */
[----:B-----5:R-:W-:Y:S02]  /*2e60*/  FMUL.FTZ R67, R70, c[0x0][0x320] ;  /* 0x0000c80046437a20 */ /* 0x020fe40000410000 */
[----:B------:R-:W-:Y:S02]  /*2e70*/  FMUL.FTZ R65, R71, c[0x0][0x320] ;  /* 0x0000c80047417a20 */ /* 0x000fe40000410000 */
[----:B------:R-:W-:Y:S01]  /*2e80*/  FMUL.FTZ R68, R68, c[0x0][0x320] ;  /* 0x0000c80044447a20 */ /* 0x000fe20000410000 */
[----:B------:R3:W1:Y:S01]  /*2e90*/  MUFU.TANH R207, R94 ;  /* 0x0000005e00cf7308 */ /* 0x0006620000002400 */
[----:B------:R-:W-:Y:S02]  /*2ea0*/  FMUL.FTZ R69, R69, c[0x0][0x320] ;  /* 0x0000c80045457a20 */ /* 0x000fe40000410000 */
[----:B------:R-:W-:Y:S02]  /*2eb0*/  FMUL.FTZ R10, R58, c[0x0][0x320] ;  /* 0x0000c8003a0a7a20 */ /* 0x000fe40000410000 */
[----:B------:R-:W-:-:S02]  /*2ec0*/  FMUL.FTZ R8, R59, c[0x0][0x320] ;  /* 0x0000c8003b087a20 */ /* 0x000fc40000410000 */
[----:B------:R-:W-:Y:S01]  /*2ed0*/  FMUL.FTZ R56, R56, c[0x0][0x320] ;  /* 0x0000c80038387a20 */ /* 0x000fe20000410000 */
[----:B------:R3:W1:Y:S01]  /*2ee0*/  MUFU.TANH R205, R95 ;  /* 0x0000005f00cd7308 */ /* 0x0006620000002400 */
[----:B------:R-:W-:-:S07]  /*2ef0*/  FMUL.FTZ R57, R57, c[0x0][0x320] ;  /* 0x0000c80039397a20 */ /* 0x000fce0000410000 */
[----:B------:R3:W1:Y:S08]  /*2f00*/  MUFU.TANH R211, R36 ;  /* 0x0000002400d37308 */ /* 0x0006700000002400 */
        /* <DEDUP_REMOVED lines=13> */
[----:B------:R-:W1:Y:S08]  /*2fe0*/  MUFU.TANH R67, R67 ;  /* 0x0000004300437308 */ /* 0x000e700000002400 */
[----:B------:R-:W1:Y:S08]  /*2ff0*/  MUFU.TANH R65, R65 ;  /* 0x0000004100417308 */ /* 0x000e700000002400 */
[----:B------:R3:W1:Y:S08]  /*3000*/  MUFU.TANH R135, R56 ;  /* 0x0000003800877308 */ /* 0x0006700000002400 */
[----:B------:R3:W1:Y:S08]  /*3010*/  MUFU.TANH R133, R57 ;  /* 0x0000003900857308 */ /* 0x0006700000002400 */
[----:B------:R-:W1:Y:S08]  /*3020*/  MUFU.TANH R10, R10 ;  /* 0x0000000a000a7308 */ /* 0x000e700000002400 */
[----:B------:R-:W1:Y:S01]  /*3030*/  MUFU.TANH R8, R8 ;  /* 0x0000000800087308 */ /* 0x000e620000002400 */
[----:B------:R-:W-:Y:S06]  /*3040*/  BAR.SYNC.DEFER_BLOCKING 0x0 ;  /* 0x0000000000007b1d */ /* 0x000fec0000010000 */
[----:B------:R-:W-:Y:S05]  /*3050*/  @!P1 BRA `(.L_x_4) ;  /* 0x0000026000009947 */ /* 0x000fea0003800000 */
[----:B--234-:R-:W-:Y:S02]  /*3060*/  UIADD3 UR5, UR17, -0x2, URZ ;  /* 0xfffffffe11057890 */ /* 0x01cfe4000fffe03f */
[----:B------:R-:W-:-:S02]  /*3070*/  USHF.L.U32 UR16, UR6, 0x6, URZ ;  /* 0x0000000606107899 */ /* 0x000fc4000800063f */
[----:B------:R-:W-:Y:S02]  /*3080*/  USHF.R.S32.HI UR4, URZ, 0x1f, UR5 ;  /* 0x0000001f3f047899 */ /* 0x000fe40008011405 */
[----:B------:R-:W-:Y:S01]  /*3090*/  UIMAD UR18, UR18, UR5, URZ ;  /* 0x00000005121272a4 */ /* 0x000fe2000f8e023f */
[----:B------:R-:W-:Y:S02]  /*30a0*/  IMAD.U32 R9, RZ, RZ, UR5 ;  /* 0x00000005ff097e24 */ /* 0x000fe4000f8e00ff */
[----:B------:R-:W-:Y:S01]  /*30b0*/  IMAD.U32 R20, RZ, RZ, UR16 ;  /* 0x00000010ff147e24 */ /* 0x000fe2000f8e00ff */
[----:B------:R-:W-:Y:S01]  /*30c0*/  UIMAD UR4, UR4, UR19, UR18 ;  /* 0x00000013040472a4 */ /* 0x000fe2000f8e0212 */
[----:B------:R-:W-:Y:S01]  /*30d0*/  IMAD.WIDE.U32 R12, R9, UR19, R246 ;  /* 0x00000013090c7c25 */ /* 0x000fe2000f8e00f6 */
[----:B------:R-:W-:Y:S02]  /*30e0*/  ULDC UR5, c[0x0][0x1e4] ;  /* 0x0000790000057ab9 */ /* 0x000fe40000000800 */
[----:B------:R-:W-:-:S02]  /*30f0*/  USHF.L.U64.HI UR5, UR6, UR23, UR5 ;  /* 0x0000001706057299 */ /* 0x000fc40008010205 */
[----:B------:R-:W-:Y:S01]  /*3100*/  IADD3 R9, R13, UR4, RZ ;  /* 0x000000040d097c10 */ /* 0x000fe2000fffe0ff */
[----:B------:R-:W-:Y:S01]  /*3110*/  UIADD3 UR6, UP0, UR12, 0x80, URZ ;  /* 0x000000800c067890 */ /* 0x000fe2000ff1e03f */
[----:B------:R-:W-:-:S03]  /*3120*/  LEA R24, P1, R12, c[0x0][0x1c8], 0x1 ;  /* 0x000072000c187a11 */ /* 0x000fc600078208ff */
[----:B------:R-:W-:Y:S01]  /*3130*/  UIADD3.X UR4, URZ, UR9, URZ, UP0, !UPT ;  /* 0x000000093f047290 */ /* 0x000fe200087fe43f */
[----:B------:R-:W-:Y:S02]  /*3140*/  LEA.HI.X R25, R12, c[0x0][0x1cc], R9, 0x1, P1 ;  /* 0x000073000c197a11 */ /* 0x000fe400008f0c09 */
[----:B------:R-:W-:Y:S02]  /*3150*/  IADD3 R20, P2, P1, R20, 0x80, R24 ;  /* 0x0000008014147810 */ /* 0x000fe4000795e018 */
[----:B------:R-:W-:Y:S01]  /*3160*/  IADD3 R22, P4, R24, UR16, RZ ;  /* 0x0000001018167c10 */ /* 0x000fe2000ff9e0ff */
[----:B------:R-:W-:Y:S01]  /*3170*/  @!PT LDS RZ, [RZ] ;  /* 0x00000000fffff984 */ /* 0x000fe20000000800 */
[----:B------:R-:W-:Y:S01]  /*3180*/  @!PT LDS RZ, [RZ] ;  /* 0x00000000fffff984 */ /* 0x000fe20000000800 */
[----:B------:R-:W-:Y:S01]  /*3190*/  @!PT LDS RZ, [RZ] ;  /* 0x00000000fffff984 */ /* 0x000fe20000000800 */
[----:B------:R2:W-:Y:S01]  /*31a0*/  LDGSTS.E.BYPASS.LTC128B.128 [R243+0x8100], [R24.64], !P3 ;  /* 0x0810000018f37fae */ /* 0x0005e2000d901d4e */
[----:B------:R-:W-:Y:S02]  /*31b0*/  IADD3.X R21, RZ, UR5, R25, P2, P1 ;  /* 0x00000005ff157c10 */ /* 0x000fe400097e2419 */
[----:B------:R-:W-:Y:S01]  /*31c0*/  IADD3.X R23, R25, UR5, RZ, P4, !PT ;  /* 0x0000000519177c10 */ /* 0x000fe2000a7fe4ff */
[----:B------:R2:W-:Y:S01]  /*31d0*/  LDGSTS.E.BYPASS.LTC128B.128 [R243+0xc100], [R24.64+0x80], !P0 ;  /* 0x0c10008018f37fae */ /* 0x0005e2000c101d4e */
[----:B------:R-:W-:-:S02]  /*31e0*/  IADD3 R18, P1, R22, UR16, RZ ;  /* 0x0000001016127c10 */ /* 0x000fc4000ff3e0ff */
[----:B------:R-:W-:Y:S01]  /*31f0*/  IADD3 R16, P4, R22, UR6, RZ ;  /* 0x0000000616107c10 */ /* 0x000fe2000ff9e0ff */
[----:B------:R2:W-:Y:S01]  /*3200*/  LDGSTS.E.BYPASS.LTC128B.128 [R243+0x9100], [R22.64], !P3 ;  /* 0x0910000016f37fae */ /* 0x0005e2000d901d4e */
[C---:B------:R-:W-:Y:S02]  /*3210*/  IADD3.X R19, R23.reuse, UR5, RZ, P1, !PT ;  /* 0x0000000517137c10 */ /* 0x040fe40008ffe4ff */
[C---:B------:R-:W-:Y:S01]  /*3220*/  IADD3 R14, P2, R18.reuse, UR16, RZ ;  /* 0x00000010120e7c10 */ /* 0x040fe2000ff5e0ff */
[----:B------:R2:W-:Y:S01]  /*3230*/  LDGSTS.E.BYPASS.LTC128B.128 [R243+0xd100], [R20.64], !P0 ;  /* 0x0d10000014f37fae */ /* 0x0005e2000c101d4e */
[----:B------:R-:W-:Y:S02]  /*3240*/  IADD3 R12, P1, R18, UR6, RZ ;  /* 0x00000006120c7c10 */ /* 0x000fe4000ff3e0ff */
[----:B------:R-:W-:Y:S01]  /*3250*/  IADD3.X R17, R23, UR4, RZ, P4, !PT ;  /* 0x0000000417117c10 */ /* 0x000fe2000a7fe4ff */
[----:B------:R2:W-:Y:S01]  /*3260*/  LDGSTS.E.BYPASS.LTC128B.128 [R243+0xa100], [R18.64], !P3 ;  /* 0x0a10000012f37fae */ /* 0x0005e2000d901d4e */
[----:B------:R-:W-:-:S02]  /*3270*/  IADD3.X R15, R19, UR5, RZ, P2, !PT ;  /* 0x00000005130f7c10 */ /* 0x000fc400097fe4ff */
[----:B------:R-:W-:Y:S01]  /*3280*/  IADD3.X R13, R19, UR4, RZ, P1, !PT ;  /* 0x00000004130d7c10 */ /* 0x000fe20008ffe4ff */
[----:B------:R2:W-:Y:S04]  /*3290*/  LDGSTS.E.BYPASS.LTC128B.128 [R243+0xe100], [R16.64], !P0 ;  /* 0x0e10000010f37fae */ /* 0x0005e8000c101d4e */
[----:B------:R2:W-:Y:S04]  /*32a0*/  LDGSTS.E.BYPASS.LTC128B.128 [R243+0xb100], [R14.64], !P3 ;  /* 0x0b1000000ef37fae */ /* 0x0005e8000d901d4e */
[----:B------:R2:W-:Y:S02]  /*32b0*/  LDGSTS.E.BYPASS.LTC128B.128 [R243+0xf100], [R12.64], !P0 ;  /* 0x0f1000000cf37fae */ /* 0x0005e4000c101d4e */
.L_x_4:
[----:B--234-:R-:W-:Y:S01]  /*32c0*/  LOP3.LUT R113, R113, 0xffffffe0, RZ, 0xc0, !PT ;  /* 0xffffffe071717812 */ /* 0x01cfe200078ec0ff */
[----:B------:R-:W-:Y:S01]  /*32d0*/  IMAD.MOV.U32 R12, RZ, RZ, -0x2 ;  /* 0xfffffffeff0c7424 */ /* 0x000fe200078e00ff */
[----:B------:R-:W-:Y:S01]  /*32e0*/  UIADD3 UR23, UR17, -0x2, URZ ;  /* 0xfffffffe11177890 */ /* 0x000fe2000fffe03f */
[----:B------:R-:W-:Y:S01]  /*32f0*/  IMAD.SHL.U32 R240, R0, 0x2, RZ ;  /* 0x0000000200f07824 */ /* 0x000fe200078e00ff */
[----:B------:R-:W0:Y:S01]  /*3300*/  LDGDEPBAR ;  /* 0x00000000000079af */ /* 0x000e220000000000 */
[----:B------:R-:W-:Y:S01]  /*3310*/  IMAD.IADD R112, R112, 0x1, -R113 ;  /* 0x0000000170707824 */ /* 0x000fe200078e0a71 */
[----:B------:R-:W-:Y:S01]  /*3320*/  UISETP.GE.AND UP0, UPT, UR23, UR8, UPT ;  /* 0x000000081700728c */ /* 0x000fe2000bf06270 */
[--C-:B------:R-:W-:Y:S01]  /*3330*/  IMAD R238, R7, 0x2, R240.reuse ;  /* 0x0000000207ee7824 */ /* 0x100fe200078e02f0 */
[----:B------:R-:W-:Y:S01]  /*3340*/  LDSM.16.MT88.4 R92, [R240+0x4100] ;  /* 0x00410000f05c783b */ /* 0x000fe20000004200 */
[C---:B------:R-:W-:Y:S01]  /*3350*/  IMAD R237, R5.reuse, 0x2, R240 ;  /* 0x0000000205ed7824 */ /* 0x040fe200078e02f0 */
[----:B------:R-:W-:Y:S01]  /*3360*/  SHF.R.S32.HI R9, RZ, 0x1f, R112 ;  /* 0x0000001fff097819 */ /* 0x000fe20000011470 */
[----:B------:R-:W-:Y:S01]  /*3370*/  IMAD R236, R5, 0x2, R238 ;  /* 0x0000000205ec7824 */ /* 0x000fe200078e02ee */
[----:B------:R-:W-:Y:S02]  /*3380*/  LDSM.16.MT88.4 R124, [R240+0x100] ;  /* 0x00010000f07c783b */ /* 0x000fe40000004200 */
[----:B------:R-:W-:-:S02]  /*3390*/  LEA.HI R9, R9, R112, RZ, 0x2 ;  /* 0x0000007009097211 */ /* 0x000fc400078f10ff */
[----:B------:R-:W-:Y:S02]  /*33a0*/  LDSM.16.MT88.4 R100, [R236+0x100] ;  /* 0x00010000ec64783b */ /* 0x000fe40000004200 */
[----:B------:R-:W-:Y:S02]  /*33b0*/  LOP3.LUT R9, R9, 0x7ffffffc, RZ, 0xc0, !PT ;  /* 0x7ffffffc09097812 */ /* 0x000fe400078ec0ff */
[----:B------:R-:W-:Y:S03]  /*33c0*/  LDSM.16.MT88.4 R116, [R238+0x100] ;  /* 0x00010000ee74783b */ /* 0x000fe60000004200 */
[----:B------:R-:W-:Y:S01]  /*33d0*/  IMAD.IADD R9, R112, 0x1, -R9 ;  /* 0x0000000170097824 */ /* 0x000fe200078e0a09 */
[----:B------:R-:W-:Y:S03]  /*33e0*/  LDSM.16.MT88.4 R108, [R237+0x100] ;  /* 0x00010000ed6c783b */ /* 0x000fe60000004200 */
[----:B------:R-:W-:Y:S01]  /*33f0*/  IMAD R12, R9, R12, UR7 ;  /* 0x00000007090c7e24 */ /* 0x000fe2000f8e020c */
[----:B------:R-:W-:Y:S04]  /*3400*/  LDSM.16.MT88.4 R84, [R238+0x4100] ;  /* 0x00410000ee54783b */ /* 0x000fe80000004200 */
[----:B------:R-:W-:-:S02]  /*3410*/  ISETP.GT.AND P2, PT, R12, RZ, PT ;  /* 0x000000ff0c00720c */ /* 0x000fc40003f44270 */
[C---:B------:R-:W-:Y:S02]  /*3420*/  ISETP.GT.AND P1, PT, R12.reuse, 0x1, PT ;  /* 0x000000010c00780c */ /* 0x040fe40003f24270 */
[----:B------:R-:W-:Y:S02]  /*3430*/  ISETP.GT.AND P6, PT, R12, 0x8, PT ;  /* 0x000000080c00780c */ /* 0x000fe40003fc4270 */
[----:B------:R-:W-:Y:S02]  /*3440*/  FSEL R35, R2, -INF , P2 ;  /* 0xff80000002237808 */ /* 0x000fe40001000000 */
[----:B------:R-:W-:Y:S02]  /*3450*/  FSEL R3, R3, -INF , P1 ;  /* 0xff80000003037808 */ /* 0x000fe40000800000 */
[----:B------:R-:W-:Y:S02]  /*3460*/  FSEL R27, R6, -INF , P1 ;  /* 0xff800000061b7808 */ /* 0x000fe40000800000 */
[----:B------:R-:W-:-:S02]  /*3470*/  ISETP.GT.AND P5, PT, R12, 0x9, PT ;  /* 0x000000090c00780c */ /* 0x000fc40003fa4270 */
[----:B------:R-:W-:Y:S02]  /*3480*/  FSEL R45, R40, -INF , P6 ;  /* 0xff800000282d7808 */ /* 0x000fe40003000000 */
[----:B------:R-:W-:Y:S02]  /*3490*/  FMNMX.FTZ R6, R35, R3, !PT ;  /* 0x0000000323067209 */ /* 0x000fe40007810000 */
[----:B------:R-:W-:Y:S02]  /*34a0*/  ISETP.GT.AND P4, PT, R12, 0x10, PT ;  /* 0x000000100c00780c */ /* 0x000fe40003f84270 */
[----:B------:R-:W-:Y:S02]  /*34b0*/  FSEL R47, R41, -INF , P5 ;  /* 0xff800000292f7808 */ /* 0x000fe40002800000 */
[----:B------:R-:W-:Y:S02]  /*34c0*/  FMNMX.FTZ R6, R45, R6, !PT ;  /* 0x000000062d067209 */ /* 0x000fe40007810000 */
[----:B------:R-:W-:-:S02]  /*34d0*/  FSEL R4, R4, -INF , P2 ;  /* 0xff80000004047808 */ /* 0x000fc40001000000 */
[----:B------:R-:W-:Y:S02]  /*34e0*/  ISETP.GT.AND P2, PT, R12, 0x11, PT ;  /* 0x000000110c00780c */ /* 0x000fe40003f44270 */
[----:B------:R-:W-:Y:S02]  /*34f0*/  FSEL R23, R48, -INF , P4 ;  /* 0xff80000030177808 */ /* 0x000fe40002000000 */
[----:B------:R-:W-:Y:S02]  /*3500*/  FMNMX.FTZ R6, R47, R6, !PT ;  /* 0x000000062f067209 */ /* 0x000fe40007810000 */
[----:B------:R-:W-:Y:S02]  /*3510*/  ISETP.GT.AND P1, PT, R12, 0x18, PT ;  /* 0x000000180c00780c */ /* 0x000fe40003f24270 */
[----:B------:R-:W-:Y:S02]  /*3520*/  FSEL R19, R49, -INF , P2 ;  /* 0xff80000031137808 */ /* 0x000fe40001000000 */
[----:B------:R-:W-:-:S02]  /*3530*/  FMNMX.FTZ R6, R23, R6, !PT ;  /* 0x0000000617067209 */ /* 0x000fc40007810000 */
[----:B------:R-:W-:Y:S02]  /*3540*/  FSEL R25, R42, -INF , P6 ;  /* 0xff8000002a197808 */ /* 0x000fe40003000000 */
[----:B------:R-:W-:Y:S02]  /*3550*/  ISETP.GT.AND P6, PT, R12, 0x19, PT ;  /* 0x000000190c00780c */ /* 0x000fe40003fc4270 */
[----:B------:R-:W-:Y:S02]  /*3560*/  FSEL R21, R60, -INF , P1 ;  /* 0xff8000003c157808 */ /* 0x000fe40000800000 */
[----:B------:R-:W-:Y:S02]  /*3570*/  FMNMX.FTZ R6, R19, R6, !PT ;  /* 0x0000000613067209 */ /* 0x000fe40007810000 */
[----:B------:R-:W-:Y:S02]  /*3580*/  FSEL R43, R43, -INF , P5 ;  /* 0xff8000002b2b7808 */ /* 0x000fe40002800000 */
[----:B------:R-:W-:-:S02]  /*3590*/  ISETP.GT.AND P5, PT, R12, 0x20, PT ;  /* 0x000000200c00780c */ /* 0x000fc40003fa4270 */
[----:B-1----:R-:W-:Y:S02]  /*35a0*/  FSEL R17, R61, -INF , P6 ;  /* 0xff8000003d117808 */ /* 0x002fe40003000000 */
[----:B------:R-:W-:Y:S02]  /*35b0*/  FMNMX.FTZ R6, R21, R6, !PT ;  /* 0x0000000615067209 */ /* 0x000fe40007810000 */
[----:B------:R-:W-:Y:S02]  /*35c0*/  FSEL R15, R50, -INF , P4 ;  /* 0xff800000320f7808 */ /* 0x000fe40002000000 */
[----:B------:R-:W-:Y:S02]  /*35d0*/  FMNMX.FTZ R14, R4, R27, !PT ;  /* 0x0000001b040e7209 */ /* 0x000fe40007810000 */
[----:B------:R-:W-:Y:S02]  /*35e0*/  ISETP.GT.AND P4, PT, R12, 0x21, PT ;  /* 0x000000210c00780c */ /* 0x000fe40003f84270 */
[----:B------:R-:W-:-:S02]  /*35f0*/  FSEL R39, R80, -INF , P5 ;  /* 0xff80000050277808 */ /* 0x000fc40002800000 */
[----:B------:R-:W-:Y:S02]  /*3600*/  FMNMX.FTZ R6, R17, R6, !PT ;  /* 0x0000000611067209 */ /* 0x000fe40007810000 */
[----:B------:R-:W-:Y:S02]  /*3610*/  FSEL R13, R51, -INF , P2 ;  /* 0xff800000330d7808 */ /* 0x000fe40001000000 */
[----:B------:R-:W-:Y:S02]  /*3620*/  ISETP.GT.AND P2, PT, R12, 0x28, PT ;  /* 0x000000280c00780c */ /* 0x000fe40003f44270 */
[----:B------:R-:W-:Y:S02]  /*3630*/  FMNMX.FTZ R14, R25, R14, !PT ;  /* 0x0000000e190e7209 */ /* 0x000fe40007810000 */
[----:B------:R-:W-:Y:S02]  /*3640*/  FSEL R31, R81, -INF , P4 ;  /* 0xff800000511f7808 */ /* 0x000fe40002000000 */
[----:B------:R-:W-:-:S02]  /*3650*/  FMNMX.FTZ R6, R39, R6, !PT ;  /* 0x0000000627067209 */ /* 0x000fc40007810000 */
[----:B------:R-:W-:Y:S02]  /*3660*/  FSEL R37, R78, -INF , P2 ;  /* 0xff8000004e257808 */ /* 0x000fe40001000000 */
[----:B------:R-:W-:Y:S02]  /*3670*/  FSEL R29, R76, -INF , P2 ;  /* 0xff8000004c1d7808 */ /* 0x000fe40001000000 */
[----:B------:R-:W-:Y:S02]  /*3680*/  FSEL R11, R62, -INF , P1 ;  /* 0xff8000003e0b7808 */ /* 0x000fe40000800000 */
[C---:B------:R-:W-:Y:S02]  /*3690*/  ISETP.GT.AND P2, PT, R12.reuse, 0x39, PT ;  /* 0x000000390c00780c */ /* 0x040fe40003f44270 */
[----:B------:R-:W-:Y:S02]  /*36a0*/  FMNMX.FTZ R14, R43, R14, !PT ;  /* 0x0000000e2b0e7209 */ /* 0x000fe40007810000 */
[----:B------:R-:W-:-:S02]  /*36b0*/  ISETP.GT.AND P1, PT, R12, 0x29, PT ;  /* 0x000000290c00780c */ /* 0x000fc40003f24270 */
[----:B------:R-:W-:Y:S02]  /*36c0*/  FMNMX.FTZ R6, R31, R6, !PT ;  /* 0x000000061f067209 */ /* 0x000fe40007810000 */
[----:B------:R-:W-:Y:S02]  /*36d0*/  FSEL R9, R63, -INF , P6 ;  /* 0xff8000003f097808 */ /* 0x000fe40003000000 */
[----:B------:R-:W-:Y:S02]  /*36e0*/  FSEL R62, R33, -INF , P2 ;  /* 0xff800000213e7808 */ /* 0x000fe40001000000 */
[----:B------:R-:W-:Y:S02]  /*36f0*/  FMNMX.FTZ R14, R15, R14, !PT ;  /* 0x0000000e0f0e7209 */ /* 0x000fe40007810000 */
[----:B------:R-:W-:Y:S02]  /*3700*/  ISETP.GT.AND P6, PT, R12, 0x30, PT ;  /* 0x000000300c00780c */ /* 0x000fe40003fc4270 */
[----:B------:R-:W-:-:S02]  /*3710*/  FSEL R2, R77, -INF , P1 ;  /* 0xff8000004d027808 */ /* 0x000fc40000800000 */
[----:B------:R-:W-:Y:S01]  /*3720*/  FMNMX.FTZ R33, R29, R6, !PT ;  /* 0x000000061d217209 */ /* 0x000fe20007810000 */
[----:B------:R-:W-:Y:S01]  /*3730*/  LDSM.16.MT88.4 R76, [R237+0x4100] ;  /* 0x00410000ed4c783b */ /* 0x000fe20000004200 */
[----:B------:R-:W-:Y:S02]  /*3740*/  FSEL R41, R82, -INF , P5 ;  /* 0xff80000052297808 */ /* 0x000fe40002800000 */
[----:B------:R-:W-:Y:S02]  /*3750*/  FMNMX.FTZ R14, R13, R14, !PT ;  /* 0x0000000e0d0e7209 */ /* 0x000fe40007810000 */
[----:B------:R-:W-:Y:S02]  /*3760*/  ISETP.GT.AND P5, PT, R12, 0x31, PT ;  /* 0x000000310c00780c */ /* 0x000fe40003fa4270 */
[----:B------:R-:W-:Y:S02]  /*3770*/  FSEL R60, R72, -INF , P6 ;  /* 0xff800000483c7808 */ /* 0x000fe40003000000 */
[----:B------:R-:W-:-:S02]  /*3780*/  FMNMX.FTZ R33, R2, R33, !PT ;  /* 0x0000002102217209 */ /* 0x000fc40007810000 */
[----:B------:R-:W-:Y:S02]  /*3790*/  FSEL R36, R83, -INF , P4 ;  /* 0xff80000053247808 */ /* 0x000fe40002000000 */
[----:B------:R-:W-:Y:S02]  /*37a0*/  FMNMX.FTZ R14, R11, R14, !PT ;  /* 0x0000000e0b0e7209 */ /* 0x000fe40007810000 */
[----:B------:R-:W-:Y:S02]  /*37b0*/  ISETP.GT.AND P4, PT, R12, 0x38, PT ;  /* 0x000000380c00780c */ /* 0x000fe40003f84270 */
[----:B------:R-:W-:Y:S02]  /*37c0*/  FSEL R145, R145, -INF , P5 ;  /* 0xff80000091917808 */ /* 0x000fe40002800000 */
[----:B------:R-:W-:Y:S02]  /*37d0*/  FMNMX.FTZ R6, R60, R33, !PT ;  /* 0x000000213c067209 */ /* 0x000fe40007810000 */
[----:B------:R-:W-:-:S02]  /*37e0*/  FMNMX.FTZ R14, R9, R14, !PT ;  /* 0x0000000e090e7209 */ /* 0x000fc40007810000 */
[----:B------:R-:W-:Y:S02]  /*37f0*/  FSEL R147, R147, -INF , P4 ;  /* 0xff80000093937808 */ /* 0x000fe40002000000 */
[----:B------:R-:W-:Y:S02]  /*3800*/  FMNMX.FTZ R6, R145, R6, !PT ;  /* 0x0000000691067209 */ /* 0x000fe40007810000 */
[----:B------:R-:W-:Y:S02]  /*3810*/  FSEL R144, R144, -INF , P1 ;  /* 0xff80000090907808 */ /* 0x000fe40000800000 */
[----:B------:R-:W-:Y:S02]  /*3820*/  FMNMX.FTZ R49, R41, R14, !PT ;  /* 0x0000000e29317209 */ /* 0x000fe40007810000 */
[----:B------:R-:W-:Y:S02]  /*3830*/  ISETP.GT.AND P1, PT, R12, 0x40, PT ;  /* 0x000000400c00780c */ /* 0x000fe40003f24270 */
[----:B------:R-:W-:-:S02]  /*3840*/  FMNMX.FTZ R33, R147, R6, !PT ;  /* 0x0000000693217209 */ /* 0x000fc40007810000 */
[----:B------:R-:W-:Y:S02]  /*3850*/  FSEL R64, R32, -INF , P6 ;  /* 0xff80000020407808 */ /* 0x000fe40003000000 */
[----:B------:R-:W-:Y:S02]  /*3860*/  FMNMX.FTZ R6, R36, R49, !PT ;  /* 0x0000003124067209 */ /* 0x000fe40007810000 */
[----:B------:R-:W-:Y:S02]  /*3870*/  ISETP.GT.AND P6, PT, R12, 0x41, PT ;  /* 0x000000410c00780c */ /* 0x000fe40003fc4270 */
[----:B------:R-:W-:Y:S02]  /*3880*/  FSEL R134, R134, -INF , P1 ;  /* 0xff80000086867808 */ /* 0x000fe40000800000 */
[----:B------:R-:W-:Y:S02]  /*3890*/  FMNMX.FTZ R33, R62, R33, !PT ;  /* 0x000000213e217209 */ /* 0x000fe40007810000 */
[----:B------:R-:W-:-:S02]  /*38a0*/  FSEL R153, R153, -INF , P5 ;  /* 0xff80000099997808 */ /* 0x000fc40002800000 */
[----:B------:R-:W-:Y:S02]  /*38b0*/  FMNMX.FTZ R49, R37, R6, !PT ;  /* 0x0000000625317209 */ /* 0x000fe40007810000 */
[----:B------:R-:W-:Y:S02]  /*38c0*/  ISETP.GT.AND P5, PT, R12, 0x48, PT ;  /* 0x000000480c00780c */ /* 0x000fe40003fa4270 */
[----:B------:R-:W-:Y:S02]  /*38d0*/  FSEL R169, R169, -INF , P6 ;  /* 0xff800000a9a97808 */ /* 0x000fe40003000000 */
[----:B------:R-:W-:Y:S02]  /*38e0*/  FMNMX.FTZ R14, R134, R33, !PT ;  /* 0x00000021860e7209 */ /* 0x000fe40007810000 */
[----:B------:R-:W-:Y:S02]  /*38f0*/  FSEL R66, R34, -INF , P4 ;  /* 0xff80000022427808 */ /* 0x000fe40002000000 */
[----:B------:R-:W-:-:S02]  /*3900*/  FMNMX.FTZ R33, R144, R49, !PT ;  /* 0x0000003190217209 */ /* 0x000fc40007810000 */
[----:B------:R-:W-:Y:S02]  /*3910*/  ISETP.GT.AND P4, PT, R12, 0x49, PT ;  /* 0x000000490c00780c */ /* 0x000fe40003f84270 */
[----:B------:R-:W-:Y:S02]  /*3920*/  FSEL R171, R171, -INF , P5 ;  /* 0xff800000abab7808 */ /* 0x000fe40002800000 */
[----:B------:R-:W-:Y:S02]  /*3930*/  FMNMX.FTZ R14, R169, R14, !PT ;  /* 0x0000000ea90e7209 */ /* 0x000fe40007810000 */
[----:B------:R-:W-:Y:S02]  /*3940*/  FSEL R155, R155, -INF , P2 ;  /* 0xff8000009b9b7808 */ /* 0x000fe40001000000 */
[----:B------:R-:W-:Y:S02]  /*3950*/  FMNMX.FTZ R6, R64, R33, !PT ;  /* 0x0000002140067209 */ /* 0x000fe40007810000 */
[----:B------:R-:W-:-:S02]  /*3960*/  ISETP.GT.AND P2, PT, R12, 0x50, PT ;  /* 0x000000500c00780c */ /* 0x000fc40003f44270 */
[----:B------:R-:W-:Y:S02]  /*3970*/  FSEL R140, R140, -INF , P4 ;  /* 0xff8000008c8c7808 */ /* 0x000fe40002000000 */
        /* <DEDUP_REMOVED lines=8> */
[----:B------:R-:W-:Y:S02]  /*3a00*/  FSEL R217, R217, -INF , P1 ;  /* 0xff800000d9d97808 */ /* 0x000fe40000800000 */
[----:B------:R-:W-:Y:S02]  /*3a10*/  FMNMX.FTZ R6, R219, R6, !PT ;  /* 0x00000006db067209 */ /* 0x000fe40007810000 */
[----:B------:R-:W-:-:S02]  /*3a20*/  FMNMX.FTZ R14, R66, R49, !PT ;  /* 0x00000031420e7209 */ /* 0x000fc40007810000 */
[----:B------:R-:W-:Y:S02]  /*3a30*/  FSEL R249, R249, -INF , P5 ;  /* 0xff800000f9f97808 */ /* 0x000fe40002800000 */
[----:B------:R-:W-:Y:S02]  /*3a40*/  ISETP.GT.AND P5, PT, R12, 0x59, PT ;  /* 0x000000590c00780c */ /* 0x000fe40003fa4270 */
[----:B------:R-:W-:Y:S02]  /*3a50*/  FSEL R211, R211, -INF , P6 ;  /* 0xff800000d3d37808 */ /* 0x000fe40003000000 */
[----:B------:R-:W-:Y:S02]  /*3a60*/  FMNMX.FTZ R6, R217, R6, !PT ;  /* 0x00000006d9067209 */ /* 0x000fe40007810000 */
[----:B------:R-:W-:Y:S02]  /*3a70*/  FMNMX.FTZ R33, R155, R14, !PT ;  /* 0x0000000e9b217209 */ /* 0x000fe40007810000 */
[----:B------:R-:W-:-:S02]  /*3a80*/  FSEL R203, R203, -INF , P4 ;  /* 0xff800000cbcb7808 */ /* 0x000fc40002000000 */
[----:B------:R-:W-:Y:S02]  /*3a90*/  ISETP.GT.AND P4, PT, R12, 0x60, PT ;  /* 0x000000600c00780c */ /* 0x000fe40003f84270 */
[----:B------:R-:W-:Y:S02]  /*3aa0*/  FSEL R209, R209, -INF , P5 ;  /* 0xff800000d1d17808 */ /* 0x000fe40002800000 */
[----:B------:R-:W-:Y:S02]  /*3ab0*/  FMNMX.FTZ R6, R211, R6, !PT ;  /* 0x00000006d3067209 */ /* 0x000fe40007810000 */
[----:B------:R-:W-:Y:S02]  /*3ac0*/  FMNMX.FTZ R14, R142, R33, !PT ;  /* 0x000000218e0e7209 */ /* 0x000fe40007810000 */
[----:B------:R-:W-:Y:S02]  /*3ad0*/  FSEL R207, R207, -INF , P2 ;  /* 0xff800000cfcf7808 */ /* 0x000fe40001000000 */
[----:B------:R-:W-:-:S02]  /*3ae0*/  ISETP.GT.AND P2, PT, R12, 0x61, PT ;  /* 0x000000610c00780c */ /* 0x000fc40003f44270 */
[----:B------:R-:W-:Y:S02]  /*3af0*/  FSEL R167, R167, -INF , P4 ;  /* 0xff800000a7a77808 */ /* 0x000fe40002000000 */
[----:B------:R-:W-:Y:S02]  /*3b00*/  FMNMX.FTZ R6, R209, R6, !PT ;  /* 0x00000006d1067209 */ /* 0x000fe40007810000 */
[----:B------:R-:W-:Y:S02]  /*3b10*/  FMNMX.FTZ R14, R199, R14, !PT ;  /* 0x0000000ec70e7209 */ /* 0x000fe40007810000 */
[----:B------:R-:W-:Y:S02]  /*3b20*/  FSEL R205, R205, -INF , P1 ;  /* 0xff800000cdcd7808 */ /* 0x000fe40000800000 */
[----:B------:R-:W-:Y:S02]  /*3b30*/  ISETP.GT.AND P1, PT, R12, 0x68, PT ;  /* 0x000000680c00780c */ /* 0x000fe40003f24270 */
[----:B------:R-:W-:-:S02]  /*3b40*/  FSEL R165, R165, -INF , P2 ;  /* 0xff800000a5a57808 */ /* 0x000fc40001000000 */
[----:B------:R-:W-:Y:S02]  /*3b50*/  FMNMX.FTZ R6, R167, R6, !PT ;  /* 0x00000006a7067209 */ /* 0x000fe40007810000 */
[----:B------:R-:W-:Y:S02]  /*3b60*/  FMNMX.FTZ R14, R249, R14, !PT ;  /* 0x0000000ef90e7209 */ /* 0x000fe40007810000 */
[----:B------:R-:W-:Y:S02]  /*3b70*/  FSEL R201, R201, -INF , P6 ;  /* 0xff800000c9c97808 */ /* 0x000fe40003000000 */
[----:B------:R-:W-:Y:S02]  /*3b80*/  ISETP.GT.AND P6, PT, R12, 0x69, PT ;  /* 0x000000690c00780c */ /* 0x000fe40003fc4270 */
[----:B------:R-:W-:Y:S02]  /*3b90*/  FSEL R163, R163, -INF , P1 ;  /* 0xff800000a3a37808 */ /* 0x000fe40000800000 */
[----:B------:R-:W-:-:S02]  /*3ba0*/  FMNMX.FTZ R6, R165, R6, !PT ;  /* 0x00000006a5067209 */ /* 0x000fc40007810000 */
        /* <DEDUP_REMOVED lines=12> */
[C---:B------:R-:W-:Y:S02]  /*3c70*/  ISETP.GT.AND P2, PT, R12.reuse, 0x78, PT ;  /* 0x000000780c00780c */ /* 0x040fe40003f44270 */
        /* <DEDUP_REMOVED lines=9> */
[----:B------:R-:W-:Y:S02]  /*3d10*/  FMNMX.FTZ R6, R135, R6, !PT ;  /* 0x0000000687067209 */ /* 0x000fe40007810000 */
[----:B------:R-:W-:-:S02]  /*3d20*/  FMNMX.FTZ R12, R159, R14, !PT ;  /* 0x0000000e9f0c7209 */ /* 0x000fc40007810000 */
[----:B------:R-:W-:Y:S02]  /*3d30*/  FMNMX.FTZ R6, R133, R6, !PT ;  /* 0x0000000685067209 */ /* 0x000fe40007810000 */
[----:B------:R-:W-:Y:S02]  /*3d40*/  FMNMX.FTZ R12, R157, R12, !PT ;  /* 0x0000000c9d0c7209 */ /* 0x000fe40007810000 */
[----:B------:R-:W-:Y:S01]  /*3d50*/  FSEL R149, R149, -INF , P6 ;  /* 0xff80000095957808 */ /* 0x000fe20003000000 */
[----:B------:R-:W1:Y:S01]  /*3d60*/  SHFL.BFLY PT, R33, R6, 0x2, 0x1f ;  /* 0x0c401f0006217f89 */ /* 0x000e6200000e0000 */
[----:B------:R-:W-:Y:S02]  /*3d70*/  FMNMX.FTZ R12, R151, R12, !PT ;  /* 0x0000000c970c7209 */ /* 0x000fe40007810000 */
[----:B------:R-:W-:Y:S02]  /*3d80*/  FSEL R67, R67, -INF , P5 ;  /* 0xff80000043437808 */ /* 0x000fe40002800000 */
[----:B------:R-:W-:-:S02]  /*3d90*/  FMNMX.FTZ R12, R149, R12, !PT ;  /* 0x0000000c950c7209 */ /* 0x000fc40007810000 */
[----:B------:R-:W-:Y:S02]  /*3da0*/  FSEL R65, R65, -INF , P4 ;  /* 0xff80000041417808 */ /* 0x000fe40002000000 */
[----:B------:R-:W-:Y:S02]  /*3db0*/  FMNMX.FTZ R12, R67, R12, !PT ;  /* 0x0000000c430c7209 */ /* 0x000fe40007810000 */
[----:B------:R-:W-:Y:S02]  /*3dc0*/  FSEL R63, R10, -INF , P2 ;  /* 0xff8000000a3f7808 */ /* 0x000fe40001000000 */
[----:B------:R-:W-:Y:S02]  /*3dd0*/  FMNMX.FTZ R10, R65, R12, !PT ;  /* 0x0000000c410a7209 */ /* 0x000fe40007810000 */
[----:B------:R-:W-:Y:S02]  /*3de0*/  FSEL R61, R8, -INF , P1 ;  /* 0xff800000083d7808 */ /* 0x000fe40000800000 */
[----:B------:R-:W-:-:S04]  /*3df0*/  FMNMX.FTZ R8, R63, R10, !PT ;  /* 0x0000000a3f087209 */ /* 0x000fc80007810000 */
[----:B------:R-:W-:Y:S02]  /*3e00*/  FMNMX.FTZ R8, R61, R8, !PT ;  /* 0x000000083d087209 */ /* 0x000fe40007810000 */
[----:B-1----:R-:W-:-:S03]  /*3e10*/  FMNMX.FTZ R49, R6, R33, !PT ;  /* 0x0000002106317209 */ /* 0x002fc60007810000 */
[----:B------:R-:W1:Y:S04]  /*3e20*/  SHFL.BFLY PT, R33, R8, 0x2, 0x1f ;  /* 0x0c401f0008217f89 */ /* 0x000e6800000e0000 */
[----:B------:R-:W2:Y:S01]  /*3e30*/  SHFL.BFLY PT, R132, R49, 0x1, 0x1f ;  /* 0x0c201f0031847f89 */ /* 0x000ea200000e0000 */
[----:B-1----:R-:W-:Y:S02]  /*3e40*/  FMNMX.FTZ R33, R8, R33, !PT ;  /* 0x0000002108217209 */ /* 0x002fe40007810000 */
[----:B--2---:R-:W-:-:S03]  /*3e50*/  FMNMX.FTZ R132, R49, R132, !PT ;  /* 0x0000008431847209 */ /* 0x004fc60007810000 */
[----:B------:R-:W1:Y:S01]  /*3e60*/  SHFL.BFLY PT, R6, R33, 0x1, 0x1f ;  /* 0x0c201f0021067f89 */ /* 0x000e6200000e0000 */
[C---:B------:R-:W-:Y:S01]  /*3e70*/  FSETP.NEU.FTZ.AND P1, PT, R132.reuse, -INF , PT ;  /* 0xff8000008400780b */ /* 0x040fe20003f3d000 */
[----:B------:R-:W-:-:S05]  /*3e80*/  FMUL.FTZ R58, R132, c[0x0][0x2d0] ;  /* 0x0000b400843a7a20 */ /* 0x000fca0000410000 */
[----:B------:R-:W-:-:S05]  /*3e90*/  FSEL R58, R58, RZ, P1 ;  /* 0x000000ff3a3a7208 */ /* 0x000fca0000800000 */
[--C-:B------:R-:W-:Y:S02]  /*3ea0*/  FFMA.FTZ R50, R3, c[0x0][0x2d0], -R58.reuse ;  /* 0x0000b40003327a23 */ /* 0x100fe4000001083a */
[--C-:B------:R-:W-:Y:S02]  /*3eb0*/  FFMA.FTZ R57, R35, c[0x0][0x2d0], -R58.reuse ;  /* 0x0000b40023397a23 */ /* 0x100fe4000001083a */
[--C-:B------:R-:W-:Y:S02]  /*3ec0*/  FFMA.FTZ R55, R45, c[0x0][0x2d0], -R58.reuse ;  /* 0x0000b4002d377a23 */ /* 0x100fe4000001083a */
[--C-:B------:R-:W-:Y:S01]  /*3ed0*/  FFMA.FTZ R48, R47, c[0x0][0x2d0], -R58.reuse ;  /* 0x0000b4002f307a23 */ /* 0x100fe2000001083a */
[----:B------:R-:W-:Y:S01]  /*3ee0*/  MUFU.EX2 R50, R50 ;  /* 0x0000003200327308 */ /* 0x000fe20000000800 */
[--C-:B------:R-:W-:Y:S01]  /*3ef0*/  FFMA.FTZ R53, R23, c[0x0][0x2d0], -R58.reuse ;  /* 0x0000b40017357a23 */ /* 0x100fe2000001083a */
[----:B-1----:R-:W-:Y:S01]  /*3f00*/  FMNMX.FTZ R3, R33, R6, !PT ;  /* 0x0000000621037209 */ /* 0x002fe20007810000 */
[--C-:B------:R-:W-:Y:S01]  /*3f10*/  FFMA.FTZ R46, R19, c[0x0][0x2d0], -R58.reuse ;  /* 0x0000b400132e7a23 */ /* 0x100fe2000001083a */
[----:B------:R-:W-:Y:S01]  /*3f20*/  LDSM.16.MT88.4 R32, [R238+0x4900] ;  /* 0x00490000ee20783b */ /* 0x000fe20000004200 */
[--C-:B------:R-:W-:Y:S01]  /*3f30*/  FFMA.FTZ R47, R21, c[0x0][0x2d0], -R58.reuse ;  /* 0x0000b400152f7a23 */ /* 0x100fe2000001083a */
[C---:B------:R-:W-:Y:S01]  /*3f40*/  FSETP.NEU.FTZ.AND P1, PT, R3.reuse, -INF , PT ;  /* 0xff8000000300780b */ /* 0x040fe20003f3d000 */
[----:B------:R-:W-:Y:S01]  /*3f50*/  FMUL.FTZ R56, R3, c[0x0][0x2d0] ;  /* 0x0000b40003387a20 */ /* 0x000fe20000410000 */
[----:B------:R-:W1:Y:S01]  /*3f60*/  MUFU.EX2 R57, R57 ;  /* 0x0000003900397308 */ /* 0x000e620000000800 */
[--C-:B------:R-:W-:Y:S01]  /*3f70*/  FFMA.FTZ R42, R17, c[0x0][0x2d0], -R58.reuse ;  /* 0x0000b400112a7a23 */ /* 0x100fe2000001083a */
[----:B------:R-:W-:Y:S01]  /*3f80*/  LDSM.16.MT88.4 R20, [R238+0x900] ;  /* 0x00090000ee14783b */ /* 0x000fe20000004200 */
[--C-:B------:R-:W-:Y:S01]  /*3f90*/  FFMA.FTZ R38, R31, c[0x0][0x2d0], -R58.reuse ;  /* 0x0000b4001f267a23 */ /* 0x100fe2000001083a */
[----:B------:R-:W-:Y:S01]  /*3fa0*/  FSEL R56, R56, RZ, P1 ;  /* 0x000000ff38387208 */ /* 0x000fe20000800000 */
[--C-:B------:R-:W-:Y:S01]  /*3fb0*/  FFMA.FTZ R2, R2, c[0x0][0x2d0], -R58.reuse ;  /* 0x0000b40002027a23 */ /* 0x100fe2000001083a */
[----:B------:R-:W-:Y:S01]  /*3fc0*/  LDSM.16.MT88.4 R16, [R237+0x900] ;  /* 0x00090000ed10783b */ /* 0x000fe20000004200 */
[----:B------:R-:W-:Y:S01]  /*3fd0*/  FFMA.FTZ R60, R60, c[0x0][0x2d0], -R58 ;  /* 0x0000b4003c3c7a23 */ /* 0x000fe2000001083a */
[----:B------:R-:W-:Y:S01]  /*3fe0*/  MUFU.EX2 R55, R55 ;  /* 0x0000003700377308 */ /* 0x000fe20000000800 */
[--C-:B------:R-:W-:Y:S01]  /*3ff0*/  FFMA.FTZ R59, R4, c[0x0][0x2d0], -R56.reuse ;  /* 0x0000b400043b7a23 */ /* 0x100fe20000010838 */
[----:B------:R-:W-:Y:S01]  /*4000*/  PLOP3.LUT P1, PT, PT, PT, UP0, 0x80, 0x0 ;  /* 0x000000000000781c */ /* 0x000fe20003f2f008 */
[--C-:B------:R-:W-:Y:S01]  /*4010*/  FFMA.FTZ R54, R27, c[0x0][0x2d0], -R56.reuse ;  /* 0x0000b4001b367a23 */ /* 0x100fe20000010838 */
[----:B------:R-:W2:Y:S01]  /*4020*/  LDSM.16.MT88.4 R4, [R236+0x4100] ;  /* 0x00410000ec04783b */ /* 0x000ea20000004200 */
[----:B------:R-:W-:-:S02]  /*4030*/  FFMA.FTZ R52, R25, c[0x0][0x2d0], -R56 ;  /* 0x0000b40019347a23 */ /* 0x000fc40000010838 */
[--C-:B------:R-:W-:Y:S01]  /*4040*/  FFMA.FTZ R49, R43, c[0x0][0x2d0], -R56.reuse ;  /* 0x0000b4002b317a23 */ /* 0x100fe20000010838 */
[----:B------:R-:W3:Y:S01]  /*4050*/  MUFU.EX2 R48, R48 ;  /* 0x0000003000307308 */ /* 0x000ee20000000800 */
[--C-:B------:R-:W-:Y:S01]  /*4060*/  FFMA.FTZ R51, R15, c[0x0][0x2d0], -R56.reuse ;  /* 0x0000b4000f337a23 */ /* 0x100fe20000010838 */
[----:B-1----:R-:W-:Y:S01]  /*4070*/  F2FP.PACK_AB R68, R50, R57 ;  /* 0x000000393244723e */ /* 0x002fe200000000ff */
[--C-:B------:R-:W-:Y:S01]  /*4080*/  FFMA.FTZ R44, R13, c[0x0][0x2d0], -R56.reuse ;  /* 0x0000b4000d2c7a23 */ /* 0x100fe20000010838 */
[----:B------:R-:W-:Y:S01]  /*4090*/  LDSM.16.MT88.4 R24, [R240+0x900] ;  /* 0x00090000f018783b */ /* 0x000fe20000004200 */
[--C-:B------:R-:W-:Y:S02]  /*40a0*/  FFMA.FTZ R45, R11, c[0x0][0x2d0], -R56.reuse ;  /* 0x0000b4000b2d7a23 */ /* 0x100fe40000010838 */
[----:B------:R-:W-:Y:S01]  /*40b0*/  FFMA.FTZ R40, R9, c[0x0][0x2d0], -R56 ;  /* 0x0000b40009287a23 */ /* 0x000fe20000010838 */
[----:B------:R-:W-:Y:S01]  /*40c0*/  MUFU.EX2 R59, R59 ;  /* 0x0000003b003b7308 */ /* 0x000fe20000000800 */
[----:B------:R-:W1:Y:S01]  /*40d0*/  LDSM.16.MT88.4 R12, [R236+0x900] ;  /* 0x00090000ec0c783b */ /* 0x000e620000004200 */
[----:B------:R-:W-:-:S02]  /*40e0*/  FFMA.FTZ R43, R39, c[0x0][0x2d0], -R58 ;  /* 0x0000b400272b7a23 */ /* 0x000fc4000001083a */
[----:B------:R-:W-:Y:S01]  /*40f0*/  FFMA.FTZ R39, R29, c[0x0][0x2d0], -R58 ;  /* 0x0000b4001d277a23 */ /* 0x000fe2000001083a */
[----:B------:R-:W4:Y:S01]  /*4100*/  LDSM.16.MT88.4 R8, [R240+0x4900] ;  /* 0x00490000f008783b */ /* 0x000f220000004200 */
[--C-:B------:R-:W-:Y:S02]  /*4110*/  FFMA.FTZ R41, R41, c[0x0][0x2d0], -R56.reuse ;  /* 0x0000b40029297a23 */ /* 0x100fe40000010838 */
[----:B------:R-:W5:Y:S01]  /*4120*/  MUFU.EX2 R54, R54 ;  /* 0x0000003600367308 */ /* 0x000f620000000800 */
[----:B---3--:R-:W-:Y:S01]  /*4130*/  F2FP.PACK_AB R70, R48, R55 ;  /* 0x000000373046723e */ /* 0x008fe200000000ff */
[----:B------:R-:W3:Y:S01]  /*4140*/  LDSM.16.MT88.4 R28, [R237+0x4900] ;  /* 0x00490000ed1c783b */ /* 0x000ee20000004200 */
[--C-:B------:R-:W-:Y:S02]  /*4150*/  FFMA.FTZ R36, R36, c[0x0][0x2d0], -R56.reuse ;  /* 0x0000b40024247a23 */ /* 0x100fe40000010838 */
[--C-:B------:R-:W-:Y:S02]  /*4160*/  FFMA.FTZ R37, R37, c[0x0][0x2d0], -R56.reuse ;  /* 0x0000b40025257a23 */ /* 0x100fe40000010838 */
[----:B------:R-:W-:Y:S01]  /*4170*/  FFMA.FTZ R0, R144, c[0x0][0x2d0], -R56 ;  /* 0x0000b40090007a23 */ /* 0x000fe20000010838 */
[----:B------:R-:W-:Y:S01]  /*4180*/  MUFU.EX2 R52, R52 ;  /* 0x0000003400347308 */ /* 0x000fe20000000800 */
[----:B------:R-:W-:-:S02]  /*4190*/  FFMA.FTZ R145, R145, c[0x0][0x2d0], -R58 ;  /* 0x0000b40091917a23 */ /* 0x000fc4000001083a */
[--C-:B------:R-:W-:Y:S02]  /*41a0*/  FFMA.FTZ R147, R147, c[0x0][0x2d0], -R58.reuse ;  /* 0x0000b40093937a23 */ /* 0x100fe4000001083a */
[----:B------:R-:W-:Y:S02]  /*41b0*/  FFMA.FTZ R62, R62, c[0x0][0x2d0], -R58 ;  /* 0x0000b4003e3e7a23 */ /* 0x000fe4000001083a */
[--C-:B------:R-:W-:Y:S01]  /*41c0*/  FFMA.FTZ R64, R64, c[0x0][0x2d0], -R56.reuse ;  /* 0x0000b40040407a23 */ /* 0x100fe20000010838 */
[----:B------:R-:W2:Y:S01]  /*41d0*/  MUFU.EX2 R49, R49 ;  /* 0x0000003100317308 */ /* 0x000ea20000000800 */
[----:B-----5:R-:W-:Y:S01]  /*41e0*/  F2FP.PACK_AB R69, R54, R59 ;  /* 0x0000003b3645723e */ /* 0x020fe200000000ff */
[--C-:B------:R-:W-:Y:S02]  /*41f0*/  FFMA.FTZ R153, R153, c[0x0][0x2d0], -R56.reuse ;  /* 0x0000b40099997a23 */ /* 0x100fe40000010838 */
[--C-:B------:R-:W-:Y:S02]  /*4200*/  FFMA.FTZ R66, R66, c[0x0][0x2d0], -R56.reuse ;  /* 0x0000b40042427a23 */ /* 0x100fe40000010838 */
[----:B------:R-:W-:-:S02]  /*4210*/  FFMA.FTZ R155, R155, c[0x0][0x2d0], -R56 ;  /* 0x0000b4009b9b7a23 */ /* 0x000fc40000010838 */
[----:B------:R-:W-:Y:S01]  /*4220*/  MUFU.EX2 R53, R53 ;  /* 0x0000003500357308 */ /* 0x000fe20000000800 */
[--C-:B------:R-:W-:Y:S02]  /*4230*/  FFMA.FTZ R134, R134, c[0x0][0x2d0], -R58.reuse ;  /* 0x0000b40086867a23 */ /* 0x100fe4000001083a */
[--C-:B------:R-:W-:Y:S02]  /*4240*/  FFMA.FTZ R169, R169, c[0x0][0x2d0], -R58.reuse ;  /* 0x0000b400a9a97a23 */ /* 0x100fe4000001083a */
[--C-:B------:R-:W-:Y:S02]  /*4250*/  FFMA.FTZ R171, R171, c[0x0][0x2d0], -R58.reuse ;  /* 0x0000b400abab7a23 */ /* 0x100fe4000001083a */
[----:B------:R-:W-:Y:S01]  /*4260*/  FFMA.FTZ R140, R140, c[0x0][0x2d0], -R58 ;  /* 0x0000b4008c8c7a23 */ /* 0x000fe2000001083a */
[----:B--2---:R-:W-:Y:S01]  /*4270*/  F2FP.PACK_AB R71, R49, R52 ;  /* 0x000000343147723e */ /* 0x004fe200000000ff */
[----:B------:R-:W2:Y:S01]  /*4280*/  MUFU.EX2 R46, R46 ;  /* 0x0000002e002e7308 */ /* 0x000ea20000000800 */
[----:B------:R-:W-:-:S02]  /*4290*/  FFMA.FTZ R142, R142, c[0x0][0x2d0], -R56 ;  /* 0x0000b4008e8e7a23 */ /* 0x000fc40000010838 */
[--C-:B------:R-:W-:Y:S02]  /*42a0*/  FFMA.FTZ R199, R199, c[0x0][0x2d0], -R56.reuse ;  /* 0x0000b400c7c77a23 */ /* 0x100fe40000010838 */
[--C-:B------:R-:W-:Y:S01]  /*42b0*/  FFMA.FTZ R144, R249, c[0x0][0x2d0], -R56.reuse ;  /* 0x0000b400f9907a23 */ /* 0x100fe20000010838 */
[C---:B------:R-:W-:Y:S01]  /*42c0*/  HMMA.16816.F32 R104, R68.reuse, R100, RZ ;  /* 0x000000644468723c */ /* 0x040fe200000018ff */
[----:B------:R-:W-:Y:S01]  /*42d0*/  FFMA.FTZ R203, R203, c[0x0][0x2d0], -R56 ;  /* 0x0000b400cbcb7a23 */ /* 0x000fe20000010838 */
[----:B------:R-:W-:Y:S01]  /*42e0*/  MUFU.EX2 R47, R47 ;  /* 0x0000002f002f7308 */ /* 0x000fe20000000800 */
[--C-:B------:R-:W-:Y:S02]  /*42f0*/  FFMA.FTZ R219, R219, c[0x0][0x2d0], -R58.reuse ;  /* 0x0000b400dbdb7a23 */ /* 0x100fe4000001083a */
[--C-:B------:R-:W-:Y:S02]  /*4300*/  FFMA.FTZ R146, R217, c[0x0][0x2d0], -R58.reuse ;  /* 0x0000b400d9927a23 */ /* 0x100fe4000001083a */
[--C-:B------:R-:W-:Y:S01]  /*4310*/  FFMA.FTZ R148, R211, c[0x0][0x2d0], -R58.reuse ;  /* 0x0000b400d3947a23 */ /* 0x100fe2000001083a */
[----:B------:R-:W-:Y:S01]  /*4320*/  HMMA.16816.F32 R100, R68, R102, RZ ;  /* 0x000000664464723c */ /* 0x000fe200000018ff */
[----:B------:R-:W-:Y:S01]  /*4330*/  FFMA.FTZ R209, R209, c[0x0][0x2d0], -R58 ;  /* 0x0000b400d1d17a23 */ /* 0x000fe2000001083a */
[----:B------:R-:W-:Y:S01]  /*4340*/  MUFU.EX2 R42, R42 ;  /* 0x0000002a002a7308 */ /* 0x000fe20000000800 */
        /* <DEDUP_REMOVED lines=11> */
[----:B------:R-:W5:Y:S01]  /*4400*/  MUFU.EX2 R44, R44 ;  /* 0x0000002c002c7308 */ /* 0x000f620000000800 */
[----:B------:R-:W-:-:S02]  /*4410*/  FFMA.FTZ R158, R159, c[0x0][0x2d0], -R56 ;  /* 0x0000b4009f9e7a23 */ /* 0x000fc40000010838 */
[--C-:B------:R-:W-:Y:S02]  /*4420*/  FFMA.FTZ R157, R157, c[0x0][0x2d0], -R56.reuse ;  /* 0x0000b4009d9d7a23 */ /* 0x100fe40000010838 */
[--C-:B------:R-:W-:Y:S01]  /*4430*/  FFMA.FTZ R151, R151, c[0x0][0x2d0], -R56.reuse ;  /* 0x0000b40097977a23 */ /* 0x100fe20000010838 */
[C---:B------:R-:W-:Y:S01]  /*4440*/  HMMA.16816.F32 R128, R68.reuse, R124, RZ ;  /* 0x0000007c4480723c */ /* 0x040fe200000018ff */
[----:B------:R-:W-:Y:S01]  /*4450*/  FFMA.FTZ R149, R149, c[0x0][0x2d0], -R56 ;  /* 0x0000b40095957a23 */ /* 0x000fe20000010838 */
[----:B------:R-:W-:Y:S01]  /*4460*/  MUFU.EX2 R45, R45 ;  /* 0x0000002d002d7308 */ /* 0x000fe20000000800 */
[----:B------:R-:W-:Y:S02]  /*4470*/  FADD.FTZ R59, R59, R54 ;  /* 0x000000363b3b7221 */ /* 0x000fe40000010000 */
[----:B------:R-:W-:Y:S02]  /*4480*/  FADD.FTZ R50, R57, R50 ;  /* 0x0000003239327221 */ /* 0x000fe40000010000 */
[----:B------:R-:W-:Y:S01]  /*4490*/  FADD.FTZ R52, R52, R59 ;  /* 0x0000003b34347221 */ /* 0x000fe20000010000 */
[----:B------:R-:W-:Y:S01]  /*44a0*/  HMMA.16816.F32 R120, R68, R116, RZ ;  /* 0x000000744478723c */ /* 0x000fe200000018ff */
[----:B------:R-:W-:Y:S01]  /*44b0*/  FADD.FTZ R55, R55, R50 ;  /* 0x0000003237377221 */ /* 0x000fe20000010000 */
[----:B------:R-:W1:Y:S01]  /*44c0*/  MUFU.EX2 R40, R40 ;  /* 0x0000002800287308 */ /* 0x000e620000000800 */
[----:B------:R-:W-:-:S02]  /*44d0*/  FADD.FTZ R52, R49, R52 ;  /* 0x0000003431347221 */ /* 0x000fc40000010000 */
[----:B------:R-:W-:-:S03]  /*44e0*/  FADD.FTZ R48, R48, R55 ;  /* 0x0000003730307221 */ /* 0x000fc60000010000 */
[C---:B------:R-:W-:Y:S02]  /*44f0*/  HMMA.16816.F32 R112, R68.reuse, R108, RZ ;  /* 0x0000006c4470723c */ /* 0x040fe400000018ff */
[----:B------:R-:W-:Y:S06]  /*4500*/  MUFU.EX2 R43, R43 ;  /* 0x0000002b002b7308 */ /* 0x000fec0000000800 */
[C---:B------:R-:W-:Y:S02]  /*4510*/  HMMA.16816.F32 R88, R68.reuse, R84, RZ ;  /* 0x000000544458723c */ /* 0x040fe400000018ff */
[----:B------:R-:W1:Y:S06]  /*4520*/  MUFU.EX2 R38, R38 ;  /* 0x0000002600267308 */ /* 0x000e6c0000000800 */
        /* <DEDUP_REMOVED lines=13> */
[----:B------:R-:W-:Y:S05]  /*4600*/  MUFU.EX2 R60, R60 ;  /* 0x0000003c003c7308 */ /* 0x000fea0000000800 */
[----:B--2---:R-:W-:Y:S01]  /*4610*/  F2FP.PACK_AB R4, R46, R53 ;  /* 0x000000352e04723e */ /* 0x004fe200000000ff */
[----:B------:R-:W-:Y:S01]  /*4620*/  HMMA.16816.F32 R68, R68, R6, RZ ;  /* 0x000000064444723c */ /* 0x000fe200000018ff */
[----:B-----5:R-:W-:Y:S01]  /*4630*/  F2FP.PACK_AB R5, R44, R51 ;  /* 0x000000332c05723e */ /* 0x020fe200000000ff */
[----:B------:R-:W2:Y:S01]  /*4640*/  MUFU.EX2 R145, R145 ;  /* 0x0000009100917308 */ /* 0x000ea20000000800 */
[----:B------:R-:W-:-:S02]  /*4650*/  FADD.FTZ R51, R51, R52 ;  /* 0x0000003433337221 */ /* 0x000fc40000010000 */
[----:B------:R-:W-:Y:S02]  /*4660*/  FADD.FTZ R53, R53, R48 ;  /* 0x0000003035357221 */ /* 0x000fe40000010000 */
[----:B------:R-:W-:Y:S01]  /*4670*/  F2FP.PACK_AB R6, R42, R47 ;  /* 0x0000002f2a06723e */ /* 0x000fe200000000ff */
[----:B------:R-:W-:Y:S01]  /*4680*/  FADD.FTZ R44, R44, R51 ;  /* 0x000000332c2c7221 */ /* 0x000fe20000010000 */
[----:B-1----:R-:W-:Y:S01]  /*4690*/  F2FP.PACK_AB R7, R40, R45 ;  /* 0x0000002d2807723e */ /* 0x002fe200000000ff */
[----:B------:R-:W-:Y:S01]  /*46a0*/  MUFU.EX2 R147, R147 ;  /* 0x0000009300937308 */ /* 0x000fe20000000800 */
[----:B------:R-:W-:Y:S02]  /*46b0*/  FADD.FTZ R46, R46, R53 ;  /* 0x000000352e2e7221 */ /* 0x000fe40000010000 */
[----:B------:R-:W-:Y:S02]  /*46c0*/  FADD.FTZ R45, R45, R44 ;  /* 0x0000002c2d2d7221 */ /* 0x000fe40000010000 */
[----:B------:R-:W-:Y:S01]  /*46d0*/  FADD.FTZ R47, R47, R46 ;  /* 0x0000002e2f2f7221 */ /* 0x000fe20000010000 */
[----:B------:R-:W-:Y:S01]  /*46e0*/  HMMA.16816.F32 R104, R4, R12, R104 ;  /* 0x0000000c0468723c */ /* 0x000fe20000001868 */
[----:B------:R-:W-:Y:S01]  /*46f0*/  FADD.FTZ R40, R40, R45 ;  /* 0x0000002d28287221 */ /* 0x000fe20000010000 */
[----:B------:R-:W1:Y:S01]  /*4700*/  MUFU.EX2 R62, R62 ;  /* 0x0000003e003e7308 */ /* 0x000e620000000800 */
[----:B------:R-:W-:-:S05]  /*4710*/  FADD.FTZ R42, R42, R47 ;  /* 0x0000002f2a2a7221 */ /* 0x000fca0000010000 */
[C---:B------:R-:W-:Y:S01]  /*4720*/  HMMA.16816.F32 R100, R4.reuse, R14, R100 ;  /* 0x0000000e0464723c */ /* 0x040fe20000001864 */
[----:B------:R-:W5:Y:S01]  /*4730*/  LDSM.16.MT88.4 R12, [R236+0x4900] ;  /* 0x00490000ec0c783b */ /* 0x000f620000004200 */
[----:B------:R-:W-:Y:S06]  /*4740*/  MUFU.EX2 R64, R64 ;  /* 0x0000004000407308 */ /* 0x000fec0000000800 */
[C---:B----4-:R-:W-:Y:S02]  /*4750*/  HMMA.16816.F32 R96, R4.reuse, R8, R96 ;  /* 0x000000080460723c */ /* 0x050fe40000001860 */
[----:B------:R-:W4:Y:S06]  /*4760*/  MUFU.EX2 R153, R153 ;  /* 0x0000009900997308 */ /* 0x000f2c0000000800 */
[C---:B------:R-:W-:Y:S01]  /*4770*/  HMMA.16816.F32 R92, R4.reuse, R10, R92 ;  /* 0x0000000a045c723c */ /* 0x040fe2000000185c */
[----:B------:R-:W1:Y:S01]  /*4780*/  LDSM.16.MT88.4 R8, [R236+0x1100] ;  /* 0x00110000ec08783b */ /* 0x000e620000004200 */
[----:B------:R-:W-:Y:S06]  /*4790*/  MUFU.EX2 R66, R66 ;  /* 0x0000004200427308 */ /* 0x000fec0000000800 */
[C---:B------:R-:W-:Y:S02]  /*47a0*/  HMMA.16816.F32 R128, R4.reuse, R24, R128 ;  /* 0x000000180480723c */ /* 0x040fe40000001880 */
[----:B------:R-:W1:Y:S06]  /*47b0*/  MUFU.EX2 R155, R155 ;  /* 0x0000009b009b7308 */ /* 0x000e6c0000000800 */
[C---:B------:R-:W-:Y:S01]  /*47c0*/  HMMA.16816.F32 R124, R4.reuse, R26, R124 ;  /* 0x0000001a047c723c */ /* 0x040fe2000000187c */
[----:B------:R-:W-:Y:S01]  /*47d0*/  LDSM.16.MT88.4 R24, [R240+0x1100] ;  /* 0x00110000f018783b */ /* 0x000fe20000004200 */
        /* <DEDUP_REMOVED lines=16> */
[C---:B---3--:R-:W-:Y:S02]  /*48e0*/  HMMA.16816.F32 R80, R4.reuse, R28, R80 ;  /* 0x0000001c0450723c */ /* 0x048fe40000001850 */
[----:B------:R-:W3:Y:S06]  /*48f0*/  MUFU.EX2 R203, R203 ;  /* 0x000000cb00cb7308 */ /* 0x000eec0000000800 */
[C---:B------:R-:W-:Y:S01]  /*4900*/  HMMA.16816.F32 R76, R4.reuse, R30, R76 ;  /* 0x0000001e044c723c */ /* 0x040fe2000000184c */
[----:B------:R-:W-:Y:S01]  /*4910*/  LDSM.16.MT88.4 R28, [R237+0x5100] ;  /* 0x00510000ed1c783b */ /* 0x000fe20000004200 */
[----:B------:R-:W-:Y:S06]  /*4920*/  MUFU.EX2 R219, R219 ;  /* 0x000000db00db7308 */ /* 0x000fec0000000800 */
[C---:B-----5:R-:W-:Y:S02]  /*4930*/  HMMA.16816.F32 R72, R4.reuse, R12, R72 ;  /* 0x0000000c0448723c */ /* 0x060fe40000001848 */
[----:B------:R-:W5:Y:S06]  /*4940*/  MUFU.EX2 R146, R146 ;  /* 0x0000009200927308 */ /* 0x000f6c0000000800 */
[----:B------:R-:W-:Y:S01]  /*4950*/  HMMA.16816.F32 R68, R4, R14, R68 ;  /* 0x0000000e0444723c */ /* 0x000fe20000001844 */
[----:B------:R-:W2:Y:S01]  /*4960*/  LDSM.16.MT88.4 R12, [R240+0x5100] ;  /* 0x00510000f00c783b */ /* 0x000ea20000004200 */
[----:B------:R-:W-:Y:S05]  /*4970*/  MUFU.EX2 R148, R148 ;  /* 0x0000009400947308 */ /* 0x000fea0000000800 */
[----:B------:R-:W-:Y:S01]  /*4980*/  F2FP.PACK_AB R4, R38, R43 ;  /* 0x0000002b2604723e */ /* 0x000fe200000000ff */
[----:B------:R-:W-:Y:S01]  /*4990*/  FADD.FTZ R43, R43, R42 ;  /* 0x0000002a2b2b7221 */ /* 0x000fe20000010000 */
[----:B------:R-:W-:Y:S01]  /*49a0*/  F2FP.PACK_AB R6, R2, R39 ;  /* 0x000000270206723e */ /* 0x000fe200000000ff */
[----:B------:R-:W2:Y:S01]  /*49b0*/  MUFU.EX2 R209, R209 ;  /* 0x000000d100d17308 */ /* 0x000ea20000000800 */
[----:B------:R-:W-:Y:S01]  /*49c0*/  F2FP.PACK_AB R5, R36, R41 ;  /* 0x000000292405723e */ /* 0x000fe200000000ff */
[----:B------:R-:W-:Y:S01]  /*49d0*/  FADD.FTZ R41, R41, R40 ;  /* 0x0000002829297221 */ /* 0x000fe20000010000 */
[----:B------:R-:W-:Y:S01]  /*49e0*/  F2FP.PACK_AB R7, R0, R37 ;  /* 0x000000250007723e */ /* 0x000fe200000000ff */
[----:B------:R-:W-:-:S02]  /*49f0*/  FADD.FTZ R38, R38, R43 ;  /* 0x0000002b26267221 */ /* 0x000fc40000010000 */
[----:B------:R-:W-:Y:S02]  /*4a00*/  FADD.FTZ R36, R36, R41 ;  /* 0x0000002924247221 */ /* 0x000fe40000010000 */
[----:B------:R-:W-:Y:S01]  /*4a10*/  MUFU.EX2 R150, R150 ;  /* 0x0000009600967308 */ /* 0x000fe20000000800 */
[----:B------:R-:W-:Y:S01]  /*4a20*/  FADD.FTZ R39, R39, R38 ;  /* 0x0000002627277221 */ /* 0x000fe20000010000 */
[C---:B-1----:R-:W-:Y:S01]  /*4a30*/  HMMA.16816.F32 R104, R4.reuse, R8, R104 ;  /* 0x000000080468723c */ /* 0x042fe20000001868 */
[----:B------:R-:W-:Y:S02]  /*4a40*/  FADD.FTZ R37, R37, R36 ;  /* 0x0000002425257221 */ /* 0x000fe40000010000 */
[----:B------:R-:W-:Y:S02]  /*4a50*/  FADD.FTZ R39, R2, R39 ;  /* 0x0000002702277221 */ /* 0x000fe40000010000 */
[----:B------:R-:W-:Y:S01]  /*4a60*/  FADD.FTZ R37, R0, R37 ;  /* 0x0000002500257221 */ /* 0x000fe20000010000 */
[----:B------:R-:W1:Y:S02]  /*4a70*/  MUFU.EX2 R205, R205 ;  /* 0x000000cd00cd7308 */ /* 0x000e640000000800 */
[C---:B------:R-:W-:Y:S01]  /*4a80*/  HMMA.16816.F32 R100, R4.reuse, R10, R100 ;  /* 0x0000000a0464723c */ /* 0x040fe20000001864 */
[----:B------:R-:W1:Y:S05]  /*4a90*/  LDSM.16.MT88.4 R8, [R236+0x5100] ;  /* 0x00510000ec08783b */ /* 0x000e6a0000004200 */
[----:B------:R-:W-:Y:S02]  /*4aa0*/  MUFU.EX2 R152, R152 ;  /* 0x0000009800987308 */ /* 0x000fe40000000800 */
[C---:B------:R-:W-:Y:S06]  /*4ab0*/  HMMA.16816.F32 R112, R4.reuse, R16, R112 ;  /* 0x000000100470723c */ /* 0x040fec0000001870 */
[----:B------:R-:W1:Y:S02]  /*4ac0*/  MUFU.EX2 R197, R197 ;  /* 0x000000c500c57308 */ /* 0x000e640000000800 */
[C---:B------:R-:W-:Y:S01]  /*4ad0*/  HMMA.16816.F32 R108, R4.reuse, R18, R108 ;  /* 0x00000012046c723c */ /* 0x040fe2000000186c */
[----:B------:R-:W3:Y:S05]  /*4ae0*/  LDSM.16.MT88.4 R16, [R237+0x1900] ;  /* 0x00190000ed10783b */ /* 0x000eea0000004200 */
[----:B------:R-:W-:Y:S02]  /*4af0*/  MUFU.EX2 R154, R154 ;  /* 0x0000009a009a7308 */ /* 0x000fe40000000800 */
[C---:B--2---:R-:W-:Y:S06]  /*4b00*/  HMMA.16816.F32 R96, R4.reuse, R12, R96 ;  /* 0x0000000c0460723c */ /* 0x044fec0000001860 */
[----:B------:R-:W2:Y:S02]  /*4b10*/  MUFU.EX2 R165, R165 ;  /* 0x000000a500a57308 */ /* 0x000ea40000000800 */
[C---:B------:R-:W-:Y:S01]  /*4b20*/  HMMA.16816.F32 R92, R4.reuse, R14, R92 ;  /* 0x0000000e045c723c */ /* 0x040fe2000000185c */
[----:B------:R-:W2:Y:S05]  /*4b30*/  LDSM.16.MT88.4 R12, [R236+0x1900] ;  /* 0x00190000ec0c783b */ /* 0x000eaa0000004200 */
[----:B------:R-:W-:Y:S02]  /*4b40*/  MUFU.EX2 R156, R156 ;  /* 0x0000009c009c7308 */ /* 0x000fe40000000800 */
[C---:B------:R-:W-:Y:S06]  /*4b50*/  HMMA.16816.F32 R128, R4.reuse, R24, R128 ;  /* 0x000000180480723c */ /* 0x040fec0000001880 */
[----:B------:R-:W2:Y:S02]  /*4b60*/  MUFU.EX2 R161, R161 ;  /* 0x000000a100a17308 */ /* 0x000ea40000000800 */
[C---:B-1----:R-:W-:Y:S06]  /*4b70*/  HMMA.16816.F32 R72, R4.reuse, R8, R72 ;  /* 0x000000080448723c */ /* 0x042fec0000001848 */
[----:B------:R-:W-:Y:S02]  /*4b80*/  MUFU.EX2 R158, R158 ;  /* 0x0000009e009e7308 */ /* 0x000fe40000000800 */
[C---:B------:R-:W-:Y:S01]  /*4b90*/  HMMA.16816.F32 R68, R4.reuse, R10, R68 ;  /* 0x0000000a0444723c */ /* 0x040fe20000001844 */
[----:B------:R-:W1:Y:S05]  /*4ba0*/  LDSM.16.MT88.4 R8, [R240+0x5900] ;  /* 0x00590000f008783b */ /* 0x000e6a0000004200 */
[----:B------:R-:W1:Y:S02]  /*4bb0*/  MUFU.EX2 R157, R157 ;  /* 0x0000009d009d7308 */ /* 0x000e640000000800 */
[C---:B------:R-:W-:Y:S01]  /*4bc0*/  HMMA.16816.F32 R124, R4.reuse, R26, R124 ;  /* 0x0000001a047c723c */ /* 0x040fe2000000187c */
[----:B------:R-:W1:Y:S05]  /*4bd0*/  LDSM.16.MT88.4 R24, [R240+0x1900] ;  /* 0x00190000f018783b */ /* 0x000e6a0000004200 */
[----:B------:R-:W-:Y:S02]  /*4be0*/  MUFU.EX2 R151, R151 ;  /* 0x0000009700977308 */ /* 0x000fe40000000800 */
[C---:B------:R-:W-:Y:S08]  /*4bf0*/  HMMA.16816.F32 R120, R4.reuse, R20, R120 ;  /* 0x000000140478723c */ /* 0x040ff00000001878 */
[C---:B------:R-:W-:Y:S01]  /*4c00*/  HMMA.16816.F32 R116, R4.reuse, R22, R116 ;  /* 0x000000160474723c */ /* 0x040fe20000001874 */
[----:B------:R-:W1:Y:S07]  /*4c10*/  LDSM.16.MT88.4 R20, [R238+0x1900] ;  /* 0x00190000ee14783b */ /* 0x000e6e0000004200 */
[C---:B------:R-:W-:Y:S08]  /*4c20*/  HMMA.16816.F32 R88, R4.reuse, R32, R88 ;  /* 0x000000200458723c */ /* 0x040ff00000001858 */
[C---:B------:R-:W-:Y:S01]  /*4c30*/  HMMA.16816.F32 R84, R4.reuse, R34, R84 ;  /* 0x000000220454723c */ /* 0x040fe20000001854 */
[----:B------:R-:W-:Y:S07]  /*4c40*/  LDSM.16.MT88.4 R32, [R237+0x6900] ;  /* 0x00690000ed20783b */ /* 0x000fee0000004200 */
[C---:B------:R-:W-:Y:S08]  /*4c50*/  HMMA.16816.F32 R80, R4.reuse, R28, R80 ;  /* 0x0000001c0450723c */ /* 0x040ff00000001850 */
[----:B------:R-:W-:Y:S01]  /*4c60*/  HMMA.16816.F32 R76, R4, R30, R76 ;  /* 0x0000001e044c723c */ /* 0x000fe2000000184c */
[----:B------:R-:W-:Y:S06]  /*4c70*/  LDSM.16.MT88.4 R28, [R237+0x5900] ;  /* 0x00590000ed1c783b */ /* 0x000fec0000004200 */
[----:B------:R-:W-:Y:S01]  /*4c80*/  F2FP.PACK_AB R4, R145, R60 ;  /* 0x0000003c9104723e */ /* 0x000fe200000000ff */
[----:B------:R-:W-:Y:S01]  /*4c90*/  FADD.FTZ R60, R60, R39 ;  /* 0x000000273c3c7221 */ /* 0x000fe20000010000 */
[----:B------:R-:W-:-:S02]  /*4ca0*/  F2FP.PACK_AB R6, R62, R147 ;  /* 0x000000933e06723e */ /* 0x000fc400000000ff */
[----:B----4-:R-:W-:Y:S01]  /*4cb0*/  F2FP.PACK_AB R5, R153, R64 ;  /* 0x000000409905723e */ /* 0x010fe200000000ff */
[----:B------:R-:W-:Y:S01]  /*4cc0*/  FADD.FTZ R64, R64, R37 ;  /* 0x0000002540407221 */ /* 0x000fe20000010000 */
[----:B------:R-:W-:Y:S01]  /*4cd0*/  F2FP.PACK_AB R7, R155, R66 ;  /* 0x000000429b07723e */ /* 0x000fe200000000ff */
[----:B------:R-:W-:Y:S02]  /*4ce0*/  FADD.FTZ R60, R145, R60 ;  /* 0x0000003c913c7221 */ /* 0x000fe40000010000 */
[----:B------:R-:W-:Y:S02]  /*4cf0*/  FADD.FTZ R153, R153, R64 ;  /* 0x0000004099997221 */ /* 0x000fe40000010000 */
[----:B------:R-:W-:Y:S02]  /*4d00*/  FADD.FTZ R147, R147, R60 ;  /* 0x0000003c93937221 */ /* 0x000fe40000010000 */
[----:B---3--:R-:W-:Y:S01]  /*4d10*/  HMMA.16816.F32 R112, R4, R16, R112 ;  /* 0x000000100470723c */ /* 0x008fe20000001870 */
[----:B------:R-:W-:-:S02]  /*4d20*/  FADD.FTZ R66, R66, R153 ;  /* 0x0000009942427221 */ /* 0x000fc40000010000 */
[----:B------:R-:W-:Y:S02]  /*4d30*/  FADD.FTZ R147, R62, R147 ;  /* 0x000000933e937221 */ /* 0x000fe40000010000 */
[----:B------:R-:W-:-:S03]  /*4d40*/  FADD.FTZ R155, R155, R66 ;  /* 0x000000429b9b7221 */ /* 0x000fc60000010000 */
[C---:B------:R-:W-:Y:S01]  /*4d50*/  HMMA.16816.F32 R108, R4.reuse, R18, R108 ;  /* 0x00000012046c723c */ /* 0x040fe2000000186c */
[----:B------:R-:W3:Y:S07]  /*4d60*/  LDSM.16.MT88.4 R16, [R238+0x5900] ;  /* 0x00590000ee10783b */ /* 0x000eee0000004200 */
[C---:B--2---:R-:W-:Y:S08]  /*4d70*/  HMMA.16816.F32 R104, R4.reuse, R12, R104 ;  /* 0x0000000c0468723c */ /* 0x044ff00000001868 */
[C---:B------:R-:W-:Y:S01]  /*4d80*/  HMMA.16816.F32 R100, R4.reuse, R14, R100 ;  /* 0x0000000e0464723c */ /* 0x040fe20000001864 */
[----:B------:R-:W2:Y:S07]  /*4d90*/  LDSM.16.MT88.4 R12, [R236+0x5900] ;  /* 0x00590000ec0c783b */ /* 0x000eae0000004200 */
[C---:B-1----:R-:W-:Y:S08]  /*4da0*/  HMMA.16816.F32 R96, R4.reuse, R8, R96 ;  /* 0x000000080460723c */ /* 0x042ff00000001860 */
[C---:B------:R-:W-:Y:S01]  /*4db0*/  HMMA.16816.F32 R92, R4.reuse, R10, R92 ;  /* 0x0000000a045c723c */ /* 0x040fe2000000185c */
[----:B------:R-:W1:Y:S07]  /*4dc0*/  LDSM.16.MT88.4 R8, [R237+0x2100] ;  /* 0x00210000ed08783b */ /* 0x000e6e0000004200 */
[C---:B------:R-:W-:Y:S08]  /*4dd0*/  HMMA.16816.F32 R128, R4.reuse, R24, R128 ;  /* 0x000000180480723c */ /* 0x040ff00000001880 */
[C---:B------:R-:W-:Y:S01]  /*4de0*/  HMMA.16816.F32 R124, R4.reuse, R26, R124 ;  /* 0x0000001a047c723c */ /* 0x040fe2000000187c */
[----:B------:R-:W-:Y:S07]  /*4df0*/  LDSM.16.MT88.4 R24, [R240+0x2100] ;  /* 0x00210000f018783b */ /* 0x000fee0000004200 */
[C---:B------:R-:W-:Y:S08]  /*4e00*/  HMMA.16816.F32 R120, R4.reuse, R20, R120 ;  /* 0x000000140478723c */ /* 0x040ff00000001878 */
[C---:B------:R-:W-:Y:S01]  /*4e10*/  HMMA.16816.F32 R116, R4.reuse, R22, R116 ;  /* 0x000000160474723c */ /* 0x040fe20000001874 */
[----:B------:R-:W4:Y:S07]  /*4e20*/  LDSM.16.MT88.4 R20, [R238+0x2100] ;  /* 0x00210000ee14783b */ /* 0x000f2e0000004200 */
[C---:B---3--:R-:W-:Y:S08]  /*4e30*/  HMMA.16816.F32 R88, R4.reuse, R16, R88 ;  /* 0x000000100458723c */ /* 0x048ff00000001858 */
[C---:B------:R-:W-:Y:S01]  /*4e40*/  HMMA.16816.F32 R84, R4.reuse, R18, R84 ;  /* 0x000000120454723c */ /* 0x040fe20000001854 */
[----:B------:R-:W3:Y:S07]  /*4e50*/  LDSM.16.MT88.4 R16, [R236+0x2100] ;  /* 0x00210000ec10783b */ /* 0x000eee0000004200 */
[C---:B------:R-:W-:Y:S08]  /*4e60*/  HMMA.16816.F32 R80, R4.reuse, R28, R80 ;  /* 0x0000001c0450723c */ /* 0x040ff00000001850 */
[C---:B------:R-:W-:Y:S01]  /*4e70*/  HMMA.16816.F32 R76, R4.reuse, R30, R76 ;  /* 0x0000001e044c723c */ /* 0x040fe2000000184c */
[----:B------:R-:W-:Y:S07]  /*4e80*/  LDSM.16.MT88.4 R28, [R240+0x3100] ;  /* 0x00310000f01c783b */ /* 0x000fee0000004200 */
[C---:B--2---:R-:W-:Y:S08]  /*4e90*/  HMMA.16816.F32 R72, R4.reuse, R12, R72 ;  /* 0x0000000c0448723c */ /* 0x044ff00000001848 */
[----:B------:R-:W-:Y:S01]  /*4ea0*/  HMMA.16816.F32 R68, R4, R14, R68 ;  /* 0x0000000e0444723c */ /* 0x000fe20000001844 */
[----:B------:R-:W2:Y:S06]  /*4eb0*/  LDSM.16.MT88.4 R12, [R240+0x6100] ;  /* 0x00610000f00c783b */ /* 0x000eac0000004200 */
[----:B------:R-:W-:Y:S01]  /*4ec0*/  F2FP.PACK_AB R4, R169, R134 ;  /* 0x00000086a904723e */ /* 0x000fe200000000ff */
[----:B------:R-:W-:Y:S01]  /*4ed0*/  FADD.FTZ R134, R134, R147 ;  /* 0x0000009386867221 */ /* 0x000fe20000010000 */
[----:B------:R-:W-:-:S02]  /*4ee0*/  F2FP.PACK_AB R6, R140, R171 ;  /* 0x000000ab8c06723e */ /* 0x000fc400000000ff */
[----:B------:R-:W-:Y:S01]  /*4ef0*/  F2FP.PACK_AB R5, R199, R142 ;  /* 0x0000008ec705723e */ /* 0x000fe200000000ff */
[----:B------:R-:W-:Y:S01]  /*4f00*/  FADD.FTZ R142, R142, R155 ;  /* 0x0000009b8e8e7221 */ /* 0x000fe20000010000 */
[----:B------:R-:W-:Y:S01]  /*4f10*/  F2FP.PACK_AB R7, R203, R144 ;  /* 0x00000090cb07723e */ /* 0x000fe200000000ff */
[----:B------:R-:W-:Y:S02]  /*4f20*/  FADD.FTZ R134, R169, R134 ;  /* 0x00000086a9867221 */ /* 0x000fe40000010000 */
[----:B------:R-:W-:Y:S02]  /*4f30*/  FADD.FTZ R199, R199, R142 ;  /* 0x0000008ec7c77221 */ /* 0x000fe40000010000 */
[----:B------:R-:W-:Y:S02]  /*4f40*/  FADD.FTZ R171, R171, R134 ;  /* 0x00000086abab7221 */ /* 0x000fe40000010000 */
[----:B-1----:R-:W-:Y:S01]  /*4f50*/  HMMA.16816.F32 R112, R4, R8, R112 ;  /* 0x000000080470723c */ /* 0x002fe20000001870 */
[----:B------:R-:W-:-:S02]  /*4f60*/  FADD.FTZ R144, R144, R199 ;  /* 0x000000c790907221 */ /* 0x000fc40000010000 */
[----:B------:R-:W-:Y:S02]  /*4f70*/  FADD.FTZ R140, R140, R171 ;  /* 0x000000ab8c8c7221 */ /* 0x000fe40000010000 */
[----:B------:R-:W-:-:S03]  /*4f80*/  FADD.FTZ R203, R203, R144 ;  /* 0x00000090cbcb7221 */ /* 0x000fc60000010000 */
[C---:B------:R-:W-:Y:S01]  /*4f90*/  HMMA.16816.F32 R108, R4.reuse, R10, R108 ;  /* 0x0000000a046c723c */ /* 0x040fe2000000186c */
[----:B------:R-:W1:Y:S07]  /*4fa0*/  LDSM.16.MT88.4 R8, [R237+0x6100] ;  /* 0x00610000ed08783b */ /* 0x000e6e0000004200 */
[C---:B----4-:R-:W-:Y:S08]  /*4fb0*/  HMMA.16816.F32 R120, R4.reuse, R20, R120 ;  /* 0x000000140478723c */ /* 0x050ff00000001878 */
[C---:B------:R-:W-:Y:S01]  /*4fc0*/  HMMA.16816.F32 R116, R4.reuse, R22, R116 ;  /* 0x000000160474723c */ /* 0x040fe20000001874 */
[----:B------:R-:W4:Y:S07]  /*4fd0*/  LDSM.16.MT88.4 R20, [R238+0x6100] ;  /* 0x00610000ee14783b */ /* 0x000f2e0000004200 */
[C---:B---3--:R-:W-:Y:S08]  /*4fe0*/  HMMA.16816.F32 R104, R4.reuse, R16, R104 ;  /* 0x000000100468723c */ /* 0x048ff00000001868 */
        /* <DEDUP_REMOVED lines=11> */
[C---:B----4-:R-:W-:Y:S08]  /*50a0*/  HMMA.16816.F32 R88, R4.reuse, R20, R88 ;  /* 0x000000140458723c */ /* 0x050ff00000001858 */
[C---:B------:R-:W-:Y:S01]  /*50b0*/  HMMA.16816.F32 R84, R4.reuse, R22, R84 ;  /* 0x000000160454723c */ /* 0x040fe20000001854 */
[----:B------:R-:W4:Y:S07]  /*50c0*/  LDSM.16.MT88.4 R20, [R237+0x2900] ;  /* 0x00290000ed14783b */ /* 0x000f2e0000004200 */
[C---:B---3--:R-:W-:Y:S08]  /*50d0*/  HMMA.16816.F32 R72, R4.reuse, R16, R72 ;  /* 0x000000100448723c */ /* 0x048ff00000001848 */
[----:B------:R-:W-:Y:S01]  /*50e0*/  HMMA.16816.F32 R68, R4, R18, R68 ;  /* 0x000000120444723c */ /* 0x000fe20000001844 */
[----:B------:R-:W3:Y:S06]  /*50f0*/  LDSM.16.MT88.4 R16, [R240+0x6900] ;  /* 0x00690000f010783b */ /* 0x000eec0000004200 */
[----:B-----5:R-:W-:Y:S01]  /*5100*/  F2FP.PACK_AB R4, R146, R219 ;  /* 0x000000db9204723e */ /* 0x020fe200000000ff */
        /* <DEDUP_REMOVED lines=8> */
[----:B--2---:R-:W-:Y:S01]  /*5190*/  HMMA.16816.F32 R120, R4, R12, R120 ;  /* 0x0000000c0478723c */ /* 0x004fe20000001878 */
[----:B------:R-:W-:-:S02]  /*51a0*/  FADD.FTZ R152, R152, R205 ;  /* 0x000000cd98987221 */ /* 0x000fc40000010000 */
[----:B------:R-:W-:Y:S02]  /*51b0*/  FADD.FTZ R209, R209, R148 ;  /* 0x00000094d1d17221 */ /* 0x000fe40000010000 */
[----:B------:R-:W-:-:S03]  /*51c0*/  FADD.FTZ R197, R197, R152 ;  /* 0x00000098c5c57221 */ /* 0x000fc60000010000 */
[C---:B------:R-:W-:Y:S01]  /*51d0*/  HMMA.16816.F32 R116, R4.reuse, R14, R116 ;  /* 0x0000000e0474723c */ /* 0x040fe20000001874 */
[----:B------:R-:W2:Y:S07]  /*51e0*/  LDSM.16.MT88.4 R12, [R238+0x6900] ;  /* 0x00690000ee0c783b */ /* 0x000eae0000004200 */
[C---:B-1----:R-:W-:Y:S08]  /*51f0*/  HMMA.16816.F32 R104, R4.reuse, R8, R104 ;  /* 0x000000080468723c */ /* 0x042ff00000001868 */
[C---:B------:R-:W-:Y:S01]  /*5200*/  HMMA.16816.F32 R100, R4.reuse, R10, R100 ;  /* 0x0000000a0464723c */ /* 0x040fe20000001864 */
[----:B------:R-:W1:Y:S07]  /*5210*/  LDSM.16.MT88.4 R8, [R236+0x6900] ;  /* 0x00690000ec08783b */ /* 0x000e6e0000004200 */
[C---:B----4-:R-:W-:Y:S08]  /*5220*/  HMMA.16816.F32 R112, R4.reuse, R20, R112 ;  /* 0x000000140470723c */ /* 0x050ff00000001870 */
[C---:B------:R-:W-:Y:S01]  /*5230*/  HMMA.16816.F32 R108, R4.reuse, R22, R108 ;  /* 0x00000016046c723c */ /* 0x040fe2000000186c */
[----:B------:R-:W-:Y:S07]  /*5240*/  LDSM.16.MT88.4 R20, [R236+0x3100] ;  /* 0x00310000ec14783b */ /* 0x000fee0000004200 */
        /* <DEDUP_REMOVED lines=9> */
[C---:B------:R-:W-:Y:S01]  /*52e0*/  HMMA.16816.F32 R80, R4.reuse, R32, R80 ;  /* 0x000000200450723c */ /* 0x040fe20000001850 */
[----:B------:R-:W4:Y:S07]  /*52f0*/  MUFU.EX2 R32, R149 ;  /* 0x0000009500207308 */ /* 0x000f2e0000000800 */
[C---:B------:R-:W-:Y:S08]  /*5300*/  HMMA.16816.F32 R128, R4.reuse, R24, R128 ;  /* 0x000000180480723c */ /* 0x040ff00000001880 */
[C---:B------:R-:W-:Y:S01]  /*5310*/  HMMA.16816.F32 R124, R4.reuse, R26, R124 ;  /* 0x0000001a047c723c */ /* 0x040fe2000000187c */
[----:B------:R-:W5:Y:S07]  /*5320*/  LDSM.16.MT88.4 R24, [R238+0x3100] ;  /* 0x00310000ee18783b */ /* 0x000f6e0000004200 */
[----:B------:R-:W-:Y:S07]  /*5330*/  HMMA.16816.F32 R76, R4, R34, R76 ;  /* 0x00000022044c723c */ /* 0x000fee000000184c */
[----:B------:R-:W-:Y:S01]  /*5340*/  F2FP.PACK_AB R4, R165, R154 ;  /* 0x0000009aa504723e */ /* 0x000fe200000000ff */
[----:B------:R-:W-:Y:S01]  /*5350*/  FADD.FTZ R154, R154, R209 ;  /* 0x000000d19a9a7221 */ /* 0x000fe20000010000 */
[----:B------:R-:W-:-:S02]  /*5360*/  F2FP.PACK_AB R6, R161, R156 ;  /* 0x0000009ca106723e */ /* 0x000fc400000000ff */
[----:B------:R-:W-:Y:S01]  /*5370*/  F2FP.PACK_AB R5, R157, R158 ;  /* 0x0000009e9d05723e */ /* 0x000fe200000000ff */
[----:B------:R-:W-:Y:S01]  /*5380*/  FADD.FTZ R158, R158, R197 ;  /* 0x000000c59e9e7221 */ /* 0x000fe20000010000 */
[----:B----4-:R-:W-:Y:S01]  /*5390*/  F2FP.PACK_AB R7, R32, R151 ;  /* 0x000000972007723e */ /* 0x010fe200000000ff */
        /* <DEDUP_REMOVED lines=9> */
[C---:B------:R-:W-:Y:S08]  /*5430*/  HMMA.16816.F32 R104, R4.reuse, R20, R104 ;  /* 0x000000140468723c */ /* 0x040ff00000001868 */
[C---:B------:R-:W-:Y:S01]  /*5440*/  HMMA.16816.F32 R100, R4.reuse, R22, R100 ;  /* 0x000000160464723c */ /* 0x040fe20000001864 */
[----:B------:R-:W4:Y:S07]  /*5450*/  LDSM.16.MT88.4 R20, [R236+0x7100] ;  /* 0x00710000ec14783b */ /* 0x000f2e0000004200 */
[C---:B--2---:R-:W-:Y:S08]  /*5460*/  HMMA.16816.F32 R96, R4.reuse, R12, R96 ;  /* 0x0000000c0460723c */ /* 0x044ff00000001860 */
[C---:B------:R-:W-:Y:S01]  /*5470*/  HMMA.16816.F32 R92, R4.reuse, R14, R92 ;  /* 0x0000000e045c723c */ /* 0x040fe2000000185c */
[----:B------:R-:W2:Y:S07]  /*5480*/  LDSM.16.MT88.4 R12, [R240+0x3900] ;  /* 0x00390000f00c783b */ /* 0x000eae0000004200 */
[C---:B-1----:R-:W-:Y:S08]  /*5490*/  HMMA.16816.F32 R88, R4.reuse, R8, R88 ;  /* 0x000000080458723c */ /* 0x042ff00000001858 */
[C---:B------:R-:W-:Y:S01]  /*54a0*/  HMMA.16816.F32 R84, R4.reuse, R10, R84 ;  /* 0x0000000a0454723c */ /* 0x040fe20000001854 */
[----:B------:R-:W1:Y:S07]  /*54b0*/  LDSM.16.MT88.4 R8, [R238+0x3900] ;  /* 0x00390000ee08783b */ /* 0x000e6e0000004200 */
[C---:B------:R-:W-:Y:S07]  /*54c0*/  HMMA.16816.F32 R128, R4.reuse, R28, R128 ;  /* 0x0000001c0480723c */ /* 0x040fee0000001880 */
[--C-:B------:R-:W-:Y:S01]  /*54d0*/  FFMA.FTZ R28, R67, c[0x0][0x2d0], -R56.reuse ;  /* 0x0000b400431c7a23 */ /* 0x100fe20000010838 */
[----:B------:R-:W-:Y:S01]  /*54e0*/  HMMA.16816.F32 R124, R4, R30, R124 ;  /* 0x0000001e047c723c */ /* 0x000fe2000000187c */
[----:B------:R-:W-:-:S04]  /*54f0*/  FFMA.FTZ R29, R65, c[0x0][0x2d0], -R56 ;  /* 0x0000b400411d7a23 */ /* 0x000fc80000010838 */
[----:B------:R-:W-:Y:S02]  /*5500*/  MUFU.EX2 R28, R28 ;  /* 0x0000001c001c7308 */ /* 0x000fe40000000800 */
[--C-:B------:R-:W-:Y:S01]  /*5510*/  FFMA.FTZ R30, R63, c[0x0][0x2d0], -R56.reuse ;  /* 0x0000b4003f1e7a23 */ /* 0x100fe20000010838 */
[----:B-----5:R-:W-:Y:S01]  /*5520*/  HMMA.16816.F32 R120, R4, R24, R120 ;  /* 0x000000180478723c */ /* 0x020fe20000001878 */
[----:B------:R-:W-:-:S04]  /*5530*/  FFMA.FTZ R31, R61, c[0x0][0x2d0], -R56 ;  /* 0x0000b4003d1f7a23 */ /* 0x000fc80000010838 */
[----:B------:R-:W-:Y:S02]  /*5540*/  MUFU.EX2 R29, R29 ;  /* 0x0000001d001d7308 */ /* 0x000fe40000000800 */
[--C-:B------:R-:W-:Y:S01]  /*5550*/  FFMA.FTZ R24, R143, c[0x0][0x2d0], -R58.reuse ;  /* 0x0000b4008f187a23 */ /* 0x100fe2000001083a */
[----:B------:R-:W-:Y:S01]  /*5560*/  HMMA.16816.F32 R116, R4, R26, R116 ;  /* 0x0000001a0474723c */ /* 0x000fe20000001874 */
[----:B------:R-:W-:-:S04]  /*5570*/  FFMA.FTZ R25, R141, c[0x0][0x2d0], -R58 ;  /* 0x0000b4008d197a23 */ /* 0x000fc8000001083a */
[----:B------:R-:W-:Y:S02]  /*5580*/  MUFU.EX2 R24, R24 ;  /* 0x0000001800187308 */ /* 0x000fe40000000800 */
[--C-:B------:R-:W-:Y:S01]  /*5590*/  FFMA.FTZ R26, R135, c[0x0][0x2d0], -R58.reuse ;  /* 0x0000b400871a7a23 */ /* 0x100fe2000001083a */
[----:B---3--:R-:W-:Y:S01]  /*55a0*/  HMMA.16816.F32 R80, R4, R16, R80 ;  /* 0x000000100450723c */ /* 0x008fe20000001850 */
[----:B------:R-:W-:-:S04]  /*55b0*/  FFMA.FTZ R27, R133, c[0x0][0x2d0], -R58 ;  /* 0x0000b400851b7a23 */ /* 0x000fc8000001083a */
[----:B------:R-:W3:Y:S03]  /*55c0*/  MUFU.EX2 R25, R25 ;  /* 0x0000001900197308 */ /* 0x000ee60000000800 */
[C---:B------:R-:W-:Y:S01]  /*55d0*/  HMMA.16816.F32 R76, R4.reuse, R18, R76 ;  /* 0x00000012044c723c */ /* 0x040fe2000000184c */
[----:B------:R-:W5:Y:S04]  /*55e0*/  LDSM.16.MT88.4 R16, [R237+0x3900] ;  /* 0x00390000ed10783b */ /* 0x000f680000004200 */
[----:B------:R-:W-:Y:S03]  /*55f0*/  MUFU.EX2 R26, R26 ;  /* 0x0000001a001a7308 */ /* 0x000fe60000000800 */
[C---:B----4-:R-:W-:Y:S05]  /*5600*/  HMMA.16816.F32 R72, R4.reuse, R20, R72 ;  /* 0x000000140448723c */ /* 0x050fea0000001848 */
[----:B------:R-:W4:Y:S03]  /*5610*/  MUFU.EX2 R27, R27 ;  /* 0x0000001b001b7308 */ /* 0x000f260000000800 */
[----:B------:R-:W-:Y:S05]  /*5620*/  HMMA.16816.F32 R68, R4, R22, R68 ;  /* 0x000000160444723c */ /* 0x000fea0000001844 */
[----:B------:R-:W-:Y:S02]  /*5630*/  MUFU.EX2 R30, R30 ;  /* 0x0000001e001e7308 */ /* 0x000fe40000000800 */
[----:B---3--:R-:W-:Y:S01]  /*5640*/  F2FP.PACK_AB R4, R25, R24 ;  /* 0x000000181904723e */ /* 0x008fe200000000ff */
[----:B------:R-:W-:Y:S01]  /*5650*/  FADD.FTZ R24, R24, R161 ;  /* 0x000000a118187221 */ /* 0x000fe20000010000 */
[----:B------:R-:W-:Y:S01]  /*5660*/  F2FP.PACK_AB R5, R29, R28 ;  /* 0x0000001c1d05723e */ /* 0x000fe200000000ff */
[----:B------:R-:W-:-:S02]  /*5670*/  FADD.FTZ R28, R28, R151 ;  /* 0x000000971c1c7221 */ /* 0x000fc40000010000 */
[----:B------:R-:W-:Y:S01]  /*5680*/  FADD.FTZ R25, R25, R24 ;  /* 0x0000001819197221 */ /* 0x000fe20000010000 */
[----:B------:R-:W3:Y:S01]  /*5690*/  MUFU.EX2 R31, R31 ;  /* 0x0000001f001f7308 */ /* 0x000ee20000000800 */
[----:B----4-:R-:W-:Y:S01]  /*56a0*/  F2FP.PACK_AB R6, R27, R26 ;  /* 0x0000001a1b06723e */ /* 0x010fe200000000ff */
[----:B------:R-:W-:Y:S02]  /*56b0*/  FADD.FTZ R29, R29, R28 ;  /* 0x0000001c1d1d7221 */ /* 0x000fe40000010000 */
[----:B------:R-:W-:-:S04]  /*56c0*/  FADD.FTZ R26, R26, R25 ;  /* 0x000000191a1a7221 */ /* 0x000fc80000010000 */
[----:B------:R-:W-:Y:S01]  /*56d0*/  FADD.FTZ R2, R27, R26 ;  /* 0x0000001a1b027221 */ /* 0x000fe20000010000 */
[----:B---3--:R-:W-:Y:S01]  /*56e0*/  F2FP.PACK_AB R7, R31, R30 ;  /* 0x0000001e1f07723e */ /* 0x008fe200000000ff */
[----:B------:R-:W-:-:S04]  /*56f0*/  FADD.FTZ R30, R30, R29 ;  /* 0x0000001d1e1e7221 */ /* 0x000fc80000010000 */
[----:B------:R-:W-:Y:S02]  /*5700*/  FADD.FTZ R0, R31, R30 ;  /* 0x0000001e1f007221 */ /* 0x000fe40000010000 */
[C---:B--2---:R-:W-:Y:S03]  /*5710*/  HMMA.16816.F32 R128, R4.reuse, R12, R128 ;  /* 0x0000000c0480723c */ /* 0x044fe60000001880 */
[----:B------:R-:W-:Y:S04]  /*5720*/  STL [R1+0x8], R0 ;  /* 0x0000080001007387 */ /* 0x000fe80000100800 */
[----:B------:R-:W-:Y:S01]  /*5730*/  STL [R1+0xc], R2 ;  /* 0x00000c0201007387 */ /* 0x000fe20000100800 */
[C---:B------:R-:W-:Y:S03]  /*5740*/  HMMA.16816.F32 R124, R4.reuse, R14, R124 ;  /* 0x0000000e047c723c */ /* 0x040fe6000000187c */
[----:B------:R-:W2:Y:S05]  /*5750*/  LDSM.16.MT88.4 R12, [R236+0x3900] ;  /* 0x00390000ec0c783b */ /* 0x000eaa0000004200 */
[C---:B-1----:R-:W-:Y:S08]  /*5760*/  HMMA.16816.F32 R120, R4.reuse, R8, R120 ;  /* 0x000000080478723c */ /* 0x042ff00000001878 */
[C---:B------:R-:W-:Y:S01]  /*5770*/  HMMA.16816.F32 R116, R4.reuse, R10, R116 ;  /* 0x0000000a0474723c */ /* 0x040fe20000001874 */
[----:B------:R-:W1:Y:S07]  /*5780*/  LDSM.16.MT88.4 R8, [R240+0x7900] ;  /* 0x00790000f008783b */ /* 0x000e6e0000004200 */
[C---:B-----5:R-:W-:Y:S08]  /*5790*/  HMMA.16816.F32 R112, R4.reuse, R16, R112 ;  /* 0x000000100470723c */ /* 0x060ff00000001870 */
        /* <DEDUP_REMOVED lines=8> */
[C---:B---3--:R-:W-:Y:S08]  /*5820*/  HMMA.16816.F32 R88, R4.reuse, R16, R88 ;  /* 0x000000100458723c */ /* 0x048ff00000001858 */
[C---:B------:R-:W-:Y:S08]  /*5830*/  HMMA.16816.F32 R84, R4.reuse, R18, R84 ;  /* 0x000000120454723c */ /* 0x040ff00000001854 */
[C---:B--2---:R-:W-:Y:S08]  /*5840*/  HMMA.16816.F32 R80, R4.reuse, R12, R80 ;  /* 0x0000000c0450723c */ /* 0x044ff00000001850 */
[C---:B------:R-:W-:Y:S08]  /*5850*/  HMMA.16816.F32 R76, R4.reuse, R14, R76 ;  /* 0x0000000e044c723c */ /* 0x040ff0000000184c */
[C---:B-1----:R-:W-:Y:S08]  /*5860*/  HMMA.16816.F32 R72, R4.reuse, R8, R72 ;  /* 0x000000080448723c */ /* 0x042ff00000001848 */
[----:B------:R-:W-:Y:S01]  /*5870*/  HMMA.16816.F32 R68, R4, R10, R68 ;  /* 0x0000000a0444723c */ /* 0x000fe20000001844 */
[----:B------:R-:W-:Y:S07]  /*5880*/  @!P1 BRA `(.L_x_5) ;  /* 0x00003ee000009947 */ /* 0x000fee0003800000 */
[----:B------:R-:W-:Y:S01]  /*5890*/  IADD3 R0, P2, R250, 0x40, RZ ;  /* 0x00000040fa007810 */ /* 0x000fe20007f5e0ff */
[----:B------:R-:W-:Y:S01]  /*58a0*/  IMAD.MOV.U32 R135, RZ, RZ, R132 ;  /* 0x000000ffff877224 */ /* 0x000fe200078e0084 */
[----:B------:R-:W-:Y:S01]  /*58b0*/  IADD3 R252, P1, R244, 0x40, RZ ;  /* 0x00000040f4fc7810 */ /* 0x000fe20007f3e0ff */
[----:B------:R-:W-:Y:S01]  /*58c0*/  ULDC.64 UR6, c[0x0][0x208] ;  /* 0x0000820000067ab9 */ /* 0x000fe20000000a00 */
[----:B------:R-:W-:Y:S01]  /*58d0*/  IADD3.X R2, RZ, R248, RZ, P2, !PT ;  /* 0x000000f8ff027210 */ /* 0x000fe200017fe4ff */
[----:B------:R1:W-:Y:S01]  /*58e0*/  STL [R1+0x4], R0 ;  /* 0x0000040001007387 */ /* 0x0003e20000100800 */
[----:B------:R-:W-:Y:S01]  /*58f0*/  ULDC.64 UR4, c[0x0][0x1e0] ;  /* 0x0000780000047ab9 */ /* 0x000fe20000000a00 */
[----:B------:R-:W-:-:S02]  /*5900*/  IMAD.X R249, RZ, RZ, R247, P1 ;  /* 0x000000fffff97224 */ /* 0x000fc400008e06f7 */
[----:B------:R2:W-:Y:S01]  /*5910*/  STL [R1], R2 ;  /* 0x0000000201007387 */ /* 0x0005e20000100800 */
[----:B-1----:R-:W-:-:S06]  /*5920*/  IMAD.MOV.U32 R0, RZ, RZ, R3 ;  /* 0x000000ffff007224 */ /* 0x002fcc00078e0003 */
.L_x_6:
[----:B--2---:R-:W2:Y:S01]  /*5930*/  LDL R2, [R1+0x4] ;  /* 0x0000040001027983 */ /* 0x004ea20000100800 */
[----:B------:R-:W-:Y:S04]  /*5940*/  DEPBAR.LE SB0, 0x0 ;  /* 0x000080000000791a */ /* 0x000fe80000000000 */
[----:B------:R-:W3:Y:S01]  /*5950*/  LDL R133, [R1] ;  /* 0x0000000001857983 */ /* 0x000ee20000100800 */
[----:B------:R-:W-:Y:S02]  /*5960*/  USHF.R.S32.HI UR16, URZ, 0x1f, UR23 ;  /* 0x0000001f3f107899 */ /* 0x000fe40008011417 */
[----:B------:R-:W-:Y:S01]  /*5970*/  UIMAD.WIDE.U32 UR18, UR23, UR6, URZ ;  /* 0x00000006171272a5 */ /* 0x000fe2000f8e003f */
[----:B------:R-:W-:Y:S01]  /*5980*/  BAR.SYNC.DEFER_BLOCKING 0x0 ;  /* 0x0000000000007b1d */ /* 0x000fe20000010000 */
[----:B------:R-:W-:Y:S02]  /*5990*/  UIMAD UR16, UR16, UR6, URZ ;  /* 0x00000006101072a4 */ /* 0x000fe4000f8e023f */
[----:B------:R-:W-:Y:S02]  /*59a0*/  USHF.L.U32 UR17, UR18, 0x7, URZ ;  /* 0x0000000712117899 */ /* 0x000fe4000800063f */
[----:B------:R-:W-:Y:S02]  /*59b0*/  UIMAD UR16, UR23, UR7, UR16 ;  /* 0x00000007171072a4 */ /* 0x000fe4000f8e0210 */
[----:B------:R-:W-:Y:S02]  /*59c0*/  UISETP.GT.AND UP1, UPT, UR23, UR8, UPT ;  /* 0x000000081700728c */ /* 0x000fe4000bf24270 */
[----:B------:R-:W-:Y:S01]  /*59d0*/  UIADD3 UR16, UR19, UR16, URZ ;  /* 0x0000001013107290 */ /* 0x000fe2000fffe03f */
[----:B------:R-:W-:Y:S01]  /*59e0*/  IADD3 R3, P5, R250, UR17, RZ ;  /* 0x00000011fa037c10 */ /* 0x000fe2000ffbe0ff */
[----:B------:R-:W-:Y:S02]  /*59f0*/  UIADD3 UR23, UR23, -0x1, URZ ;  /* 0xffffffff17177890 */ /* 0x000fe4000fffe03f */
[----:B------:R-:W-:Y:S01]  /*5a00*/  USHF.L.U64.HI UR16, UR18, 0x7, UR16 ;  /* 0x0000000712107899 */ /* 0x000fe20008010210 */
[C---:B------:R-:W-:Y:S04]  /*5a10*/  LEA R196, P4, R3.reuse, c[0x0][0x1f8], 0x1 ;  /* 0x00007e0003c47a11 */ /* 0x040fe800078808ff */
[----:B------:R-:W-:Y:S01]  /*5a20*/  @UP1 UIMAD.WIDE.U32 UR18, UR23, UR4, URZ ;  /* 0x00000004171212a5 */ /* 0x000fe2000f8e003f */
[----:B------:R-:W-:Y:S04]  /*5a30*/  IADD3.X R134, R248, UR16, RZ, P5, !PT ;  /* 0x00000010f8867c10 */ /* 0x000fe8000affe4ff */
[----:B------:R-:W-:Y:S01]  /*5a40*/  LEA.HI.X R197, R3, c[0x0][0x1fc], R134, 0x1, P4 ;  /* 0x00007f0003c57a11 */ /* 0x000fe200020f0c86 */
[----:B------:R-:W1:Y:S08]  /*5a50*/  LDSM.16.M88.4 R140, [R242+0x8100] ;  /* 0x00810000f28c783b */ /* 0x000e700000000200 */
[----:B------:R-:W4:Y:S08]  /*5a60*/  LDSM.16.M88.4 R144, [R242+0x8900] ;  /* 0x00890000f290783b */ /* 0x000f300000000200 */
[----:B------:R-:W5:Y:S08]  /*5a70*/  LDSM.16.M88.4 R148, [R242+0x9100] ;  /* 0x00910000f294783b */ /* 0x000f700000000200 */
[----:B------:R-:W5:Y:S08]  /*5a80*/  LDSM.16.M88.4 R152, [R242+0x9900] ;  /* 0x00990000f298783b */ /* 0x000f700000000200 */
[----:B------:R-:W5:Y:S01]  /*5a90*/  LDSM.16.M88.4 R156, [R242+0xa100] ;  /* 0x00a10000f29c783b */ /* 0x000f620000000200 */
[C---:B-1----:R-:W-:Y:S07]  /*5aa0*/  HMMA.16816.F32 R4, R136.reuse, R140, RZ ;  /* 0x0000008c8804723c */ /* 0x042fee00000018ff */
[----:B------:R-:W1:Y:S01]  /*5ab0*/  LDSM.16.M88.4 R160, [R242+0xa900] ;  /* 0x00a90000f2a0783b */ /* 0x000e620000000200 */
[C---:B------:R-:W-:Y:S07]  /*5ac0*/  HMMA.16816.F32 R8, R136.reuse, R142, RZ ;  /* 0x0000008e8808723c */ /* 0x040fee00000018ff */
[----:B------:R-:W1:Y:S01]  /*5ad0*/  LDSM.16.M88.4 R164, [R242+0xb100] ;  /* 0x00b10000f2a4783b */ /* 0x000e620000000200 */
[C---:B----4-:R-:W-:Y:S07]  /*5ae0*/  HMMA.16816.F32 R12, R136.reuse, R144, RZ ;  /* 0x00000090880c723c */ /* 0x050fee00000018ff */
[----:B------:R-:W4:Y:S01]  /*5af0*/  LDSM.16.M88.4 R168, [R242+0xb900] ;  /* 0x00b90000f2a8783b */ /* 0x000f220000000200 */
[C---:B------:R-:W-:Y:S07]  /*5b00*/  HMMA.16816.F32 R16, R136.reuse, R146, RZ ;  /* 0x000000928810723c */ /* 0x040fee00000018ff */
[----:B------:R-:W1:Y:S01]  /*5b10*/  LDSM.16.M88.4 R140, [R241] ;  /* 0x00000000f18c783b */ /* 0x000e620000000200 */
[C---:B-----5:R-:W-:Y:S07]  /*5b20*/  HMMA.16816.F32 R20, R136.reuse, R148, RZ ;  /* 0x000000948814723c */ /* 0x060fee00000018ff */
[----:B------:R-:W5:Y:S01]  /*5b30*/  LDSM.16.M88.4 R144, [R235] ;  /* 0x00000000eb90783b */ /* 0x000f620000000200 */
[C---:B------:R-:W-:Y:S07]  /*5b40*/  HMMA.16816.F32 R24, R136.reuse, R150, RZ ;  /* 0x000000968818723c */ /* 0x040fee00000018ff */
[----:B------:R-:W4:Y:S01]  /*5b50*/  LDSM.16.M88.4 R148, [R234] ;  /* 0x00000000ea94783b */ /* 0x000f220000000200 */
[C---:B------:R-:W-:Y:S08]  /*5b60*/  HMMA.16816.F32 R28, R136.reuse, R152, RZ ;  /* 0x00000098881c723c */ /* 0x040ff000000018ff */
[C---:B------:R-:W-:Y:S01]  /*5b70*/  HMMA.16816.F32 R32, R136.reuse, R154, RZ ;  /* 0x0000009a8820723c */ /* 0x040fe200000018ff */
[----:B------:R-:W-:Y:S07]  /*5b80*/  LDSM.16.M88.4 R152, [R232] ;  /* 0x00000000e898783b */ /* 0x000fee0000000200 */
[C---:B------:R-:W-:Y:S08]  /*5b90*/  HMMA.16816.F32 R36, R136.reuse, R156, RZ ;  /* 0x0000009c8824723c */ /* 0x040ff000000018ff */
[C---:B------:R-:W-:Y:S01]  /*5ba0*/  HMMA.16816.F32 R40, R136.reuse, R158, RZ ;  /* 0x0000009e8828723c */ /* 0x040fe200000018ff */
[----:B------:R-:W-:Y:S07]  /*5bb0*/  LDSM.16.M88.4 R156, [R231] ;  /* 0x00000000e79c783b */ /* 0x000fee0000000200 */
[C---:B-1----:R-:W-:Y:S08]  /*5bc0*/  HMMA.16816.F32 R44, R136.reuse, R160, RZ ;  /* 0x000000a0882c723c */ /* 0x042ff000000018ff */
[C---:B------:R-:W-:Y:S01]  /*5bd0*/  HMMA.16816.F32 R48, R136.reuse, R162, RZ ;  /* 0x000000a28830723c */ /* 0x040fe200000018ff */
[----:B------:R-:W-:Y:S07]  /*5be0*/  LDSM.16.M88.4 R160, [R230] ;  /* 0x00000000e6a0783b */ /* 0x000fee0000000200 */
[C---:B------:R-:W-:Y:S08]  /*5bf0*/  HMMA.16816.F32 R52, R136.reuse, R164, RZ ;  /* 0x000000a48834723c */ /* 0x040ff000000018ff */
[C---:B------:R-:W-:Y:S01]  /*5c00*/  HMMA.16816.F32 R56, R136.reuse, R166, RZ ;  /* 0x000000a68838723c */ /* 0x040fe200000018ff */
[----:B------:R-:W-:Y:S07]  /*5c10*/  LDSM.16.M88.4 R164, [R229] ;  /* 0x00000000e5a4783b */ /* 0x000fee0000000200 */
[C---:B----4-:R-:W-:Y:S08]  /*5c20*/  HMMA.16816.F32 R60, R136.reuse, R168, RZ ;  /* 0x000000a8883c723c */ /* 0x050ff000000018ff */
[----:B------:R-:W-:Y:S08]  /*5c30*/  HMMA.16816.F32 R64, R136, R170, RZ ;  /* 0x000000aa8840723c */ /* 0x000ff000000018ff */
[C---:B------:R-:W-:Y:S08]  /*5c40*/  HMMA.16816.F32 R4, R172.reuse, R140, R4 ;  /* 0x0000008cac04723c */ /* 0x040ff00000001804 */
[C---:B------:R-:W-:Y:S01]  /*5c50*/  HMMA.16816.F32 R8, R172.reuse, R142, R8 ;  /* 0x0000008eac08723c */ /* 0x040fe20000001808 */
[----:B------:R-:W1:Y:S07]  /*5c60*/  LDSM.16.M88.4 R140, [R233] ;  /* 0x00000000e98c783b */ /* 0x000e6e0000000200 */
[C---:B-----5:R-:W-:Y:S01]  /*5c70*/  HMMA.16816.F32 R12, R172.reuse, R144, R12 ;  /* 0x00000090ac0c723c */ /* 0x060fe2000000180c */
[----:B------:R-:W-:Y:S01]  /*5c80*/  @!PT LDS RZ, [RZ] ;  /* 0x00000000fffff984 */ /* 0x000fe20000000800 */
[----:B------:R-:W-:Y:S01]  /*5c90*/  @!PT LDS RZ, [RZ] ;  /* 0x00000000fffff984 */ /* 0x000fe20000000800 */
[----:B------:R-:W-:Y:S01]  /*5ca0*/  @!PT LDS RZ, [RZ] ;  /* 0x00000000fffff984 */ /* 0x000fe20000000800 */
[----:B------:R4:W-:Y:S07]  /*5cb0*/  LDGSTS.E.BYPASS.LTC128B.128 [R243+0x100], [R196.64], !P3 ;  /* 0x00100000c4f37fae */ /* 0x0009ee000d901d4e */
[C---:B------:R-:W-:Y:S08]  /*5cc0*/  HMMA.16816.F32 R16, R172.reuse, R146, R16 ;  /* 0x00000092ac10723c */ /* 0x040ff00000001810 */
[C---:B------:R-:W-:Y:S08]  /*5cd0*/  HMMA.16816.F32 R20, R172.reuse, R148, R20 ;  /* 0x00000094ac14723c */ /* 0x040ff00000001814 */
[C---:B------:R-:W-:Y:S08]  /*5ce0*/  HMMA.16816.F32 R24, R172.reuse, R150, R24 ;  /* 0x00000096ac18723c */ /* 0x040ff00000001818 */
[C---:B-1----:R-:W-:Y:S08]  /*5cf0*/  HMMA.16816.F32 R28, R172.reuse, R140, R28 ;  /* 0x0000008cac1c723c */ /* 0x042ff0000000181c */
[C---:B------:R-:W-:Y:S08]  /*5d00*/  HMMA.16816.F32 R32, R172.reuse, R142, R32 ;  /* 0x0000008eac20723c */ /* 0x040ff00000001820 */
[C---:B------:R-:W-:Y:S08]  /*5d10*/  HMMA.16816.F32 R36, R172.reuse, R152, R36 ;  /* 0x00000098ac24723c */ /* 0x040ff00000001824 */
[C---:B------:R-:W-:Y:S08]  /*5d20*/  HMMA.16816.F32 R40, R172.reuse, R154, R40 ;  /* 0x0000009aac28723c */ /* 0x040ff00000001828 */
[C---:B------:R-:W-:Y:S08]  /*5d30*/  HMMA.16816.F32 R44, R172.reuse, R156, R44 ;  /* 0x0000009cac2c723c */ /* 0x040ff0000000182c */
[C---:B------:R-:W-:Y:S08]  /*5d40*/  HMMA.16816.F32 R48, R172.reuse, R158, R48 ;  /* 0x0000009eac30723c */ /* 0x040ff00000001830 */
[C---:B------:R-:W-:Y:S04]  /*5d50*/  HMMA.16816.F32 R52, R172.reuse, R160, R52 ;  /* 0x000000a0ac34723c */ /* 0x040fe80000001834 */
[----:B--2---:R-:W-:Y:S01]  /*5d60*/  IADD3 R132, P2, R2, UR17, RZ ;  /* 0x0000001102847c10 */ /* 0x004fe2000ff5e0ff */
[----:B------:R-:W-:Y:S03]  /*5d70*/  @UP1 USHF.L.U32 UR17, UR18, 0x7, URZ ;  /* 0x0000000712111899 */ /* 0x000fe6000800063f */
[C---:B------:R-:W-:Y:S04]  /*5d80*/  HMMA.16816.F32 R56, R172.reuse, R162, R56 ;  /* 0x000000a2ac38723c */ /* 0x040fe80000001838 */
[C---:B------:R-:W-:Y:S02]  /*5d90*/  LEA R2, P1, R132.reuse, c[0x0][0x1f8], 0x1 ;  /* 0x00007e0084027a11 */ /* 0x040fe400078208ff */
[----:B---3--:R-:W-:Y:S01]  /*5da0*/  IADD3.X R133, R133, UR16, RZ, P2, !PT ;  /* 0x0000001085857c10 */ /* 0x008fe200097fe4ff */
[----:B------:R-:W-:Y:S01]  /*5db0*/  @UP1 USHF.R.S32.HI UR16, URZ, 0x1f, UR23 ;  /* 0x0000001f3f101899 */ /* 0x000fe20008011417 */
[C---:B------:R-:W-:Y:S03]  /*5dc0*/  HMMA.16816.F32 R60, R172.reuse, R164, R60 ;  /* 0x000000a4ac3c723c */ /* 0x040fe6000000183c */
[----:B------:R-:W-:Y:S01]  /*5dd0*/  @UP1 UIMAD UR16, UR16, UR4, URZ ;  /* 0x00000004101012a4 */ /* 0x000fe2000f8e023f */
[----:B------:R-:W-:Y:S02]  /*5de0*/  LEA.HI.X R3, R132, c[0x0][0x1fc], R133, 0x1, P1 ;  /* 0x00007f0084037a11 */ /* 0x000fe400008f0c85 */
[----:B------:R-:W-:Y:S01]  /*5df0*/  IADD3 R132, P1, R196, UR11, RZ ;  /* 0x0000000bc4847c10 */ /* 0x000fe2000ff3e0ff */
[----:B------:R-:W-:Y:S01]  /*5e00*/  @UP1 UIMAD UR16, UR23, UR5, UR16 ;  /* 0x00000005171012a4 */ /* 0x000fe2000f8e0210 */
[----:B------:R-:W-:Y:S01]  /*5e10*/  HMMA.16816.F32 R64, R172, R166, R64 ;  /* 0x000000a6ac40723c */ /* 0x000fe20000001840 */
[----:B------:R1:W-:Y:S02]  /*5e20*/  LDGSTS.E.BYPASS.LTC128B.128 [R243+0x4100], [R2.64], !P0 ;  /* 0x0410000002f37fae */ /* 0x0003e4000c101d4e */
[----:B------:R-:W-:Y:S01]  /*5e30*/  @UP1 UIADD3 UR16, UR19, UR16, URZ ;  /* 0x0000001013101290 */ /* 0x000fe2000fffe03f */
[----:B------:R-:W-:Y:S02]  /*5e40*/  IADD3.X R133, R197, UR20, RZ, P1, !PT ;  /* 0x00000014c5857c10 */ /* 0x000fe40008ffe4ff */
[C---:B------:R-:W-:Y:S01]  /*5e50*/  IADD3 R198, P1, R132.reuse, UR11, RZ ;  /* 0x0000000b84c67c10 */ /* 0x040fe2000ff3e0ff */
[----:B------:R-:W-:Y:S01]  /*5e60*/  @UP1 USHF.L.U64.HI UR16, UR18, 0x7, UR16 ;  /* 0x0000000712101899 */ /* 0x000fe20008010210 */
[----:B------:R-:W-:Y:S01]  /*5e70*/  IADD3 R200, P4, R132, UR22, RZ ;  /* 0x0000001684c87c10 */ /* 0x000fe2000ff9e0ff */
[----:B------:R2:W-:Y:S01]  /*5e80*/  LDGSTS.E.BYPASS.LTC128B.128 [R243+0x1100], [R132.64], !P3 ;  /* 0x0110000084f37fae */ /* 0x0005e2000d901d4e */
[----:B------:R-:W-:Y:S02]  /*5e90*/  @UP1 USHF.L.U32 UR18, UR4, 0x6, URZ ;  /* 0x0000000604121899 */ /* 0x000fe4000800063f */
[C---:B------:R-:W-:Y:S01]  /*5ea0*/  IADD3.X R199, R133.reuse, UR20, RZ, P1, !PT ;  /* 0x0000001485c77c10 */ /* 0x040fe20008ffe4ff */
[----:B------:R-:W-:Y:S01]  /*5eb0*/  @UP1 UMOV UR19, 0x6 ;  /* 0x0000000600131882 */ /* 0x000fe20000000000 */
[----:B------:R-:W-:Y:S01]  /*5ec0*/  IADD3.X R201, R133, UR21, RZ, P4, !PT ;  /* 0x0000001585c97c10 */ /* 0x000fe2000a7fe4ff */
[----:B------:R-:W-:Y:S01]  /*5ed0*/  @UP1 USHF.L.U64.HI UR19, UR4, UR19, UR5 ;  /* 0x0000001304131299 */ /* 0x000fe20008010205 */
[C---:B------:R-:W-:Y:S01]  /*5ee0*/  IADD3 R202, P2, R198.reuse, UR11, RZ ;  /* 0x0000000bc6ca7c10 */ /* 0x040fe2000ff5e0ff */
[----:B------:R2:W-:Y:S01]  /*5ef0*/  LDGSTS.E.BYPASS.LTC128B.128 [R243+0x5100], [R132.64+0x80], !P0 ;  /* 0x0510008084f37fae */ /* 0x0005e2000c101d4e */
[----:B----4-:R-:W-:Y:S02]  /*5f00*/  IADD3 R196, P1, R198, UR22, RZ ;  /* 0x00000016c6c47c10 */ /* 0x010fe4000ff3e0ff */
[C---:B------:R-:W-:Y:S02]  /*5f10*/  IADD3.X R203, R199.reuse, UR20, RZ, P2, !PT ;  /* 0x00000014c7cb7c10 */ /* 0x040fe400097fe4ff */
[----:B------:R-:W-:Y:S02]  /*5f20*/  IADD3.X R197, R199, UR21, RZ, P1, !PT ;  /* 0x00000015c7c57c10 */ /* 0x000fe40008ffe4ff */
[----:B------:R-:W-:Y:S01]  /*5f30*/  PLOP3.LUT P1, PT, PT, PT, UP1, 0x80, 0x0 ;  /* 0x000000000000781c */ /* 0x000fe20003f2f018 */
[----:B------:R3:W-:Y:S08]  /*5f40*/  LDGSTS.E.BYPASS.LTC128B.128 [R243+0x2100], [R198.64], !P3 ;  /* 0x02100000c6f37fae */ /* 0x0007f0000d901d4e */
[----:B------:R4:W-:Y:S08]  /*5f50*/  LDGSTS.E.BYPASS.LTC128B.128 [R243+0x6100], [R200.64], !P0 ;  /* 0x06100000c8f37fae */ /* 0x0009f0000c101d4e */
[----:B------:R4:W-:Y:S08]  /*5f60*/  LDGSTS.E.BYPASS.LTC128B.128 [R243+0x3100], [R202.64], !P3 ;  /* 0x03100000caf37fae */ /* 0x0009f0000d901d4e */
[----:B------:R3:W-:Y:S08]  /*5f70*/  LDGSTS.E.BYPASS.LTC128B.128 [R243+0x7100], [R196.64], !P0 ;  /* 0x07100000c4f37fae */ /* 0x0007f0000c101d4e */
[----:B------:R-:W5:Y:S08]  /*5f80*/  LDSM.16.M88.4 R144, [R239+0x8100] ;  /* 0x00810000ef90783b */ /* 0x000f700000000200 */
[----:B------:R-:W1:Y:S08]  /*5f90*/  LDSM.16.M88.4 R140, [R239+0x8900] ;  /* 0x00890000ef8c783b */ /* 0x000e700000000200 */
[----:B------:R-:W1:Y:S08]  /*5fa0*/  LDSM.16.M88.4 R148, [R239+0x9100] ;  /* 0x00910000ef94783b */ /* 0x000e700000000200 */
[----:B------:R-:W0:Y:S08]  /*5fb0*/  LDGDEPBAR ;  /* 0x00000000000079af */ /* 0x000e300000000000 */
[----:B------:R-:W2:Y:S01]  /*5fc0*/  LDSM.16.M88.4 R152, [R239+0x9900] ;  /* 0x00990000ef98783b */ /* 0x000ea20000000200 */
[C---:B-----5:R-:W-:Y:S07]  /*5fd0*/  HMMA.16816.F32 R4, R176.reuse, R144, R4 ;  /* 0x00000090b004723c */ /* 0x060fee0000001804 */
[----:B------:R-:W5:Y:S01]  /*5fe0*/  LDSM.16.M88.4 R156, [R239+0xa100] ;  /* 0x00a10000ef9c783b */ /* 0x000f620000000200 */
[C---:B------:R-:W-:Y:S07]  /*5ff0*/  HMMA.16816.F32 R8, R176.reuse, R146, R8 ;  /* 0x00000092b008723c */ /* 0x040fee0000001808 */
[----:B------:R-:W3:Y:S01]  /*6000*/  LDSM.16.M88.4 R144, [R239+0xa900] ;  /* 0x00a90000ef90783b */ /* 0x000ee20000000200 */
[C---:B-1----:R-:W-:Y:S07]  /*6010*/  HMMA.16816.F32 R12, R176.reuse, R140, R12 ;  /* 0x0000008cb00c723c */ /* 0x042fee000000180c */
[----:B------:R-:W-:Y:S01]  /*6020*/  LDSM.16.M88.4 R160, [R242+0xc100] ;  /* 0x00c10000f2a0783b */ /* 0x000fe20000000200 */
[C---:B------:R-:W-:Y:S07]  /*6030*/  HMMA.16816.F32 R16, R176.reuse, R142, R16 ;  /* 0x0000008eb010723c */ /* 0x040fee0000001810 */
[----:B------:R-:W1:Y:S01]  /*6040*/  LDSM.16.M88.4 R140, [R239+0xb100] ;  /* 0x00b10000ef8c783b */ /* 0x000e620000000200 */
[C---:B------:R-:W-:Y:S07]  /*6050*/  HMMA.16816.F32 R20, R176.reuse, R148, R20 ;  /* 0x00000094b014723c */ /* 0x040fee0000001814 */
[----:B------:R-:W-:Y:S01]  /*6060*/  LDSM.16.M88.4 R164, [R225] ;  /* 0x00000000e1a4783b */ /* 0x000fe20000000200 */
[C---:B------:R-:W-:Y:S07]  /*6070*/  HMMA.16816.F32 R24, R176.reuse, R150, R24 ;  /* 0x00000096b018723c */ /* 0x040fee0000001818 */
[----:B------:R-:W1:Y:S01]  /*6080*/  LDSM.16.M88.4 R148, [R239+0xb900] ;  /* 0x00b90000ef94783b */ /* 0x000e620000000200 */
[C---:B--2---:R-:W-:Y:S07]  /*6090*/  HMMA.16816.F32 R28, R176.reuse, R152, R28 ;  /* 0x00000098b01c723c */ /* 0x044fee000000181c */
[----:B------:R-:W-:Y:S01]  /*60a0*/  LDSM.16.M88.4 R168, [R239+0xd100] ;  /* 0x00d10000efa8783b */ /* 0x000fe20000000200 */
[C---:B------:R-:W-:Y:S07]  /*60b0*/  HMMA.16816.F32 R32, R176.reuse, R154, R32 ;  /* 0x0000009ab020723c */ /* 0x040fee0000001820 */
[----:B------:R-:W2:Y:S01]  /*60c0*/  LDSM.16.M88.4 R152, [R228] ;  /* 0x00000000e498783b */ /* 0x000ea20000000200 */
[C---:B-----5:R-:W-:Y:S07]  /*60d0*/  HMMA.16816.F32 R36, R176.reuse, R156, R36 ;  /* 0x0000009cb024723c */ /* 0x060fee0000001824 */
[----:B---3--:R-:W-:Y:S01]  /*60e0*/  LDSM.16.M88.4 R196, [R239+0xd900] ;  /* 0x00d90000efc4783b */ /* 0x008fe20000000200 */
[C---:B------:R-:W-:Y:S07]  /*60f0*/  HMMA.16816.F32 R40, R176.reuse, R158, R40 ;  /* 0x0000009eb028723c */ /* 0x040fee0000001828 */
[----:B------:R-:W3:Y:S01]  /*6100*/  LDSM.16.M88.4 R156, [R228+0x800] ;  /* 0x00080000e49c783b */ /* 0x000ee20000000200 */
[C---:B------:R-:W-:Y:S07]  /*6110*/  HMMA.16816.F32 R44, R176.reuse, R144, R44 ;  /* 0x00000090b02c723c */ /* 0x040fee000000182c */
[----:B----4-:R-:W-:Y:S01]  /*6120*/  LDSM.16.M88.4 R200, [R239+0xe900] ;  /* 0x00e90000efc8783b */ /* 0x010fe20000000200 */
[C---:B------:R-:W-:Y:S07]  /*6130*/  HMMA.16816.F32 R48, R176.reuse, R146, R48 ;  /* 0x00000092b030723c */ /* 0x040fee0000001830 */
[----:B------:R-:W4:Y:S01]  /*6140*/  LDSM.16.M88.4 R144, [R228+0x1000] ;  /* 0x00100000e490783b */ /* 0x000f220000000200 */
[C---:B-1----:R-:W-:Y:S07]  /*6150*/  HMMA.16816.F32 R52, R176.reuse, R140, R52 ;  /* 0x0000008cb034723c */ /* 0x042fee0000001834 */
[----:B------:R-:W-:Y:S01]  /*6160*/  LDSM.16.M88.4 R204, [R239+0xf100] ;  /* 0x00f10000efcc783b */ /* 0x000fe20000000200 */
[C---:B------:R-:W-:Y:S07]  /*6170*/  HMMA.16816.F32 R56, R176.reuse, R142, R56 ;  /* 0x0000008eb038723c */ /* 0x040fee0000001838 */
[----:B------:R-:W1:Y:S01]  /*6180*/  LDSM.16.M88.4 R140, [R228+0x1800] ;  /* 0x00180000e48c783b */ /* 0x000e620000000200 */
[C---:B------:R-:W-:Y:S07]  /*6190*/  HMMA.16816.F32 R60, R176.reuse, R148, R60 ;  /* 0x00000094b03c723c */ /* 0x040fee000000183c */
[----:B------:R-:W-:Y:S01]  /*61a0*/  LDSM.16.M88.4 R208, [R239+0xf900] ;  /* 0x00f90000efd0783b */ /* 0x000fe20000000200 */
[----:B------:R-:W-:Y:S07]  /*61b0*/  HMMA.16816.F32 R64, R176, R150, R64 ;  /* 0x00000096b040723c */ /* 0x000fee0000001840 */
[----:B------:R-:W5:Y:S01]  /*61c0*/  LDSM.16.M88.4 R148, [R228+0x2000] ;  /* 0x00200000e494783b */ /* 0x000f620000000200 */
[C---:B--2---:R-:W-:Y:S07]  /*61d0*/  HMMA.16816.F32 R4, R180.reuse, R152, R4 ;  /* 0x00000098b404723c */ /* 0x044fee0000001804 */
[----:B------:R-:W-:Y:S01]  /*61e0*/  LDSM.16.M88.4 R216, [R228+0x4000] ;  /* 0x00400000e4d8783b */ /* 0x000fe20000000200 */
[C---:B------:R-:W-:Y:S07]  /*61f0*/  HMMA.16816.F32 R8, R180.reuse, R154, R8 ;  /* 0x0000009ab408723c */ /* 0x040fee0000001808 */
[----:B------:R-:W2:Y:S01]  /*6200*/  LDSM.16.M88.4 R152, [R228+0x2800] ;  /* 0x00280000e498783b */ /* 0x000ea20000000200 */
[C---:B---3--:R-:W-:Y:S08]  /*6210*/  HMMA.16816.F32 R12, R180.reuse, R156, R12 ;  /* 0x0000009cb40c723c */ /* 0x048ff0000000180c */
[C---:B------:R-:W-:Y:S01]  /*6220*/  HMMA.16816.F32 R16, R180.reuse, R158, R16 ;  /* 0x0000009eb410723c */ /* 0x040fe20000001810 */
[----:B------:R-:W3:Y:S07]  /*6230*/  LDSM.16.M88.4 R156, [R228+0x3000] ;  /* 0x00300000e49c783b */ /* 0x000eee0000000200 */
[C---:B----4-:R-:W-:Y:S08]  /*6240*/  HMMA.16816.F32 R20, R180.reuse, R144, R20 ;  /* 0x00000090b414723c */ /* 0x050ff00000001814 */
[C---:B------:R-:W-:Y:S01]  /*6250*/  HMMA.16816.F32 R24, R180.reuse, R146, R24 ;  /* 0x00000092b418723c */ /* 0x040fe20000001818 */
[----:B------:R-:W4:Y:S07]  /*6260*/  LDSM.16.M88.4 R144, [R228+0x3800] ;  /* 0x00380000e490783b */ /* 0x000f2e0000000200 */
[C---:B-1----:R-:W-:Y:S08]  /*6270*/  HMMA.16816.F32 R28, R180.reuse, R140, R28 ;  /* 0x0000008cb41c723c */ /* 0x042ff0000000181c */
[C---:B------:R-:W-:Y:S01]  /*6280*/  HMMA.16816.F32 R32, R180.reuse, R142, R32 ;  /* 0x0000008eb420723c */ /* 0x040fe20000001820 */
[----:B------:R-:W1:Y:S07]  /*6290*/  LDSM.16.M88.4 R140, [R242+0xc900] ;  /* 0x00c90000f28c783b */ /* 0x000e6e0000000200 */
[C---:B-----5:R-:W-:Y:S08]  /*62a0*/  HMMA.16816.F32 R36, R180.reuse, R148, R36 ;  /* 0x00000094b424723c */ /* 0x060ff00000001824 */
[C---:B------:R-:W-:Y:S01]  /*62b0*/  HMMA.16816.F32 R40, R180.reuse, R150, R40 ;  /* 0x00000096b428723c */ /* 0x040fe20000001828 */
[----:B------:R-:W5:Y:S07]  /*62c0*/  LDSM.16.M88.4 R148, [R242+0xd100] ;  /* 0x00d10000f294783b */ /* 0x000f6e0000000200 */
[C---:B--2---:R-:W-:Y:S08]  /*62d0*/  HMMA.16816.F32 R44, R180.reuse, R152, R44 ;  /* 0x00000098b42c723c */ /* 0x044ff0000000182c */
[C---:B------:R-:W-:Y:S01]  /*62e0*/  HMMA.16816.F32 R48, R180.reuse, R154, R48 ;  /* 0x0000009ab430723c */ /* 0x040fe20000001830 */
[----:B------:R-:W-:Y:S07]  /*62f0*/  LDSM.16.M88.4 R152, [R242+0xe100] ;  /* 0x00e10000f298783b */ /* 0x000fee0000000200 */
[C---:B---3--:R-:W-:Y:S08]  /*6300*/  HMMA.16816.F32 R52, R180.reuse, R156, R52 ;  /* 0x0000009cb434723c */ /* 0x048ff00000001834 */
[C---:B------:R-:W-:Y:S01]  /*6310*/  HMMA.16816.F32 R56, R180.reuse, R158, R56 ;  /* 0x0000009eb438723c */ /* 0x040fe20000001838 */
[----:B------:R-:W-:Y:S07]  /*6320*/  LDSM.16.M88.4 R156, [R242+0xe900] ;  /* 0x00e90000f29c783b */ /* 0x000fee0000000200 */
[C---:B----4-:R-:W-:Y:S08]  /*6330*/  HMMA.16816.F32 R60, R180.reuse, R144, R60 ;  /* 0x00000090b43c723c */ /* 0x050ff0000000183c */
[----:B------:R-:W-:Y:S01]  /*6340*/  HMMA.16816.F32 R64, R180, R146, R64 ;  /* 0x00000092b440723c */ /* 0x000fe20000001840 */
[----:B------:R-:W2:Y:S07]  /*6350*/  LDSM.16.M88.4 R144, [R242+0xd900] ;  /* 0x00d90000f290783b */ /* 0x000eae0000000200 */
[C---:B------:R-:W-:Y:S08]  /*6360*/  HMMA.16816.F32 R4, R184.reuse, R160, R4 ;  /* 0x000000a0b804723c */ /* 0x040ff00000001804 */
[C---:B------:R-:W-:Y:S01]  /*6370*/  HMMA.16816.F32 R8, R184.reuse, R162, R8 ;  /* 0x000000a2b808723c */ /* 0x040fe20000001808 */
[----:B------:R-:W-:Y:S07]  /*6380*/  LDSM.16.M88.4 R160, [R242+0xf900] ;  /* 0x00f90000f2a0783b */ /* 0x000fee0000000200 */
[C---:B-1----:R-:W-:Y:S08]  /*6390*/  HMMA.16816.F32 R12, R184.reuse, R140, R12 ;  /* 0x0000008cb80c723c */ /* 0x042ff0000000180c */
[C---:B------:R-:W-:Y:S01]  /*63a0*/  HMMA.16816.F32 R16, R184.reuse, R142, R16 ;  /* 0x0000008eb810723c */ /* 0x040fe20000001810 */
[----:B------:R-:W1:Y:S07]  /*63b0*/  LDSM.16.M88.4 R140, [R242+0xf100] ;  /* 0x00f10000f28c783b */ /* 0x000e6e0000000200 */
[C---:B-----5:R-:W-:Y:S08]  /*63c0*/  HMMA.16816.F32 R20, R184.reuse, R148, R20 ;  /* 0x00000094b814723c */ /* 0x060ff00000001814 */
[C---:B------:R-:W-:Y:S01]  /*63d0*/  HMMA.16816.F32 R24, R184.reuse, R150, R24 ;  /* 0x00000096b818723c */ /* 0x040fe20000001818 */
[----:B------:R-:W3:Y:S07]  /*63e0*/  LDSM.16.M88.4 R148, [R227] ;  /* 0x00000000e394783b */ /* 0x000eee0000000200 */
[C---:B--2---:R-:W-:Y:S08]  /*63f0*/  HMMA.16816.F32 R28, R184.reuse, R144, R28 ;  /* 0x00000090b81c723c */ /* 0x044ff0000000181c */
[C---:B------:R-:W-:Y:S01]  /*6400*/  HMMA.16816.F32 R32, R184.reuse, R146, R32 ;  /* 0x00000092b820723c */ /* 0x040fe20000001820 */
[----:B------:R-:W2:Y:S07]  /*6410*/  LDSM.16.M88.4 R144, [R226] ;  /* 0x00000000e290783b */ /* 0x000eae0000000200 */
[C---:B------:R-:W-:Y:S08]  /*6420*/  HMMA.16816.F32 R36, R184.reuse, R152, R36 ;  /* 0x00000098b824723c */ /* 0x040ff00000001824 */
[C---:B------:R-:W-:Y:S01]  /*6430*/  HMMA.16816.F32 R40, R184.reuse, R154, R40 ;  /* 0x0000009ab828723c */ /* 0x040fe20000001828 */
[----:B------:R-:W4:Y:S07]  /*6440*/  LDSM.16.M88.4 R152, [R224] ;  /* 0x00000000e098783b */ /* 0x000f2e0000000200 */
[C---:B------:R-:W-:Y:S08]  /*6450*/  HMMA.16816.F32 R44, R184.reuse, R156, R44 ;  /* 0x0000009cb82c723c */ /* 0x040ff0000000182c */
[C---:B------:R-:W-:Y:S01]  /*6460*/  HMMA.16816.F32 R48, R184.reuse, R158, R48 ;  /* 0x0000009eb830723c */ /* 0x040fe20000001830 */
[----:B------:R-:W-:Y:S07]  /*6470*/  LDSM.16.M88.4 R156, [R220] ;  /* 0x00000000dc9c783b */ /* 0x000fee0000000200 */
[C---:B-1----:R-:W-:Y:S08]  /*6480*/  HMMA.16816.F32 R52, R184.reuse, R140, R52 ;  /* 0x0000008cb834723c */ /* 0x042ff00000001834 */
[C---:B------:R-:W-:Y:S01]  /*6490*/  HMMA.16816.F32 R56, R184.reuse, R142, R56 ;  /* 0x0000008eb838723c */ /* 0x040fe20000001838 */
[----:B------:R-:W1:Y:S07]  /*64a0*/  LDSM.16.M88.4 R140, [R223] ;  /* 0x00000000df8c783b */ /* 0x000e6e0000000200 */
[C---:B------:R-:W-:Y:S08]  /*64b0*/  HMMA.16816.F32 R60, R184.reuse, R160, R60 ;  /* 0x000000a0b83c723c */ /* 0x040ff0000000183c */
[----:B------:R-:W-:Y:S01]  /*64c0*/  HMMA.16816.F32 R64, R184, R162, R64 ;  /* 0x000000a2b840723c */ /* 0x000fe20000001840 */
[----:B------:R-:W-:Y:S07]  /*64d0*/  LDSM.16.M88.4 R160, [R239+0xc100] ;  /* 0x00c10000efa0783b */ /* 0x000fee0000000200 */
[C---:B---3--:R-:W-:Y:S08]  /*64e0*/  HMMA.16816.F32 R4, R188.reuse, R148, R4 ;  /* 0x00000094bc04723c */ /* 0x048ff00000001804 */
[C---:B------:R-:W-:Y:S01]  /*64f0*/  HMMA.16816.F32 R8, R188.reuse, R150, R8 ;  /* 0x00000096bc08723c */ /* 0x040fe20000001808 */
[----:B------:R-:W-:Y:S07]  /*6500*/  LDSM.16.M88.4 R148, [R221] ;  /* 0x00000000dd94783b */ /* 0x000fee0000000200 */
[C---:B--2---:R-:W-:Y:S08]  /*6510*/  HMMA.16816.F32 R12, R188.reuse, R144, R12 ;  /* 0x00000090bc0c723c */ /* 0x044ff0000000180c */
[C---:B------:R-:W-:Y:S01]  /*6520*/  HMMA.16816.F32 R16, R188.reuse, R146, R16 ;  /* 0x00000092bc10723c */ /* 0x040fe20000001810 */
[----:B------:R-:W2:Y:S07]  /*6530*/  LDSM.16.M88.4 R144, [R222] ;  /* 0x00000000de90783b */ /* 0x000eae0000000200 */
[C---:B------:R-:W-:Y:S08]  /*6540*/  HMMA.16816.F32 R20, R188.reuse, R164, R20 ;  /* 0x000000a4bc14723c */ /* 0x040ff00000001814 */
        /* <DEDUP_REMOVED lines=8> */
[C---:B--2---:R-:W-:Y:S08]  /*65d0*/  HMMA.16816.F32 R44, R188.reuse, R144, R44 ;  /* 0x00000090bc2c723c */ /* 0x044ff0000000182c */
[C---:B------:R-:W-:Y:S08]  /*65e0*/  HMMA.16816.F32 R48, R188.reuse, R146, R48 ;  /* 0x00000092bc30723c */ /* 0x040ff00000001830 */
[C---:B------:R-:W-:Y:S08]  /*65f0*/  HMMA.16816.F32 R52, R188.reuse, R148, R52 ;  /* 0x00000094bc34723c */ /* 0x040ff00000001834 */
[C---:B------:R-:W-:Y:S08]  /*6600*/  HMMA.16816.F32 R56, R188.reuse, R150, R56 ;  /* 0x00000096bc38723c */ /* 0x040ff00000001838 */
[C---:B------:R-:W-:Y:S08]  /*6610*/  HMMA.16816.F32 R60, R188.reuse, R156, R60 ;  /* 0x0000009cbc3c723c */ /* 0x040ff0000000183c */
[----:B------:R-:W-:Y:S08]  /*6620*/  HMMA.16816.F32 R64, R188, R158, R64 ;  /* 0x0000009ebc40723c */ /* 0x000ff00000001840 */
[C---:B------:R-:W-:Y:S08]  /*6630*/  HMMA.16816.F32 R4, R192.reuse, R160, R4 ;  /* 0x000000a0c004723c */ /* 0x040ff00000001804 */
[C---:B------:R-:W-:Y:S08]  /*6640*/  HMMA.16816.F32 R8, R192.reuse, R162, R8 ;  /* 0x000000a2c008723c */ /* 0x040ff00000001808 */
[C---:B---3--:R-:W-:Y:S08]  /*6650*/  HMMA.16816.F32 R12, R192.reuse, R164, R12 ;  /* 0x000000a4c00c723c */ /* 0x048ff0000000180c */
[C---:B------:R-:W-:Y:S08]  /*6660*/  HMMA.16816.F32 R16, R192.reuse, R166, R16 ;  /* 0x000000a6c010723c */ /* 0x040ff00000001810 */
[C---:B------:R-:W-:Y:S08]  /*6670*/  HMMA.16816.F32 R20, R192.reuse, R168, R20 ;  /* 0x000000a8c014723c */ /* 0x040ff00000001814 */
[C---:B------:R-:W-:Y:S08]  /*6680*/  HMMA.16816.F32 R24, R192.reuse, R170, R24 ;  /* 0x000000aac018723c */ /* 0x040ff00000001818 */
[C---:B------:R-:W-:Y:S08]  /*6690*/  HMMA.16816.F32 R28, R192.reuse, R196, R28 ;  /* 0x000000c4c01c723c */ /* 0x040ff0000000181c */
[C---:B------:R-:W-:Y:S08]  /*66a0*/  HMMA.16816.F32 R32, R192.reuse, R198, R32 ;  /* 0x000000c6c020723c */ /* 0x040ff00000001820 */
[C---:B----4-:R-:W-:Y:S08]  /*66b0*/  HMMA.16816.F32 R36, R192.reuse, R152, R36 ;  /* 0x00000098c024723c */ /* 0x050ff00000001824 */
[C---:B------:R-:W-:Y:S08]  /*66c0*/  HMMA.16816.F32 R40, R192.reuse, R154, R40 ;  /* 0x0000009ac028723c */ /* 0x040ff00000001828 */
[C---:B------:R-:W-:Y:S08]  /*66d0*/  HMMA.16816.F32 R44, R192.reuse, R200, R44 ;  /* 0x000000c8c02c723c */ /* 0x040ff0000000182c */
[C---:B------:R-:W-:Y:S08]  /*66e0*/  HMMA.16816.F32 R48, R192.reuse, R202, R48 ;  /* 0x000000cac030723c */ /* 0x040ff00000001830 */
[C---:B------:R-:W-:Y:S08]  /*66f0*/  HMMA.16816.F32 R52, R192.reuse, R204, R52 ;  /* 0x000000ccc034723c */ /* 0x040ff00000001834 */
[C---:B------:R-:W-:Y:S08]  /*6700*/  HMMA.16816.F32 R56, R192.reuse, R206, R56 ;  /* 0x000000cec038723c */ /* 0x040ff00000001838 */
[C---:B------:R-:W-:Y:S08]  /*6710*/  HMMA.16816.F32 R60, R192.reuse, R208, R60 ;  /* 0x000000d0c03c723c */ /* 0x040ff0000000183c */
[----:B------:R-:W-:Y:S08]  /*6720*/  HMMA.16816.F32 R64, R192, R210, R64 ;  /* 0x000000d2c040723c */ /* 0x000ff00000001840 */
[C---:B------:R-:W-:Y:S08]  /*6730*/  HMMA.16816.F32 R4, R212.reuse, R216, R4 ;  /* 0x000000d8d404723c */ /* 0x040ff00000001804 */
[C---:B------:R-:W-:Y:S08]  /*6740*/  HMMA.16816.F32 R8, R212.reuse, R218, R8 ;  /* 0x000000dad408723c */ /* 0x040ff00000001808 */
[C---:B-1----:R-:W-:Y:S08]  /*6750*/  HMMA.16816.F32 R12, R212.reuse, R140, R12 ;  /* 0x0000008cd40c723c */ /* 0x042ff0000000180c */
[----:B------:R-:W-:Y:S01]  /*6760*/  FMUL.FTZ R198, R4, c[0x0][0x320] ;  /* 0x0000c80004c67a20 */ /* 0x000fe20000410000 */
[C---:B------:R-:W-:Y:S03]  /*6770*/  HMMA.16816.F32 R16, R212.reuse, R142, R16 ;  /* 0x0000008ed410723c */ /* 0x040fe60000001810 */
[----:B------:R-:W-:Y:S02]  /*6780*/  FMUL.FTZ R199, R5, c[0x0][0x320] ;  /* 0x0000c80005c77a20 */ /* 0x000fe40000410000 */
[----:B------:R-:W-:Y:S01]  /*6790*/  MUFU.TANH R198, R198 ;  /* 0x000000c600c67308 */ /* 0x000fe20000002400 */
[----:B------:R-:W-:Y:S02]  /*67a0*/  FMUL.FTZ R196, R6, c[0x0][0x320] ;  /* 0x0000c80006c47a20 */ /* 0x000fe40000410000 */
[----:B------:R-:W-:Y:S02]  /*67b0*/  FMUL.FTZ R197, R7, c[0x0][0x320] ;  /* 0x0000c80007c57a20 */ /* 0x000fe40000410000 */
[----:B------:R-:W1:Y:S02]  /*67c0*/  LDSM.16.M88.4 R4, [R228+0x5000] ;  /* 0x00500000e404783b */ /* 0x000e640000000200 */
[----:B------:R-:W-:Y:S02]  /*67d0*/  FMUL.FTZ R9, R9, c[0x0][0x320] ;  /* 0x0000c80009097a20 */ /* 0x000fe40000410000 */
[----:B------:R-:W-:Y:S01]  /*67e0*/  FMUL.FTZ R10, R10, c[0x0][0x320] ;  /* 0x0000c8000a0a7a20 */ /* 0x000fe20000410000 */
[----:B------:R-:W-:Y:S01]  /*67f0*/  MUFU.TANH R199, R199 ;  /* 0x000000c700c77308 */ /* 0x000fe20000002400 */
[----:B------:R-:W-:Y:S02]  /*6800*/  FMUL.FTZ R11, R11, c[0x0][0x320] ;  /* 0x0000c8000b0b7a20 */ /* 0x000fe40000410000 */
[----:B------:R-:W-:Y:S02]  /*6810*/  FMUL.FTZ R200, R8, c[0x0][0x320] ;  /* 0x0000c80008c87a20 */ /* 0x000fe40000410000 */
[----:B------:R-:W-:Y:S02]  /*6820*/  FMUL.FTZ R13, R13, c[0x0][0x320] ;  /* 0x0000c8000d0d7a20 */ /* 0x000fe40000410000 */
        /* <DEDUP_REMOVED lines=8> */
[----:B------:R-:W-:Y:S10]  /*68b0*/  MUFU.TANH R134, R17 ;  /* 0x0000001100867308 */ /* 0x000ff40000002400 */
[----:B------:R-:W2:Y:S01]  /*68c0*/  MUFU.TANH R157, R10 ;  /* 0x0000000a009d7308 */ /* 0x000ea20000002400 */
[C---:B-1----:R-:W-:Y:S09]  /*68d0*/  HMMA.16816.F32 R20, R212.reuse, R4, R20 ;  /* 0x00000004d414723c */ /* 0x042ff20000001814 */
[----:B------:R1:W-:Y:S01]  /*68e0*/  MUFU.TANH R201, R11 ;  /* 0x0000000b00c97308 */ /* 0x0003e20000002400 */
[C---:B------:R-:W-:Y:S01]  /*68f0*/  HMMA.16816.F32 R24, R212.reuse, R6, R24 ;  /* 0x00000006d418723c */ /* 0x040fe20000001818 */
[----:B------:R-:W-:Y:S08]  /*6900*/  LDSM.16.M88.4 R4, [R228+0x6000] ;  /* 0x00600000e404783b */ /* 0x000ff00000000200 */
[----:B------:R3:W4:Y:S03]  /*6910*/  MUFU.TANH R202, R2 ;  /* 0x0000000200ca7308 */ /* 0x0007260000002400 */
[----:B--2---:R-:W-:Y:S02]  /*6920*/  MOV R12, R157 ;  /* 0x0000009d000c7202 */ /* 0x004fe40000000f00 */
[----:B------:R-:W-:Y:S05]  /*6930*/  FMUL.FTZ R21, R21, c[0x0][0x320] ;  /* 0x0000c80015157a20 */ /* 0x000fea0000410000 */
[----:B------:R2:W5:Y:S01]  /*6940*/  MUFU.TANH R149, R3 ;  /* 0x0000000300957308 */ /* 0x0005620000002400 */
[----:B------:R-:W-:Y:S02]  /*6950*/  FMUL.FTZ R22, R22, c[0x0][0x320] ;  /* 0x0000c80016167a20 */ /* 0x000fe40000410000 */
[----:B------:R-:W-:Y:S01]  /*6960*/  FMUL.FTZ R23, R23, c[0x0][0x320] ;  /* 0x0000c80017177a20 */ /* 0x000fe20000410000 */
[----:B-1----:R-:W1:Y:S01]  /*6970*/  LDSM.16.M88.4 R8, [R228+0x5800] ;  /* 0x00580000e408783b */ /* 0x002e620000000200 */
[----:B------:R-:W-:Y:S02]  /*6980*/  FMUL.FTZ R25, R25, c[0x0][0x320] ;  /* 0x0000c80019197a20 */ /* 0x000fe40000410000 */
[----:B------:R-:W-:Y:S03]  /*6990*/  FMUL.FTZ R27, R27, c[0x0][0x320] ;  /* 0x0000c8001b1b7a20 */ /* 0x000fe60000410000 */
[----:B------:R-:W-:Y:S01]  /*69a0*/  MUFU.TANH R196, R196 ;  /* 0x000000c400c47308 */ /* 0x000fe20000002400 */
[----:B------:R-:W-:Y:S02]  /*69b0*/  FMUL.FTZ R26, R26, c[0x0][0x320] ;  /* 0x0000c8001a1a7a20 */ /* 0x000fe40000410000 */
[----:B---3--:R-:W-:Y:S07]  /*69c0*/  FMUL.FTZ R2, R20, c[0x0][0x320] ;  /* 0x0000c80014027a20 */ /* 0x008fee0000410000 */
[----:B------:R3:W-:Y:S01]  /*69d0*/  MUFU.TANH R142, R2 ;  /* 0x00000002008e7308 */ /* 0x0007e20000002400 */
[----:B--2---:R-:W-:Y:S09]  /*69e0*/  FMUL.FTZ R3, R24, c[0x0][0x320] ;  /* 0x0000c80018037a20 */ /* 0x004ff20000410000 */
[----:B------:R2:W-:Y:S10]  /*69f0*/  MUFU.TANH R153, R3 ;  /* 0x0000000300997308 */ /* 0x0005f40000002400 */
[----:B------:R-:W2:Y:S01]  /*6a00*/  MUFU.TANH R170, R25 ;  /* 0x0000001900aa7308 */ /* 0x000ea20000002400 */
[C---:B-1----:R-:W-:Y:S09]  /*6a10*/  HMMA.16816.F32 R28, R212.reuse, R8, R28 ;  /* 0x00000008d41c723c */ /* 0x042ff2000000181c */
[----:B------:R-:W-:Y:S01]  /*6a20*/  MUFU.TANH R200, R200 ;  /* 0x000000c800c87308 */ /* 0x000fe20000002400 */
[C---:B------:R-:W-:Y:S01]  /*6a30*/  HMMA.16816.F32 R32, R212.reuse, R10, R32 ;  /* 0x0000000ad420723c */ /* 0x040fe20000001820 */
[----:B------:R-:W1:Y:S08]  /*6a40*/  LDSM.16.M88.4 R8, [R228+0x6800] ;  /* 0x00680000e408783b */ /* 0x000e700000000200 */
[----:B------:R-:W-:Y:S01]  /*6a50*/  MUFU.TANH R197, R197 ;  /* 0x000000c500c57308 */ /* 0x000fe20000002400 */
[C---:B------:R-:W-:Y:S04]  /*6a60*/  HMMA.16816.F32 R36, R212.reuse, R4, R36 ;  /* 0x00000004d424723c */ /* 0x040fe80000001824 */
[----:B---3--:R-:W-:Y:S04]  /*6a70*/  FMUL.FTZ R2, R28, c[0x0][0x320] ;  /* 0x0000c8001c027a20 */ /* 0x008fe80000410000 */
[C---:B------:R-:W-:Y:S01]  /*6a80*/  HMMA.16816.F32 R40, R212.reuse, R6, R40 ;  /* 0x00000006d428723c */ /* 0x040fe20000001828 */
[----:B------:R3:W-:Y:S01]  /*6a90*/  MUFU.TANH R216, R18 ;  /* 0x0000001200d87308 */ /* 0x0007e20000002400 */
[----:B------:R-:W5:Y:S02]  /*6aa0*/  LDSM.16.M88.4 R4, [R228+0x7000] ;  /* 0x00700000e404783b */ /* 0x000f640000000200 */
[----:B------:R-:W-:Y:S02]  /*6ab0*/  FMUL.FTZ R29, R29, c[0x0][0x320] ;  /* 0x0000c8001d1d7a20 */ /* 0x000fe40000410000 */
[----:B------:R-:W-:Y:S02]  /*6ac0*/  FMUL.FTZ R30, R30, c[0x0][0x320] ;  /* 0x0000c8001e1e7a20 */ /* 0x000fe40000410000 */
[----:B------:R-:W-:Y:S03]  /*6ad0*/  FMUL.FTZ R31, R31, c[0x0][0x320] ;  /* 0x0000c8001f1f7a20 */ /* 0x000fe60000410000 */
[----:B------:R5:W-:Y:S01]  /*6ae0*/  MUFU.TANH R158, R2 ;  /* 0x00000002009e7308 */ /* 0x000be20000002400 */
[----:B--2---:R-:W-:Y:S01]  /*6af0*/  FMUL.FTZ R3, R32, c[0x0][0x320] ;  /* 0x0000c80020037a20 */ /* 0x004fe20000410000 */
[----:B----4-:R-:W-:Y:S01]  /*6b00*/  MOV R32, R202 ;  /* 0x000000ca00207202 */ /* 0x010fe20000000f00 */
[----:B------:R-:W-:Y:S02]  /*6b10*/  FMUL.FTZ R34, R34, c[0x0][0x320] ;  /* 0x0000c80022227a20 */ /* 0x000fe40000410000 */
[----:B------:R-:W-:Y:S02]  /*6b20*/  FMUL.FTZ R37, R37, c[0x0][0x320] ;  /* 0x0000c80025257a20 */ /* 0x000fe40000410000 */
[----:B------:R-:W-:Y:S02]  /*6b30*/  FMUL.FTZ R38, R38, c[0x0][0x320] ;  /* 0x0000c80026267a20 */ /* 0x000fe40000410000 */
[----:B------:R-:W-:Y:S01]  /*6b40*/  FMUL.FTZ R39, R39, c[0x0][0x320] ;  /* 0x0000c80027277a20 */ /* 0x000fe20000410000 */
[----:B------:R2:W-:Y:S01]  /*6b50*/  MUFU.TANH R162, R3 ;  /* 0x0000000300a27308 */ /* 0x0005e20000002400 */
[----:B------:R-:W-:Y:S01]  /*6b60*/  FMUL.FTZ R35, R35, c[0x0][0x320] ;  /* 0x0000c80023237a20 */ /* 0x000fe20000410000 */
[C---:B-1----:R-:W-:Y:S03]  /*6b70*/  HMMA.16816.F32 R44, R212.reuse, R8, R44 ;  /* 0x00000008d42c723c */ /* 0x042fe6000000182c */
[----:B---3--:R-:W-:Y:S01]  /*6b80*/  MOV R18, R201 ;  /* 0x000000c900127202 */ /* 0x008fe20000000f00 */
[----:B------:R-:W-:Y:S02]  /*6b90*/  FMUL.FTZ R42, R42, c[0x0][0x320] ;  /* 0x0000c8002a2a7a20 */ /* 0x000fe40000410000 */
[----:B------:R-:W-:Y:S02]  /*6ba0*/  FMUL.FTZ R43, R43, c[0x0][0x320] ;  /* 0x0000c8002b2b7a20 */ /* 0x000fe40000410000 */
[----:B------:R-:W1:Y:S01]  /*6bb0*/  MUFU.TANH R145, R37 ;  /* 0x0000002500917308 */ /* 0x000e620000002400 */
[C---:B------:R-:W-:Y:S01]  /*6bc0*/  HMMA.16816.F32 R48, R212.reuse, R10, R48 ;  /* 0x0000000ad430723c */ /* 0x040fe20000001830 */
[----:B------:R-:W3:Y:S01]  /*6bd0*/  LDSM.16.M88.4 R8, [R228+0x7800] ;  /* 0x00780000e408783b */ /* 0x000ee20000000200 */
[----:B------:R-:W-:Y:S04]  /*6be0*/  DEPBAR.LE SB0, 0x0 ;  /* 0x000080000000791a */ /* 0x000fe80000000000 */
[----:B-----5:R-:W-:Y:S02]  /*6bf0*/  FMUL.FTZ R2, R36, c[0x0][0x320] ;  /* 0x0000c80024027a20 */ /* 0x020fe40000410000 */
[----:B------:R-:W-:Y:S01]  /*6c00*/  FMUL.FTZ R41, R41, c[0x0][0x320] ;  /* 0x0000c80029297a20 */ /* 0x000fe20000410000 */
[----:B------:R-:W4:Y:S01]  /*6c10*/  MUFU.TANH R147, R13 ;  /* 0x0000000d00937308 */ /* 0x000f220000002400 */
[----:B------:R-:W-:Y:S01]  /*6c20*/  BAR.SYNC.DEFER_BLOCKING 0x0 ;  /* 0x0000000000007b1d */ /* 0x000fe20000010000 */
[C---:B------:R-:W-:Y:S05]  /*6c30*/  HMMA.16816.F32 R52, R212.reuse, R4, R52 ;  /* 0x00000004d434723c */ /* 0x040fea0000001834 */
[----:B------:R-:W-:Y:S02]  /*6c40*/  FMUL.FTZ R45, R45, c[0x0][0x320] ;  /* 0x0000c8002d2d7a20 */ /* 0x000fe40000410000 */
[----:B------:R-:W-:Y:S01]  /*6c50*/  FMUL.FTZ R46, R46, c[0x0][0x320] ;  /* 0x0000c8002e2e7a20 */ /* 0x000fe20000410000 */
[----:B------:R5:W-:Y:S01]  /*6c60*/  MUFU.TANH R132, R2 ;  /* 0x0000000200847308 */ /* 0x000be20000002400 */
[----:B--2---:R-:W-:Y:S01]  /*6c70*/  FMUL.FTZ R3, R40, c[0x0][0x320] ;  /* 0x0000c80028037a20 */ /* 0x004fe20000410000 */
[C---:B------:R-:W-:Y:S03]  /*6c80*/  HMMA.16816.F32 R56, R212.reuse, R6, R56 ;  /* 0x00000006d438723c */ /* 0x040fe60000001838 */
[----:B------:R-:W-:Y:S01]  /*6c90*/  FMUL.FTZ R47, R47, c[0x0][0x320] ;  /* 0x0000c8002f2f7a20 */ /* 0x000fe20000410000 */
[----:B------:R-:W-:Y:S01]  /*6ca0*/  MOV R40, R149 ;  /* 0x0000009500287202 */ /* 0x000fe20000000f00 */
[----:B------:R-:W-:Y:S02]  /*6cb0*/  FMUL.FTZ R49, R49, c[0x0][0x320] ;  /* 0x0000c80031317a20 */ /* 0x000fe40000410000 */
[----:B------:R-:W-:Y:S01]  /*6cc0*/  FMUL.FTZ R33, R33, c[0x0][0x320] ;  /* 0x0000c80021217a20 */ /* 0x000fe20000410000 */
[----:B------:R2:W-:Y:S01]  /*6cd0*/  MUFU.TANH R203, R3 ;  /* 0x0000000300cb7308 */ /* 0x0005e20000002400 */
[----:B------:R-:W-:Y:S03]  /*6ce0*/  FMUL.FTZ R51, R51, c[0x0][0x320] ;  /* 0x0000c80033337a20 */ /* 0x000fe60000410000 */
[----:B------:R-:W-:Y:S02]  /*6cf0*/  FMUL.FTZ R50, R50, c[0x0][0x320] ;  /* 0x0000c80032327a20 */ /* 0x000fe40000410000 */
[----:B------:R-:W-:Y:S02]  /*6d00*/  FMUL.FTZ R53, R53, c[0x0][0x320] ;  /* 0x0000c80035357a20 */ /* 0x000fe40000410000 */
[----:B------:R-:W-:Y:S02]  /*6d10*/  FMUL.FTZ R54, R54, c[0x0][0x320] ;  /* 0x0000c80036367a20 */ /* 0x000fe40000410000 */
[----:B------:R4:W-:Y:S01]  /*6d20*/  MUFU.TANH R205, R41 ;  /* 0x0000002900cd7308 */ /* 0x0009e20000002400 */
[----:B------:R-:W-:Y:S01]  /*6d30*/  FMUL.FTZ R55, R55, c[0x0][0x320] ;  /* 0x0000c80037377a20 */ /* 0x000fe20000410000 */
[C---:B---3--:R-:W-:Y:S03]  /*6d40*/  HMMA.16816.F32 R60, R212.reuse, R8, R60 ;  /* 0x00000008d43c723c */ /* 0x048fe6000000183c */
[----:B-----5:R-:W-:Y:S02]  /*6d50*/  FMUL.FTZ R2, R44, c[0x0][0x320] ;  /* 0x0000c8002c027a20 */ /* 0x020fe40000410000 */
[----:B------:R-:W-:Y:S02]  /*6d60*/  FMUL.FTZ R58, R58, c[0x0][0x320] ;  /* 0x0000c8003a3a7a20 */ /* 0x000fe40000410000 */
[----:B------:R-:W-:Y:S01]  /*6d70*/  FMUL.FTZ R59, R59, c[0x0][0x320] ;  /* 0x0000c8003b3b7a20 */ /* 0x000fe20000410000 */
[----:B------:R3:W-:Y:S01]  /*6d80*/  MUFU.TANH R156, R2 ;  /* 0x00000002009c7308 */ /* 0x0007e20000002400 */
[----:B------:R-:W-:Y:S03]  /*6d90*/  HMMA.16816.F32 R64, R212, R10, R64 ;  /* 0x0000000ad440723c */ /* 0x000fe60000001840 */
[----:B--2---:R-:W-:Y:S01]  /*6da0*/  FMUL.FTZ R3, R48, c[0x0][0x320] ;  /* 0x0000c80030037a20 */ /* 0x004fe20000410000 */
[----:B------:R-:W-:Y:S01]  /*6db0*/  MOV R48, R170 ;  /* 0x000000aa00307202 */ /* 0x000fe20000000f00 */
[----:B------:R-:W-:Y:S01]  /*6dc0*/  FMUL.FTZ R4, R56, c[0x0][0x320] ;  /* 0x0000c80038047a20 */ /* 0x000fe20000410000 */
[----:B-1----:R-:W-:Y:S01]  /*6dd0*/  MOV R56, R145 ;  /* 0x0000009100387202 */ /* 0x002fe20000000f00 */
[----:B------:R-:W-:Y:S02]  /*6de0*/  FMUL.FTZ R57, R57, c[0x0][0x320] ;  /* 0x0000c80039397a20 */ /* 0x000fe40000410000 */
[----:B------:R-:W-:Y:S03]  /*6df0*/  MUFU.TANH R170, R3 ;  /* 0x0000000300aa7308 */ /* 0x000fe60000002400 */
[----:B----4-:R-:W-:Y:S03]  /*6e00*/  MOV R41, R147 ;  /* 0x0000009300297202 */ /* 0x010fe60000000f00 */
[----:B------:R-:W-:Y:S02]  /*6e10*/  FMUL.FTZ R60, R60, c[0x0][0x320] ;  /* 0x0000c8003c3c7a20 */ /* 0x000fe40000410000 */
[----:B------:R-:W-:Y:S02]  /*6e20*/  FMUL.FTZ R61, R61, c[0x0][0x320] ;  /* 0x0000c8003d3d7a20 */ /* 0x000fe40000410000 */
[----:B------:R-:W1:Y:S01]  /*6e30*/  MUFU.TANH R133, R14 ;  /* 0x0000000e00857308 */ /* 0x000e620000002400 */
[----:B------:R-:W-:Y:S02]  /*6e40*/  FMUL.FTZ R62, R62, c[0x0][0x320] ;  /* 0x0000c8003e3e7a20 */ /* 0x000fe40000410000 */
[----:B------:R-:W-:Y:S02]  /*6e50*/  FMUL.FTZ R63, R63, c[0x0][0x320] ;  /* 0x0000c8003f3f7a20 */ /* 0x000fe40000410000 */
[----:B---3--:R-:W-:Y:S02]  /*6e60*/  FMUL.FTZ R2, R52, c[0x0][0x320] ;  /* 0x0000c80034027a20 */ /* 0x008fe40000410000 */
[----:B------:R-:W-:Y:S02]  /*6e70*/  FMUL.FTZ R64, R64, c[0x0][0x320] ;  /* 0x0000c80040407a20 */ /* 0x000fe40000410000 */
[----:B------:R-:W-:Y:S01]  /*6e80*/  FMUL.FTZ R65, R65, c[0x0][0x320] ;  /* 0x0000c80041417a20 */ /* 0x000fe20000410000 */
[----:B------:R2:W-:Y:S01]  /*6e90*/  MUFU.TANH R149, R2 ;  /* 0x0000000200957308 */ /* 0x0005e20000002400 */
[----:B------:R-:W-:Y:S09]  /*6ea0*/  FMUL.FTZ R66, R66, c[0x0][0x320] ;  /* 0x0000c80042427a20 */ /* 0x000ff20000410000 */
[----:B------:R-:W-:Y:S10]  /*6eb0*/  MUFU.TANH R207, R64 ;  /* 0x0000004000cf7308 */ /* 0x000ff40000002400 */
[----:B------:R1:W-:Y:S01]  /*6ec0*/  MUFU.TANH R218, R58 ;  /* 0x0000003a00da7308 */ /* 0x0003e20000002400 */
[----:B--2---:R-:W-:Y:S04]  /*6ed0*/  FMNMX.FTZ R2, R198, R135, !PT ;  /* 0x00000087c6027209 */ /* 0x004fe80007810000 */
[----:B------:R-:W-:Y:S05]  /*6ee0*/  FMNMX.FTZ R3, R199, R2, !PT ;  /* 0x00000002c7037209 */ /* 0x000fea0007810000 */
[----:B------:R2:W-:Y:S01]  /*6ef0*/  MUFU.TANH R211, R59 ;  /* 0x0000003b00d37308 */ /* 0x0005e20000002400 */
[----:B------:R-:W-:Y:S02]  /*6f00*/  FMNMX.FTZ R2, R196, R0, !PT ;  /* 0x00000000c4027209 */ /* 0x000fe40007810000 */
[----:B------:R-:W-:Y:S02]  /*6f10*/  FMNMX.FTZ R3, R200, R3, !PT ;  /* 0x00000003c8037209 */ /* 0x000fe40007810000 */
[----:B------:R-:W-:Y:S02]  /*6f20*/  FMNMX.FTZ R5, R197, R2, !PT ;  /* 0x00000002c5057209 */ /* 0x000fe40007810000 */
[----:B------:R-:W-:Y:S02]  /*6f30*/  FMNMX.FTZ R3, R204, R3, !PT ;  /* 0x00000003cc037209 */ /* 0x000fe40007810000 */
[----:B------:R-:W-:Y:S01]  /*6f40*/  FMNMX.FTZ R5, R12, R5, !PT ;  /* 0x000000050c057209 */ /* 0x000fe20007810000 */
[----:B------:R-:W3:Y:S01]  /*6f50*/  MUFU.TANH R146, R15 ;  /* 0x0000000f00927308 */ /* 0x000ee20000002400 */
[----:B------:R-:W-:Y:S02]  /*6f60*/  FMNMX.FTZ R3, R32, R3, !PT ;  /* 0x0000000320037209 */ /* 0x000fe40007810000 */
[----:B------:R-:W-:Y:S02]  /*6f70*/  FMNMX.FTZ R5, R18, R5, !PT ;  /* 0x0000000512057209 */ /* 0x000fe40007810000 */
[----:B-1----:R-:W-:Y:S02]  /*6f80*/  MOV R58, R133 ;  /* 0x00000085003a7202 */ /* 0x002fe40000000f00 */
[----:B------:R-:W-:Y:S02]  /*6f90*/  FMNMX.FTZ R3, R41, R3, !PT ;  /* 0x0000000329037209 */ /* 0x000fe40007810000 */
[----:B------:R-:W-:Y:S01]  /*6fa0*/  FMNMX.FTZ R5, R58, R5, !PT ;  /* 0x000000053a057209 */ /* 0x000fe20007810000 */
[----:B------:R1:W-:Y:S01]  /*6fb0*/  MUFU.TANH R145, R4 ;  /* 0x0000000400917308 */ /* 0x0003e20000002400 */
[----:B------:R-:W-:Y:S02]  /*6fc0*/  FMNMX.FTZ R3, R40, R3, !PT ;  /* 0x0000000328037209 */ /* 0x000fe40007810000 */
[----:B--2---:R-:W-:Y:S04]  /*6fd0*/  MOV R59, R134 ;  /* 0x00000086003b7202 */ /* 0x004fe80000000f00 */
[----:B------:R-:W-:Y:S03]  /*6fe0*/  FMNMX.FTZ R3, R59, R3, !PT ;  /* 0x000000033b037209 */ /* 0x000fe60007810000 */
[----:B------:R-:W2:Y:S01]  /*6ff0*/  MUFU.TANH R141, R19 ;  /* 0x00000013008d7308 */ /* 0x000ea20000002400 */
[----:B------:R-:W-:Y:S02]  /*7000*/  FMNMX.FTZ R2, R142, R3, !PT ;  /* 0x000000038e027209 */ /* 0x000fe40007810000 */
[----:B---3--:R-:W-:Y:S07]  /*7010*/  FMNMX.FTZ R5, R146, R5, !PT ;  /* 0x0000000592057209 */ /* 0x008fee0007810000 */
[----:B------:R-:W3:Y:S01]  /*7020*/  MUFU.TANH R151, R21 ;  /* 0x0000001500977308 */ /* 0x000ee20000002400 */
[----:B-1----:R-:W-:Y:S09]  /*7030*/  FMNMX.FTZ R4, R216, R5, !PT ;  /* 0x00000005d8047209 */ /* 0x002ff20007810000 */
[----:B------:R-:W1:Y:S01]  /*7040*/  MUFU.TANH R150, R22 ;  /* 0x0000001600967308 */ /* 0x000e620000002400 */
[----:B--2---:R-:W-:Y:S09]  /*7050*/  FMNMX.FTZ R3, R141, R4, !PT ;  /* 0x000000048d037209 */ /* 0x004ff20007810000 */
[----:B------:R-:W2:Y:S01]  /*7060*/  MUFU.TANH R155, R23 ;  /* 0x00000017009b7308 */ /* 0x000ea20000002400 */
[----:B---3--:R-:W-:Y:S04]  /*7070*/  FMNMX.FTZ R2, R151, R2, !PT ;  /* 0x0000000297027209 */ /* 0x008fe80007810000 */
[----:B------:R-:W-:Y:S05]  /*7080*/  FMNMX.FTZ R2, R153, R2, !PT ;  /* 0x0000000299027209 */ /* 0x000fea0007810000 */
[----:B------:R-:W3:Y:S01]  /*7090*/  MUFU.TANH R163, R42 ;  /* 0x0000002a00a37308 */ /* 0x000ee20000002400 */
[----:B------:R-:W-:Y:S02]  /*70a0*/  FMNMX.FTZ R5, R48, R2, !PT ;  /* 0x0000000230057209 */ /* 0x000fe40007810000 */
[----:B-1----:R-:W-:Y:S07]  /*70b0*/  FMNMX.FTZ R4, R150, R3, !PT ;  /* 0x0000000396047209 */ /* 0x002fee0007810000 */
[----:B------:R3:W-:Y:S01]  /*70c0*/  MUFU.TANH R140, R49 ;  /* 0x00000031008c7308 */ /* 0x0007e20000002400 */
[----:B--2---:R-:W-:Y:S02]  /*70d0*/  FMNMX.FTZ R3, R155, R4, !PT ;  /* 0x000000049b037209 */ /* 0x004fe40007810000 */
[----:B------:R-:W-:Y:S07]  /*70e0*/  FMNMX.FTZ R4, R158, R5, !PT ;  /* 0x000000059e047209 */ /* 0x000fee0007810000 */
[----:B------:R-:W1:Y:S10]  /*70f0*/  MUFU.TANH R154, R26 ;  /* 0x0000001a009a7308 */ /* 0x000e740000002400 */
[----:B------:R-:W2:Y:S01]  /*7100*/  MUFU.TANH R159, R27 ;  /* 0x0000001b009f7308 */ /* 0x000ea20000002400 */
[----:B---3--:R-:W-:Y:S09]  /*7110*/  MOV R49, R163 ;  /* 0x000000a300317202 */ /* 0x008ff20000000f00 */
        /* <DEDUP_REMOVED lines=8> */
[----:B-1----:R-:W-:Y:S09]  /*71a0*/  FMNMX.FTZ R4, R166, R5, !PT ;  /* 0x00000005a6047209 */ /* 0x002ff20007810000 */
[----:B------:R1:W-:Y:S01]  /*71b0*/  MUFU.TANH R143, R57 ;  /* 0x00000039008f7308 */ /* 0x0003e20000002400 */
[----:B--2---:R-:W-:Y:S09]  /*71c0*/  FMNMX.FTZ R5, R171, R4, !PT ;  /* 0x00000004ab057209 */ /* 0x004ff20007810000 */
[----:B------:R-:W2:Y:S01]  /*71d0*/  MUFU.TANH R144, R34 ;  /* 0x0000002200907308 */ /* 0x000ea20000002400 */
[----:B---3--:R-:W-:Y:S01]  /*71e0*/  FMNMX.FTZ R3, R167, R2, !PT ;  /* 0x00000002a7037209 */ /* 0x008fe20007810000 */
[----:B------:R-:W-:Y:S08]  /*71f0*/  FMUL.FTZ R2, R67, c[0x0][0x320] ;  /* 0x0000c80043027a20 */ /* 0x000ff00000410000 */
[----:B------:R-:W3:Y:S01]  /*7200*/  MUFU.TANH R152, R35 ;  /* 0x0000002300987308 */ /* 0x000ee20000002400 */
[----:B-1----:R-:W-:Y:S04]  /*7210*/  MOV R57, R132 ;  /* 0x0000008400397202 */ /* 0x002fe80000000f00 */
[----:B------:R-:W-:Y:S05]  /*7220*/  FMNMX.FTZ R3, R57, R3, !PT ;  /* 0x0000000339037209 */ /* 0x000fea0007810000 */
[----:B------:R1:W-:Y:S01]  /*7230*/  MUFU.TANH R157, R51 ;  /* 0x00000033009d7308 */ /* 0x0003e20000002400 */
[----:B------:R-:W-:Y:S02]  /*7240*/  FMNMX.FTZ R3, R56, R3, !PT ;  /* 0x0000000338037209 */ /* 0x000fe40007810000 */
[----:B--2---:R-:W-:Y:S07]  /*7250*/  FMNMX.FTZ R5, R144, R5, !PT ;  /* 0x0000000590057209 */ /* 0x004fee0007810000 */
[----:B------:R-:W2:Y:S01]  /*7260*/  MUFU.TANH R168, R38 ;  /* 0x0000002600a87308 */ /* 0x000ea20000002400 */
[----:B---3--:R-:W-:Y:S09]  /*7270*/  FMNMX.FTZ R5, R152, R5, !PT ;  /* 0x0000000598057209 */ /* 0x008ff20007810000 */
[----:B------:R3:W-:Y:S01]  /*7280*/  MUFU.TANH R163, R50 ;  /* 0x0000003200a37308 */ /* 0x0007e20000002400 */
[----:B-1----:R-:W-:Y:S04]  /*7290*/  MOV R51, R203 ;  /* 0x000000cb00337202 */ /* 0x002fe80000000f00 */
[----:B------:R-:W-:Y:S05]  /*72a0*/  FMNMX.FTZ R3, R51, R3, !PT ;  /* 0x0000000333037209 */ /* 0x000fea0007810000 */
[----:B------:R-:W1:Y:S01]  /*72b0*/  MUFU.TANH R164, R39 ;  /* 0x0000002700a47308 */ /* 0x000e620000002400 */
[----:B--2---:R-:W-:Y:S09]  /*72c0*/  FMNMX.FTZ R5, R168, R5, !PT ;  /* 0x00000005a8057209 */ /* 0x004ff20007810000 */
[----:B------:R-:W2:Y:S01]  /*72d0*/  MUFU.TANH R160, R43 ;  /* 0x0000002b00a07308 */ /* 0x000ea20000002400 */
[----:B---3--:R-:W-:Y:S04]  /*72e0*/  MOV R50, R205 ;  /* 0x000000cd00327202 */ /* 0x008fe80000000f00 */
[----:B------:R-:W-:Y:S05]  /*72f0*/  FMNMX.FTZ R3, R50, R3, !PT ;  /* 0x0000000332037209 */ /* 0x000fea0007810000 */
[----:B------:R-:W3:Y:S01]  /*7300*/  MUFU.TANH R148, R45 ;  /* 0x0000002d00947308 */ /* 0x000ee20000002400 */
[----:B------:R-:W-:Y:S02]  /*7310*/  FMNMX.FTZ R3, R156, R3, !PT ;  /* 0x000000039c037209 */ /* 0x000fe40007810000 */
[----:B-1----:R-:W-:Y:S04]  /*7320*/  FMNMX.FTZ R5, R164, R5, !PT ;  /* 0x00000005a4057209 */ /* 0x002fe80007810000 */
[----:B------:R-:W-:Y:S03]  /*7330*/  FMNMX.FTZ R5, R49, R5, !PT ;  /* 0x0000000531057209 */ /* 0x000fe60007810000 */
[----:B------:R-:W1:Y:S01]  /*7340*/  MUFU.TANH R169, R46 ;  /* 0x0000002e00a97308 */ /* 0x000e620000002400 */
[----:B--2---:R-:W-:Y:S09]  /*7350*/  FMNMX.FTZ R6, R160, R5, !PT ;  /* 0x00000005a0067209 */ /* 0x004ff20007810000 */
[----:B------:R-:W2:Y:S01]  /*7360*/  MUFU.TANH R161, R47 ;  /* 0x0000002f00a17308 */ /* 0x000ea20000002400 */
[----:B---3--:R-:W-:Y:S04]  /*7370*/  FMNMX.FTZ R3, R148, R3, !PT ;  /* 0x0000000394037209 */ /* 0x008fe80007810000 */
[----:B------:R-:W-:Y:S05]  /*7380*/  FMNMX.FTZ R3, R170, R3, !PT ;  /* 0x00000003aa037209 */ /* 0x000fea0007810000 */
[----:B------:R-:W3:Y:S01]  /*7390*/  MUFU.TANH R147, R53 ;  /* 0x0000003500937308 */ /* 0x000ee20000002400 */
[----:B------:R-:W-:Y:S02]  /*73a0*/  FMNMX.FTZ R4, R140, R3, !PT ;  /* 0x000000038c047209 */ /* 0x000fe40007810000 */
[----:B-1----:R-:W-:Y:S02]  /*73b0*/  FMNMX.FTZ R6, R169, R6, !PT ;  /* 0x00000006a9067209 */ /* 0x002fe40007810000 */
[----:B------:R-:W-:Y:S05]  /*73c0*/  FMNMX.FTZ R4, R149, R4, !PT ;  /* 0x0000000495047209 */ /* 0x000fea0007810000 */
[----:B------:R-:W1:Y:S01]  /*73d0*/  MUFU.TANH R219, R54 ;  /* 0x0000003600db7308 */ /* 0x000e620000002400 */
[----:B--2---:R-:W-:Y:S04]  /*73e0*/  FMNMX.FTZ R6, R161, R6, !PT ;  /* 0x00000006a1067209 */ /* 0x004fe80007810000 */
[----:B------:R-:W-:Y:S05]  /*73f0*/  FMNMX.FTZ R6, R163, R6, !PT ;  /* 0x00000006a3067209 */ /* 0x000fea0007810000 */
[----:B------:R-:W2:Y:S01]  /*7400*/  MUFU.TANH R217, R55 ;  /* 0x0000003700d97308 */ /* 0x000ea20000002400 */
[----:B------:R-:W-:Y:S02]  /*7410*/  FMNMX.FTZ R6, R157, R6, !PT ;  /* 0x000000069d067209 */ /* 0x000fe40007810000 */
[----:B---3--:R-:W-:Y:S04]  /*7420*/  FMNMX.FTZ R4, R147, R4, !PT ;  /* 0x0000000493047209 */ /* 0x008fe80007810000 */
[----:B------:R-:W-:Y:S03]  /*7430*/  FMNMX.FTZ R4, R145, R4, !PT ;  /* 0x0000000491047209 */ /* 0x000fe60007810000 */
[----:B------:R-:W3:Y:S01]  /*7440*/  MUFU.TANH R208, R60 ;  /* 0x0000003c00d07308 */ /* 0x000ee20000002400 */
[----:B------:R-:W-:Y:S02]  /*7450*/  FMNMX.FTZ R3, R143, R4, !PT ;  /* 0x000000048f037209 */ /* 0x000fe40007810000 */
[----:B-1----:R-:W-:Y:S07]  /*7460*/  FMNMX.FTZ R6, R219, R6, !PT ;  /* 0x00000006db067209 */ /* 0x002fee0007810000 */
[----:B------:R-:W1:Y:S01]  /*7470*/  MUFU.TANH R209, R61 ;  /* 0x0000003d00d17308 */ /* 0x000e620000002400 */
[----:B--2---:R-:W-:Y:S04]  /*7480*/  FMNMX.FTZ R5, R217, R6, !PT ;  /* 0x00000006d9057209 */ /* 0x004fe80007810000 */
[----:B------:R-:W-:Y:S05]  /*7490*/  FMNMX.FTZ R4, R218, R5, !PT ;  /* 0x00000005da047209 */ /* 0x000fea0007810000 */
[----:B------:R-:W2:Y:S01]  /*74a0*/  MUFU.TANH R205, R62 ;  /* 0x0000003e00cd7308 */ /* 0x000ea20000002400 */
[----:B------:R-:W-:Y:S02]  /*74b0*/  FMNMX.FTZ R4, R211, R4, !PT ;  /* 0x00000004d3047209 */ /* 0x000fe40007810000 */
[----:B---3--:R-:W-:Y:S07]  /*74c0*/  FMNMX.FTZ R8, R208, R3, !PT ;  /* 0x00000003d0087209 */ /* 0x008fee0007810000 */
[----:B------:R-:W3:Y:S01]  /*74d0*/  MUFU.TANH R203, R63 ;  /* 0x0000003f00cb7308 */ /* 0x000ee20000002400 */
[----:B-1----:R-:W-:Y:S04]  /*74e0*/  FMNMX.FTZ R8, R209, R8, !PT ;  /* 0x00000008d1087209 */ /* 0x002fe80007810000 */
[----:B------:R-:W-:Y:S05]  /*74f0*/  FMNMX.FTZ R9, R207, R8, !PT ;  /* 0x00000008cf097209 */ /* 0x000fea0007810000 */
[----:B------:R-:W1:Y:S01]  /*7500*/  MUFU.TANH R206, R65 ;  /* 0x0000004100ce7308 */ /* 0x000e620000002400 */
[----:B--2---:R-:W-:Y:S09]  /*7510*/  FMNMX.FTZ R4, R205, R4, !PT ;  /* 0x00000004cd047209 */ /* 0x004ff20007810000 */
[----:B------:R-:W2:Y:S01]  /*7520*/  MUFU.TANH R134, R66 ;  /* 0x0000004200867308 */ /* 0x000ea20000002400 */
[----:B---3--:R-:W-:Y:S09]  /*7530*/  FMNMX.FTZ R3, R203, R4, !PT ;  /* 0x00000004cb037209 */ /* 0x008ff20007810000 */
[----:B------:R2:W3:Y:S01]  /*7540*/  MUFU.TANH R133, R2 ;  /* 0x0000000200857308 */ /* 0x0004e20000002400 */
[----:B-1----:R-:W-:Y:S02]  /*7550*/  FMNMX.FTZ R6, R206, R9, !PT ;  /* 0x00000009ce067209 */ /* 0x002fe40007810000 */
[----:B--2---:R-:W-:Y:S03]  /*7560*/  FMNMX.FTZ R2, R134, R3, !PT ;  /* 0x0000000386027209 */ /* 0x004fe60007810000 */
[----:B------:R-:W1:Y:S01]  /*7570*/  SHFL.BFLY PT, R3, R6, 0x2, 0x1f ;  /* 0x0c401f0006037f89 */ /* 0x000e6200000e0000 */
[----:B---3--:R-:W-:Y:S07]  /*7580*/  FMNMX.FTZ R5, R133, R2, !PT ;  /* 0x0000000285057209 */ /* 0x008fee0007810000 */
[----:B------:R-:W2:Y:S01]  /*7590*/  SHFL.BFLY PT, R2, R5, 0x2, 0x1f ;  /* 0x0c401f0005027f89 */ /* 0x000ea200000e0000 */
[----:B-1----:R-:W-:Y:S07]  /*75a0*/  FMNMX.FTZ R7, R6, R3, !PT ;  /* 0x0000000306077209 */ /* 0x002fee0007810000 */
[----:B------:R-:W1:Y:S01]  /*75b0*/  SHFL.BFLY PT, R132, R7, 0x1, 0x1f ;  /* 0x0c201f0007847f89 */ /* 0x000e6200000e0000 */
[----:B--2---:R-:W-:Y:S07]  /*75c0*/  FMNMX.FTZ R4, R5, R2, !PT ;  /* 0x0000000205047209 */ /* 0x004fee0007810000 */
[----:B------:R-:W2:Y:S01]  /*75d0*/  SHFL.BFLY PT, R3, R4, 0x1, 0x1f ;  /* 0x0c201f0004037f89 */ /* 0x000ea200000e0000 */
[----:B-1----:R-:W-:Y:S02]  /*75e0*/  FMNMX.FTZ R132, R7, R132, !PT ;  /* 0x0000008407847209 */ /* 0x002fe40007810000 */
[----:B------:R-:W-:Y:S03]  /*75f0*/  @P1 IADD3 R7, P4, R252, UR17, RZ ;  /* 0x00000011fc071c10 */ /* 0x000fe6000ff9e0ff */
[C---:B------:R-:W-:Y:S02]  /*7600*/  FADD.FTZ R2, -R132.reuse, R135 ;  /* 0x0000008784027221 */ /* 0x040fe40000010100 */
[----:B------:R-:W-:Y:S01]  /*7610*/  FMUL.FTZ R210, R132, c[0x0][0x2d0] ;  /* 0x0000b40084d27a20 */ /* 0x000fe20000410000 */
[----:B--2---:R-:W-:Y:S01]  /*7620*/  FMNMX.FTZ R3, R4, R3, !PT ;  /* 0x0000000304037209 */ /* 0x004fe20007810000 */
[----:B------:R-:W-:Y:S01]  /*7630*/  FMUL.FTZ R6, R2, c[0x0][0x2d0] ;  /* 0x0000b40002067a20 */ /* 0x000fe20000410000 */
[----:B------:R-:W-:Y:S01]  /*7640*/  @P1 IADD3 R4, P2, R244, UR17, RZ ;  /* 0x00000011f4041c10 */ /* 0x000fe2000ff5e0ff */
[----:B------:R-:W-:Y:S01]  /*7650*/  @UP1 UIADD3 UR17, UP0, UR12, 0x80, URZ ;  /* 0x000000800c111890 */ /* 0x000fe2000ff1e03f */
[----:B------:R-:W-:Y:S01]  /*7660*/  FFMA.FTZ R201, R199, c[0x0][0x2d0], -R210 ;  /* 0x0000b400c7c97a23 */ /* 0x000fe200000108d2 */
[----:B------:R1:W2:Y:S01]  /*7670*/  MUFU.EX2 R2, R6 ;  /* 0x0000000600027308 */ /* 0x0002a20000000800 */
[----:B------:R-:W-:Y:S01]  /*7680*/  FADD.FTZ R5, -R3, R0 ;  /* 0x0000000003057221 */ /* 0x000fe20000010100 */
[----:B------:R-:W-:Y:S01]  /*7690*/  @P1 LEA R10, P5, R4, c[0x0][0x1c8], 0x1 ;  /* 0x00007200040a1a11 */ /* 0x000fe200078a08ff */
[--C-:B------:R-:W-:Y:S02]  /*76a0*/  FFMA.FTZ R199, R204, c[0x0][0x2d0], -R210.reuse ;  /* 0x0000b400ccc77a23 */ /* 0x100fe400000108d2 */
[----:B------:R-:W-:Y:S01]  /*76b0*/  FMUL.FTZ R0, R5, c[0x0][0x2d0] ;  /* 0x0000b40005007a20 */ /* 0x000fe20000410000 */
[----:B------:R-:W-:Y:S01]  /*76c0*/  @P1 IADD3.X R5, R247, UR16, RZ, P2, !PT ;  /* 0x00000010f7051c10 */ /* 0x000fe200097fe4ff */
[----:B------:R-:W-:Y:S01]  /*76d0*/  FMUL.FTZ R204, R3, c[0x0][0x2d0] ;  /* 0x0000b40003cc7a20 */ /* 0x000fe20000410000 */
[----:B------:R-:W-:Y:S01]  /*76e0*/  @P1 LEA R8, P2, R7, c[0x0][0x1c8], 0x1 ;  /* 0x0000720007081a11 */ /* 0x000fe200078408ff */
[----:B------:R-:W-:Y:S01]  /*76f0*/  FFMA.FTZ R202, R198, c[0x0][0x2d0], -R210 ;  /* 0x0000b400c6ca7a23 */ /* 0x000fe200000108d2 */
[----:B------:R-:W-:Y:S01]  /*7700*/  @P1 LEA.HI.X R11, R4, c[0x0][0x1cc], R5, 0x1, P5 ;  /* 0x00007300040b1a11 */ /* 0x000fe200028f0c05 */
[--C-:B------:R-:W-:Y:S01]  /*7710*/  FFMA.FTZ R198, R196, c[0x0][0x2d0], -R204.reuse ;  /* 0x0000b400c4c67a23 */ /* 0x100fe200000108cc */
[----:B------:R-:W3:Y:S01]  /*7720*/  MUFU.EX2 R0, R0 ;  /* 0x0000000000007308 */ /* 0x000ee20000000800 */
[--C-:B------:R-:W-:Y:S02]  /*7730*/  FFMA.FTZ R196, R12, c[0x0][0x2d0], -R204.reuse ;  /* 0x0000b4000cc47a23 */ /* 0x100fe400000108cc */
[----:B------:R4:W-:Y:S01]  /*7740*/  @P1 LDGSTS.E.BYPASS.LTC128B.128 [R243+0x8100], [R10.64], !P3 ;  /* 0x081000000af31fae */ /* 0x0009e2000d901d4e */
[----:B------:R-:W-:Y:S02]  /*7750*/  FFMA.FTZ R135, R18, c[0x0][0x2d0], -R204 ;  /* 0x0000b40012877a23 */ /* 0x000fe400000108cc */
[----:B------:R-:W-:Y:S02]  /*7760*/  FFMA.FTZ R200, R200, c[0x0][0x2d0], -R210 ;  /* 0x0000b400c8c87a23 */ /* 0x000fe400000108d2 */
[--C-:B------:R-:W-:Y:S02]  /*7770*/  FFMA.FTZ R197, R197, c[0x0][0x2d0], -R204.reuse ;  /* 0x0000b400c5c57a23 */ /* 0x100fe400000108cc */
[----:B------:R-:W-:Y:S01]  /*7780*/  MUFU.EX2 R202, R202 ;  /* 0x000000ca00ca7308 */ /* 0x000fe20000000800 */
[----:B------:R-:W-:Y:S01]  /*7790*/  FFMA.FTZ R216, R216, c[0x0][0x2d0], -R204 ;  /* 0x0000b400d8d87a23 */ /* 0x000fe200000108cc */
[----:B-1----:R-:W-:Y:S01]  /*77a0*/  @P1 IADD3.X R6, R249, UR16, RZ, P4, !PT ;  /* 0x00000010f9061c10 */ /* 0x002fe2000a7fe4ff */
[----:B------:R-:W-:Y:S01]  /*77b0*/  @UP1 UIADD3.X UR16, URZ, UR9, URZ, UP0, !UPT ;  /* 0x000000093f101290 */ /* 0x000fe200087fe43f */
[C---:B--2---:R-:W-:Y:S02]  /*77c0*/  FMUL.FTZ R24, R2.reuse, R108 ;  /* 0x0000006c02187220 */ /* 0x044fe40000410000 */
[----:B------:R-:W-:Y:S01]  /*77d0*/  @P1 LEA.HI.X R9, R7, c[0x0][0x1cc], R6, 0x1, P2 ;  /* 0x0000730007091a11 */ /* 0x000fe200010f0c06 */
[----:B------:R-:W-:Y:S01]  /*77e0*/  FMUL.FTZ R25, R2, R109 ;  /* 0x0000006d02197220 */ /* 0x000fe20000410000 */
[----:B------:R-:W-:Y:S01]  /*77f0*/  @P1 IADD3 R4, P2, R10, UR18, RZ ;  /* 0x000000120a041c10 */ /* 0x000fe2000ff5e0ff */
[C---:B------:R-:W-:Y:S01]  /*7800*/  FMUL.FTZ R33, R2.reuse, R101 ;  /* 0x0000006502217220 */ /* 0x040fe20000410000 */
[----:B------:R-:W1:Y:S01]  /*7810*/  MUFU.EX2 R201, R201 ;  /* 0x000000c900c97308 */ /* 0x000e620000000800 */
[----:B------:R2:W-:Y:S01]  /*7820*/  @P1 LDGSTS.E.BYPASS.LTC128B.128 [R243+0xc100], [R8.64], !P0 ;  /* 0x0c10000008f31fae */ /* 0x0005e2000c101d4e */
[----:B------:R-:W-:Y:S01]  /*7830*/  @P1 IADD3.X R5, R11, UR19, RZ, P2, !PT ;  /* 0x000000130b051c10 */ /* 0x000fe200097fe4ff */
[----:B------:R-:W-:Y:S01]  /*7840*/  FMUL.FTZ R64, R2, R68 ;  /* 0x0000004402407220 */ /* 0x000fe20000410000 */
[----:B------:R-:W-:Y:S01]  /*7850*/  @P1 IADD3 R6, P2, R4, UR18, RZ ;  /* 0x0000001204061c10 */ /* 0x000fe2000ff5e0ff */
[----:B---3--:R-:W-:Y:S01]  /*7860*/  FMUL.FTZ R18, R0, R118 ;  /* 0x0000007600127220 */ /* 0x008fe20000410000 */
[----:B------:R-:W-:Y:S01]  /*7870*/  @P1 IADD3 R16, P5, R4, UR17, RZ ;  /* 0x0000001104101c10 */ /* 0x000fe2000ffbe0ff */
[----:B------:R-:W-:Y:S01]  /*7880*/  FMUL.FTZ R19, R0, R119 ;  /* 0x0000007700137220 */ /* 0x000fe20000410000 */
[C---:B------:R-:W-:Y:S01]  /*7890*/  @P1 IADD3.X R7, R5.reuse, UR19, RZ, P2, !PT ;  /* 0x0000001305071c10 */ /* 0x040fe200097fe4ff */
[----:B------:R3:W-:Y:S01]  /*78a0*/  @P1 LDGSTS.E.BYPASS.LTC128B.128 [R243+0x9100], [R4.64], !P3 ;  /* 0x0910000004f31fae */ /* 0x0007e2000d901d4e */
[----:B------:R-:W-:Y:S01]  /*78b0*/  @P1 IADD3.X R17, R5, UR16, RZ, P5, !PT ;  /* 0x0000001005111c10 */ /* 0x000fe2000affe4ff */
[----:B------:R-:W-:Y:S01]  /*78c0*/  MUFU.EX2 R200, R200 ;  /* 0x000000c800c87308 */ /* 0x000fe20000000800 */
[----:B----4-:R-:W-:Y:S01]  /*78d0*/  @P1 IADD3 R10, P4, R6, UR18, RZ ;  /* 0x00000012060a1c10 */ /* 0x010fe2000ff9e0ff */
[C---:B------:R-:W-:Y:S02]  /*78e0*/  FMUL.FTZ R27, R0.reuse, R111 ;  /* 0x0000006f001b7220 */ /* 0x040fe40000410000 */
[C---:B------:R-:W-:Y:S01]  /*78f0*/  FMUL.FTZ R26, R0.reuse, R110 ;  /* 0x0000006e001a7220 */ /* 0x040fe20000410000 */
[C---:B------:R-:W-:Y:S01]  /*7900*/  @P1 IADD3.X R11, R7.reuse, UR19, RZ, P4, !PT ;  /* 0x00000013070b1c10 */ /* 0x040fe2000a7fe4ff */
[----:B------:R3:W-:Y:S01]  /*7910*/  @P1 LDGSTS.E.BYPASS.LTC128B.128 [R243+0xd100], [R4.64+0x80], !P0 ;  /* 0x0d10008004f31fae */ /* 0x0007e2000c101d4e */
[C---:B------:R-:W-:Y:S02]  /*7920*/  FMUL.FTZ R34, R0.reuse, R102 ;  /* 0x0000006600227220 */ /* 0x040fe40000410000 */
[C---:B------:R-:W-:Y:S01]  /*7930*/  FMUL.FTZ R35, R0.reuse, R103 ;  /* 0x0000006700237220 */ /* 0x040fe20000410000 */
[----:B------:R-:W4:Y:S01]  /*7940*/  MUFU.EX2 R199, R199 ;  /* 0x000000c700c77308 */ /* 0x000f220000000800 */
[C---:B------:R-:W-:Y:S02]  /*7950*/  FMUL.FTZ R42, R0.reuse, R94 ;  /* 0x0000005e002a7220 */ /* 0x040fe40000410000 */
[----:B------:R-:W-:Y:S01]  /*7960*/  FMUL.FTZ R43, R0, R95 ;  /* 0x0000005f002b7220 */ /* 0x000fe20000410000 */
[----:B------:R5:W-:Y:S01]  /*7970*/  @P1 LDGSTS.E.BYPASS.LTC128B.128 [R243+0xa100], [R6.64], !P3 ;  /* 0x0a10000006f31fae */ /* 0x000be2000d901d4e */
[----:B------:R-:W-:Y:S01]  /*7980*/  FMUL.FTZ R65, R2, R69 ;  /* 0x0000004502417220 */ /* 0x000fe20000410000 */
[----:B--2---:R-:W-:Y:S01]  /*7990*/  @P1 IADD3 R8, P2, R6, UR17, RZ ;  /* 0x0000001106081c10 */ /* 0x004fe2000ff5e0ff */
[C---:B------:R-:W-:Y:S03]  /*79a0*/  FMUL.FTZ R66, R0.reuse, R70 ;  /* 0x0000004600427220 */ /* 0x040fe60000410000 */
[----:B------:R-:W-:Y:S01]  /*79b0*/  MUFU.EX2 R198, R198 ;  /* 0x000000c600c67308 */ /* 0x000fe20000000800 */
[----:B------:R-:W-:Y:S01]  /*79c0*/  @P1 IADD3.X R9, R7, UR16, RZ, P2, !PT ;  /* 0x0000001007091c10 */ /* 0x000fe200097fe4ff */
[----:B------:R2:W-:Y:S01]  /*79d0*/  @P1 LDGSTS.E.BYPASS.LTC128B.128 [R243+0xe100], [R16.64], !P0 ;  /* 0x0e10000010f31fae */ /* 0x0005e2000c101d4e */
[----:B------:R-:W-:Y:S02]  /*79e0*/  FMUL.FTZ R67, R0, R71 ;  /* 0x0000004700437220 */ /* 0x000fe40000410000 */
[----:B------:R-:W-:Y:S02]  /*79f0*/  FFMA.FTZ R101, R167, c[0x0][0x2d0], -R210 ;  /* 0x0000b400a7657a23 */ /* 0x000fe400000108d2 */
[--C-:B------:R-:W-:Y:S02]  /*7a00*/  FFMA.FTZ R110, R171, c[0x0][0x2d0], -R204.reuse ;  /* 0x0000b400ab6e7a23 */ /* 0x100fe400000108cc */
[--C-:B------:R-:W-:Y:S01]  /*7a10*/  FFMA.FTZ R109, R144, c[0x0][0x2d0], -R204.reuse ;  /* 0x0000b400906d7a23 */ /* 0x100fe200000108cc */
[----:B------:R2:W-:Y:S01]  /*7a20*/  @P1 LDGSTS.E.BYPASS.LTC128B.128 [R243+0xb100], [R10.64], !P3 ;  /* 0x0b1000000af31fae */ /* 0x0005e2000d901d4e */
[----:B------:R-:W2:Y:S01]  /*7a30*/  MUFU.EX2 R197, R197 ;  /* 0x000000c500c57308 */ /* 0x000ea20000000800 */
[--C-:B------:R-:W-:Y:S02]  /*7a40*/  FFMA.FTZ R108, R152, c[0x0][0x2d0], -R204.reuse ;  /* 0x0000b400986c7a23 */ /* 0x100fe400000108cc */
[C---:B---3--:R-:W-:Y:S01]  /*7a50*/  FMUL.FTZ R4, R2.reuse, R128 ;  /* 0x0000008002047220 */ /* 0x048fe20000410000 */
[----:B-1----:R-:W-:Y:S01]  /*7a60*/  F2FP.PACK_AB R128, R201, R202 ;  /* 0x000000cac980723e */ /* 0x002fe200000000ff */
[----:B------:R-:W-:Y:S02]  /*7a70*/  FMUL.FTZ R5, R2, R129 ;  /* 0x0000008102057220 */ /* 0x000fe40000410000 */
[----:B------:R1:W-:Y:S01]  /*7a80*/  @P1 LDGSTS.E.BYPASS.LTC128B.128 [R243+0xf100], [R8.64], !P0 ;  /* 0x0f10000008f31fae */ /* 0x0003e2000c101d4e */
[--C-:B------:R-:W-:Y:S02]  /*7a90*/  FFMA.FTZ R219, R219, c[0x0][0x2d0], -R204.reuse ;  /* 0x0000b400dbdb7a23 */ /* 0x100fe400000108cc */
[----:B------:R-:W-:Y:S01]  /*7aa0*/  MUFU.EX2 R196, R196 ;  /* 0x000000c400c47308 */ /* 0x000fe20000000800 */
[C---:B-----5:R-:W-:Y:S01]  /*7ab0*/  FMUL.FTZ R6, R0.reuse, R130 ;  /* 0x0000008200067220 */ /* 0x060fe20000410000 */
[----:B----4-:R-:W-:Y:S01]  /*7ac0*/  F2FP.PACK_AB R130, R199, R200 ;  /* 0x000000c8c782723e */ /* 0x010fe200000000ff */
[----:B------:R-:W-:Y:S02]  /*7ad0*/  FMUL.FTZ R7, R0, R131 ;  /* 0x0000008300077220 */ /* 0x000fe40000410000 */
[----:B------:R-:W3:Y:S01]  /*7ae0*/  LDSM.16.MT88.4 R12, [R240+0x100] ;  /* 0x00010000f00c783b */ /* 0x000ee20000004200 */
[--C-:B------:R-:W-:Y:S02]  /*7af0*/  FFMA.FTZ R217, R217, c[0x0][0x2d0], -R204.reuse ;  /* 0x0000b400d9d97a23 */ /* 0x100fe400000108cc */
[C---:B--2---:R-:W-:Y:S02]  /*7b00*/  FMUL.FTZ R16, R2.reuse, R116 ;  /* 0x0000007402107220 */ /* 0x044fe40000410000 */
[----:B------:R-:W2:Y:S01]  /*7b10*/  MUFU.EX2 R135, R135 ;  /* 0x0000008700877308 */ /* 0x000ea20000000800 */
[----:B------:R-:W-:Y:S02]  /*7b20*/  FMUL.FTZ R17, R2, R117 ;  /* 0x0000007502117220 */ /* 0x000fe40000410000 */
[----:B------:R-:W4:Y:S01]  /*7b30*/  LDSM.16.MT88.4 R20, [R238+0x100] ;  /* 0x00010000ee14783b */ /* 0x000f220000004200 */
[----:B------:R-:W-:Y:S01]  /*7b40*/  F2FP.PACK_AB R129, R197, R198 ;  /* 0x000000c6c581723e */ /* 0x000fe200000000ff */
[--C-:B------:R-:W-:Y:S02]  /*7b50*/  FFMA.FTZ R218, R218, c[0x0][0x2d0], -R204.reuse ;  /* 0x0000b400dada7a23 */ /* 0x100fe400000108cc */
[C---:B------:R-:W-:Y:S01]  /*7b60*/  FMUL.FTZ R10, R0.reuse, R126 ;  /* 0x0000007e000a7220 */ /* 0x040fe20000410000 */
[----:B------:R-:W-:Y:S01]  /*7b70*/  MOV R126, R51 ;  /* 0x00000033007e7202 */ /* 0x000fe20000000f00 */
[C---:B------:R-:W-:Y:S01]  /*7b80*/  FMUL.FTZ R11, R0.reuse, R127 ;  /* 0x0000007f000b7220 */ /* 0x040fe20000410000 */
[----:B------:R-:W-:Y:S01]  /*7b90*/  MOV R127, R56 ;  /* 0x00000038007f7202 */ /* 0x000fe20000000f00 */
[----:B------:R-:W5:Y:S01]  /*7ba0*/  LDSM.16.MT88.4 R28, [R237+0x100] ;  /* 0x00010000ed1c783b */ /* 0x000f620000004200 */
[----:B------:R-:W-:Y:S01]  /*7bb0*/  FMUL.FTZ R51, R0, R87 ;  /* 0x0000005700337220 */ /* 0x000fe20000410000 */
[----:B------:R-:W-:Y:S01]  /*7bc0*/  MUFU.EX2 R216, R216 ;  /* 0x000000d800d87308 */ /* 0x000fe20000000800 */
[C---:B-1----:R-:W-:Y:S01]  /*7bd0*/  FMUL.FTZ R8, R2.reuse, R124 ;  /* 0x0000007c02087220 */ /* 0x042fe20000410000 */
[----:B------:R-:W-:Y:S01]  /*7be0*/  MOV R124, R49 ;  /* 0x00000031007c7202 */ /* 0x000fe20000000f00 */
[C---:B------:R-:W-:Y:S01]  /*7bf0*/  FMUL.FTZ R9, R2.reuse, R125 ;  /* 0x0000007d02097220 */ /* 0x040fe20000410000 */
[----:B------:R-:W-:Y:S01]  /*7c00*/  MOV R125, R50 ;  /* 0x00000032007d7202 */ /* 0x000fe20000000f00 */
[----:B------:R-:W-:Y:S01]  /*7c10*/  FMUL.FTZ R49, R2, R85 ;  /* 0x0000005502317220 */ /* 0x000fe20000410000 */
[----:B------:R-:W1:Y:S01]  /*7c20*/  LDSM.16.MT88.4 R36, [R236+0x100] ;  /* 0x00010000ec24783b */ /* 0x000e620000004200 */
[----:B------:R-:W-:Y:S02]  /*7c30*/  FMUL.FTZ R50, R0, R86 ;  /* 0x0000005600327220 */ /* 0x000fe40000410000 */
[----:B------:R-:W-:Y:S01]  /*7c40*/  FMUL.FTZ R56, R2, R76 ;  /* 0x0000004c02387220 */ /* 0x000fe20000410000 */
[----:B------:R-:W-:Y:S01]  /*7c50*/  MUFU.EX2 R167, R101 ;  /* 0x0000006500a77308 */ /* 0x000fe20000000800 */
[----:B--2---:R-:W-:Y:S01]  /*7c60*/  F2FP.PACK_AB R131, R135, R196 ;  /* 0x000000c48783723e */ /* 0x004fe200000000ff */
[----:B------:R-:W-:Y:S02]  /*7c70*/  FFMA.FTZ R211, R211, c[0x0][0x2d0], -R204 ;  /* 0x0000b400d3d37a23 */ /* 0x000fe400000108cc */
[----:B------:R-:W2:Y:S01]  /*7c80*/  LDSM.16.MT88.4 R44, [R240+0x4100] ;  /* 0x00410000f02c783b */ /* 0x000ea20000004200 */
[--C-:B------:R-:W-:Y:S02]  /*7c90*/  FFMA.FTZ R208, R208, c[0x0][0x2d0], -R210.reuse ;  /* 0x0000b400d0d07a23 */ /* 0x100fe400000108d2 */
[--C-:B------:R-:W-:Y:S02]  /*7ca0*/  FFMA.FTZ R209, R209, c[0x0][0x2d0], -R210.reuse ;  /* 0x0000b400d1d17a23 */ /* 0x100fe400000108d2 */
[----:B------:R-:W-:Y:S01]  /*7cb0*/  FFMA.FTZ R207, R207, c[0x0][0x2d0], -R210 ;  /* 0x0000b400cfcf7a23 */ /* 0x000fe200000108d2 */
[----:B------:R-:W-:Y:S01]  /*7cc0*/  MUFU.EX2 R171, R110 ;  /* 0x0000006e00ab7308 */ /* 0x000fe20000000800 */
[--C-:B------:R-:W-:Y:S01]  /*7cd0*/  FFMA.FTZ R205, R205, c[0x0][0x2d0], -R204.reuse ;  /* 0x0000b400cdcd7a23 */ /* 0x100fe200000108cc */
[C---:B---3--:R-:W-:Y:S01]  /*7ce0*/  HMMA.16816.F32 R4, R128.reuse, R12, R4 ;  /* 0x0000000c8004723c */ /* 0x048fe20000001804 */
[----:B------:R-:W2:Y:S04]  /*7cf0*/  LDSM.16.MT88.4 R52, [R238+0x4100] ;  /* 0x00410000ee34783b */ /* 0x000ea80000004200 */
[--C-:B------:R-:W-:Y:S02]  /*7d00*/  FFMA.FTZ R134, R134, c[0x0][0x2d0], -R204.reuse ;  /* 0x0000b40086867a23 */ /* 0x100fe400000108cc */
[C---:B------:R-:W-:Y:S01]  /*7d10*/  FMUL.FTZ R12, R2.reuse, R120 ;  /* 0x00000078020c7220 */ /* 0x040fe20000410000 */
[C---:B------:R-:W-:Y:S01]  /*7d20*/  HMMA.16816.F32 R8, R128.reuse, R14, R8 ;  /* 0x0000000e8008723c */ /* 0x040fe20000001808 */
[----:B------:R-:W1:Y:S01]  /*7d30*/  LDSM.16.MT88.4 R60, [R237+0x4100] ;  /* 0x00410000ed3c783b */ /* 0x000e620000004200 */
[----:B------:R-:W-:Y:S02]  /*7d40*/  MUFU.EX2 R144, R109 ;  /* 0x0000006d00907308 */ /* 0x000fe40000000800 */
[C---:B------:R-:W-:Y:S01]  /*7d50*/  FMUL.FTZ R13, R2.reuse, R121 ;  /* 0x00000079020d7220 */ /* 0x040fe20000410000 */
[----:B------:R-:W-:Y:S01]  /*7d60*/  MOV R121, R48 ;  /* 0x0000003000797202 */ /* 0x000fe20000000f00 */
[----:B------:R-:W-:Y:S01]  /*7d70*/  FMUL.FTZ R48, R2, R84 ;  /* 0x0000005402307220 */ /* 0x000fe20000410000 */
[----:B------:R-:W-:Y:S01]  /*7d80*/  MOV R120, R57 ;  /* 0x0000003900787202 */ /* 0x000fe20000000f00 */
[C---:B------:R-:W-:Y:S01]  /*7d90*/  FMUL.FTZ R15, R0.reuse, R123 ;  /* 0x0000007b000f7220 */ /* 0x040fe20000410000 */
[----:B------:R-:W1:Y:S03]  /*7da0*/  LDSM.16.MT88.4 R84, [R236+0x4100] ;  /* 0x00410000ec54783b */ /* 0x000e660000004200 */
[----:B------:R-:W-:Y:S01]  /*7db0*/  FMUL.FTZ R14, R0, R122 ;  /* 0x0000007a000e7220 */ /* 0x000fe20000410000 */
[----:B------:R2:W-:Y:S01]  /*7dc0*/  MUFU.EX2 R152, R108 ;  /* 0x0000006c00987308 */ /* 0x0005e20000000800 */
[C---:B------:R-:W-:Y:S03]  /*7dd0*/  FMUL.FTZ R57, R2.reuse, R77 ;  /* 0x0000004d02397220 */ /* 0x040fe60000410000 */
[----:B------:R-:W3:Y:S02]  /*7de0*/  LDL.LU R123, [R1+0x8] ;  /* 0x00000800017b7983 */ /* 0x000ee40000300800 */
[C---:B----4-:R-:W-:Y:S02]  /*7df0*/  HMMA.16816.F32 R12, R128.reuse, R20, R12 ;  /* 0x00000014800c723c */ /* 0x050fe4000000180c */
[----:B------:R-:W-:Y:S02]  /*7e00*/  LDSM.16.MT88.4 R116, [R238+0x3900] ;  /* 0x00390000ee74783b */ /* 0x000fe40000004200 */
[----:B------:R-:W-:Y:S03]  /*7e10*/  MUFU.EX2 R219, R219 ;  /* 0x000000db00db7308 */ /* 0x000fe60000000800 */
[C---:B------:R-:W-:Y:S01]  /*7e20*/  FMUL.FTZ R20, R2.reuse, R112 ;  /* 0x0000007002147220 */ /* 0x040fe20000410000 */
[C---:B------:R-:W-:Y:S02]  /*7e30*/  HMMA.16816.F32 R16, R128.reuse, R22, R16 ;  /* 0x000000168010723c */ /* 0x040fe40000001810 */
[----:B------:R-:W0:Y:S02]  /*7e40*/  LDGDEPBAR ;  /* 0x00000000000079af */ /* 0x000e240000000000 */
[----:B------:R-:W-:Y:S02]  /*7e50*/  FMUL.FTZ R21, R2, R113 ;  /* 0x0000007102157220 */ /* 0x000fe40000410000 */
[--C-:B------:R-:W-:Y:S01]  /*7e60*/  FFMA.FTZ R112, R58, c[0x0][0x2d0], -R204.reuse ;  /* 0x0000b4003a707a23 */ /* 0x100fe200000108cc */
[----:B------:R-:W-:Y:S01]  /*7e70*/  MUFU.EX2 R217, R217 ;  /* 0x000000d900d97308 */ /* 0x000fe20000000800 */
[C---:B------:R-:W-:Y:S02]  /*7e80*/  FMUL.FTZ R22, R0.reuse, R114 ;  /* 0x0000007200167220 */ /* 0x040fe40000410000 */
[----:B--2---:R-:W-:Y:S02]  /*7e90*/  LDSM.16.MT88.4 R108, [R237+0x3900] ;  /* 0x00390000ed6c783b */ /* 0x004fe40000004200 */
[C---:B------:R-:W-:Y:S02]  /*7ea0*/  FMUL.FTZ R23, R0.reuse, R115 ;  /* 0x0000007300177220 */ /* 0x040fe40000410000 */
[----:B------:R-:W-:Y:S02]  /*7eb0*/  FMUL.FTZ R58, R0, R78 ;  /* 0x0000004e003a7220 */ /* 0x000fe40000410000 */
[----:B------:R-:W-:Y:S01]  /*7ec0*/  FFMA.FTZ R113, R146, c[0x0][0x2d0], -R204 ;  /* 0x0000b40092717a23 */ /* 0x000fe200000108cc */
[----:B------:R-:W-:Y:S02]  /*7ed0*/  MUFU.EX2 R112, R112 ;  /* 0x0000007000707308 */ /* 0x000fe40000000800 */
[C---:B-----5:R-:W-:Y:S07]  /*7ee0*/  HMMA.16816.F32 R20, R128.reuse, R28, R20 ;  /* 0x0000001c8014723c */ /* 0x060fee0000001814 */
[C---:B------:R-:W-:Y:S01]  /*7ef0*/  FMUL.FTZ R28, R2.reuse, R104 ;  /* 0x00000068021c7220 */ /* 0x040fe20000410000 */
[C---:B------:R-:W-:Y:S01]  /*7f00*/  HMMA.16816.F32 R24, R128.reuse, R30, R24 ;  /* 0x0000001e8018723c */ /* 0x040fe20000001818 */
[----:B------:R-:W2:Y:S03]  /*7f10*/  MUFU.EX2 R113, R113 ;  /* 0x0000007100717308 */ /* 0x000ea60000000800 */
[----:B------:R-:W-:Y:S02]  /*7f20*/  FMUL.FTZ R29, R2, R105 ;  /* 0x00000069021d7220 */ /* 0x000fe40000410000 */
[----:B------:R-:W-:Y:S02]  /*7f30*/  FFMA.FTZ R104, R32, c[0x0][0x2d0], -R210 ;  /* 0x0000b40020687a23 */ /* 0x000fe400000108d2 */
[C---:B------:R-:W-:Y:S03]  /*7f40*/  FMUL.FTZ R30, R0.reuse, R106 ;  /* 0x0000006a001e7220 */ /* 0x040fe60000410000 */
[----:B------:R-:W-:Y:S01]  /*7f50*/  MUFU.EX2 R218, R218 ;  /* 0x000000da00da7308 */ /* 0x000fe20000000800 */
[----:B------:R-:W-:Y:S02]  /*7f60*/  FMUL.FTZ R31, R0, R107 ;  /* 0x0000006b001f7220 */ /* 0x000fe40000410000 */
[----:B------:R-:W-:Y:S02]  /*7f70*/  FMUL.FTZ R32, R2, R100 ;  /* 0x0000006402207220 */ /* 0x000fe40000410000 */
[----:B------:R-:W-:Y:S02]  /*7f80*/  FFMA.FTZ R100, R166, c[0x0][0x2d0], -R204 ;  /* 0x0000b400a6647a23 */ /* 0x000fe400000108cc */
[--C-:B------:R-:W-:Y:S01]  /*7f90*/  FFMA.FTZ R105, R41, c[0x0][0x2d0], -R210.reuse ;  /* 0x0000b40029697a23 */ /* 0x100fe200000108d2 */
[C---:B-1----:R-:W-:Y:S02]  /*7fa0*/  HMMA.16816.F32 R28, R128.reuse, R36, R28 ;  /* 0x00000024801c723c */ /* 0x042fe4000000181c */
[----:B------:R1:W-:Y:S01]  /*7fb0*/  MUFU.EX2 R166, R100 ;  /* 0x0000006400a67308 */ /* 0x0003e20000000800 */
[C---:B------:R-:W-:Y:S02]  /*7fc0*/  FMUL.FTZ R41, R2.reuse, R93 ;  /* 0x0000005d02297220 */ /* 0x040fe40000410000 */
[--C-:B------:R-:W-:Y:S01]  /*7fd0*/  FFMA.FTZ R107, R59, c[0x0][0x2d0], -R210.reuse ;  /* 0x0000b4003b6b7a23 */ /* 0x100fe200000108d2 */
[----:B--2---:R-:W-:Y:S01]  /*7fe0*/  F2FP.PACK_AB R69, R113, R112 ;  /* 0x000000707145723e */ /* 0x004fe200000000ff */
[C---:B------:R-:W-:Y:S01]  /*7ff0*/  FMUL.FTZ R37, R2.reuse, R97 ;  /* 0x0000006102257220 */ /* 0x040fe20000410000 */
[C---:B------:R-:W-:Y:S04]  /*8000*/  HMMA.16816.F32 R32, R128.reuse, R38, R32 ;  /* 0x000000268020723c */ /* 0x040fe80000001820 */
[----:B------:R-:W-:Y:S01]  /*8010*/  FMUL.FTZ R36, R2, R96 ;  /* 0x0000006002247220 */ /* 0x000fe20000410000 */
[----:B------:R-:W-:Y:S01]  /*8020*/  MUFU.EX2 R104, R104 ;  /* 0x0000006800687308 */ /* 0x000fe20000000800 */
[--C-:B------:R-:W-:Y:S02]  /*8030*/  FFMA.FTZ R106, R40, c[0x0][0x2d0], -R210.reuse ;  /* 0x0000b400286a7a23 */ /* 0x100fe400000108d2 */
[C---:B------:R-:W-:Y:S04]  /*8040*/  FMUL.FTZ R38, R0.reuse, R98 ;  /* 0x0000006200267220 */ /* 0x040fe80000410000 */
[C---:B------:R-:W-:Y:S02]  /*8050*/  FMUL.FTZ R39, R0.reuse, R99 ;  /* 0x0000006300277220 */ /* 0x040fe40000410000 */
[----:B------:R-:W-:Y:S01]  /*8060*/  FMUL.FTZ R59, R0, R79 ;  /* 0x0000004f003b7220 */ /* 0x000fe20000410000 */
[----:B------:R-:W2:Y:S01]  /*8070*/  MUFU.EX2 R105, R105 ;  /* 0x0000006900697308 */ /* 0x000ea20000000800 */
[----:B------:R-:W4:Y:S01]  /*8080*/  LDSM.16.MT88.4 R76, [R240+0x900] ;  /* 0x00090000f04c783b */ /* 0x000f220000004200 */
[--C-:B------:R-:W-:Y:S02]  /*8090*/  FFMA.FTZ R96, R162, c[0x0][0x2d0], -R210.reuse ;  /* 0x0000b400a2607a23 */ /* 0x100fe400000108d2 */
[C---:B------:R-:W-:Y:S03]  /*80a0*/  HMMA.16816.F32 R36, R128.reuse, R44, R36 ;  /* 0x0000002c8024723c */ /* 0x040fe60000001824 */
[C---:B------:R-:W-:Y:S02]  /*80b0*/  FMUL.FTZ R40, R2.reuse, R92 ;  /* 0x0000005c02287220 */ /* 0x040fe40000410000 */
[----:B-1----:R-:W-:Y:S01]  /*80c0*/  LDSM.16.MT88.4 R100, [R238+0x1900] ;  /* 0x00190000ee64783b */ /* 0x002fe20000004200 */
[----:B------:R-:W-:Y:S01]  /*80d0*/  FFMA.FTZ R92, R151, c[0x0][0x2d0], -R210 ;  /* 0x0000b400975c7a23 */ /* 0x000fe200000108d2 */
[----:B------:R1:W-:Y:S01]  /*80e0*/  MUFU.EX2 R162, R96 ;  /* 0x0000006000a27308 */ /* 0x0003e20000000800 */
[C---:B------:R-:W-:Y:S02]  /*80f0*/  FMUL.FTZ R45, R2.reuse, R89 ;  /* 0x00000059022d7220 */ /* 0x040fe40000410000 */
[C---:B------:R-:W-:Y:S03]  /*8100*/  HMMA.16816.F32 R40, R128.reuse, R46, R40 ;  /* 0x0000002e8028723c */ /* 0x040fe60000001828 */
[----:B------:R-:W-:Y:S02]  /*8110*/  FMUL.FTZ R44, R2, R88 ;  /* 0x00000058022c7220 */ /* 0x000fe40000410000 */
[----:B------:R-:W-:Y:S02]  /*8120*/  FFMA.FTZ R88, R141, c[0x0][0x2d0], -R204 ;  /* 0x0000b4008d587a23 */ /* 0x000fe400000108cc */
[C---:B------:R-:W-:Y:S01]  /*8130*/  FMUL.FTZ R46, R0.reuse, R90 ;  /* 0x0000005a002e7220 */ /* 0x040fe20000410000 */
[----:B------:R-:W-:Y:S01]  /*8140*/  MUFU.EX2 R106, R106 ;  /* 0x0000006a006a7308 */ /* 0x000fe20000000800 */
[----:B------:R-:W-:Y:S03]  /*8150*/  FMUL.FTZ R47, R0, R91 ;  /* 0x0000005b002f7220 */ /* 0x000fe60000410000 */
[----:B--2---:R-:W-:Y:S04]  /*8160*/  F2FP.PACK_AB R68, R105, R104 ;  /* 0x000000686944723e */ /* 0x004fe800000000ff */
[C---:B------:R-:W-:Y:S02]  /*8170*/  HMMA.16816.F32 R44, R128.reuse, R52, R44 ;  /* 0x00000034802c723c */ /* 0x040fe4000000182c */
[----:B------:R2:W5:Y:S01]  /*8180*/  MUFU.EX2 R141, R88 ;  /* 0x00000058008d7308 */ /* 0x0005620000000800 */
[----:B-1----:R-:W-:Y:S04]  /*8190*/  LDSM.16.MT88.4 R96, [R236+0x5100] ;  /* 0x00510000ec60783b */ /* 0x002fe80000004200 */
[C---:B------:R-:W-:Y:S01]  /*81a0*/  FMUL.FTZ R52, R2.reuse, R80 ;  /* 0x0000005002347220 */ /* 0x040fe20000410000 */
[C---:B------:R-:W-:Y:S04]  /*81b0*/  HMMA.16816.F32 R48, R128.reuse, R54, R48 ;  /* 0x000000368030723c */ /* 0x040fe80000001830 */
[----:B------:R-:W-:Y:S01]  /*81c0*/  FMUL.FTZ R53, R2, R81 ;  /* 0x0000005102357220 */ /* 0x000fe20000410000 */
[----:B------:R-:W1:Y:S02]  /*81d0*/  MUFU.EX2 R107, R107 ;  /* 0x0000006b006b7308 */ /* 0x000e640000000800 */
[C---:B------:R-:W-:Y:S02]  /*81e0*/  FMUL.FTZ R54, R0.reuse, R82 ;  /* 0x0000005200367220 */ /* 0x040fe40000410000 */
[----:B------:R-:W-:Y:S02]  /*81f0*/  FMUL.FTZ R55, R0, R83 ;  /* 0x0000005300377220 */ /* 0x000fe40000410000 */
[----:B------:R-:W4:Y:S04]  /*8200*/  LDSM.16.MT88.4 R80, [R238+0x900] ;  /* 0x00090000ee50783b */ /* 0x000f280000004200 */
[----:B------:R4:W-:Y:S01]  /*8210*/  MUFU.EX2 R151, R92 ;  /* 0x0000005c00977308 */ /* 0x0009e20000000800 */
[C---:B------:R-:W-:Y:S03]  /*8220*/  HMMA.16816.F32 R52, R128.reuse, R60, R52 ;  /* 0x0000003c8034723c */ /* 0x040fe60000001834 */
[----:B--2---:R-:W-:Y:S01]  /*8230*/  LDSM.16.MT88.4 R88, [R236+0x900] ;  /* 0x00090000ec58783b */ /* 0x004fe20000004200 */
[----:B-----5:R-:W-:Y:S03]  /*8240*/  F2FP.PACK_AB R71, R141, R216 ;  /* 0x000000d88d47723e */ /* 0x020fe600000000ff */
[C---:B------:R-:W-:Y:S01]  /*8250*/  FMUL.FTZ R60, R2.reuse, R72 ;  /* 0x00000048023c7220 */ /* 0x040fe20000410000 */
[C---:B------:R-:W-:Y:S01]  /*8260*/  HMMA.16816.F32 R56, R128.reuse, R62, R56 ;  /* 0x0000003e8038723c */ /* 0x040fe20000001838 */
[----:B------:R-:W-:Y:S03]  /*8270*/  MUFU.EX2 R211, R211 ;  /* 0x000000d300d37308 */ /* 0x000fe60000000800 */
[----:B------:R-:W-:Y:S01]  /*8280*/  FMUL.FTZ R61, R2, R73 ;  /* 0x00000049023d7220 */ /* 0x000fe20000410000 */
[----:B-1----:R-:W-:Y:S02]  /*8290*/  F2FP.PACK_AB R70, R107, R106 ;  /* 0x0000006a6b46723e */ /* 0x002fe400000000ff */
[C---:B------:R-:W-:Y:S02]  /*82a0*/  FMUL.FTZ R62, R0.reuse, R74 ;  /* 0x0000004a003e7220 */ /* 0x040fe40000410000 */
[----:B------:R-:W-:Y:S02]  /*82b0*/  FMUL.FTZ R63, R0, R75 ;  /* 0x0000004b003f7220 */ /* 0x000fe40000410000 */
[----:B------:R-:W1:Y:S01]  /*82c0*/  LDSM.16.MT88.4 R72, [R237+0x900] ;  /* 0x00090000ed48783b */ /* 0x000e620000004200 */
[----:B------:R-:W-:Y:S04]  /*82d0*/  MUFU.EX2 R208, R208 ;  /* 0x000000d000d07308 */ /* 0x000fe80000000800 */
[C---:B------:R-:W-:Y:S03]  /*82e0*/  HMMA.16816.F32 R60, R128.reuse, R84, R60 ;  /* 0x00000054803c723c */ /* 0x040fe6000000183c */
[----:B----4-:R-:W-:Y:S03]  /*82f0*/  LDSM.16.MT88.4 R92, [R237+0x5100] ;  /* 0x00510000ed5c783b */ /* 0x010fe60000004200 */
[----:B------:R-:W-:Y:S02]  /*8300*/  MUFU.EX2 R209, R209 ;  /* 0x000000d100d17308 */ /* 0x000fe40000000800 */
[----:B------:R-:W-:Y:S03]  /*8310*/  HMMA.16816.F32 R64, R128, R86, R64 ;  /* 0x000000568040723c */ /* 0x000fe60000001840 */
[----:B------:R-:W2:Y:S05]  /*8320*/  LDSM.16.MT88.4 R84, [R240+0x4900] ;  /* 0x00490000f054783b */ /* 0x000eaa0000004200 */
[C---:B------:R-:W-:Y:S01]  /*8330*/  HMMA.16816.F32 R4, R68.reuse, R76, R4 ;  /* 0x0000004c4404723c */ /* 0x040fe20000001804 */
[----:B------:R-:W-:Y:S07]  /*8340*/  MUFU.EX2 R207, R207 ;  /* 0x000000cf00cf7308 */ /* 0x000fee0000000800 */
[C---:B------:R-:W-:Y:S01]  /*8350*/  HMMA.16816.F32 R8, R68.reuse, R78, R8 ;  /* 0x0000004e4408723c */ /* 0x040fe20000001808 */
[----:B------:R-:W4:Y:S02]  /*8360*/  LDSM.16.MT88.4 R76, [R238+0x4900] ;  /* 0x00490000ee4c783b */ /* 0x000f240000004200 */
[----:B------:R-:W-:Y:S05]  /*8370*/  MUFU.EX2 R205, R205 ;  /* 0x000000cd00cd7308 */ /* 0x000fea0000000800 */
[C---:B------:R-:W-:Y:S05]  /*8380*/  HMMA.16816.F32 R12, R68.reuse, R80, R12 ;  /* 0x00000050440c723c */ /* 0x040fea000000180c */
[----:B------:R-:W-:Y:S02]  /*8390*/  MUFU.EX2 R134, R134 ;  /* 0x0000008600867308 */ /* 0x000fe40000000800 */
[--C-:B------:R-:W-:Y:S01]  /*83a0*/  FFMA.FTZ R80, R142, c[0x0][0x2d0], -R210.reuse ;  /* 0x0000b4008e507a23 */ /* 0x100fe200000108d2 */
[C---:B------:R-:W-:Y:S07]  /*83b0*/  HMMA.16816.F32 R16, R68.reuse, R82, R16 ;  /* 0x000000524410723c */ /* 0x040fee0000001810 */
[----:B------:R5:W2:Y:S01]  /*83c0*/  MUFU.EX2 R142, R80 ;  /* 0x00000050008e7308 */ /* 0x000aa20000000800 */
[C---:B-1----:R-:W-:Y:S08]  /*83d0*/  HMMA.16816.F32 R20, R68.reuse, R72, R20 ;  /* 0x000000484414723c */ /* 0x042ff00000001814 */
[C---:B------:R-:W-:Y:S01]  /*83e0*/  HMMA.16816.F32 R24, R68.reuse, R74, R24 ;  /* 0x0000004a4418723c */ /* 0x040fe20000001818 */
[----:B------:R-:W1:Y:S07]  /*83f0*/  LDSM.16.MT88.4 R72, [R237+0x4900] ;  /* 0x00490000ed48783b */ /* 0x000e6e0000004200 */
[C---:B------:R-:W-:Y:S01]  /*8400*/  HMMA.16816.F32 R28, R68.reuse, R88, R28 ;  /* 0x00000058441c723c */ /* 0x040fe2000000181c */
[----:B-----5:R-:W5:Y:S07]  /*8410*/  LDSM.16.MT88.4 R80, [R236+0x4900] ;  /* 0x00490000ec50783b */ /* 0x020f6e0000004200 */
[C---:B------:R-:W-:Y:S04]  /*8420*/  HMMA.16816.F32 R32, R68.reuse, R90, R32 ;  /* 0x0000005a4420723c */ /* 0x040fe80000001820 */
[----:B------:R-:W-:Y:S02]  /*8430*/  FFMA.FTZ R89, R153, c[0x0][0x2d0], -R210 ;  /* 0x0000b40099597a23 */ /* 0x000fe400000108d2 */
[----:B------:R-:W-:Y:S02]  /*8440*/  FFMA.FTZ R88, R150, c[0x0][0x2d0], -R204 ;  /* 0x0000b40096587a23 */ /* 0x000fe400000108cc */
[C---:B--2---:R-:W-:Y:S01]  /*8450*/  HMMA.16816.F32 R36, R68.reuse, R84, R36 ;  /* 0x000000544424723c */ /* 0x044fe20000001824 */
[----:B------:R-:W-:Y:S03]  /*8460*/  MUFU.EX2 R146, R89 ;  /* 0x0000005900927308 */ /* 0x000fe60000000800 */
[----:B------:R-:W-:Y:S03]  /*8470*/  FFMA.FTZ R90, R121, c[0x0][0x2d0], -R210 ;  /* 0x0000b400795a7a23 */ /* 0x000fe600000108d2 */
[--C-:B------:R-:W-:Y:S01]  /*8480*/  FFMA.FTZ R85, R154, c[0x0][0x2d0], -R204.reuse ;  /* 0x0000b4009a557a23 */ /* 0x100fe200000108cc */
[C---:B------:R-:W-:Y:S03]  /*8490*/  HMMA.16816.F32 R40, R68.reuse, R86, R40 ;  /* 0x000000564428723c */ /* 0x040fe60000001828 */
[----:B------:R-:W2:Y:S01]  /*84a0*/  MUFU.EX2 R153, R90 ;  /* 0x0000005a00997308 */ /* 0x000ea20000000800 */
[--C-:B------:R-:W-:Y:S03]  /*84b0*/  FFMA.FTZ R84, R159, c[0x0][0x2d0], -R204.reuse ;  /* 0x0000b4009f547a23 */ /* 0x100fe600000108cc */
[----:B------:R-:W-:Y:S01]  /*84c0*/  FFMA.FTZ R86, R155, c[0x0][0x2d0], -R204 ;  /* 0x0000b4009b567a23 */ /* 0x000fe200000108cc */
[C---:B----4-:R-:W-:Y:S05]  /*84d0*/  HMMA.16816.F32 R44, R68.reuse, R76, R44 ;  /* 0x0000004c442c723c */ /* 0x050fea000000182c */
[----:B------:R-:W-:Y:S03]  /*84e0*/  MUFU.EX2 R154, R85 ;  /* 0x00000055009a7308 */ /* 0x000fe60000000800 */
[C---:B------:R-:W-:Y:S01]  /*84f0*/  HMMA.16816.F32 R48, R68.reuse, R78, R48 ;  /* 0x0000004e4430723c */ /* 0x040fe20000001830 */
[----:B------:R-:W4:Y:S06]  /*8500*/  LDSM.16.MT88.4 R76, [R240+0x1100] ;  /* 0x00110000f04c783b */ /* 0x000f2c0000004200 */
[----:B------:R2:W-:Y:S01]  /*8510*/  MUFU.EX2 R155, R86 ;  /* 0x00000056009b7308 */ /* 0x0005e20000000800 */
[C---:B-1----:R-:W-:Y:S08]  /*8520*/  HMMA.16816.F32 R52, R68.reuse, R72, R52 ;  /* 0x000000484434723c */ /* 0x042ff00000001834 */
[C---:B------:R-:W-:Y:S01]  /*8530*/  HMMA.16816.F32 R56, R68.reuse, R74, R56 ;  /* 0x0000004a4438723c */ /* 0x040fe20000001838 */
[----:B------:R-:W1:Y:S01]  /*8540*/  MUFU.EX2 R159, R84 ;  /* 0x00000054009f7308 */ /* 0x000e620000000800 */
[----:B------:R-:W4:Y:S06]  /*8550*/  LDSM.16.MT88.4 R72, [R238+0x1100] ;  /* 0x00110000ee48783b */ /* 0x000f2c0000004200 */
[C---:B-----5:R-:W-:Y:S03]  /*8560*/  HMMA.16816.F32 R60, R68.reuse, R80, R60 ;  /* 0x00000050443c723c */ /* 0x060fe6000000183c */
[----:B------:R-:W5:Y:S01]  /*8570*/  MUFU.EX2 R150, R88 ;  /* 0x0000005800967308 */ /* 0x000f620000000800 */
[----:B--2---:R-:W-:Y:S04]  /*8580*/  FFMA.FTZ R86, R158, c[0x0][0x2d0], -R210 ;  /* 0x0000b4009e567a23 */ /* 0x004fe800000108d2 */
[----:B------:R-:W-:Y:S01]  /*8590*/  HMMA.16816.F32 R64, R68, R82, R64 ;  /* 0x000000524440723c */ /* 0x000fe20000001840 */
[----:B------:R-:W2:Y:S04]  /*85a0*/  LDSM.16.MT88.4 R80, [R237+0x1100] ;  /* 0x00110000ed50783b */ /* 0x000ea80000004200 */
[----:B------:R4:W-:Y:S02]  /*85b0*/  MUFU.EX2 R158, R86 ;  /* 0x00000056009e7308 */ /* 0x0009e40000000800 */
[----:B------:R-:W-:Y:S01]  /*85c0*/  F2FP.PACK_AB R68, R151, R142 ;  /* 0x0000008e9744723e */ /* 0x000fe200000000ff */
[----:B---3--:R-:W-:Y:S01]  /*85d0*/  FFMA.FTZ R198, R0, R123, R198 ;  /* 0x0000007b00c67223 */ /* 0x008fe200000100c6 */
[----:B------:R-:W-:Y:S03]  /*85e0*/  F2FP.PACK_AB R70, R153, R146 ;  /* 0x000000929946723e */ /* 0x000fe600000000ff */
[----:B-1----:R-:W-:Y:S01]  /*85f0*/  F2FP.PACK_AB R71, R159, R154 ;  /* 0x0000009a9f47723e */ /* 0x002fe200000000ff */
[----:B------:R-:W-:Y:S04]  /*8600*/  FADD.FTZ R197, R197, R198 ;  /* 0x000000c6c5c57221 */ /* 0x000fe80000010000 */
[----:B------:R-:W-:Y:S01]  /*8610*/  FADD.FTZ R196, R196, R197 ;  /* 0x000000c5c4c47221 */ /* 0x000fe20000010000 */
[----:B-----5:R-:W-:Y:S01]  /*8620*/  F2FP.PACK_AB R69, R155, R150 ;  /* 0x000000969b45723e */ /* 0x020fe200000000ff */
[----:B------:R-:W-:Y:S02]  /*8630*/  FFMA.FTZ R88, R165, c[0x0][0x2d0], -R210 ;  /* 0x0000b400a5587a23 */ /* 0x000fe400000108d2 */
[----:B------:R-:W-:Y:S02]  /*8640*/  FADD.FTZ R135, R135, R196 ;  /* 0x000000c487877221 */ /* 0x000fe40000010000 */
[----:B------:R1:W3:Y:S02]  /*8650*/  MUFU.EX2 R165, R88 ;  /* 0x0000005800a57308 */ /* 0x0002e40000000800 */
[C---:B----4-:R-:W-:Y:S01]  /*8660*/  HMMA.16816.F32 R4, R68.reuse, R76, R4 ;  /* 0x0000004c4404723c */ /* 0x050fe20000001804 */
[----:B------:R-:W4:Y:S02]  /*8670*/  LDSM.16.MT88.4 R84, [R236+0x1100] ;  /* 0x00110000ec54783b */ /* 0x000f240000004200 */
[----:B------:R-:W-:Y:S01]  /*8680*/  FADD.FTZ R112, R112, R135 ;  /* 0x0000008770707221 */ /* 0x000fe20000010000 */
[----:B------:R-:W-:Y:S04]  /*8690*/  MOV R135, R132 ;  /* 0x0000008400877202 */ /* 0x000fe80000000f00 */
[C---:B------:R-:W-:Y:S01]  /*86a0*/  HMMA.16816.F32 R8, R68.reuse, R78, R8 ;  /* 0x0000004e4408723c */ /* 0x040fe20000001808 */
[----:B------:R-:W5:Y:S07]  /*86b0*/  LDSM.16.MT88.4 R76, [R240+0x5100] ;  /* 0x00510000f04c783b */ /* 0x000f6e0000004200 */
[C---:B------:R-:W-:Y:S01]  /*86c0*/  HMMA.16816.F32 R12, R68.reuse, R72, R12 ;  /* 0x00000048440c723c */ /* 0x040fe2000000180c */
[----:B-1----:R-:W1:Y:S07]  /*86d0*/  LDSM.16.MT88.4 R88, [R238+0x5100] ;  /* 0x00510000ee58783b */ /* 0x002e6e0000004200 */
[C---:B------:R-:W-:Y:S01]  /*86e0*/  HMMA.16816.F32 R16, R68.reuse, R74, R16 ;  /* 0x0000004a4410723c */ /* 0x040fe20000001810 */
[----:B------:R-:W1:Y:S07]  /*86f0*/  LDSM.16.MT88.4 R72, [R240+0x1900] ;  /* 0x00190000f048783b */ /* 0x000e6e0000004200 */
[C---:B--2---:R-:W-:Y:S08]  /*8700*/  HMMA.16816.F32 R20, R68.reuse, R80, R20 ;  /* 0x000000504414723c */ /* 0x044ff00000001814 */
[C---:B------:R-:W-:Y:S01]  /*8710*/  HMMA.16816.F32 R24, R68.reuse, R82, R24 ;  /* 0x000000524418723c */ /* 0x040fe20000001818 */
[----:B------:R-:W2:Y:S07]  /*8720*/  LDSM.16.MT88.4 R80, [R237+0x1900] ;  /* 0x00190000ed50783b */ /* 0x000eae0000004200 */
[C---:B----4-:R-:W-:Y:S08]  /*8730*/  HMMA.16816.F32 R28, R68.reuse, R84, R28 ;  /* 0x00000054441c723c */ /* 0x050ff0000000181c */
[C---:B------:R-:W-:Y:S01]  /*8740*/  HMMA.16816.F32 R32, R68.reuse, R86, R32 ;  /* 0x000000564420723c */ /* 0x040fe20000001820 */
[----:B------:R-:W-:Y:S07]  /*8750*/  LDSM.16.MT88.4 R84, [R238+0x5900] ;  /* 0x00590000ee54783b */ /* 0x000fee0000004200 */
[C---:B-----5:R-:W-:Y:S08]  /*8760*/  HMMA.16816.F32 R36, R68.reuse, R76, R36 ;  /* 0x0000004c4424723c */ /* 0x060ff00000001824 */
[C---:B------:R-:W-:Y:S01]  /*8770*/  HMMA.16816.F32 R40, R68.reuse, R78, R40 ;  /* 0x0000004e4428723c */ /* 0x040fe20000001828 */
[----:B------:R-:W4:Y:S07]  /*8780*/  LDSM.16.MT88.4 R76, [R236+0x1900] ;  /* 0x00190000ec4c783b */ /* 0x000f2e0000004200 */
[C---:B-1----:R-:W-:Y:S07]  /*8790*/  HMMA.16816.F32 R44, R68.reuse, R88, R44 ;  /* 0x00000058442c723c */ /* 0x042fee000000182c */
[--C-:B------:R-:W-:Y:S01]  /*87a0*/  FFMA.FTZ R88, R127, c[0x0][0x2d0], -R210.reuse ;  /* 0x0000b4007f587a23 */ /* 0x100fe200000108d2 */
[C---:B------:R-:W-:Y:S03]  /*87b0*/  HMMA.16816.F32 R48, R68.reuse, R90, R48 ;  /* 0x0000005a4430723c */ /* 0x040fe60000001830 */
[----:B------:R1:W-:Y:S01]  /*87c0*/  MUFU.EX2 R115, R88 ;  /* 0x0000005800737308 */ /* 0x0003e20000000800 */
[--C-:B------:R-:W-:Y:S03]  /*87d0*/  FFMA.FTZ R89, R120, c[0x0][0x2d0], -R210.reuse ;  /* 0x0000b40078597a23 */ /* 0x100fe600000108d2 */
[----:B------:R-:W-:Y:S01]  /*87e0*/  FFMA.FTZ R91, R125, c[0x0][0x2d0], -R210 ;  /* 0x0000b4007d5b7a23 */ /* 0x000fe200000108d2 */
[C---:B------:R-:W-:Y:S04]  /*87f0*/  HMMA.16816.F32 R52, R68.reuse, R92, R52 ;  /* 0x0000005c4434723c */ /* 0x040fe80000001834 */
[----:B------:R-:W-:Y:S01]  /*8800*/  FFMA.FTZ R90, R164, c[0x0][0x2d0], -R204 ;  /* 0x0000b400a45a7a23 */ /* 0x000fe200000108cc */
[----:B------:R5:W-:Y:S02]  /*8810*/  MUFU.EX2 R122, R91 ;  /* 0x0000005b007a7308 */ /* 0x000be40000000800 */
[----:B------:R-:W-:Y:S01]  /*8820*/  FFMA.FTZ R92, R126, c[0x0][0x2d0], -R210 ;  /* 0x0000b4007e5c7a23 */ /* 0x000fe200000108d2 */
[C---:B------:R-:W-:Y:S07]  /*8830*/  HMMA.16816.F32 R56, R68.reuse, R94, R56 ;  /* 0x0000005e4438723c */ /* 0x040fee0000001838 */
[----:B------:R2:W-:Y:S01]  /*8840*/  MUFU.EX2 R120, R92 ;  /* 0x0000005c00787308 */ /* 0x0005e20000000800 */
[C---:B------:R-:W-:Y:S04]  /*8850*/  HMMA.16816.F32 R60, R68.reuse, R96, R60 ;  /* 0x00000060443c723c */ /* 0x040fe8000000183c */
[----:B-1----:R-:W-:Y:S02]  /*8860*/  FFMA.FTZ R88, R124, c[0x0][0x2d0], -R204 ;  /* 0x0000b4007c587a23 */ /* 0x002fe400000108cc */
[----:B------:R-:W-:Y:S01]  /*8870*/  LDSM.16.MT88.4 R124, [R240+0x3900] ;  /* 0x00390000f07c783b */ /* 0x000fe20000004200 */
[----:B------:R-:W-:Y:S01]  /*8880*/  FFMA.FTZ R97, R170, c[0x0][0x2d0], -R210 ;  /* 0x0000b400aa617a23 */ /* 0x000fe200000108d2 */
[----:B------:R-:W-:Y:S01]  /*8890*/  HMMA.16816.F32 R64, R68, R98, R64 ;  /* 0x000000624440723c */ /* 0x000fe20000001840 */
[----:B------:R1:W1:Y:S03]  /*88a0*/  MUFU.EX2 R114, R89 ;  /* 0x0000005900727308 */ /* 0x0002660000000800 */
[--C-:B------:R-:W-:Y:S02]  /*88b0*/  FFMA.FTZ R96, R169, c[0x0][0x2d0], -R204.reuse ;  /* 0x0000b400a9607a23 */ /* 0x100fe400000108cc */
[----:B-----5:R-:W-:Y:S01]  /*88c0*/  FFMA.FTZ R91, R160, c[0x0][0x2d0], -R204 ;  /* 0x0000b400a05b7a23 */ /* 0x020fe200000108cc */
[----:B---3--:R-:W-:Y:S01]  /*88d0*/  F2FP.PACK_AB R68, R165, R158 ;  /* 0x0000009ea544723e */ /* 0x008fe200000000ff */
[----:B------:R-:W-:Y:S01]  /*88e0*/  FFMA.FTZ R98, R140, c[0x0][0x2d0], -R210 ;  /* 0x0000b4008c627a23 */ /* 0x000fe200000108d2 */
[----:B------:R-:W-:Y:S02]  /*88f0*/  F2FP.PACK_AB R70, R167, R162 ;  /* 0x000000a2a746723e */ /* 0x000fe400000000ff */
[----:B------:R-:W-:Y:S01]  /*8900*/  MUFU.EX2 R164, R90 ;  /* 0x0000005a00a47308 */ /* 0x000fe20000000800 */
[----:B------:R-:W-:Y:S02]  /*8910*/  F2FP.PACK_AB R69, R171, R166 ;  /* 0x000000a6ab45723e */ /* 0x000fe400000000ff */
[----:B------:R-:W-:Y:S01]  /*8920*/  F2FP.PACK_AB R71, R152, R144 ;  /* 0x000000909847723e */ /* 0x000fe200000000ff */
[----:B--2---:R-:W-:Y:S06]  /*8930*/  LDSM.16.MT88.4 R92, [R237+0x6100] ;  /* 0x00610000ed5c783b */ /* 0x004fec0000004200 */
[C---:B------:R-:W-:Y:S01]  /*8940*/  HMMA.16816.F32 R4, R68.reuse, R72, R4 ;  /* 0x000000484404723c */ /* 0x040fe20000001804 */
[----:B------:R-:W-:Y:S02]  /*8950*/  MUFU.EX2 R160, R91 ;  /* 0x0000005b00a07308 */ /* 0x000fe40000000800 */
[--C-:B-1----:R-:W-:Y:S05]  /*8960*/  FFMA.FTZ R89, R168, c[0x0][0x2d0], -R204.reuse ;  /* 0x0000b400a8597a23 */ /* 0x102fea00000108cc */
[C---:B------:R-:W-:Y:S01]  /*8970*/  HMMA.16816.F32 R8, R68.reuse, R74, R8 ;  /* 0x0000004a4408723c */ /* 0x040fe20000001808 */
[----:B------:R-:W1:Y:S02]  /*8980*/  LDSM.16.MT88.4 R72, [R240+0x5900] ;  /* 0x00590000f048783b */ /* 0x000e640000004200 */
[----:B------:R-:W-:Y:S05]  /*8990*/  MUFU.EX2 R170, R97 ;  /* 0x0000006100aa7308 */ /* 0x000fea0000000800 */
[C---:B------:R-:W-:Y:S05]  /*89a0*/  HMMA.16816.F32 R12, R68.reuse, R100, R12 ;  /* 0x00000064440c723c */ /* 0x040fea000000180c */
[----:B------:R-:W-:Y:S02]  /*89b0*/  MUFU.EX2 R140, R98 ;  /* 0x00000062008c7308 */ /* 0x000fe40000000800 */
[--C-:B------:R-:W-:Y:S01]  /*89c0*/  FFMA.FTZ R101, R163, c[0x0][0x2d0], -R204.reuse ;  /* 0x0000b400a3657a23 */ /* 0x100fe200000108cc */
[C---:B------:R-:W-:Y:S04]  /*89d0*/  HMMA.16816.F32 R16, R68.reuse, R102, R16 ;  /* 0x000000664410723c */ /* 0x040fe80000001810 */
[--C-:B------:R-:W-:Y:S03]  /*89e0*/  FFMA.FTZ R100, R157, c[0x0][0x2d0], -R204.reuse ;  /* 0x0000b4009d647a23 */ /* 0x100fe600000108cc */
[----:B------:R2:W-:Y:S01]  /*89f0*/  MUFU.EX2 R169, R96 ;  /* 0x0000006000a97308 */ /* 0x0005e20000000800 */
[C---:B------:R-:W-:Y:S04]  /*8a00*/  HMMA.16816.F32 R20, R68.reuse, R80, R20 ;  /* 0x000000504414723c */ /* 0x040fe80000001814 */
[----:B------:R-:W-:Y:S04]  /*8a10*/  FFMA.FTZ R102, R161, c[0x0][0x2d0], -R204 ;  /* 0x0000b400a1667a23 */ /* 0x000fe800000108cc */
[C---:B------:R-:W-:Y:S01]  /*8a20*/  HMMA.16816.F32 R24, R68.reuse, R82, R24 ;  /* 0x000000524418723c */ /* 0x040fe20000001818 */
[----:B------:R-:W3:Y:S01]  /*8a30*/  LDSM.16.MT88.4 R80, [R237+0x5900] ;  /* 0x00590000ed50783b */ /* 0x000ee20000004200 */
[----:B------:R-:W-:Y:S06]  /*8a40*/  MUFU.EX2 R161, R102 ;  /* 0x0000006600a17308 */ /* 0x000fec0000000800 */
[C---:B----4-:R-:W-:Y:S04]  /*8a50*/  HMMA.16816.F32 R28, R68.reuse, R76, R28 ;  /* 0x0000004c441c723c */ /* 0x050fe8000000181c */
[----:B------:R-:W-:Y:S01]  /*8a60*/  MUFU.EX2 R163, R101 ;  /* 0x0000006500a37308 */ /* 0x000fe20000000800 */
[----:B--2---:R-:W-:Y:S03]  /*8a70*/  LDSM.16.MT88.4 R96, [R238+0x2900] ;  /* 0x00290000ee60783b */ /* 0x004fe60000004200 */
[C---:B------:R-:W-:Y:S06]  /*8a80*/  HMMA.16816.F32 R32, R68.reuse, R78, R32 ;  /* 0x0000004e4420723c */ /* 0x040fec0000001820 */
[----:B------:R2:W-:Y:S01]  /*8a90*/  MUFU.EX2 R157, R100 ;  /* 0x00000064009d7308 */ /* 0x0005e20000000800 */
[----:B------:R-:W4:Y:S01]  /*8aa0*/  LDSM.16.MT88.4 R76, [R236+0x5900] ;  /* 0x00590000ec4c783b */ /* 0x000f220000004200 */
[C---:B-1----:R-:W-:Y:S08]  /*8ab0*/  HMMA.16816.F32 R36, R68.reuse, R72, R36 ;  /* 0x000000484424723c */ /* 0x042ff00000001824 */
[C---:B------:R-:W-:Y:S01]  /*8ac0*/  HMMA.16816.F32 R40, R68.reuse, R74, R40 ;  /* 0x0000004a4428723c */ /* 0x040fe20000001828 */
[----:B------:R-:W1:Y:S01]  /*8ad0*/  LDSM.16.MT88.4 R72, [R240+0x2100] ;  /* 0x00210000f048783b */ /* 0x000e620000004200 */
[----:B------:R5:W1:Y:S06]  /*8ae0*/  MUFU.EX2 R168, R89 ;  /* 0x0000005900a87308 */ /* 0x000a6c0000000800 */
[C---:B------:R-:W-:Y:S04]  /*8af0*/  HMMA.16816.F32 R44, R68.reuse, R84, R44 ;  /* 0x00000054442c723c */ /* 0x040fe8000000182c */
[----:B------:R4:W1:Y:S01]  /*8b00*/  MUFU.EX2 R121, R88 ;  /* 0x0000005800797308 */ /* 0x0008620000000800 */
[----:B--2---:R-:W-:Y:S03]  /*8b10*/  LDSM.16.MT88.4 R100, [R236+0x3900] ;  /* 0x00390000ec64783b */ /* 0x004fe60000004200 */
[C---:B------:R-:W-:Y:S05]  /*8b20*/  HMMA.16816.F32 R48, R68.reuse, R86, R48 ;  /* 0x000000564430723c */ /* 0x040fea0000001830 */
[----:B------:R-:W2:Y:S03]  /*8b30*/  LDSM.16.MT88.4 R84, [R238+0x2100] ;  /* 0x00210000ee54783b */ /* 0x000ea60000004200 */
[C---:B---3--:R-:W-:Y:S04]  /*8b40*/  HMMA.16816.F32 R52, R68.reuse, R80, R52 ;  /* 0x000000504434723c */ /* 0x048fe80000001834 */
[--C-:B-----5:R-:W-:Y:S04]  /*8b50*/  FFMA.FTZ R89, R156, c[0x0][0x2d0], -R210.reuse ;  /* 0x0000b4009c597a23 */ /* 0x120fe800000108d2 */
[C---:B------:R-:W-:Y:S01]  /*8b60*/  HMMA.16816.F32 R56, R68.reuse, R82, R56 ;  /* 0x000000524438723c */ /* 0x040fe20000001838 */
[----:B------:R-:W3:Y:S01]  /*8b70*/  LDSM.16.MT88.4 R80, [R237+0x2100] ;  /* 0x00210000ed50783b */ /* 0x000ee20000004200 */
[----:B------:R-:W-:Y:S02]  /*8b80*/  MUFU.EX2 R156, R89 ;  /* 0x00000059009c7308 */ /* 0x000fe40000000800 */
[--C-:B----4-:R-:W-:Y:S04]  /*8b90*/  FFMA.FTZ R88, R148, c[0x0][0x2d0], -R210.reuse ;  /* 0x0000b40094587a23 */ /* 0x110fe800000108d2 */
[C---:B------:R-:W-:Y:S04]  /*8ba0*/  HMMA.16816.F32 R60, R68.reuse, R76, R60 ;  /* 0x0000004c443c723c */ /* 0x040fe8000000183c */
[----:B------:R4:W5:Y:S04]  /*8bb0*/  MUFU.EX2 R148, R88 ;  /* 0x0000005800947308 */ /* 0x0009680000000800 */
[----:B------:R-:W-:Y:S01]  /*8bc0*/  HMMA.16816.F32 R64, R68, R78, R64 ;  /* 0x0000004e4440723c */ /* 0x000fe20000001840 */
[----:B------:R-:W3:Y:S06]  /*8bd0*/  LDSM.16.MT88.4 R76, [R236+0x2100] ;  /* 0x00210000ec4c783b */ /* 0x000eec0000004200 */
[----:B------:R-:W-:Y:S02]  /*8be0*/  F2FP.PACK_AB R68, R115, R114 ;  /* 0x000000727344723e */ /* 0x000fe400000000ff */
[----:B------:R-:W-:Y:S03]  /*8bf0*/  F2FP.PACK_AB R70, R122, R120 ;  /* 0x000000787a46723e */ /* 0x000fe600000000ff */
[----:B-1----:R-:W-:Y:S02]  /*8c00*/  F2FP.PACK_AB R69, R164, R168 ;  /* 0x000000a8a445723e */ /* 0x002fe400000000ff */
[----:B------:R-:W-:Y:S01]  /*8c10*/  F2FP.PACK_AB R71, R160, R121 ;  /* 0x00000079a047723e */ /* 0x000fe200000000ff */
[----:B----4-:R-:W-:Y:S06]  /*8c20*/  LDSM.16.MT88.4 R88, [R238+0x6100] ;  /* 0x00610000ee58783b */ /* 0x010fec0000004200 */
[C---:B------:R-:W-:Y:S08]  /*8c30*/  HMMA.16816.F32 R4, R68.reuse, R72, R4 ;  /* 0x000000484404723c */ /* 0x040ff00000001804 */
[C---:B------:R-:W-:Y:S01]  /*8c40*/  HMMA.16816.F32 R8, R68.reuse, R74, R8 ;  /* 0x0000004a4408723c */ /* 0x040fe20000001808 */
[----:B------:R-:W1:Y:S07]  /*8c50*/  LDSM.16.MT88.4 R72, [R240+0x6100] ;  /* 0x00610000f048783b */ /* 0x000e6e0000004200 */
[C---:B--2---:R-:W-:Y:S08]  /*8c60*/  HMMA.16816.F32 R12, R68.reuse, R84, R12 ;  /* 0x00000054440c723c */ /* 0x044ff0000000180c */
[C---:B------:R-:W-:Y:S01]  /*8c70*/  HMMA.16816.F32 R16, R68.reuse, R86, R16 ;  /* 0x000000564410723c */ /* 0x040fe20000001810 */
[----:B------:R-:W2:Y:S07]  /*8c80*/  LDSM.16.MT88.4 R84, [R236+0x6100] ;  /* 0x00610000ec54783b */ /* 0x000eae0000004200 */
[C---:B---3--:R-:W-:Y:S08]  /*8c90*/  HMMA.16816.F32 R20, R68.reuse, R80, R20 ;  /* 0x000000504414723c */ /* 0x048ff00000001814 */
[C---:B------:R-:W-:Y:S01]  /*8ca0*/  HMMA.16816.F32 R24, R68.reuse, R82, R24 ;  /* 0x000000524418723c */ /* 0x040fe20000001818 */
[----:B------:R-:W3:Y:S07]  /*8cb0*/  LDSM.16.MT88.4 R80, [R240+0x2900] ;  /* 0x00290000f050783b */ /* 0x000eee0000004200 */
[C---:B------:R-:W-:Y:S08]  /*8cc0*/  HMMA.16816.F32 R28, R68.reuse, R76, R28 ;  /* 0x0000004c441c723c */ /* 0x040ff0000000181c */
[C---:B------:R-:W-:Y:S01]  /*8cd0*/  HMMA.16816.F32 R32, R68.reuse, R78, R32 ;  /* 0x0000004e4420723c */ /* 0x040fe20000001820 */
[----:B------:R-:W4:Y:S07]  /*8ce0*/  LDSM.16.MT88.4 R76, [R237+0x2900] ;  /* 0x00290000ed4c783b */ /* 0x000f2e0000004200 */
[C---:B-1----:R-:W-:Y:S08]  /*8cf0*/  HMMA.16816.F32 R36, R68.reuse, R72, R36 ;  /* 0x000000484424723c */ /* 0x042ff00000001824 */
[C---:B------:R-:W-:Y:S01]  /*8d00*/  HMMA.16816.F32 R40, R68.reuse, R74, R40 ;  /* 0x0000004a4428723c */ /* 0x040fe20000001828 */
[----:B------:R-:W1:Y:S07]  /*8d10*/  LDSM.16.MT88.4 R72, [R236+0x2900] ;  /* 0x00290000ec48783b */ /* 0x000e6e0000004200 */
[C---:B------:R-:W-:Y:S07]  /*8d20*/  HMMA.16816.F32 R44, R68.reuse, R88, R44 ;  /* 0x00000058442c723c */ /* 0x040fee000000182c */
[--C-:B------:R-:W-:Y:S01]  /*8d30*/  FFMA.FTZ R88, R149, c[0x0][0x2d0], -R210.reuse ;  /* 0x0000b40095587a23 */ /* 0x100fe200000108d2 */
[C---:B------:R-:W-:Y:S03]  /*8d40*/  HMMA.16816.F32 R48, R68.reuse, R90, R48 ;  /* 0x0000005a4430723c */ /* 0x040fe60000001830 */
[----:B------:R-:W-:Y:S01]  /*8d50*/  MUFU.EX2 R149, R88 ;  /* 0x0000005800957308 */ /* 0x000fe20000000800 */
[--C-:B------:R-:W-:Y:S03]  /*8d60*/  FFMA.FTZ R89, R145, c[0x0][0x2d0], -R210.reuse ;  /* 0x0000b40091597a23 */ /* 0x100fe600000108d2 */
[--C-:B------:R-:W-:Y:S01]  /*8d70*/  FFMA.FTZ R91, R147, c[0x0][0x2d0], -R210.reuse ;  /* 0x0000b400935b7a23 */ /* 0x100fe200000108d2 */
[C---:B------:R-:W-:Y:S04]  /*8d80*/  HMMA.16816.F32 R52, R68.reuse, R92, R52 ;  /* 0x0000005c4434723c */ /* 0x040fe80000001834 */
[--C-:B------:R-:W-:Y:S01]  /*8d90*/  FFMA.FTZ R90, R143, c[0x0][0x2d0], -R210.reuse ;  /* 0x0000b4008f5a7a23 */ /* 0x100fe200000108d2 */
[----:B------:R-:W1:Y:S01]  /*8da0*/  MUFU.EX2 R147, R91 ;  /* 0x0000005b00937308 */ /* 0x000e620000000800 */
[----:B------:R-:W-:Y:S02]  /*8db0*/  FFMA.FTZ R210, R206, c[0x0][0x2d0], -R210 ;  /* 0x0000b400ced27a23 */ /* 0x000fe400000108d2 */
[C---:B------:R-:W-:Y:S01]  /*8dc0*/  HMMA.16816.F32 R56, R68.reuse, R94, R56 ;  /* 0x0000005e4438723c */ /* 0x040fe20000001838 */
[----:B------:R-:W-:Y:S03]  /*8dd0*/  LDSM.16.MT88.4 R92, [R237+0x7100] ;  /* 0x00710000ed5c783b */ /* 0x000fe60000004200 */
[--C-:B------:R-:W-:Y:S01]  /*8de0*/  FFMA.FTZ R206, R203, c[0x0][0x2d0], -R204.reuse ;  /* 0x0000b400cbce7a23 */ /* 0x100fe200000108cc */
[----:B------:R-:W-:Y:S01]  /*8df0*/  MOV R203, R122 ;  /* 0x0000007a00cb7202 */ /* 0x000fe20000000f00 */
[----:B------:R-:W-:Y:S01]  /*8e00*/  FFMA.FTZ R204, R133, c[0x0][0x2d0], -R204 ;  /* 0x0000b40085cc7a23 */ /* 0x000fe200000108cc */
[----:B------:R-:W-:Y:S01]  /*8e10*/  MUFU.EX2 R145, R89 ;  /* 0x0000005900917308 */ /* 0x000fe20000000800 */
[C---:B--2---:R-:W-:Y:S08]  /*8e20*/  HMMA.16816.F32 R60, R68.reuse, R84, R60 ;  /* 0x00000054443c723c */ /* 0x044ff0000000183c */
[----:B------:R-:W-:Y:S01]  /*8e30*/  HMMA.16816.F32 R64, R68, R86, R64 ;  /* 0x000000564440723c */ /* 0x000fe20000001840 */
[----:B------:R-:W-:Y:S01]  /*8e40*/  LDSM.16.MT88.4 R84, [R238+0x6900] ;  /* 0x00690000ee54783b */ /* 0x000fe20000004200 */
[----:B------:R2:W1:Y:S05]  /*8e50*/  MUFU.EX2 R143, R90 ;  /* 0x0000005a008f7308 */ /* 0x00046a0000000800 */
[----:B-----5:R-:W-:Y:S02]  /*8e60*/  F2FP.PACK_AB R68, R148, R156 ;  /* 0x0000009c9444723e */ /* 0x020fe400000000ff */
[----:B------:R-:W-:Y:S03]  /*8e70*/  F2FP.PACK_AB R70, R140, R170 ;  /* 0x000000aa8c46723e */ /* 0x000fe600000000ff */
[----:B------:R-:W-:Y:S01]  /*8e80*/  F2FP.PACK_AB R69, R161, R169 ;  /* 0x000000a9a145723e */ /* 0x000fe200000000ff */
[----:B------:R-:W5:Y:S01]  /*8e90*/  MUFU.EX2 R210, R210 ;  /* 0x000000d200d27308 */ /* 0x000f620000000800 */
[----:B------:R-:W-:Y:S07]  /*8ea0*/  F2FP.PACK_AB R71, R157, R163 ;  /* 0x000000a39d47723e */ /* 0x000fee00000000ff */
[C---:B---3--:R-:W-:Y:S02]  /*8eb0*/  HMMA.16816.F32 R4, R68.reuse, R80, R4 ;  /* 0x000000504404723c */ /* 0x048fe40000001804 */
[----:B------:R-:W-:Y:S01]  /*8ec0*/  MUFU.EX2 R133, R204 ;  /* 0x000000cc00857308 */ /* 0x000fe20000000800 */
[----:B--2---:R-:W-:Y:S05]  /*8ed0*/  LDSM.16.MT88.4 R88, [R238+0x7100] ;  /* 0x00710000ee58783b */ /* 0x004fea0000004200 */
[C---:B------:R-:W-:Y:S04]  /*8ee0*/  HMMA.16816.F32 R8, R68.reuse, R82, R8 ;  /* 0x000000524408723c */ /* 0x040fe80000001808 */
[----:B------:R-:W2:Y:S01]  /*8ef0*/  MUFU.EX2 R206, R206 ;  /* 0x000000ce00ce7308 */ /* 0x000ea20000000800 */
[----:B------:R-:W3:Y:S03]  /*8f00*/  LDSM.16.MT88.4 R80, [R240+0x6900] ;  /* 0x00690000f050783b */ /* 0x000ee60000004200 */
[C---:B------:R-:W-:Y:S08]  /*8f10*/  HMMA.16816.F32 R12, R68.reuse, R96, R12 ;  /* 0x00000060440c723c */ /* 0x040ff0000000180c */
[C---:B------:R-:W-:Y:S01]  /*8f20*/  HMMA.16816.F32 R16, R68.reuse, R98, R16 ;  /* 0x000000624410723c */ /* 0x040fe20000001810 */
[----:B------:R-:W-:Y:S07]  /*8f30*/  LDSM.16.MT88.4 R96, [R236+0x7100] ;  /* 0x00710000ec60783b */ /* 0x000fee0000004200 */
[C---:B----4-:R-:W-:Y:S08]  /*8f40*/  HMMA.16816.F32 R20, R68.reuse, R76, R20 ;  /* 0x0000004c4414723c */ /* 0x050ff00000001814 */
[C---:B------:R-:W-:Y:S01]  /*8f50*/  HMMA.16816.F32 R24, R68.reuse, R78, R24 ;  /* 0x0000004e4418723c */ /* 0x040fe20000001818 */
[----:B------:R-:W4:Y:S07]  /*8f60*/  LDSM.16.MT88.4 R76, [R237+0x6900] ;  /* 0x00690000ed4c783b */ /* 0x000f2e0000004200 */
[C---:B-1----:R-:W-:Y:S08]  /*8f70*/  HMMA.16816.F32 R28, R68.reuse, R72, R28 ;  /* 0x00000048441c723c */ /* 0x042ff0000000181c */
[C---:B------:R-:W-:Y:S01]  /*8f80*/  HMMA.16816.F32 R32, R68.reuse, R74, R32 ;  /* 0x0000004a4420723c */ /* 0x040fe20000001820 */
[----:B------:R-:W1:Y:S07]  /*8f90*/  LDSM.16.MT88.4 R72, [R236+0x6900] ;  /* 0x00690000ec48783b */ /* 0x000e6e0000004200 */
[C---:B---3--:R-:W-:Y:S08]  /*8fa0*/  HMMA.16816.F32 R36, R68.reuse, R80, R36 ;  /* 0x000000504424723c */ /* 0x048ff00000001824 */
[C---:B------:R-:W-:Y:S01]  /*8fb0*/  HMMA.16816.F32 R40, R68.reuse, R82, R40 ;  /* 0x000000524428723c */ /* 0x040fe20000001828 */
[----:B------:R-:W3:Y:S07]  /*8fc0*/  LDSM.16.MT88.4 R80, [R240+0x3100] ;  /* 0x00310000f050783b */ /* 0x000eee0000004200 */
[C---:B------:R-:W-:Y:S08]  /*8fd0*/  HMMA.16816.F32 R44, R68.reuse, R84, R44 ;  /* 0x00000054442c723c */ /* 0x040ff0000000182c */
[C---:B------:R-:W-:Y:S01]  /*8fe0*/  HMMA.16816.F32 R48, R68.reuse, R86, R48 ;  /* 0x000000564430723c */ /* 0x040fe20000001830 */
[----:B------:R-:W-:Y:S07]  /*8ff0*/  LDSM.16.MT88.4 R84, [R236+0x3100] ;  /* 0x00310000ec54783b */ /* 0x000fee0000004200 */
[C---:B----4-:R-:W-:Y:S08]  /*9000*/  HMMA.16816.F32 R52, R68.reuse, R76, R52 ;  /* 0x0000004c4434723c */ /* 0x050ff00000001834 */
[C---:B------:R-:W-:Y:S01]  /*9010*/  HMMA.16816.F32 R56, R68.reuse, R78, R56 ;  /* 0x0000004e4438723c */ /* 0x040fe20000001838 */
[----:B------:R-:W4:Y:S07]  /*9020*/  LDSM.16.MT88.4 R76, [R238+0x3100] ;  /* 0x00310000ee4c783b */ /* 0x000f2e0000004200 */
[C---:B-1----:R-:W-:Y:S08]  /*9030*/  HMMA.16816.F32 R60, R68.reuse, R72, R60 ;  /* 0x00000048443c723c */ /* 0x042ff0000000183c */
[----:B------:R-:W-:Y:S01]  /*9040*/  HMMA.16816.F32 R64, R68, R74, R64 ;  /* 0x0000004a4440723c */ /* 0x000fe20000001840 */
[----:B------:R-:W1:Y:S06]  /*9050*/  LDSM.16.MT88.4 R72, [R237+0x3100] ;  /* 0x00310000ed48783b */ /* 0x000e6c0000004200 */
[----:B------:R-:W-:Y:S02]  /*9060*/  F2FP.PACK_AB R68, R147, R149 ;  /* 0x000000959344723e */ /* 0x000fe400000000ff */
[----:B------:R-:W-:Y:S03]  /*9070*/  F2FP.PACK_AB R70, R143, R145 ;  /* 0x000000918f46723e */ /* 0x000fe600000000ff */
[----:B------:R-:W-:Y:S02]  /*9080*/  F2FP.PACK_AB R69, R217, R219 ;  /* 0x000000dbd945723e */ /* 0x000fe400000000ff */
[----:B------:R-:W-:Y:S07]  /*9090*/  F2FP.PACK_AB R71, R211, R218 ;  /* 0x000000dad347723e */ /* 0x000fee00000000ff */
[C---:B---3--:R-:W-:Y:S08]  /*90a0*/  HMMA.16816.F32 R4, R68.reuse, R80, R4 ;  /* 0x000000504404723c */ /* 0x048ff00000001804 */
[C---:B------:R-:W-:Y:S01]  /*90b0*/  HMMA.16816.F32 R8, R68.reuse, R82, R8 ;  /* 0x000000524408723c */ /* 0x040fe20000001808 */
[----:B------:R-:W3:Y:S07]  /*90c0*/  LDSM.16.MT88.4 R80, [R240+0x7100] ;  /* 0x00710000f050783b */ /* 0x000eee0000004200 */
[C---:B----4-:R-:W-:Y:S01]  /*90d0*/  HMMA.16816.F32 R12, R68.reuse, R76, R12 ;  /* 0x0000004c440c723c */ /* 0x050fe2000000180c */
[----:B------:R-:W4:Y:S07]  /*90e0*/  LDL.LU R77, [R1+0xc] ;  /* 0x00000c00014d7983 */ /* 0x000f2e0000300800 */
[C---:B------:R-:W-:Y:S08]  /*90f0*/  HMMA.16816.F32 R16, R68.reuse, R78, R16 ;  /* 0x0000004e4410723c */ /* 0x040ff00000001810 */
[C---:B-1----:R-:W-:Y:S07]  /*9100*/  HMMA.16816.F32 R20, R68.reuse, R72, R20 ;  /* 0x000000484414723c */ /* 0x042fee0000001814 */
[----:B------:R-:W-:Y:S01]  /*9110*/  MOV R73, R121 ;  /* 0x0000007900497202 */ /* 0x000fe20000000f00 */
[C---:B------:R-:W-:Y:S04]  /*9120*/  HMMA.16816.F32 R24, R68.reuse, R74, R24 ;  /* 0x0000004a4418723c */ /* 0x040fe80000001818 */
[----:B------:R-:W-:Y:S03]  /*9130*/  MOV R72, R120 ;  /* 0x0000007800487202 */ /* 0x000fe60000000f00 */
[----:B------:R-:W-:Y:S01]  /*9140*/  MOV R75, R115 ;  /* 0x00000073004b7202 */ /* 0x000fe20000000f00 */
[C---:B------:R-:W-:Y:S04]  /*9150*/  HMMA.16816.F32 R28, R68.reuse, R84, R28 ;  /* 0x00000054441c723c */ /* 0x040fe8000000181c */
[----:B------:R-:W-:Y:S04]  /*9160*/  MOV R74, R114 ;  /* 0x00000072004a7202 */ /* 0x000fe80000000f00 */
[C---:B------:R-:W-:Y:S01]  /*9170*/  HMMA.16816.F32 R32, R68.reuse, R86, R32 ;  /* 0x000000564420723c */ /* 0x040fe20000001820 */
[----:B------:R-:W-:Y:S07]  /*9180*/  LDSM.16.MT88.4 R84, [R238+0x7900] ;  /* 0x00790000ee54783b */ /* 0x000fee0000004200 */
[C---:B---3--:R-:W-:Y:S08]  /*9190*/  HMMA.16816.F32 R36, R68.reuse, R80, R36 ;  /* 0x000000504424723c */ /* 0x048ff00000001824 */
[C---:B------:R-:W-:Y:S08]  /*91a0*/  HMMA.16816.F32 R40, R68.reuse, R82, R40 ;  /* 0x000000524428723c */ /* 0x040ff00000001828 */
[C---:B------:R-:W-:Y:S08]  /*91b0*/  HMMA.16816.F32 R44, R68.reuse, R88, R44 ;  /* 0x00000058442c723c */ /* 0x040ff0000000182c */
[C---:B------:R-:W-:Y:S08]  /*91c0*/  HMMA.16816.F32 R48, R68.reuse, R90, R48 ;  /* 0x0000005a4430723c */ /* 0x040ff00000001830 */
[C---:B------:R-:W-:Y:S08]  /*91d0*/  HMMA.16816.F32 R52, R68.reuse, R92, R52 ;  /* 0x0000005c4434723c */ /* 0x040ff00000001834 */
[C---:B------:R-:W-:Y:S01]  /*91e0*/  HMMA.16816.F32 R56, R68.reuse, R94, R56 ;  /* 0x0000005e4438723c */ /* 0x040fe20000001838 */
[----:B------:R-:W1:Y:S07]  /*91f0*/  LDSM.16.MT88.4 R92, [R240+0x7900] ;  /* 0x00790000f05c783b */ /* 0x000e6e0000004200 */
[C---:B------:R-:W-:Y:S08]  /*9200*/  HMMA.16816.F32 R60, R68.reuse, R96, R60 ;  /* 0x00000060443c723c */ /* 0x040ff0000000183c */
[----:B------:R-:W-:Y:S07]  /*9210*/  HMMA.16816.F32 R64, R68, R98, R64 ;  /* 0x000000624440723c */ /* 0x000fee0000001840 */
[----:B------:R-:W-:Y:S02]  /*9220*/  F2FP.PACK_AB R68, R209, R208 ;  /* 0x000000d0d144723e */ /* 0x000fe400000000ff */
[----:B-----5:R-:W-:Y:S03]  /*9230*/  F2FP.PACK_AB R70, R210, R207 ;  /* 0x000000cfd246723e */ /* 0x020fe600000000ff */
[----:B--2---:R-:W-:Y:S02]  /*9240*/  F2FP.PACK_AB R69, R206, R205 ;  /* 0x000000cdce45723e */ /* 0x004fe400000000ff */
[----:B------:R-:W-:Y:S07]  /*9250*/  F2FP.PACK_AB R71, R133, R134 ;  /* 0x000000868547723e */ /* 0x000fee00000000ff */
[C---:B------:R-:W-:Y:S07]  /*9260*/  HMMA.16816.F32 R128, R68.reuse, R124, R4 ;  /* 0x0000007c4480723c */ /* 0x040fee0000001804 */
[----:B------:R-:W-:Y:S01]  /*9270*/  FADD.FTZ R5, R113, R112 ;  /* 0x0000007071057221 */ /* 0x000fe20000010000 */
[C---:B------:R-:W-:Y:S04]  /*9280*/  HMMA.16816.F32 R124, R68.reuse, R126, R8 ;  /* 0x0000007e447c723c */ /* 0x040fe80000001808 */
[----:B------:R-:W-:Y:S04]  /*9290*/  FADD.FTZ R216, R216, R5 ;  /* 0x00000005d8d87221 */ /* 0x000fe80000010000 */
[----:B------:R-:W-:Y:S01]  /*92a0*/  FADD.FTZ R5, R141, R216 ;  /* 0x000000d88d057221 */ /* 0x000fe20000010000 */
[C---:B------:R-:W-:Y:S08]  /*92b0*/  HMMA.16816.F32 R120, R68.reuse, R116, R12 ;  /* 0x000000744478723c */ /* 0x040ff0000000180c */
[C---:B------:R-:W-:Y:S08]  /*92c0*/  HMMA.16816.F32 R116, R68.reuse, R118, R16 ;  /* 0x000000764474723c */ /* 0x040ff00000001810 */
[C---:B------:R-:W-:Y:S08]  /*92d0*/  HMMA.16816.F32 R112, R68.reuse, R108, R20 ;  /* 0x0000006c4470723c */ /* 0x040ff00000001814 */
[C---:B------:R-:W-:Y:S04]  /*92e0*/  HMMA.16816.F32 R108, R68.reuse, R110, R24 ;  /* 0x0000006e446c723c */ /* 0x040fe80000001818 */
[----:B----4-:R-:W-:Y:S02]  /*92f0*/  FFMA.FTZ R202, R2, R77, R202 ;  /* 0x0000004d02ca7223 */ /* 0x010fe400000100ca */
[----:B------:R-:W-:Y:S01]  /*9300*/  FADD.FTZ R2, R150, R5 ;  /* 0x0000000596027221 */ /* 0x000fe20000010000 */
[----:B------:R-:W2:Y:S01]  /*9310*/  LDSM.16.MT88.4 R76, [R237+0x7900] ;  /* 0x00790000ed4c783b */ /* 0x000ea20000004200 */
[----:B------:R-:W-:Y:S04]  /*9320*/  FADD.FTZ R201, R201, R202 ;  /* 0x000000cac9c97221 */ /* 0x000fe80000010000 */
[----:B------:R-:W-:Y:S02]  /*9330*/  FADD.FTZ R7, R155, R2 ;  /* 0x000000029b077221 */ /* 0x000fe40000010000 */
        /* <DEDUP_REMOVED lines=13> */
[C---:B------:R-:W-:Y:S03]  /*9410*/  HMMA.16816.F32 R104, R68.reuse, R100, R28 ;  /* 0x000000644468723c */ /* 0x040fe6000000181c */
[----:B------:R-:W-:Y:S02]  /*9420*/  FADD.FTZ R5, R151, R0 ;  /* 0x0000000097057221 */ /* 0x000fe40000010000 */
[----:B------:R-:W-:Y:S02]  /*9430*/  FADD.FTZ R9, R168, R9 ;  /* 0x00000009a8097221 */ /* 0x000fe40000010000 */
[----:B------:R-:W-:Y:S01]  /*9440*/  FADD.FTZ R0, R146, R5 ;  /* 0x0000000592007221 */ /* 0x000fe20000010000 */
[C---:B------:R-:W-:Y:S04]  /*9450*/  HMMA.16816.F32 R100, R68.reuse, R102, R32 ;  /* 0x000000664464723c */ /* 0x040fe80000001820 */
[----:B------:R-:W-:Y:S02]  /*9460*/  FADD.FTZ R5, R153, R0 ;  /* 0x0000000099057221 */ /* 0x000fe40000010000 */
[----:B------:R-:W-:Y:S02]  /*9470*/  FADD.FTZ R2, R164, R9 ;  /* 0x00000009a4027221 */ /* 0x000fe40000010000 */
[----:B------:R-:W-:Y:S01]  /*9480*/  FADD.FTZ R0, R158, R5 ;  /* 0x000000059e007221 */ /* 0x000fe20000010000 */
[C---:B-1----:R-:W-:Y:S03]  /*9490*/  HMMA.16816.F32 R96, R68.reuse, R92, R36 ;  /* 0x0000005c4460723c */ /* 0x042fe60000001824 */
[----:B------:R-:W-:Y:S02]  /*94a0*/  FADD.FTZ R5, R165, R0 ;  /* 0x00000000a5057221 */ /* 0x000fe40000010000 */
[----:B------:R-:W-:Y:S02]  /*94b0*/  FADD.FTZ R11, R73, R2 ;  /* 0x00000002490b7221 */ /* 0x000fe40000010000 */
[----:B------:R-:W-:Y:S01]  /*94c0*/  FADD.FTZ R0, R162, R5 ;  /* 0x00000005a2007221 */ /* 0x000fe20000010000 */
[C---:B------:R-:W-:Y:S01]  /*94d0*/  HMMA.16816.F32 R92, R68.reuse, R94, R40 ;  /* 0x0000005e445c723c */ /* 0x040fe20000001828 */
[----:B------:R-:W1:Y:S03]  /*94e0*/  LDSM.16.MT88.4 R4, [R236+0x7900] ;  /* 0x00790000ec04783b */ /* 0x000e660000004200 */
[----:B------:R-:W-:Y:S04]  /*94f0*/  FADD.FTZ R0, R167, R0 ;  /* 0x00000000a7007221 */ /* 0x000fe80000010000 */
[----:B------:R-:W-:Y:S01]  /*9500*/  FADD.FTZ R0, R74, R0 ;  /* 0x000000004a007221 */ /* 0x000fe20000010000 */
[C---:B------:R-:W-:Y:S03]  /*9510*/  HMMA.16816.F32 R88, R68.reuse, R84, R44 ;  /* 0x000000544458723c */ /* 0x040fe6000000182c */
[----:B------:R-:W-:Y:S04]  /*9520*/  FADD.FTZ R0, R75, R0 ;  /* 0x000000004b007221 */ /* 0x000fe80000010000 */
[----:B------:R-:W-:Y:S01]  /*9530*/  FADD.FTZ R0, R72, R0 ;  /* 0x0000000048007221 */ /* 0x000fe20000010000 */
[C---:B------:R-:W-:Y:S04]  /*9540*/  HMMA.16816.F32 R84, R68.reuse, R86, R48 ;  /* 0x000000564454723c */ /* 0x040fe80000001830 */
[----:B------:R-:W-:Y:S02]  /*9550*/  FADD.FTZ R9, R203, R0 ;  /* 0x00000000cb097221 */ /* 0x000fe40000010000 */
[----:B------:R-:W-:Y:S02]  /*9560*/  FADD.FTZ R0, R160, R11 ;  /* 0x0000000ba0007221 */ /* 0x000fe40000010000 */
[----:B------:R-:W-:Y:S01]  /*9570*/  FADD.FTZ R9, R156, R9 ;  /* 0x000000099c097221 */ /* 0x000fe20000010000 */
[C---:B--2---:R-:W-:Y:S03]  /*9580*/  HMMA.16816.F32 R80, R68.reuse, R76, R52 ;  /* 0x0000004c4450723c */ /* 0x044fe60000001834 */
        /* <DEDUP_REMOVED lines=11> */
[----:B------:R-:W-:Y:S04]  /*9640*/  HMMA.16816.F32 R68, R68, R6, R64 ;  /* 0x000000064444723c */ /* 0x000fe80000001840 */
[----:B------:R-:W-:Y:S02]  /*9650*/  FADD.FTZ R2, R219, R2 ;  /* 0x00000002db027221 */ /* 0x000fe40000010000 */
[----:B------:R-:W-:Y:S02]  /*9660*/  FADD.FTZ R0, R145, R0 ;  /* 0x0000000091007221 */ /* 0x000fe40000010000 */
        /* <DEDUP_REMOVED lines=10> */
[----:B------:R-:W-:Y:S03]  /*9710*/  FADD.FTZ R134, R134, R205 ;  /* 0x000000cd86867221 */ /* 0x000fe60000010000 */
[----:B------:R1:W-:Y:S01]  /*9720*/  STL [R1+0xc], R0 ;  /* 0x00000c0001007387 */ /* 0x0003e20000100800 */
[----:B------:R-:W-:Y:S05]  /*9730*/  FADD.FTZ R2, R133, R134 ;  /* 0x0000008685027221 */ /* 0x000fea0000010000 */
[----:B------:R2:W-:Y:S01]  /*9740*/  STL [R1+0x8], R2 ;  /* 0x0000080201007387 */ /* 0x0005e20000100800 */
[----:B-1----:R-:W-:Y:S01]  /*9750*/  MOV R0, R3 ;  /* 0x0000000300007202 */ /* 0x002fe20000000f00 */
[----:B------:R-:W-:-:S05]  /*9760*/  @P1 BRA `(.L_x_6) ;  /* 0xffffc1c000001947 */ /* 0x000fca000383ffff */
.L_x_5:
[----:B------:R-:W3:Y:S04]  /*9770*/  LDL.LU R4, [R1+0xc] ;  /* 0x00000c0001047983 */ /* 0x000ee80000300800 */
[----:B--2---:R-:W2:Y:S01]  /*9780*/  LDL.LU R2, [R1+0x8] ;  /* 0x0000080001027983 */ /* 0x004ea20000300800 */
[----:B------:R-:W-:-:S02]  /*9790*/  MOV R7, RZ ;  /* 0x000000ff00077202 */ /* 0x000fc40000000f00 */
[----:B------:R-:W-:Y:S02]  /*97a0*/  MOV R0, RZ ;  /* 0x000000ff00007202 */ /* 0x000fe40000000f00 */
[----:B------:R-:W-:Y:S01]  /*97b0*/  PLOP3.LUT P2, PT, PT, PT, PT, 0x8, 0x0 ;  /* 0x000000000000781c */ /* 0x000fe20003f4e170 */
[----:B---3--:R-:W1:Y:S04]  /*97c0*/  SHFL.BFLY PT, R9, R4, 0x2, 0x1f ;  /* 0x0c401f0004097f89 */ /* 0x008e6800000e0000 */
[----:B--2---:R-:W2:Y:S01]  /*97d0*/  SHFL.BFLY PT, R5, R2, 0x2, 0x1f ;  /* 0x0c401f0002057f89 */ /* 0x004ea200000e0000 */
[----:B-1----:R-:W-:Y:S02]  /*97e0*/  FADD.FTZ R9, R9, R4 ;  /* 0x0000000409097221 */ /* 0x002fe40000010000 */
[----:B--2---:R-:W-:-:S03]  /*97f0*/  FADD.FTZ R5, R5, R2 ;  /* 0x0000000205057221 */ /* 0x004fc60000010000 */
[----:B------:R-:W1:Y:S04]  /*9800*/  SHFL.BFLY PT, R6, R9, 0x1, 0x1f ;  /* 0x0c201f0009067f89 */ /* 0x000e6800000e0000 */
[----:B------:R-:W2:Y:S01]  /*9810*/  SHFL.BFLY PT, R2, R5, 0x1, 0x1f ;  /* 0x0c201f0005027f89 */ /* 0x000ea200000e0000 */
[----:B-1----:R-:W-:Y:S02]  /*9820*/  FADD.FTZ R6, R9, R6 ;  /* 0x0000000609067221 */ /* 0x002fe40000010000 */
[----:B--2---:R-:W-:-:S03]  /*9830*/  FADD.FTZ R2, R2, R5 ;  /* 0x0000000502027221 */ /* 0x004fc60000010000 */
[----:B------:R-:W-:Y:S02]  /*9840*/  FSETP.NE.FTZ.AND P1, PT, R6, RZ, PT ;  /* 0x000000ff0600720b */ /* 0x000fe40003f35000 */
[----:B------:R-:W-:-:S11]  /*9850*/  FSETP.NE.FTZ.AND P0, PT, R2, RZ, PT ;  /* 0x000000ff0200720b */ /* 0x000fd60003f15000 */
[----:B------:R-:W1:Y:S01]  /*9860*/  @P1 MUFU.RCP R7, R6 ;  /* 0x0000000600071308 */ /* 0x000e620000001000 */
[----:B------:R-:W-:Y:S02]  /*9870*/  @P1 MOV R10, 0x3f317218 ;  /* 0x3f317218000a1802 */ /* 0x000fe40000000f00 */
[----:B------:R-:W-:-:S05]  /*9880*/  @P0 MOV R11, 0x3f317218 ;  /* 0x3f317218000b0802 */ /* 0x000fca0000000f00 */
[----:B------:R-:W2:Y:S08]  /*9890*/  @P1 MUFU.LG2 R6, R6 ;  /* 0x0000000600061308 */ /* 0x000eb00000000c00 */
[----:B------:R-:W3:Y:S01]  /*98a0*/  @P0 MUFU.LG2 R8, R2 ;  /* 0x0000000200080308 */ /* 0x000ee20000000c00 */
[C---:B-1----:R-:W-:Y:S02]  /*98b0*/  FMUL.FTZ R128, R7.reuse, R128 ;  /* 0x0000008007807220 */ /* 0x042fe40000410000 */
[----:B------:R-:W-:-:S02]  /*98c0*/  FMUL.FTZ R129, R7, R129 ;  /* 0x0000008107817220 */ /* 0x000fc40000410000 */
[C---:B------:R-:W-:Y:S02]  /*98d0*/  FMUL.FTZ R124, R7.reuse, R124 ;  /* 0x0000007c077c7220 */ /* 0x040fe40000410000 */
[C---:B------:R-:W-:Y:S01]  /*98e0*/  FMUL.FTZ R125, R7.reuse, R125 ;  /* 0x0000007d077d7220 */ /* 0x040fe20000410000 */
[----:B------:R1:W4:Y:S01]  /*98f0*/  @P0 MUFU.RCP R0, R2 ;  /* 0x0000000200000308 */ /* 0x0003220000001000 */
[----:B--2---:R-:W-:Y:S02]  /*9900*/  @P1 FMUL.FTZ R9, R6, 0.69314718246459960938 ;  /* 0x3f31721806091820 */ /* 0x004fe40000410000 */
[----:B------:R-:W-:Y:S02]  /*9910*/  @P1 FMUL.FTZ R6, R10, c[0x0][0x2d0] ;  /* 0x0000b4000a061a20 */ /* 0x000fe40000410000 */
[C---:B------:R-:W-:Y:S02]  /*9920*/  FMUL.FTZ R120, R7.reuse, R120 ;  /* 0x0000007807787220 */ /* 0x040fe40000410000 */
[----:B------:R-:W-:-:S02]  /*9930*/  FMUL.FTZ R121, R7, R121 ;  /* 0x0000007907797220 */ /* 0x000fc40000410000 */
[----:B---3--:R-:W-:Y:S02]  /*9940*/  @P0 FMUL.FTZ R10, R8, 0.69314718246459960938 ;  /* 0x3f317218080a0820 */ /* 0x008fe40000410000 */
[----:B------:R-:W-:Y:S02]  /*9950*/  @P0 FMUL.FTZ R8, R11, c[0x0][0x2d0] ;  /* 0x0000b4000b080a20 */ /* 0x000fe40000410000 */
[C---:B------:R-:W-:Y:S02]  /*9960*/  FMUL.FTZ R116, R7.reuse, R116 ;  /* 0x0000007407747220 */ /* 0x040fe40000410000 */
[C---:B------:R-:W-:Y:S01]  /*9970*/  FMUL.FTZ R117, R7.reuse, R117 ;  /* 0x0000007507757220 */ /* 0x040fe20000410000 */
[----:B-1----:R-:W-:Y:S01]  /*9980*/  MOV R2, 0xff800000 ;  /* 0xff80000000027802 */ /* 0x002fe20000000f00 */
[C---:B------:R-:W-:Y:S02]  /*9990*/  FMUL.FTZ R4, R7.reuse, R112 ;  /* 0x0000007007047220 */ /* 0x040fe40000410000 */
[----:B------:R-:W-:-:S02]  /*99a0*/  FMUL.FTZ R5, R7, R113 ;  /* 0x0000007107057220 */ /* 0x000fc40000410000 */
[C---:B------:R-:W-:Y:S02]  /*99b0*/  FMUL.FTZ R108, R7.reuse, R108 ;  /* 0x0000006c076c7220 */ /* 0x040fe40000410000 */
[C---:B------:R-:W-:Y:S02]  /*99c0*/  FMUL.FTZ R109, R7.reuse, R109 ;  /* 0x0000006d076d7220 */ /* 0x040fe40000410000 */
[C---:B------:R-:W-:Y:S02]  /*99d0*/  FMUL.FTZ R104, R7.reuse, R104 ;  /* 0x0000006807687220 */ /* 0x040fe40000410000 */
[C---:B------:R-:W-:Y:S02]  /*99e0*/  FMUL.FTZ R105, R7.reuse, R105 ;  /* 0x0000006907697220 */ /* 0x040fe40000410000 */
        /* <DEDUP_REMOVED lines=17> */
[----:B------:R-:W-:Y:S01]  /*9b00*/  FMUL.FTZ R69, R7, R69 ;  /* 0x0000004507457220 */ /* 0x000fe20000410000 */
[----:B------:R-:W-:Y:S01]  /*9b10*/  MOV R7, 0xff800000 ;  /* 0xff80000000077802 */ /* 0x000fe20000000f00 */
[C---:B----4-:R-:W-:Y:S02]  /*9b20*/  FMUL.FTZ R130, R0.reuse, R130 ;  /* 0x0000008200827220 */ /* 0x050fe40000410000 */
        /* <DEDUP_REMOVED lines=31> */
[----:B------:R-:W-:Y:S02]  /*9d20*/  @P1 FFMA.FTZ R2, R6, R132, R9 ;  /* 0x0000008406021223 */ /* 0x000fe40000010009 */
[----:B------:R-:W-:Y:S02]  /*9d30*/  @P0 FFMA.FTZ R7, R8, R3, R10 ;  /* 0x0000000308070223 */ /* 0x000fe4000001000a */
.L_x_3:
[----:B------:R-:W-:Y:S05]  /*9d40*/  @P2 BRA `(.L_x_7) ;  /* 0x0000136000002947 */ /* 0x000fea0003800000 */
[----:B------:R-:W1:Y:S01]  /*9d50*/  S2R R13, SR_TID.X ;  /* 0x00000000000d7919 */ /* 0x000e620000002100 */
[----:B------:R-:W-:Y:S01]  /*9d60*/  USHF.R.S32.HI UR6, URZ, 0x1f, UR10 ;  /* 0x0000001f3f067899 */ /* 0x000fe2000801140a */
[----:B------:R-:W-:Y:S01]  /*9d70*/  IMAD R8, RZ, RZ, -UR10 ;  /* 0x8000000aff087e24 */ /* 0x000fe2000f8e02ff */
[----:B------:R-:W-:Y:S01]  /*9d80*/  ULDC.64 UR4, c[0x0][0x4d0] ;  /* 0x0001340000047ab9 */ /* 0x000fe20000000a00 */
[----:B------:R-:W2:Y:S01]  /*9d90*/  S2R R3, SR_CTAID.Y ;  /* 0x0000000000037919 */ /* 0x000ea20000002600 */
[----:B------:R-:W-:Y:S01]  /*9da0*/  UIMAD UR7, UR6, UR4, URZ ;  /* 0x00000004060772a4 */ /* 0x000fe2000f8e023f */
[----:B------:R-:W-:Y:S01]  /*9db0*/  IMAD.MOV.U32 R11, RZ, RZ, c[0x0][0x4e8] ;  /* 0x00013a00ff0b7624 */ /* 0x000fe200078e00ff */
[----:B------:R-:W-:Y:S01]  /*9dc0*/  UIMAD.WIDE.U32 UR8, UR10, UR4, URZ ;  /* 0x000000040a0872a5 */ /* 0x000fe2000f8e003f */
[----:B------:R-:W3:Y:S01]  /*9dd0*/  S2R R10, SR_CTAID.Z ;  /* 0x00000000000a7919 */ /* 0x000ee20000002700 */
[----:B------:R-:W-:Y:S01]  /*9de0*/  UIMAD UR7, UR10, UR5, UR7 ;  /* 0x000000050a0772a4 */ /* 0x000fe2000f8e0207 */
[----:B------:R-:W-:Y:S01]  /*9df0*/  BSSY B0, `(.L_x_8) ;  /* 0x00000c9000007945 */ /* 0x000fe20003800000 */
[C---:B------:R-:W-:Y:S01]  /*9e00*/  ISETP.NE.AND P1, PT, R11.reuse, 0x1, PT ;  /* 0x000000010b00780c */ /* 0x040fe20003f25270 */
[----:B------:R-:W-:Y:S01]  /*9e10*/  ULDC.64 UR4, c[0x0][0x438] ;  /* 0x00010e0000047ab9 */ /* 0x000fe20000000a00 */
[----:B------:R-:W-:Y:S01]  /*9e20*/  MOV R19, UR9 ;  /* 0x0000000900137c02 */ /* 0x000fe20008000f00 */
[----:B------:R-:W-:Y:S01]  /*9e30*/  UIMAD.WIDE.U32 UR12, UR10, UR4, URZ ;  /* 0x000000040a0c72a5 */ /* 0x000fe2000f8e003f */
[----:B------:R-:W-:Y:S01]  /*9e40*/  IMAD.U32 R18, RZ, RZ, UR8 ;  /* 0x00000008ff127e24 */ /* 0x000fe2000f8e00ff */
[----:B------:R-:W-:Y:S01]  /*9e50*/  UIMAD UR4, UR6, UR4, URZ ;  /* 0x00000004060472a4 */ /* 0x000fe2000f8e023f */
[----:B------:R-:W-:Y:S01]  /*9e60*/  IMAD R11, R11, c[0x0][0x388], RZ ;  /* 0x0000e2000b0b7a24 */ /* 0x000fe200078e02ff */
[----:B------:R-:W-:-:S02]  /*9e70*/  UIADD3 UR7, UR9, UR7, URZ ;  /* 0x0000000709077290 */ /* 0x000fc4000fffe03f */
[----:B------:R-:W-:Y:S01]  /*9e80*/  UIMAD UR4, UR10, UR5, UR4 ;  /* 0x000000050a0472a4 */ /* 0x000fe2000f8e0204 */
[----:B------:R-:W-:Y:S01]  /*9e90*/  MOV R16, UR12 ;  /* 0x0000000c00107c02 */ /* 0x000fe20008000f00 */
[----:B------:R-:W-:Y:S01]  /*9ea0*/  IMAD.U32 R17, RZ, RZ, UR13 ;  /* 0x0000000dff117e24 */ /* 0x000fe2000f8e00ff */
[----:B-1----:R-:W-:Y:S01]  /*9eb0*/  SHF.R.S32.HI R0, RZ, 0x1f, R13 ;  /* 0x0000001fff007819 */ /* 0x002fe2000001140d */
[----:B------:R-:W-:Y:S01]  /*9ec0*/  UIADD3 UR4, UR13, UR4, URZ ;  /* 0x000000040d047290 */ /* 0x000fe2000fffe03f */
[----:B------:R-:W-:Y:S02]  /*9ed0*/  IMAD.U32 R19, RZ, RZ, UR7 ;  /* 0x00000007ff137e24 */ /* 0x000fe4000f8e00ff */
[-C--:B------:R-:W-:Y:S01]  /*9ee0*/  LEA.HI R15, R0, R13.reuse, RZ, 0x5 ;  /* 0x0000000d000f7211 */ /* 0x080fe200078f28ff */
[----:B--2---:R-:W-:Y:S01]  /*9ef0*/  IMAD R8, R8, c[0x0][0x550], R3 ;  /* 0x0001540008087a24 */ /* 0x004fe200078e0203 */
[----:B------:R-:W-:Y:S01]  /*9f00*/  LEA.HI R0, R0, R13, RZ, 0x2 ;  /* 0x0000000d00007211 */ /* 0x000fe200078f10ff */
[----:B------:R-:W-:Y:S01]  /*9f10*/  IMAD.U32 R17, RZ, RZ, UR4 ;  /* 0x00000004ff117e24 */ /* 0x000fe2000f8e00ff */
[----:B------:R-:W-:Y:S01]  /*9f20*/  LOP3.LUT R6, R15, 0xffffffe0, RZ, 0xc0, !PT ;  /* 0xffffffe00f067812 */ /* 0x000fe200078ec0ff */
[----:B---3--:R-:W-:Y:S01]  /*9f30*/  IMAD.WIDE.U32 R18, R10, c[0x0][0x4d8], R18 ;  /* 0x000136000a127a25 */ /* 0x008fe200078e0012 */
[----:B------:R-:W-:-:S02]  /*9f40*/  SHF.R.S32.HI R12, RZ, 0x5, R15 ;  /* 0x00000005ff0c7819 */ /* 0x000fc4000001140f */
[----:B------:R-:W-:Y:S01]  /*9f50*/  SHF.R.S32.HI R15, RZ, 0x1f, R15 ;  /* 0x0000001fff0f7819 */ /* 0x000fe2000001140f */
[----:B------:R-:W-:Y:S01]  /*9f60*/  IMAD.IADD R6, R13, 0x1, -R6 ;  /* 0x000000010d067824 */ /* 0x000fe200078e0a06 */
[----:B------:R-:W-:Y:S01]  /*9f70*/  LOP3.LUT R0, R0, 0xfffffffc, RZ, 0xc0, !PT ;  /* 0xfffffffc00007812 */ /* 0x000fe200078ec0ff */
[----:B------:R-:W-:Y:S01]  /*9f80*/  IMAD.WIDE.U32 R16, R10, c[0x0][0x440], R16 ;  /* 0x000110000a107a25 */ /* 0x000fe200078e0010 */
[----:B------:R-:W-:Y:S02]  /*9f90*/  LEA.HI R15, R15, R12, RZ, 0x3 ;  /* 0x0000000c0f0f7211 */ /* 0x000fe400078f18ff */
[----:B------:R-:W-:Y:S01]  /*9fa0*/  IADD3 R13, -R0, R13, RZ ;  /* 0x0000000d000d7210 */ /* 0x000fe20007ffe1ff */
[----:B------:R-:W-:Y:S01]  /*9fb0*/  IMAD.MOV.U32 R22, RZ, RZ, R16 ;  /* 0x000000ffff167224 */ /* 0x000fe200078e0010 */
[----:B------:R-:W-:Y:S01]  /*9fc0*/  LOP3.LUT R15, R15, 0xffffff8, RZ, 0xc0, !PT ;  /* 0x0ffffff80f0f7812 */ /* 0x000fe200078ec0ff */
[----:B------:R-:W1:Y:S01]  /*9fd0*/  S2R R0, SR_CTAID.X ;  /* 0x0000000000007919 */ /* 0x000e620000002500 */
[----:B------:R-:W-:-:S02]  /*9fe0*/  SHF.R.S32.HI R3, RZ, 0x1f, R6 ;  /* 0x0000001fff037819 */ /* 0x000fc40000011406 */
[----:B------:R-:W-:Y:S01]  /*9ff0*/  SHF.R.S32.HI R9, RZ, 0x1f, R10 ;  /* 0x0000001fff097819 */ /* 0x000fe2000001140a */
[----:B------:R-:W-:Y:S01]  /*a000*/  IMAD.IADD R15, R12, 0x1, -R15 ;  /* 0x000000010c0f7824 */ /* 0x000fe200078e0a0f */
[----:B------:R-:W-:Y:S02]  /*a010*/  LEA.HI R12, R13, R13, RZ, 0x1 ;  /* 0x0000000d0d0c7211 */ /* 0x000fe400078f08ff */
[----:B------:R-:W-:Y:S02]  /*a020*/  LEA.HI R3, R3, R6, RZ, 0x2 ;  /* 0x0000000603037211 */ /* 0x000fe400078f10ff */
[----:B------:R-:W-:Y:S02]  /*a030*/  LOP3.LUT R12, R12, 0x1ffffffe, RZ, 0xc0, !PT ;  /* 0x1ffffffe0c0c7812 */ /* 0x000fe400078ec0ff */
[----:B------:R-:W-:Y:S02]  /*a040*/  SHF.R.S32.HI R14, RZ, 0x2, R3 ;  /* 0x00000002ff0e7819 */ /* 0x000fe40000011403 */
[----:B------:R-:W-:Y:S01]  /*a050*/  IADD3 R12, R13, -R12, RZ ;  /* 0x8000000c0d0c7210 */ /* 0x000fe20007ffe0ff */
[----:B------:R-:W-:Y:S01]  /*a060*/  IMAD R13, R9, c[0x0][0x4d8], RZ ;  /* 0x00013600090d7a24 */ /* 0x000fe200078e02ff */
[----:B------:R-:W-:Y:S01]  /*a070*/  LOP3.LUT R3, R3, 0x7ffffffc, RZ, 0xc0, !PT ;  /* 0x7ffffffc03037812 */ /* 0x000fe200078ec0ff */
[----:B------:R-:W-:-:S02]  /*a080*/  IMAD R15, R15, 0x10, R14 ;  /* 0x000000100f0f7824 */ /* 0x000fc400078e020e */
[----:B------:R-:W-:Y:S02]  /*a090*/  IMAD R9, R9, c[0x0][0x440], RZ ;  /* 0x0001100009097a24 */ /* 0x000fe400078e02ff */
[----:B------:R-:W-:Y:S02]  /*a0a0*/  IMAD R21, R12, 0x8, R15 ;  /* 0x000000080c157824 */ /* 0x000fe400078e020f */
[C---:B------:R-:W-:Y:S02]  /*a0b0*/  IMAD R9, R10.reuse, c[0x0][0x444], R9 ;  /* 0x000111000a097a24 */ /* 0x040fe400078e0209 */
[----:B------:R-:W-:Y:S01]  /*a0c0*/  IMAD R13, R10, c[0x0][0x4dc], R13 ;  /* 0x000137000a0d7a24 */ /* 0x000fe200078e020d */
[C---:B-1----:R-:W-:Y:S01]  /*a0d0*/  LEA R21, R0.reuse, R21, 0x7 ;  /* 0x0000001500157211 */ /* 0x042fe200078e38ff */
[----:B------:R-:W-:Y:S01]  /*a0e0*/  IMAD.IADD R23, R17, 0x1, R9 ;  /* 0x0000000111177824 */ /* 0x000fe200078e0209 */
[----:B------:R-:W-:Y:S01]  /*a0f0*/  SHF.R.S32.HI R10, RZ, 0x1f, R8 ;  /* 0x0000001fff0a7819 */ /* 0x000fe20000011408 */
[----:B------:R-:W-:Y:S01]  /*a100*/  IMAD.IADD R19, R19, 0x1, R13 ;  /* 0x0000000113137824 */ /* 0x000fe200078e020d */
[----:B------:R-:W-:Y:S01]  /*a110*/  MOV R12, R21 ;  /* 0x00000015000c7202 */ /* 0x000fe20000000f00 */
[----:B------:R-:W-:Y:S01]  /*a120*/  @P1 IMAD.HI.U32 R9, R21, c[0x0][0x4ec], RZ ;  /* 0x00013b0015091a27 */ /* 0x000fe200078e00ff */
[----:B------:R-:W-:-:S03]  /*a130*/  LEA R0, R0, R15, 0x7 ;  /* 0x0000000f00007211 */ /* 0x000fc600078e38ff */
[C---:B------:R-:W-:Y:S01]  /*a140*/  IMAD R13, R10.reuse, c[0x0][0x4e0], RZ ;  /* 0x000138000a0d7a24 */ /* 0x040fe200078e02ff */
[----:B------:R-:W-:Y:S01]  /*a150*/  @P1 SHF.R.U32.HI R12, RZ, c[0x0][0x4f0], R9 ;  /* 0x00013c00ff0c1a19 */ /* 0x000fe20000011609 */
[----:B------:R-:W-:Y:S01]  /*a160*/  IMAD R17, R10, c[0x0][0x448], RZ ;  /* 0x000112000a117a24 */ /* 0x000fe200078e02ff */
[----:B------:R-:W-:Y:S01]  /*a170*/  MOV R9, R21 ;  /* 0x0000001500097202 */ /* 0x000fe20000000f00 */
[C---:B------:R-:W-:Y:S01]  /*a180*/  IMAD R13, R8.reuse, c[0x0][0x4e4], R13 ;  /* 0x00013900080d7a24 */ /* 0x040fe200078e020d */
[--C-:B------:R-:W-:Y:S01]  /*a190*/  SHF.R.S32.HI R14, RZ, 0x1f, R12.reuse ;  /* 0x0000001fff0e7819 */ /* 0x100fe2000001140c */
[----:B------:R-:W-:Y:S02]  /*a1a0*/  IMAD.MOV R10, RZ, RZ, -R12 ;  /* 0x000000ffff0a7224 */ /* 0x000fe400078e0a0c */
[C---:B------:R-:W-:Y:S02]  /*a1b0*/  IMAD R17, R8.reuse, c[0x0][0x44c], R17 ;  /* 0x0001130008117a24 */ /* 0x040fe400078e0211 */
[----:B------:R-:W-:-:S04]  /*a1c0*/  IMAD.WIDE.U32 R22, R8, c[0x0][0x448], R22 ;  /* 0x0001120008167a25 */ /* 0x000fc800078e0016 */
[----:B------:R-:W-:-:S04]  /*a1d0*/  IMAD.WIDE.U32 R18, R8, c[0x0][0x4e0], R18 ;  /* 0x0001380008127a25 */ /* 0x000fc800078e0012 */
[----:B------:R-:W-:Y:S01]  /*a1e0*/  @P1 IMAD.HI.U32 R8, R21, c[0x0][0x4ec], RZ ;  /* 0x00013b0015081a27 */ /* 0x000fe200078e00ff */
[----:B------:R-:W-:Y:S01]  /*a1f0*/  BAR.SYNC.DEFER_BLOCKING 0x1, 0x100 ;  /* 0x0044000000007b1d */ /* 0x000fe20000010000 */
[----:B------:R-:W-:Y:S02]  /*a200*/  IADD3 R12, P0, R12, R18, RZ ;  /* 0x000000120c0c7210 */ /* 0x000fe40007f1e0ff */
[----:B------:R-:W-:Y:S01]  /*a210*/  IMAD R10, R10, c[0x0][0x4e8], R21 ;  /* 0x00013a000a0a7a24 */ /* 0x000fe200078e0215 */
[----:B------:R-:W-:Y:S01]  /*a220*/  @P1 SHF.R.U32.HI R9, RZ, c[0x0][0x4f0], R8 ;  /* 0x00013c00ff091a19 */ /* 0x000fe20000011608 */
[----:B------:R-:W-:Y:S01]  /*a230*/  IMAD.IADD R23, R23, 0x1, R17 ;  /* 0x0000000117177824 */ /* 0x000fe200078e0211 */
[----:B------:R-:W-:Y:S01]  /*a240*/  IADD3.X R13, R14, R19, R13, P0, !PT ;  /* 0x000000130e0d7210 */ /* 0x000fe200007fe40d */
[----:B------:R-:W-:Y:S01]  /*a250*/  IMAD.IADD R3, R6, 0x1, -R3 ;  /* 0x0000000106037824 */ /* 0x000fe200078e0a03 */
[----:B------:R-:W-:Y:S01]  /*a260*/  SHF.R.S32.HI R8, RZ, 0x1f, R10 ;  /* 0x0000001fff087819 */ /* 0x000fe2000001140a */
[C---:B------:R-:W-:Y:S01]  /*a270*/  IMAD.WIDE.U32 R22, R9.reuse, c[0x0][0x430], R22 ;  /* 0x00010c0009167a25 */ /* 0x040fe200078e0016 */
[----:B------:R-:W-:-:S02]  /*a280*/  IADD3 R14, -R9, RZ, RZ ;  /* 0x000000ff090e7210 */ /* 0x000fc40007ffe1ff */
[----:B------:R-:W-:Y:S01]  /*a290*/  LOP3.LUT P1, RZ, R6, 0x3, RZ, 0xc0, !PT ;  /* 0x0000000306ff7812 */ /* 0x000fe2000782c0ff */
[----:B------:R-:W-:Y:S01]  /*a2a0*/  IMAD R17, R8, c[0x0][0x4c8], RZ ;  /* 0x0001320008117a24 */ /* 0x000fe200078e02ff */
[----:B------:R-:W-:Y:S01]  /*a2b0*/  SHF.R.S32.HI R8, RZ, 0x1f, R9 ;  /* 0x0000001fff087819 */ /* 0x000fe20000011409 */
[----:B------:R-:W-:Y:S01]  /*a2c0*/  IMAD.WIDE.U32 R12, R10, c[0x0][0x4c8], R12 ;  /* 0x000132000a0c7a25 */ /* 0x000fe200078e000c */
[----:B------:R-:W-:-:S03]  /*a2d0*/  ISETP.GE.OR P2, PT, R0, R11, P1 ;  /* 0x0000000b0000720c */ /* 0x000fc60000f46670 */
[----:B------:R-:W-:Y:S01]  /*a2e0*/  IMAD R17, R10, c[0x0][0x4cc], R17 ;  /* 0x000133000a117a24 */ /* 0x000fe200078e0211 */
[----:B------:R-:W-:Y:S01]  /*a2f0*/  LEA R10, P0, R12, c[0x0][0x4a8], 0x2 ;  /* 0x00012a000c0a7a11 */ /* 0x000fe200078010ff */
[----:B------:R-:W-:Y:S02]  /*a300*/  IMAD R14, R14, c[0x0][0x4e8], R21 ;  /* 0x00013a000e0e7a24 */ /* 0x000fe400078e0215 */
[----:B------:R-:W-:Y:S02]  /*a310*/  IMAD.IADD R17, R13, 0x1, R17 ;  /* 0x000000010d117824 */ /* 0x000fe400078e0211 */
[----:B------:R-:W-:Y:S01]  /*a320*/  IMAD R8, R8, c[0x0][0x430], RZ ;  /* 0x00010c0008087a24 */ /* 0x000fe200078e02ff */
[----:B------:R-:W-:Y:S02]  /*a330*/  SHFL.IDX PT, R18, R10, 0x1, 0x1c1f ;  /* 0x003c1f000a127f89 */ /* 0x000fe400000e0000 */
[----:B------:R-:W-:Y:S01]  /*a340*/  LEA.HI.X R17, R12, c[0x0][0x4ac], R17, 0x2, P0 ;  /* 0x00012b000c117a11 */ /* 0x000fe200000f1411 */
[----:B------:R-:W-:Y:S01]  /*a350*/  IMAD R9, R9, c[0x0][0x434], R8 ;  /* 0x00010d0009097a24 */ /* 0x000fe200078e0208 */
[----:B------:R-:W-:Y:S01]  /*a360*/  SHFL.IDX PT, R12, R10, RZ, 0x1c1f ;  /* 0x001c1fff0a0c7589 */ /* 0x000fe200000e0000 */
[----:B------:R-:W-:-:S02]  /*a370*/  SHF.R.S32.HI R8, RZ, 0x1f, R14 ;  /* 0x0000001fff087819 */ /* 0x000fc4000001140e */
[----:B------:R-:W-:Y:S01]  /*a380*/  IMAD.IADD R23, R23, 0x1, R9 ;  /* 0x0000000117177824 */ /* 0x000fe200078e0209 */
[----:B------:R-:W1:Y:S02]  /*a390*/  SHFL.IDX PT, R13, R17, RZ, 0x1c1f ;  /* 0x001c1fff110d7589 */ /* 0x000e6400000e0000 */
[----:B------:R-:W-:Y:S01]  /*a3a0*/  IMAD R9, R8, c[0x0][0x428], RZ ;  /* 0x00010a0008097a24 */ /* 0x000fe200078e02ff */
[----:B------:R-:W-:Y:S01]  /*a3b0*/  IADD3 R8, R0, 0x8, RZ ;  /* 0x0000000800087810 */ /* 0x000fe20007ffe0ff */
[----:B------:R-:W2:Y:S01]  /*a3c0*/  SHFL.IDX PT, R19, R17, 0x1, 0x1c1f ;  /* 0x003c1f0011137f89 */ /* 0x000ea200000e0000 */
[----:B------:R-:W-:Y:S02]  /*a3d0*/  IMAD.WIDE.U32 R22, R14, c[0x0][0x428], R22 ;  /* 0x00010a000e167a25 */ /* 0x000fe400078e0016 */
[----:B------:R-:W-:Y:S02]  /*a3e0*/  ISETP.GE.OR P1, PT, R8, R11, P1 ;  /* 0x0000000b0800720c */ /* 0x000fe40000f26670 */
[----:B------:R-:W-:-:S05]  /*a3f0*/  IMAD R9, R14, c[0x0][0x42c], R9 ;  /* 0x00010b000e097a24 */ /* 0x000fca00078e0209 */
[----:B------:R-:W-:Y:S02]  /*a400*/  IADD3 R14, R23, R9, RZ ;  /* 0x00000009170e7210 */ /* 0x000fe40007ffe0ff */
[----:B------:R-:W-:-:S04]  /*a410*/  LEA R9, P0, R22, c[0x0][0x400], 0x2 ;  /* 0x0001000016097a11 */ /* 0x000fc800078010ff */
[----:B------:R-:W-:Y:S01]  /*a420*/  LEA.HI.X R14, R22, c[0x0][0x404], R14, 0x2, P0 ;  /* 0x00010100160e7a11 */ /* 0x000fe200000f140e */
[----:B------:R3:W4:Y:S01]  /*a430*/  SHFL.IDX PT, R16, R9, RZ, 0x1c1f ;  /* 0x001c1fff09107589 */ /* 0x00072200000e0000 */
[----:B------:R-:W-:-:S03]  /*a440*/  ISETP.GE.AND P0, PT, R8, R11, PT ;  /* 0x0000000b0800720c */ /* 0x000fc60003f06270 */
[----:B-1----:R3:W-:Y:S04]  /*a450*/  @!P2 ST.E [R12.64], R2 ;  /* 0x000000020c00a985 */ /* 0x0027e8000c10190e */
[----:B--2---:R3:W-:Y:S01]  /*a460*/  @!P1 ST.E [R18.64], R7 ;  /* 0x0000000712009985 */ /* 0x0047e2000c10190e */
[----:B------:R-:W-:Y:S02]  /*a470*/  ISETP.GE.AND P1, PT, R0, R11, PT ;  /* 0x0000000b0000720c */ /* 0x000fe40003f26270 */
[----:B------:R-:W-:Y:S01]  /*a480*/  SHF.L.U32 R11, R3, 0x1, RZ ;  /* 0x00000001030b7819 */ /* 0x000fe200000006ff */
[----:B------:R3:W1:Y:S10]  /*a490*/  SHFL.IDX PT, R17, R14, RZ, 0x1c1f ;  /* 0x001c1fff0e117589 */ /* 0x00067400000e0000 */
[----:B------:R-:W-:Y:S05]  /*a4a0*/  @P1 BRA `(.L_x_9) ;  /* 0x000005d000001947 */ /* 0x000fea0003800000 */
[C---:B---3--:R-:W-:Y:S02]  /*a4b0*/  IADD3 R7, R11.reuse, 0x8, RZ ;  /* 0x000000080b077810 */ /* 0x048fe40007ffe0ff */
[----:B------:R-:W-:-:S02]  /*a4c0*/  IADD3 R3, R11, 0x10, RZ ;  /* 0x000000100b037810 */ /* 0x000fc40007ffe0ff */
[----:B------:R-:W-:Y:S02]  /*a4d0*/  IADD3 R2, R11, 0x18, RZ ;  /* 0x000000180b027810 */ /* 0x000fe40007ffe0ff */
[----:B------:R-:W-:Y:S02]  /*a4e0*/  ISETP.GE.AND P3, PT, R7, c[0x0][0x3c8], PT ;  /* 0x0000f20007007a0c */ /* 0x000fe40003f66270 */
[----:B------:R-:W-:Y:S02]  /*a4f0*/  ISETP.GE.AND P2, PT, R3, c[0x0][0x3c8], PT ;  /* 0x0000f20003007a0c */ /* 0x000fe40003f46270 */
[----:B------:R-:W-:Y:S02]  /*a500*/  ISETP.GE.AND P1, PT, R2, c[0x0][0x3c8], PT ;  /* 0x0000f20002007a0c */ /* 0x000fe40003f26270 */
[C---:B------:R-:W-:Y:S02]  /*a510*/  ISETP.GE.AND P4, PT, R11.reuse, c[0x0][0x3c8], PT ;  /* 0x0000f2000b007a0c */ /* 0x040fe40003f86270 */
[----:B------:R-:W-:-:S02]  /*a520*/  IADD3 R0, R11, 0x20, RZ ;  /* 0x000000200b007810 */ /* 0x000fc40007ffe0ff */
[----:B------:R-:W-:Y:S02]  /*a530*/  IADD3 R10, R11, 0x28, RZ ;  /* 0x000000280b0a7810 */ /* 0x000fe40007ffe0ff */
[----:B------:R-:W-:Y:S02]  /*a540*/  ISETP.GE.AND P6, PT, R0, c[0x0][0x3c8], PT ;  /* 0x0000f20000007a0c */ /* 0x000fe40003fc6270 */
[----:B------:R-:W-:Y:S02]  /*a550*/  @!P3 LEA.HI R7, R7, R7, RZ, 0x1 ;  /* 0x000000070707b211 */ /* 0x000fe400078f08ff */
[----:B------:R-:W-:Y:S02]  /*a560*/  @!P2 LEA.HI R3, R3, R3, RZ, 0x1 ;  /* 0x000000030303a211 */ /* 0x000fe400078f08ff */
[----:B------:R-:W-:Y:S01]  /*a570*/  @!P1 LEA.HI R2, R2, R2, RZ, 0x1 ;  /* 0x0000000202029211 */ /* 0x000fe200078f08ff */
[----:B-1--4-:R-:W-:Y:S01]  /*a580*/  @!P4 IMAD.WIDE R12, R11, 0x4, R16 ;  /* 0x000000040b0cc825 */ /* 0x012fe200078e0210 */
[----:B------:R-:W-:-:S02]  /*a590*/  @!P3 LOP3.LUT R7, R7, 0xfffffffe, RZ, 0xc0, !PT ;  /* 0xfffffffe0707b812 */ /* 0x000fc400078ec0ff */
[----:B------:R-:W-:Y:S02]  /*a5a0*/  @!P2 LOP3.LUT R3, R3, 0xfffffffe, RZ, 0xc0, !PT ;  /* 0xfffffffe0303a812 */ /* 0x000fe400078ec0ff */
[----:B------:R-:W-:Y:S01]  /*a5b0*/  @!P1 LOP3.LUT R21, R2, 0xfffffffe, RZ, 0xc0, !PT ;  /* 0xfffffffe02159812 */ /* 0x000fe200078ec0ff */
[--C-:B------:R-:W-:Y:S01]  /*a5c0*/  @!P3 IMAD.WIDE R6, R7, 0x4, R16.reuse ;  /* 0x000000040706b825 */ /* 0x100fe200078e0210 */
[----:B------:R1:W-:Y:S01]  /*a5d0*/  @!P4 ST.E.64 [R12.64], R128 ;  /* 0x000000800c00c985 */ /* 0x0003e2000c101b0e */
[----:B------:R-:W-:Y:S02]  /*a5e0*/  IADD3 R8, R11, 0x30, RZ ;  /* 0x000000300b087810 */ /* 0x000fe40007ffe0ff */
[----:B------:R-:W-:Y:S01]  /*a5f0*/  @!P2 IMAD.WIDE R18, R3, 0x4, R16 ;  /* 0x000000040312a825 */ /* 0x000fe200078e0210 */
[C---:B------:R-:W-:Y:S01]  /*a600*/  IADD3 R3, R11.reuse, 0x38, RZ ;  /* 0x000000380b037810 */ /* 0x040fe20007ffe0ff */
[----:B------:R2:W-:Y:S01]  /*a610*/  @!P3 ST.E.64 [R6.64], R124 ;  /* 0x0000007c0600b985 */ /* 0x0005e2000c101b0e */
[----:B------:R-:W-:-:S02]  /*a620*/  IADD3 R15, R11, 0x40, RZ ;  /* 0x000000400b0f7810 */ /* 0x000fc40007ffe0ff */
[----:B------:R-:W-:Y:S01]  /*a630*/  ISETP.GE.AND P5, PT, R10, c[0x0][0x3c8], PT ;  /* 0x0000f2000a007a0c */ /* 0x000fe20003fa6270 */
[----:B------:R3:W-:Y:S01]  /*a640*/  @!P2 ST.E.64 [R18.64], R120 ;  /* 0x000000781200a985 */ /* 0x0007e2000c101b0e */
[----:B------:R-:W-:Y:S02]  /*a650*/  IADD3 R2, R11, 0x48, RZ ;  /* 0x000000480b027810 */ /* 0x000fe40007ffe0ff */
[----:B------:R-:W-:Y:S02]  /*a660*/  ISETP.GE.AND P4, PT, R8, c[0x0][0x3c8], PT ;  /* 0x0000f20008007a0c */ /* 0x000fe40003f86270 */
[----:B------:R-:W-:Y:S02]  /*a670*/  ISETP.GE.AND P3, PT, R3, c[0x0][0x3c8], PT ;  /* 0x0000f20003007a0c */ /* 0x000fe40003f66270 */
[----:B------:R-:W-:Y:S02]  /*a680*/  ISETP.GE.AND P2, PT, R15, c[0x0][0x3c8], PT ;  /* 0x0000f2000f007a0c */ /* 0x000fe40003f46270 */
[----:B------:R-:W-:-:S02]  /*a690*/  @!P6 LEA.HI R0, R0, R0, RZ, 0x1 ;  /* 0x000000000000e211 */ /* 0x000fc400078f08ff */
[----:B------:R-:W-:Y:S02]  /*a6a0*/  IADD3 R20, R11, 0x60, RZ ;  /* 0x000000600b147810 */ /* 0x000fe40007ffe0ff */
[----:B------:R-:W-:-:S03]  /*a6b0*/  @!P5 LEA.HI R10, R10, R10, RZ, 0x1 ;  /* 0x0000000a0a0ad211 */ /* 0x000fc600078f08ff */
[----:B------:R-:W-:Y:S02]  /*a6c0*/  @!P4 LEA.HI R8, R8, R8, RZ, 0x1 ;  /* 0x000000080808c211 */ /* 0x000fe400078f08ff */
[----:B------:R-:W-:Y:S01]  /*a6d0*/  @!P3 LEA.HI R3, R3, R3, RZ, 0x1 ;  /* 0x000000030303b211 */ /* 0x000fe200078f08ff */
[----:B-1----:R-:W-:Y:S01]  /*a6e0*/  @!P1 IMAD.WIDE R12, R21, 0x4, R16 ;  /* 0x00000004150c9825 */ /* 0x002fe200078e0210 */
[----:B------:R-:W-:Y:S02]  /*a6f0*/  @!P2 LEA.HI R15, R15, R15, RZ, 0x1 ;  /* 0x0000000f0f0fa211 */ /* 0x000fe400078f08ff */
[----:B------:R-:W-:Y:S02]  /*a700*/  @!P4 LOP3.LUT R21, R8, 0xfffffffe, RZ, 0xc0, !PT ;  /* 0xfffffffe0815c812 */ /* 0x000fe400078ec0ff */
[----:B------:R1:W-:Y:S01]  /*a710*/  @!P1 ST.E.64 [R12.64], R116 ;  /* 0x000000740c009985 */ /* 0x0003e2000c101b0e */
[----:B------:R-:W-:Y:S02]  /*a720*/  ISETP.GE.AND P1, PT, R2, c[0x0][0x3c8], PT ;  /* 0x0000f20002007a0c */ /* 0x000fe40003f26270 */
[----:B--2---:R-:W-:-:S02]  /*a730*/  @!P6 LOP3.LUT R7, R0, 0xfffffffe, RZ, 0xc0, !PT ;  /* 0xfffffffe0007e812 */ /* 0x004fc400078ec0ff */
[----:B---3--:R-:W-:Y:S02]  /*a740*/  @!P5 LOP3.LUT R19, R10, 0xfffffffe, RZ, 0xc0, !PT ;  /* 0xfffffffe0a13d812 */ /* 0x008fe400078ec0ff */
[----:B------:R-:W-:Y:S01]  /*a750*/  @!P3 LOP3.LUT R3, R3, 0xfffffffe, RZ, 0xc0, !PT ;  /* 0xfffffffe0303b812 */ /* 0x000fe200078ec0ff */
[----:B------:R-:W-:Y:S01]  /*a760*/  @!P6 IMAD.WIDE R6, R7, 0x4, R16 ;  /* 0x000000040706e825 */ /* 0x000fe200078e0210 */
[----:B------:R-:W-:Y:S02]  /*a770*/  @!P2 LOP3.LUT R15, R15, 0xfffffffe, RZ, 0xc0, !PT ;  /* 0xfffffffe0f0fa812 */ /* 0x000fe400078ec0ff */
[C---:B------:R-:W-:Y:S02]  /*a780*/  IADD3 R0, R11.reuse, 0x50, RZ ;  /* 0x000000500b007810 */ /* 0x040fe40007ffe0ff */
[----:B------:R2:W-:Y:S01]  /*a790*/  @!P6 ST.E.64 [R6.64], R4 ;  /* 0x000000040600e985 */ /* 0x0005e2000c101b0e */
[----:B------:R-:W-:Y:S02]  /*a7a0*/  @!P1 LEA.HI R2, R2, R2, RZ, 0x1 ;  /* 0x0000000202029211 */ /* 0x000fe400078f08ff */
[----:B------:R-:W-:-:S02]  /*a7b0*/  IADD3 R8, R11, 0x58, RZ ;  /* 0x000000580b087810 */ /* 0x000fc40007ffe0ff */
[----:B------:R-:W-:Y:S02]  /*a7c0*/  ISETP.GE.AND P6, PT, R0, c[0x0][0x3c8], PT ;  /* 0x0000f20000007a0c */ /* 0x000fe40003fc6270 */
[----:B------:R-:W-:Y:S01]  /*a7d0*/  IADD3 R10, R11, 0x78, RZ ;  /* 0x000000780b0a7810 */ /* 0x000fe20007ffe0ff */
[----:B-1----:R-:W-:-:S10]  /*a7e0*/  @!P5 IMAD.WIDE R12, R19, 0x4, R16 ;  /* 0x00000004130cd825 */ /* 0x002fd400078e0210 */
[----:B------:R-:W-:Y:S01]  /*a7f0*/  @!P6 LEA.HI R0, R0, R0, RZ, 0x1 ;  /* 0x000000000000e211 */ /* 0x000fe200078f08ff */
[----:B------:R-:W-:Y:S01]  /*a800*/  @!P4 IMAD.WIDE R18, R21, 0x4, R16 ;  /* 0x000000041512c825 */ /* 0x000fe200078e0210 */
[----:B------:R1:W-:Y:S01]  /*a810*/  @!P5 ST.E.64 [R12.64], R108 ;  /* 0x0000006c0c00d985 */ /* 0x0003e2000c101b0e */
[----:B------:R-:W-:-:S03]  /*a820*/  ISETP.GE.AND P5, PT, R8, c[0x0][0x3c8], PT ;  /* 0x0000f20008007a0c */ /* 0x000fc60003fa6270 */
[----:B------:R3:W-:Y:S01]  /*a830*/  @!P4 ST.E.64 [R18.64], R104 ;  /* 0x000000681200c985 */ /* 0x0007e2000c101b0e */
[----:B------:R-:W-:Y:S02]  /*a840*/  ISETP.GE.AND P4, PT, R20, c[0x0][0x3c8], PT ;  /* 0x0000f20014007a0c */ /* 0x000fe40003f86270 */
[----:B--2---:R-:W-:Y:S01]  /*a850*/  @!P1 LOP3.LUT R5, R2, 0xfffffffe, RZ, 0xc0, !PT ;  /* 0xfffffffe02059812 */ /* 0x004fe200078ec0ff */
[----:B------:R-:W-:-:S04]  /*a860*/  @!P3 IMAD.WIDE R2, R3, 0x4, R16 ;  /* 0x000000040302b825 */ /* 0x000fc800078e0210 */
[--C-:B------:R-:W-:Y:S01]  /*a870*/  @!P2 IMAD.WIDE R6, R15, 0x4, R16.reuse ;  /* 0x000000040f06a825 */ /* 0x100fe200078e0210 */
[----:B------:R-:W-:Y:S01]  /*a880*/  IADD3 R15, R11, 0x68, RZ ;  /* 0x000000680b0f7810 */ /* 0x000fe20007ffe0ff */
[----:B------:R2:W-:Y:S01]  /*a890*/  @!P3 ST.E.64 [R2.64], R100 ;  /* 0x000000640200b985 */ /* 0x0005e2000c101b0e */
[----:B------:R-:W-:Y:S01]  /*a8a0*/  @!P5 LEA.HI R8, R8, R8, RZ, 0x1 ;  /* 0x000000080808d211 */ /* 0x000fe200078f08ff */
[----:B------:R-:W-:Y:S01]  /*a8b0*/  @!P1 IMAD.WIDE R4, R5, 0x4, R16 ;  /* 0x0000000405049825 */ /* 0x000fe200078e0210 */
[----:B------:R-:W-:Y:S01]  /*a8c0*/  ISETP.GE.AND P3, PT, R15, c[0x0][0x3c8], PT ;  /* 0x0000f2000f007a0c */ /* 0x000fe20003f66270 */
[----:B------:R4:W-:Y:S01]  /*a8d0*/  @!P2 ST.E.64 [R6.64], R96 ;  /* 0x000000600600a985 */ /* 0x0009e2000c101b0e */
[----:B------:R-:W-:-:S03]  /*a8e0*/  @!P4 LEA.HI R20, R20, R20, RZ, 0x1 ;  /* 0x000000141414c211 */ /* 0x000fc600078f08ff */
[----:B------:R5:W-:Y:S01]  /*a8f0*/  @!P1 ST.E.64 [R4.64], R92 ;  /* 0x0000005c04009985 */ /* 0x000be2000c101b0e */
[----:B------:R-:W-:Y:S02]  /*a900*/  ISETP.GE.AND P1, PT, R10, c[0x0][0x3c8], PT ;  /* 0x0000f2000a007a0c */ /* 0x000fe40003f26270 */
[----:B-1----:R-:W-:-:S05]  /*a910*/  IADD3 R12, R11, 0x70, RZ ;  /* 0x000000700b0c7810 */ /* 0x002fca0007ffe0ff */
[----:B------:R-:W-:Y:S02]  /*a920*/  @!P3 LEA.HI R15, R15, R15, RZ, 0x1 ;  /* 0x0000000f0f0fb211 */ /* 0x000fe400078f08ff */
[----:B------:R-:W-:Y:S02]  /*a930*/  ISETP.GE.AND P2, PT, R12, c[0x0][0x3c8], PT ;  /* 0x0000f2000c007a0c */ /* 0x000fe40003f46270 */
[----:B------:R-:W-:Y:S02]  /*a940*/  @!P3 LOP3.LUT R15, R15, 0xfffffffe, RZ, 0xc0, !PT ;  /* 0xfffffffe0f0fb812 */ /* 0x000fe400078ec0ff */
[----:B------:R-:W-:-:S04]  /*a950*/  @!P1 LEA.HI R10, R10, R10, RZ, 0x1 ;  /* 0x0000000a0a0a9211 */ /* 0x000fc800078f08ff */
[----:B---3--:R-:W-:Y:S02]  /*a960*/  @!P1 LOP3.LUT R19, R10, 0xfffffffe, RZ, 0xc0, !PT ;  /* 0xfffffffe0a139812 */ /* 0x008fe400078ec0ff */
[----:B--2---:R-:W-:-:S03]  /*a970*/  @!P6 LOP3.LUT R3, R0, 0xfffffffe, RZ, 0xc0, !PT ;  /* 0xfffffffe0003e812 */ /* 0x004fc600078ec0ff */
[----:B------:R-:W-:Y:S02]  /*a980*/  @!P2 LEA.HI R12, R12, R12, RZ, 0x1 ;  /* 0x0000000c0c0ca211 */ /* 0x000fe400078f08ff */
[----:B----4-:R-:W-:Y:S01]  /*a990*/  @!P4 LOP3.LUT R7, R20, 0xfffffffe, RZ, 0xc0, !PT ;  /* 0xfffffffe1407c812 */ /* 0x010fe200078ec0ff */
[--C-:B------:R-:W-:Y:S01]  /*a9a0*/  @!P6 IMAD.WIDE R2, R3, 0x4, R16.reuse ;  /* 0x000000040302e825 */ /* 0x100fe200078e0210 */
[----:B------:R-:W-:Y:S02]  /*a9b0*/  @!P2 LOP3.LUT R13, R12, 0xfffffffe, RZ, 0xc0, !PT ;  /* 0xfffffffe0c0da812 */ /* 0x000fe400078ec0ff */
[----:B-----5:R-:W-:Y:S01]  /*a9c0*/  @!P5 LOP3.LUT R5, R8, 0xfffffffe, RZ, 0xc0, !PT ;  /* 0xfffffffe0805d812 */ /* 0x020fe200078ec0ff */
[--C-:B------:R-:W-:Y:S01]  /*a9d0*/  @!P4 IMAD.WIDE R6, R7, 0x4, R16.reuse ;  /* 0x000000040706c825 */ /* 0x100fe200078e0210 */
[----:B------:R1:W-:Y:S03]  /*a9e0*/  @!P6 ST.E.64 [R2.64], R88 ;  /* 0x000000580200e985 */ /* 0x0003e6000c101b0e */
[----:B------:R-:W-:-:S04]  /*a9f0*/  @!P5 IMAD.WIDE R4, R5, 0x4, R16 ;  /* 0x000000040504d825 */ /* 0x000fc800078e0210 */
[--C-:B------:R-:W-:Y:S01]  /*aa00*/  @!P3 IMAD.WIDE R20, R15, 0x4, R16.reuse ;  /* 0x000000040f14b825 */ /* 0x100fe200078e0210 */
[----:B------:R1:W-:Y:S03]  /*aa10*/  @!P5 ST.E.64 [R4.64], R84 ;  /* 0x000000540400d985 */ /* 0x0003e6000c101b0e */
[--C-:B------:R-:W-:Y:S01]  /*aa20*/  @!P2 IMAD.WIDE R12, R13, 0x4, R16.reuse ;  /* 0x000000040d0ca825 */ /* 0x100fe200078e0210 */
[----:B------:R1:W-:Y:S03]  /*aa30*/  @!P4 ST.E.64 [R6.64], R80 ;  /* 0x000000500600c985 */ /* 0x0003e6000c101b0e */
[----:B------:R-:W-:Y:S01]  /*aa40*/  @!P1 IMAD.WIDE R16, R19, 0x4, R16 ;  /* 0x0000000413109825 */ /* 0x000fe200078e0210 */
[----:B------:R1:W-:Y:S04]  /*aa50*/  @!P3 ST.E.64 [R20.64], R76 ;  /* 0x0000004c1400b985 */ /* 0x0003e8000c101b0e */
[----:B------:R1:W-:Y:S04]  /*aa60*/  @!P2 ST.E.64 [R12.64], R72 ;  /* 0x000000480c00a985 */ /* 0x0003e8000c101b0e */
[----:B------:R1:W-:Y:S02]  /*aa70*/  @!P1 ST.E.64 [R16.64], R68 ;  /* 0x0000004410009985 */ /* 0x0003e4000c101b0e */
.L_x_9:
[----:B------:R-:W-:Y:S05]  /*aa80*/  BSYNC B0 ;  /* 0x0000000000007941 */ /* 0x000fea0003800000 */
.L_x_8:
[----:B-1----:R1:W2:Y:S04]  /*aa90*/  SHFL.IDX PT, R5, R14, 0x1, 0x1c1f ;  /* 0x003c1f000e057f89 */ /* 0x0022a800000e0000 */
[----:B------:R1:W3:Y:S01]  /*aaa0*/  SHFL.IDX PT, R4, R9, 0x1, 0x1c1f ;  /* 0x003c1f0009047f89 */ /* 0x0002e200000e0000 */
[----:B------:R-:W-:Y:S05]  /*aab0*/  @P0 EXIT ;  /* 0x000000000000094d */ /* 0x000fea0003800000 */
[C---:B------:R-:W-:Y:S02]  /*aac0*/  ISETP.GE.AND P0, PT, R11.reuse, c[0x0][0x3c8], PT ;  /* 0x0000f2000b007a0c */ /* 0x040fe40003f06270 */
[----:B---3--:R-:W-:-:S02]  /*aad0*/  IADD3 R2, R11, 0x8, RZ ;  /* 0x000000080b027810 */ /* 0x008fc40007ffe0ff */
[C---:B------:R-:W-:Y:S02]  /*aae0*/  IADD3 R0, R11.reuse, 0x10, RZ ;  /* 0x000000100b007810 */ /* 0x040fe40007ffe0ff */
[----:B------:R-:W-:Y:S02]  /*aaf0*/  ISETP.GE.AND P6, PT, R2, c[0x0][0x3c8], PT ;  /* 0x0000f20002007a0c */ /* 0x000fe40003fc6270 */
[----:B------:R-:W-:Y:S02]  /*ab00*/  ISETP.GE.AND P5, PT, R0, c[0x0][0x3c8], PT ;  /* 0x0000f20000007a0c */ /* 0x000fe40003fa6270 */
[C---:B-1----:R-:W-:Y:S02]  /*ab10*/  IADD3 R9, R11.reuse, 0x18, RZ ;  /* 0x000000180b097810 */ /* 0x042fe40007ffe0ff */
[C---:B------:R-:W-:Y:S01]  /*ab20*/  IADD3 R8, R11.reuse, 0x20, RZ ;  /* 0x000000200b087810 */ /* 0x040fe20007ffe0ff */
[C---:B--2---:R-:W-:Y:S01]  /*ab30*/  @!P0 IMAD.WIDE R14, R11.reuse, 0x4, R4 ;  /* 0x000000040b0e8825 */ /* 0x044fe200078e0204 */
[----:B------:R-:W-:-:S02]  /*ab40*/  IADD3 R7, R11, 0x28, RZ ;  /* 0x000000280b077810 */ /* 0x000fc40007ffe0ff */
[C---:B------:R-:W-:Y:S02]  /*ab50*/  IADD3 R6, R11.reuse, 0x30, RZ ;  /* 0x000000300b067810 */ /* 0x040fe40007ffe0ff */
[----:B------:R-:W-:Y:S01]  /*ab60*/  IADD3 R3, R11, 0x38, RZ ;  /* 0x000000380b037810 */ /* 0x000fe20007ffe0ff */
[----:B------:R1:W-:Y:S01]  /*ab70*/  @!P0 ST.E.64 [R14.64], R130 ;  /* 0x000000820e008985 */ /* 0x0003e2000c101b0e */
[----:B------:R-:W-:Y:S02]  /*ab80*/  ISETP.GE.AND P4, PT, R9, c[0x0][0x3c8], PT ;  /* 0x0000f20009007a0c */ /* 0x000fe40003f86270 */
[----:B------:R-:W-:Y:S02]  /*ab90*/  ISETP.GE.AND P3, PT, R8, c[0x0][0x3c8], PT ;  /* 0x0000f20008007a0c */ /* 0x000fe40003f66270 */
[----:B------:R-:W-:Y:S02]  /*aba0*/  ISETP.GE.AND P2, PT, R7, c[0x0][0x3c8], PT ;  /* 0x0000f20007007a0c */ /* 0x000fe40003f46270 */
[----:B------:R-:W-:-:S02]  /*abb0*/  ISETP.GE.AND P1, PT, R6, c[0x0][0x3c8], PT ;  /* 0x0000f20006007a0c */ /* 0x000fc40003f26270 */
[----:B------:R-:W-:Y:S02]  /*abc0*/  ISETP.GE.AND P0, PT, R3, c[0x0][0x3c8], PT ;  /* 0x0000f20003007a0c */ /* 0x000fe40003f06270 */
[----:B------:R-:W-:Y:S02]  /*abd0*/  @!P6 LEA.HI R2, R2, R2, RZ, 0x1 ;  /* 0x000000020202e211 */ /* 0x000fe400078f08ff */
[----:B------:R-:W-:Y:S02]  /*abe0*/  @!P5 LEA.HI R0, R0, R0, RZ, 0x1 ;  /* 0x000000000000d211 */ /* 0x000fe400078f08ff */
[----:B------:R-:W-:Y:S02]  /*abf0*/  @!P6 LOP3.LUT R13, R2, 0xfffffffe, RZ, 0xc0, !PT ;  /* 0xfffffffe020de812 */ /* 0x000fe400078ec0ff */
[----:B------:R-:W-:Y:S02]  /*ac00*/  @!P4 LEA.HI R9, R9, R9, RZ, 0x1 ;  /* 0x000000090909c211 */ /* 0x000fe400078f08ff */
[----:B------:R-:W-:Y:S01]  /*ac10*/  @!P3 LEA.HI R8, R8, R8, RZ, 0x1 ;  /* 0x000000080808b211 */ /* 0x000fe200078f08ff */
[----:B------:R-:W-:Y:S01]  /*ac20*/  @!P6 IMAD.WIDE R12, R13, 0x4, R4 ;  /* 0x000000040d0ce825 */ /* 0x000fe200078e0204 */
[----:B------:R-:W-:-:S02]  /*ac30*/  @!P2 LEA.HI R7, R7, R7, RZ, 0x1 ;  /* 0x000000070707a211 */ /* 0x000fc400078f08ff */
[----:B------:R-:W-:Y:S02]  /*ac40*/  @!P1 LEA.HI R6, R6, R6, RZ, 0x1 ;  /* 0x0000000606069211 */ /* 0x000fe400078f08ff */
[----:B------:R-:W-:Y:S01]  /*ac50*/  @!P0 LEA.HI R3, R3, R3, RZ, 0x1 ;  /* 0x0000000303038211 */ /* 0x000fe200078f08ff */
[----:B------:R2:W-:Y:S01]  /*ac60*/  @!P6 ST.E.64 [R12.64], R126 ;  /* 0x0000007e0c00e985 */ /* 0x0005e2000c101b0e */
[----:B------:R-:W-:Y:S02]  /*ac70*/  @!P4 LOP3.LUT R9, R9, 0xfffffffe, RZ, 0xc0, !PT ;  /* 0xfffffffe0909c812 */ /* 0x000fe400078ec0ff */
[----:B-1----:R-:W-:Y:S02]  /*ac80*/  @!P5 LOP3.LUT R15, R0, 0xfffffffe, RZ, 0xc0, !PT ;  /* 0xfffffffe000fd812 */ /* 0x002fe400078ec0ff */
[----:B------:R-:W-:Y:S02]  /*ac90*/  IADD3 R2, R11, 0x40, RZ ;  /* 0x000000400b027810 */ /* 0x000fe40007ffe0ff */
[----:B------:R-:W-:Y:S01]  /*aca0*/  @!P3 LOP3.LUT R17, R8, 0xfffffffe, RZ, 0xc0, !PT ;  /* 0xfffffffe0811b812 */ /* 0x000fe200078ec0ff */
[----:B------:R-:W-:Y:S01]  /*acb0*/  @!P5 IMAD.WIDE R14, R15, 0x4, R4 ;  /* 0x000000040f0ed825 */ /* 0x000fe200078e0204 */
[----:B------:R-:W-:-:S02]  /*acc0*/  IADD3 R0, R11, 0x48, RZ ;  /* 0x000000480b007810 */ /* 0x000fc40007ffe0ff */
[----:B------:R-:W-:Y:S01]  /*acd0*/  @!P2 LOP3.LUT R7, R7, 0xfffffffe, RZ, 0xc0, !PT ;  /* 0xfffffffe0707a812 */ /* 0x000fe200078ec0ff */
[----:B------:R-:W-:Y:S01]  /*ace0*/  @!P4 IMAD.WIDE R8, R9, 0x4, R4 ;  /* 0x000000040908c825 */ /* 0x000fe200078e0204 */
[----:B------:R-:W-:Y:S01]  /*acf0*/  @!P0 LOP3.LUT R3, R3, 0xfffffffe, RZ, 0xc0, !PT ;  /* 0xfffffffe03038812 */ /* 0x000fe200078ec0ff */
[----:B------:R1:W-:Y:S01]  /*ad00*/  @!P5 ST.E.64 [R14.64], R122 ;  /* 0x0000007a0e00d985 */ /* 0x0003e2000c101b0e */
[----:B------:R-:W-:Y:S02]  /*ad10*/  ISETP.GE.AND P6, PT, R2, c[0x0][0x3c8], PT ;  /* 0x0000f20002007a0c */ /* 0x000fe40003fc6270 */
[----:B------:R-:W-:Y:S01]  /*ad20*/  ISETP.GE.AND P5, PT, R0, c[0x0][0x3c8], PT ;  /* 0x0000f20000007a0c */ /* 0x000fe20003fa6270 */
[----:B------:R3:W-:Y:S01]  /*ad30*/  @!P4 ST.E.64 [R8.64], R118 ;  /* 0x000000760800c985 */ /* 0x0007e2000c101b0e */
[C---:B------:R-:W-:Y:S02]  /*ad40*/  IADD3 R20, R11.reuse, 0x50, RZ ;  /* 0x000000500b147810 */ /* 0x040fe40007ffe0ff */
[----:B------:R-:W-:-:S02]  /*ad50*/  IADD3 R19, R11, 0x58, RZ ;  /* 0x000000580b137810 */ /* 0x000fc40007ffe0ff */
[C---:B------:R-:W-:Y:S02]  /*ad60*/  IADD3 R18, R11.reuse, 0x60, RZ ;  /* 0x000000600b127810 */ /* 0x040fe40007ffe0ff */
[----:B------:R-:W-:Y:S02]  /*ad70*/  IADD3 R10, R11, 0x68, RZ ;  /* 0x000000680b0a7810 */ /* 0x000fe40007ffe0ff */
[----:B------:R-:W-:Y:S02]  /*ad80*/  ISETP.GE.AND P4, PT, R20, c[0x0][0x3c8], PT ;  /* 0x0000f20014007a0c */ /* 0x000fe40003f86270 */
[----:B--2---:R-:W-:Y:S01]  /*ad90*/  @!P1 LOP3.LUT R13, R6, 0xfffffffe, RZ, 0xc0, !PT ;  /* 0xfffffffe060d9812 */ /* 0x004fe200078ec0ff */
[--C-:B------:R-:W-:Y:S01]  /*ada0*/  @!P2 IMAD.WIDE R6, R7, 0x4, R4.reuse ;  /* 0x000000040706a825 */ /* 0x100fe200078e0204 */
[----:B------:R-:W-:Y:S02]  /*adb0*/  @!P6 LEA.HI R2, R2, R2, RZ, 0x1 ;  /* 0x000000020202e211 */ /* 0x000fe400078f08ff */
[----:B------:R-:W-:Y:S01]  /*adc0*/  @!P5 LEA.HI R0, R0, R0, RZ, 0x1 ;  /* 0x000000000000d211 */ /* 0x000fe200078f08ff */
[----:B------:R-:W-:-:S06]  /*add0*/  @!P1 IMAD.WIDE R12, R13, 0x4, R4 ;  /* 0x000000040d0c9825 */ /* 0x000fcc00078e0204 */
[----:B------:R-:W-:Y:S01]  /*ade0*/  @!P4 LEA.HI R20, R20, R20, RZ, 0x1 ;  /* 0x000000141414c211 */ /* 0x000fe200078f08ff */
[----:B-1----:R-:W-:-:S04]  /*adf0*/  @!P3 IMAD.WIDE R14, R17, 0x4, R4 ;  /* 0x00000004110eb825 */ /* 0x002fc800078e0204 */
[----:B----4-:R-:W-:Y:S01]  /*ae00*/  @!P0 IMAD.WIDE R16, R3, 0x4, R4 ;  /* 0x0000000403108825 */ /* 0x010fe200078e0204 */
[----:B------:R1:W-:Y:S01]  /*ae10*/  @!P3 ST.E.64 [R14.64], R114 ;  /* 0x000000720e00b985 */ /* 0x0003e2000c101b0e */
[----:B------:R-:W-:Y:S02]  /*ae20*/  IADD3 R3, R11, 0x70, RZ ;  /* 0x000000700b037810 */ /* 0x000fe40007ffe0ff */
[----:B------:R-:W-:Y:S01]  /*ae30*/  ISETP.GE.AND P3, PT, R19, c[0x0][0x3c8], PT ;  /* 0x0000f20013007a0c */ /* 0x000fe20003f66270 */
[----:B------:R2:W-:Y:S01]  /*ae40*/  @!P2 ST.E.64 [R6.64], R110 ;  /* 0x0000006e0600a985 */ /* 0x0005e2000c101b0e */
[----:B------:R-:W-:Y:S02]  /*ae50*/  ISETP.GE.AND P2, PT, R18, c[0x0][0x3c8], PT ;  /* 0x0000f20012007a0c */ /* 0x000fe40003f46270 */
[----:B---3--:R-:W-:Y:S01]  /*ae60*/  @!P5 LOP3.LUT R9, R0, 0xfffffffe, RZ, 0xc0, !PT ;  /* 0xfffffffe0009d812 */ /* 0x008fe200078ec0ff */
[----:B------:R3:W-:Y:S01]  /*ae70*/  @!P1 ST.E.64 [R12.64], R106 ;  /* 0x0000006a0c009985 */ /* 0x0007e2000c101b0e */
[----:B------:R-:W-:-:S02]  /*ae80*/  ISETP.GE.AND P1, PT, R10, c[0x0][0x3c8], PT ;  /* 0x0000f2000a007a0c */ /* 0x000fc40003f26270 */
[----:B------:R-:W-:Y:S01]  /*ae90*/  IADD3 R11, R11, 0x78, RZ ;  /* 0x000000780b0b7810 */ /* 0x000fe20007ffe0ff */
[----:B------:R4:W-:Y:S01]  /*aea0*/  @!P0 ST.E.64 [R16.64], R102 ;  /* 0x0000006610008985 */ /* 0x0009e2000c101b0e */
[----:B------:R-:W-:Y:S01]  /*aeb0*/  ISETP.GE.AND P0, PT, R3, c[0x0][0x3c8], PT ;  /* 0x0000f20003007a0c */ /* 0x000fe20003f06270 */
[----:B------:R-:W-:Y:S02]  /*aec0*/  @!P5 IMAD.WIDE R8, R9, 0x4, R4 ;  /* 0x000000040908d825 */ /* 0x000fe400078e0204 */
[----:B------:R-:W-:Y:S02]  /*aed0*/  @!P3 LEA.HI R19, R19, R19, RZ, 0x1 ;  /* 0x000000131313b211 */ /* 0x000fe400078f08ff */
[----:B------:R-:W-:Y:S02]  /*aee0*/  @!P2 LEA.HI R18, R18, R18, RZ, 0x1 ;  /* 0x000000121212a211 */ /* 0x000fe400078f08ff */
[----:B------:R-:W-:Y:S02]  /*aef0*/  @!P3 LOP3.LUT R19, R19, 0xfffffffe, RZ, 0xc0, !PT ;  /* 0xfffffffe1313b812 */ /* 0x000fe400078ec0ff */
[----:B------:R-:W-:-:S04]  /*af00*/  @!P1 LEA.HI R10, R10, R10, RZ, 0x1 ;  /* 0x0000000a0a0a9211 */ /* 0x000fc800078f08ff */
[----:B------:R-:W-:Y:S02]  /*af10*/  @!P0 LEA.HI R3, R3, R3, RZ, 0x1 ;  /* 0x0000000303038211 */ /* 0x000fe400078f08ff */
[----:B-1----:R-:W-:Y:S02]  /*af20*/  @!P2 LOP3.LUT R15, R18, 0xfffffffe, RZ, 0xc0, !PT ;  /* 0xfffffffe120fa812 */ /* 0x002fe400078ec0ff */
[----:B------:R-:W-:Y:S02]  /*af30*/  @!P0 LOP3.LUT R3, R3, 0xfffffffe, RZ, 0xc0, !PT ;  /* 0xfffffffe03038812 */ /* 0x000fe400078ec0ff */
[----:B--2---:R-:W-:-:S03]  /*af40*/  @!P6 LOP3.LUT R7, R2, 0xfffffffe, RZ, 0xc0, !PT ;  /* 0xfffffffe0207e812 */ /* 0x004fc600078ec0ff */
[----:B------:R-:W-:Y:S01]  /*af50*/  @!P0 IMAD.WIDE R2, R3, 0x4, R4 ;  /* 0x0000000403028825 */ /* 0x000fe200078e0204 */
[----:B---3--:R-:W-:-:S03]  /*af60*/  @!P4 LOP3.LUT R13, R20, 0xfffffffe, RZ, 0xc0, !PT ;  /* 0xfffffffe140dc812 */ /* 0x008fc600078ec0ff */
[----:B------:R-:W-:Y:S01]  /*af70*/  @!P6 IMAD.WIDE R6, R7, 0x4, R4 ;  /* 0x000000040706e825 */ /* 0x000fe200078e0204 */
[----:B----4-:R-:W-:-:S04]  /*af80*/  @!P1 LOP3.LUT R17, R10, 0xfffffffe, RZ, 0xc0, !PT ;  /* 0xfffffffe0a119812 */ /* 0x010fc800078ec0ff */
[----:B------:R1:W-:Y:S04]  /*af90*/  @!P6 ST.E.64 [R6.64], R98 ;  /* 0x000000620600e985 */ /* 0x0003e8000c101b0e */
[----:B------:R2:W-:Y:S01]  /*afa0*/  @!P5 ST.E.64 [R8.64], R94 ;  /* 0x0000005e0800d985 */ /* 0x0005e2000c101b0e */
[----:B-1----:R-:W-:-:S04]  /*afb0*/  @!P4 IMAD.WIDE R6, R13, 0x4, R4 ;  /* 0x000000040d06c825 */ /* 0x002fc800078e0204 */
[--C-:B--2---:R-:W-:Y:S01]  /*afc0*/  @!P3 IMAD.WIDE R8, R19, 0x4, R4.reuse ;  /* 0x000000041308b825 */ /* 0x104fe200078e0204 */
[----:B------:R1:W-:Y:S03]  /*afd0*/  @!P4 ST.E.64 [R6.64], R90 ;  /* 0x0000005a0600c985 */ /* 0x0003e6000c101b0e */
[--C-:B------:R-:W-:Y:S01]  /*afe0*/  @!P2 IMAD.WIDE R12, R15, 0x4, R4.reuse ;  /* 0x000000040f0ca825 */ /* 0x100fe200078e0204 */
[----:B------:R1:W-:Y:S03]  /*aff0*/  @!P3 ST.E.64 [R8.64], R86 ;  /* 0x000000560800b985 */ /* 0x0003e6000c101b0e */
[----:B------:R-:W-:Y:S01]  /*b000*/  @!P1 IMAD.WIDE R14, R17, 0x4, R4 ;  /* 0x00000004110e9825 */ /* 0x000fe200078e0204 */
[----:B------:R1:W-:Y:S04]  /*b010*/  @!P2 ST.E.64 [R12.64], R82 ;  /* 0x000000520c00a985 */ /* 0x0003e8000c101b0e */
[----:B------:R1:W-:Y:S04]  /*b020*/  @!P1 ST.E.64 [R14.64], R78 ;  /* 0x0000004e0e009985 */ /* 0x0003e8000c101b0e */
[----:B------:R1:W-:Y:S01]  /*b030*/  @!P0 ST.E.64 [R2.64], R74 ;  /* 0x0000004a02008985 */ /* 0x0003e2000c101b0e */
[----:B------:R-:W-:-:S13]  /*b040*/  ISETP.GE.AND P0, PT, R11, c[0x0][0x3c8], PT ;  /* 0x0000f2000b007a0c */ /* 0x000fda0003f06270 */
[----:B------:R-:W-:Y:S05]  /*b050*/  @P0 EXIT ;  /* 0x000000000000094d */ /* 0x000fea0003800000 */
[----:B-1----:R-:W-:-:S04]  /*b060*/  LEA.HI R3, R11, R11, RZ, 0x1 ;  /* 0x0000000b0b037211 */ /* 0x002fc800078f08ff */
[----:B------:R-:W-:-:S05]  /*b070*/  LOP3.LUT R3, R3, 0xfffffffe, RZ, 0xc0, !PT ;  /* 0xfffffffe03037812 */ /* 0x000fca00078ec0ff */
[----:B------:R-:W-:-:S05]  /*b080*/  IMAD.WIDE R4, R3, 0x4, R4 ;  /* 0x0000000403047825 */ /* 0x000fca00078e0204 */
[----:B------:R-:W-:Y:S01]  /*b090*/  ST.E.64 [R4.64], R70 ;  /* 0x0000004604007985 */ /* 0x000fe2000c101b0e */
[----:B------:R-:W-:Y:S05]  /*b0a0*/  EXIT ;  /* 0x000000000000794d */ /* 0x000fea0003800000 */
.L_x_7:
[----:B------:R-:W1:Y:S02]  /*b0b0*/  S2R R4, SR_TID.X ;  /* 0x0000000000047919 */ /* 0x000e640000002100 */
[----:B-1----:R-:W-:-:S13]  /*b0c0*/  ISETP.GT.AND P0, PT, R4, 0x7f, PT ;  /* 0x0000007f0400780c */ /* 0x002fda0003f04270 */
[----:B------:R-:W-:Y:S05]  /*b0d0*/  @P0 EXIT ;  /* 0x000000000000094d */ /* 0x000fea0003800000 */
[----:B------:R-:W1:Y:S01]  /*b0e0*/  S2R R7, SR_CTAID.X ;  /* 0x0000000000077919 */ /* 0x000e620000002500 */
[----:B------:R-:W-:-:S05]  /*b0f0*/  MOV R0, c[0x0][0x4e8] ;  /* 0x00013a0000007a02 */ /* 0x000fca0000000f00 */
[----:B------:R-:W-:Y:S01]  /*b100*/  IMAD R2, R0, c[0x0][0x388], RZ ;  /* 0x0000e20000027a24 */ /* 0x000fe200078e02ff */
[----:B-1----:R-:W-:-:S04]  /*b110*/  LEA R7, R7, R4, 0x7 ;  /* 0x0000000407077211 */ /* 0x002fc800078e38ff */
[----:B------:R-:W-:-:S13]  /*b120*/  ISETP.GE.AND P0, PT, R7, R2, PT ;  /* 0x000000020700720c */ /* 0x000fda0003f06270 */
[----:B------:R-:W-:Y:S05]  /*b130*/  @P0 EXIT ;  /* 0x000000000000094d */ /* 0x000fea0003800000 */
[----:B------:R-:W1:Y:S01]  /*b140*/  S2R R5, SR_CTAID.Z ;  /* 0x0000000000057919 */ /* 0x000e620000002700 */
[----:B------:R-:W-:Y:S01]  /*b150*/  USHF.R.S32.HI UR6, URZ, 0x1f, UR10 ;  /* 0x0000001f3f067899 */ /* 0x000fe2000801140a */
[----:B------:R-:W-:Y:S01]  /*b160*/  ISETP.NE.AND P0, PT, R0, 0x1, PT ;  /* 0x000000010000780c */ /* 0x000fe20003f05270 */
[----:B------:R-:W-:Y:S01]  /*b170*/  ULDC.64 UR4, c[0x0][0x4d0] ;  /* 0x0001340000047ab9 */ /* 0x000fe20000000a00 */
[----:B------:R-:W2:Y:S01]  /*b180*/  S2R R3, SR_CTAID.Y ;  /* 0x0000000000037919 */ /* 0x000ea20000002600 */
[----:B------:R-:W-:Y:S01]  /*b190*/  UIMAD UR6, UR6, UR4, URZ ;  /* 0x00000004060672a4 */ /* 0x000fe2000f8e023f */
[----:B------:R-:W-:Y:S01]  /*b1a0*/  IADD3 R2, RZ, -UR10, RZ ;  /* 0x8000000aff027c10 */ /* 0x000fe2000fffe0ff */
[----:B------:R-:W-:Y:S01]  /*b1b0*/  UIMAD.WIDE.U32 UR8, UR10, UR4, URZ ;  /* 0x000000040a0872a5 */ /* 0x000fe2000f8e003f */
[----:B------:R-:W-:Y:S01]  /*b1c0*/  MOV R6, R7 ;  /* 0x0000000700067202 */ /* 0x000fe20000000f00 */
[----:B------:R-:W-:-:S04]  /*b1d0*/  UIMAD UR4, UR10, UR5, UR6 ;  /* 0x000000050a0472a4 */ /* 0x000fc8000f8e0206 */
[----:B------:R-:W-:Y:S01]  /*b1e0*/  UIADD3 UR4, UR9, UR4, URZ ;  /* 0x0000000409047290 */ /* 0x000fe2000fffe03f */
[----:B------:R-:W-:Y:S01]  /*b1f0*/  MOV R9, UR9 ;  /* 0x0000000900097c02 */ /* 0x000fe20008000f00 */
[----:B------:R-:W-:-:S04]  /*b200*/  @P0 IMAD.HI.U32 R4, R7, c[0x0][0x4ec], RZ ;  /* 0x00013b0007040a27 */ /* 0x000fc800078e00ff */
[----:B------:R-:W-:Y:S01]  /*b210*/  IMAD.U32 R8, RZ, RZ, UR8 ;  /* 0x00000008ff087e24 */ /* 0x000fe2000f8e00ff */
[----:B------:R-:W-:Y:S01]  /*b220*/  @P0 SHF.R.U32.HI R6, RZ, c[0x0][0x4f0], R4 ;  /* 0x00013c00ff060a19 */ /* 0x000fe20000011604 */
[----:B------:R-:W-:Y:S01]  /*b230*/  IMAD.U32 R9, RZ, RZ, UR4 ;  /* 0x00000004ff097e24 */ /* 0x000fe2000f8e00ff */
[----:B-1----:R-:W-:-:S03]  /*b240*/  SHF.R.S32.HI R0, RZ, 0x1f, R5 ;  /* 0x0000001fff007819 */ /* 0x002fc60000011405 */
[----:B------:R-:W-:Y:S01]  /*b250*/  IMAD.WIDE.U32 R8, R5, c[0x0][0x4d8], R8 ;  /* 0x0001360005087a25 */ /* 0x000fe200078e0008 */
[----:B------:R-:W-:-:S03]  /*b260*/  IADD3 R4, -R6, RZ, RZ ;  /* 0x000000ff06047210 */ /* 0x000fc60007ffe1ff */
[----:B------:R-:W-:Y:S02]  /*b270*/  IMAD R0, R0, c[0x0][0x4d8], RZ ;  /* 0x0001360000007a24 */ /* 0x000fe400078e02ff */
[----:B--2---:R-:W-:Y:S02]  /*b280*/  IMAD R2, R2, c[0x0][0x550], R3 ;  /* 0x0001540002027a24 */ /* 0x004fe400078e0203 */
[----:B------:R-:W-:Y:S02]  /*b290*/  IMAD R0, R5, c[0x0][0x4dc], R0 ;  /* 0x0001370005007a24 */ /* 0x000fe400078e0200 */
[----:B------:R-:W-:Y:S01]  /*b2a0*/  IMAD R4, R4, c[0x0][0x4e8], R7 ;  /* 0x00013a0004047a24 */ /* 0x000fe200078e0207 */
[----:B------:R-:W-:Y:S01]  /*b2b0*/  SHF.R.S32.HI R3, RZ, 0x1f, R2 ;  /* 0x0000001fff037819 */ /* 0x000fe20000011402 */
[----:B------:R-:W-:Y:S01]  /*b2c0*/  IMAD.IADD R9, R0, 0x1, R9 ;  /* 0x0000000100097824 */ /* 0x000fe200078e0209 */
[----:B------:R-:W-:-:S03]  /*b2d0*/  SHF.R.S32.HI R0, RZ, 0x1f, R6 ;  /* 0x0000001fff007819 */ /* 0x000fc60000011406 */
[----:B------:R-:W-:Y:S02]  /*b2e0*/  IMAD R3, R3, c[0x0][0x4e0], RZ ;  /* 0x0001380003037a24 */ /* 0x000fe400078e02ff */
[----:B------:R-:W-:-:S04]  /*b2f0*/  IMAD.WIDE.U32 R8, R2, c[0x0][0x4e0], R8 ;  /* 0x0001380002087a25 */ /* 0x000fc800078e0008 */
[----:B------:R-:W-:Y:S01]  /*b300*/  IMAD R3, R2, c[0x0][0x4e4], R3 ;  /* 0x0001390002037a24 */ /* 0x000fe200078e0203 */
[----:B------:R-:W-:Y:S02]  /*b310*/  SHF.R.S32.HI R2, RZ, 0x1f, R4 ;  /* 0x0000001fff027819 */ /* 0x000fe40000011404 */
[----:B------:R-:W-:-:S03]  /*b320*/  IADD3 R6, P0, R6, R8, RZ ;  /* 0x0000000806067210 */ /* 0x000fc60007f1e0ff */
[----:B------:R-:W-:Y:S01]  /*b330*/  IMAD R5, R2, c[0x0][0x4c8], RZ ;  /* 0x0001320002057a24 */ /* 0x000fe200078e02ff */
[----:B------:R-:W-:-:S03]  /*b340*/  IADD3.X R7, R0, R9, R3, P0, !PT ;  /* 0x0000000900077210 */ /* 0x000fc600007fe403 */
[C---:B------:R-:W-:Y:S02]  /*b350*/  IMAD R5, R4.reuse, c[0x0][0x4cc], R5 ;  /* 0x0001330004057a24 */ /* 0x040fe400078e0205 */
[----:B------:R-:W-:-:S05]  /*b360*/  IMAD.WIDE.U32 R6, R4, c[0x0][0x4c8], R6 ;  /* 0x0001320004067a25 */ /* 0x000fca00078e0006 */
[----:B------:R-:W-:Y:S02]  /*b370*/  IADD3 R5, R7, R5, RZ ;  /* 0x0000000507057210 */ /* 0x000fe40007ffe0ff */
[----:B------:R-:W-:-:S04]  /*b380*/  LEA R2, P0, R6, c[0x0][0x4a8], 0x2 ;  /* 0x00012a0006027a11 */ /* 0x000fc800078010ff */
[----:B------:R-:W-:Y:S02]  /*b390*/  LEA.HI.X R3, R6, c[0x0][0x4ac], R5, 0x2, P0 ;  /* 0x00012b0006037a11 */ /* 0x000fe400000f1405 */
[----:B------:R-:W-:-:S05]  /*b3a0*/  MOV R5, 0xff800000 ;  /* 0xff80000000057802 */ /* 0x000fca0000000f00 */
[----:B------:R-:W-:Y:S01]  /*b3b0*/  STG.E [R2.64], R5 ;  /* 0x0000000502007986 */ /* 0x000fe2000c10190e */
[----:B------:R-:W-:Y:S05]  /*b3c0*/  EXIT ;  /* 0x000000000000794d */ /* 0x000fea0003800000 */
.L_x_10:
[----:B------:R-:W-:-:S00]  /*b3d0*/  BRA `(.L_x_10) ;  /* 0xfffffff000007947 */ /* 0x000fc0000383ffff */
[----:B------:R-:W-:-:S00]  /*b3e0*/  NOP ;  /* 0x0000000000007918 */ /* 0x000fc00000000000 */
        /* <DEDUP_REMOVED lines=9> */
.L_x_1336:


//--------------------- .text._ZN7cutlass13device_kernelIN5flash19enable_sm80_to_sm89INS1_16FlashAttnFwdSm80INS1_25CollectiveMainloopFwdSm80ILi8ELi1ELb1EN4cute5tupleIJNS5_1CILi128EEENS7_ILi96EEES8_EEELi128ENS_6half_tEfNS_4arch4Sm80ELb0ELb1ELb1ELb0ELb0ELb0ELb1ELb1EEENS1_21CollectiveEpilogueFwdINS6_IJS8_S8_S9_EEENS6_IJNS7_ILi1EEESH_SH_EEESB_SD_Li256ELb0ELb1ELb1ELb0EEENS1_19SingleTileSchedulerILb0ELb1ELb1ELi128EEEEEEEEEvNT_6ParamsE --------------------------
	.section	.text._ZN7cutlass13device_kernelIN5flash19enable_sm80_to_sm89INS1_16FlashAttnFwdSm80INS1_25CollectiveMainloopFwdSm80ILi8ELi1ELb1EN4cute5tupleIJNS5_1CILi128EEENS7_ILi96EEES8_EEELi128ENS_6half_tEfNS_4arch4Sm80ELb0ELb1ELb1ELb0ELb0ELb0ELb1ELb1EEENS1_21CollectiveEpilogueFwdINS6_IJS8_S8_S9_EEENS6_IJNS7_ILi1EEESH_SH_EEESB_SD_Li256ELb0ELb1ELb1ELb0EEENS1_19SingleTileSchedulerILb0ELb1ELb1ELi128EEEEEEEEEvNT_6ParamsE,"ax",@progbits
	.sectioninfo	@"SHI_REGISTERS=255"
	.align	128
.text._ZN7cutlass13device_kernelIN5flash19enable_sm80_to_sm89INS1_16FlashAttnFwdSm80INS1_25CollectiveMainloopFwdSm80ILi8ELi1ELb1EN4cute5tupleIJNS5_1CILi128EEENS7_ILi96EEES8_EEELi128ENS_6half_tEfNS_4arch4Sm80ELb0ELb1ELb1ELb0ELb0ELb0ELb1ELb1EEENS1_21CollectiveEpilogueFwdINS6_IJS8_S8_S9_EEENS6_IJNS7_ILi1EEESH_SH_EEESB_SD_Li256ELb0ELb1ELb1ELb0EEENS1_19SingleTileSchedulerILb0ELb1ELb1ELi128EEEEEEEEEvNT_6ParamsE:
        .type           _ZN7cutlass13device_kernelIN5flash19enable_sm80_to_sm89INS1_16FlashAttnFwdSm80INS1_25CollectiveMainloopFwdSm80ILi8ELi1ELb1EN4cute5tupleIJNS5_1CILi128EEENS7_ILi96EEES8_EEELi128ENS_6half_tEfNS_4arch4Sm80ELb0ELb1ELb1ELb0ELb0ELb0ELb1ELb1EEENS1_21CollectiveEpilogueFwdINS6_IJS8_S8_S9_EEENS6_IJNS7_ILi1EEESH_SH_EEESB_SD_Li256ELb0ELb1ELb1ELb0EEENS1_19SingleTileSchedulerILb0ELb1ELb1ELi128EEEEEEEEEvNT_6ParamsE,@function
        .size           _ZN7cutlass13device_kernelIN5flash19enable_sm80_to_sm89INS1_16FlashAttnFwdSm80INS1_25CollectiveMainloopFwdSm80ILi8ELi1ELb1EN4cute5tupleIJNS5_1CILi128EEENS7_ILi96EEES8_EEELi128ENS_6half_tEfNS_4arch4Sm80ELb0ELb1ELb1ELb0ELb0ELb0ELb1ELb1EEENS1_21CollectiveEpilogueFwdINS6_IJS8_S8_S9_EEENS6_IJNS7_ILi1EEESH_SH_EEESB_SD_Li256ELb0ELb1ELb1ELb0EEENS1_19SingleTileSchedulerILb0ELb1ELb1ELi128EEEEEEEEEvNT_6ParamsE,(.L_x_1337 - _ZN7cutlass13device_kernelIN5flash19enable_sm80_to_sm89INS1_16FlashAttnFwdSm80INS1_25CollectiveMainloopFwdSm80ILi8ELi1ELb1EN4cute5tupleIJNS5_1CILi128EEENS7_ILi96EEES8_EEELi128ENS_6half_tEfNS_4arch4Sm80ELb0ELb1ELb1ELb0ELb0ELb0ELb1ELb1EEENS1_21CollectiveEpilogueFwdINS6_IJS8_S8_S9_EEENS6_IJNS7_ILi1EEESH_SH_EEESB_SD_Li256ELb0ELb1ELb1ELb0EEENS1_19SingleTileSchedulerILb0ELb1ELb1ELi128EEEEEEEEEvNT_6ParamsE)
        .other          _ZN7cutlass13device_kernelIN5flash19enable_sm80_to_sm89INS1_16FlashAttnFwdSm80INS1_25CollectiveMainloopFwdSm80ILi8ELi1ELb1EN4cute5tupleIJNS5_1CILi128EEENS7_ILi96EEES8_EEELi128ENS_6half_tEfNS_4arch4Sm80ELb0ELb1ELb1ELb0ELb0ELb0ELb1ELb1EEENS1_21CollectiveEpilogueFwdINS6_IJS8_S8_S9_EEENS6_IJNS7_ILi1EEESH_SH_EEESB_SD_Li256ELb0ELb1ELb1ELb0EEENS1_19SingleTileSchedulerILb0ELb1ELb1ELi128EEEEEEEEEvNT_6ParamsE,@"STO_CUDA_ENTRY STV_DEFAULT"
_ZN7cutlass13device_kernelIN5flash19enable_sm80_to_sm89INS1_16FlashAttnFwdSm80INS1_25CollectiveMainloopFwdSm80ILi8ELi1ELb1EN4cute5tupleIJNS5_1CILi128EEENS7_ILi96EEES8_EEELi128ENS_6half_tEfNS_4arch4Sm80ELb0ELb1ELb1ELb0ELb0ELb0ELb1ELb1EEENS1_21CollectiveEpilogueFwdINS6_IJS8_S8_S9_EEENS6_IJNS7_ILi1EEESH_SH_EEESB_SD_Li256ELb0ELb1ELb1ELb0EEENS1_19SingleTileSchedulerILb0ELb1ELb1ELi128EEEEEEEEEvNT_6ParamsE:
[----:B------:R-:W-:Y:S02]  /*0000*/  MOV R1, c[0x0][0x28] ;  /* 0x00000a0000017a02 */ /* 0x000fe40000000f00 */
[----:B------:R-:W1:Y:S01]  /*0010*/  S2R R39, SR_TID.X ;  /* 0x0000000000277919 */ /* 0x000e620000002100 */
[----:B------:R-:W2:Y:S03]  /*0020*/  S2UR UR6, SR_CTAID.Y ;  /* 0x00000000000679c3 */ /* 0x000ea60000002600 */
        /* <DEDUP_REMOVED lines=14> */
.L_x_11:
[----:B---3--:R-:W-:Y:S02]  /*0110*/  ULDC.64 UR4, c[0x0][0x550] ;  /* 0x0001540000047ab9 */ /* 0x008fe40000000a00 */
[----:B------:R-:W-:Y:S02]  /*0120*/  UISETP.NE.AND UP0, UPT, UR4, 0x1, UPT ;  /* 0x000000010400788c */ /* 0x000fe4000bf05270 */
[----:B------:R-:W-:-:S02]  /*0130*/  UIMAD.WIDE.U32 UR10, UR6, UR5, URZ ;  /* 0x00000005060a72a5 */ /* 0x000fc4000f8e003f */
[----:B------:R-:W-:Y:S02]  /*0140*/  ULDC UR4, c[0x0][0x558] ;  /* 0x0001560000047ab9 */ /* 0x000fe40000000800 */
[----:B------:R-:W-:-:S05]  /*0150*/  UMOV UR9, UR6 ;  /* 0x0000000600097c82 */ /* 0x000fca0008000000 */
[----:B------:R-:W-:-:S03]  /*0160*/  @UP0 USHF.R.U32.HI UR9, URZ, UR4, UR11 ;  /* 0x000000043f090299 */ /* 0x000fc6000801160b */
.L_x_12:
[----:B------:R-:W-:Y:S01]  /*0170*/  ISETP.GE.AND P0, PT, R0, RZ, PT ;  /* 0x000000ff0000720c */ /* 0x000fe20003f06270 */
[----:B------:R-:W-:Y:S02]  /*0180*/  UIADD3 UR4, -UR9, URZ, URZ ;  /* 0x0000003f09047290 */ /* 0x000fe4000fffe13f */
[----:B------:R-:W-:Y:S02]  /*0190*/  ULDC UR10, c[0x0][0x550] ;  /* 0x00015400000a7ab9 */ /* 0x000fe40000000800 */
[----:B------:R-:W-:-:S08]  /*01a0*/  UIMAD UR10, UR4, UR10, UR6 ;  /* 0x0000000a040a72a4 */ /* 0x000fd0000f8e0206 */
[----:B------:R-:W-:Y:S05]  /*01b0*/  @!P0 EXIT ;  /* 0x000000000000894d */ /* 0x000fea0003800000 */
[----:B------:R-:W1:Y:S01]  /*01c0*/  S2UR UR16, SR_CTAID.X ;  /* 0x00000000001079c3 */ /* 0x000e620000002500 */
[----:B------:R-:W-:Y:S02]  /*01d0*/  ULDC UR8, c[0x0][0x2c4] ;  /* 0x0000b10000087ab9 */ /* 0x000fe40000000800 */
[----:B------:R-:W-:Y:S02]  /*01e0*/  UISETP.NE.AND UP3, UPT, UR8, 0x1, UPT ;  /* 0x000000010800788c */ /* 0x000fe4000bf65270 */
[----:B------:R-:W-:Y:S02]  /*01f0*/  UMOV UR11, 0x1 ;  /* 0x00000001000b7882 */ /* 0x000fe40000000000 */
[----:B------:R-:W-:Y:S02]  /*0200*/  ULDC.64 UR4, c[0x0][0x328] ;  /* 0x0000ca0000047ab9 */ /* 0x000fe40000000a00 */
[----:B------:R-:W-:Y:S02]  /*0210*/  UISETP.LE.AND UP2, UPT, UR11, UR5, UPT ;  /* 0x000000050b00728c */ /* 0x000fe4000bf43270 */
[----:B------:R-:W-:-:S02]  /*0220*/  ULDC.64 UR6, c[0x0][0x2c8] ;  /* 0x0000b20000067ab9 */ /* 0x000fc40000000a00 */
[----:B------:R-:W-:Y:S02]  /*0230*/  ULDC UR12, c[0x0][0x168] ;  /* 0x00005a00000c7ab9 */ /* 0x000fe40000000800 */
[----:B------:R-:W-:Y:S01]  /*0240*/  PLOP3.LUT P0, PT, PT, PT, UP2, 0x40, 0x0 ;  /* 0x000000000000781c */ /* 0x000fe20003f0e828 */
[----:B------:R-:W-:Y:S02]  /*0250*/  UIADD3 UR12, UR11, -UR12, URZ ;  /* 0x8000000c0b0c7290 */ /* 0x000fe4000fffe03f */
[----:B------:R-:W-:Y:S02]  /*0260*/  ULDC UR5, c[0x0][0x1d0] ;  /* 0x0000740000057ab9 */ /* 0x000fe40000000800 */
[----:B-1----:R-:W-:-:S04]  /*0270*/  USHF.L.U32 UR16, UR16, 0x7, URZ ;  /* 0x0000000710107899 */ /* 0x002fc8000800063f */
[----:B------:R-:W-:-:S04]  /*0280*/  @UP3 UIADD3 UR14, UR16, 0x7f, URZ ;  /* 0x0000007f100e3890 */ /* 0x000fc8000fffe03f */
[----:B------:R-:W-:Y:S02]  /*0290*/  UIMAD.WIDE.U32 UR14, UR14, UR6, URZ ;  /* 0x000000060e0e72a5 */ /* 0x000fe4000f8e003f */
[----:B------:R-:W-:Y:S02]  /*02a0*/  UIADD3 UR6, UR16, 0x7f, URZ ;  /* 0x0000007f10067890 */ /* 0x000fe4000fffe03f */
[----:B------:R-:W-:-:S04]  /*02b0*/  @UP3 USHF.R.U32.HI UR6, URZ, UR7, UR15 ;  /* 0x000000073f063299 */ /* 0x000fc8000801160f */
[----:B------:R-:W-:-:S04]  /*02c0*/  UIADD3 UR5, UR6, UR5, UR12 ;  /* 0x0000000506057290 */ /* 0x000fc8000fffe00c */
[----:B------:R-:W-:Y:S01]  /*02d0*/  UIADD3 UR6, UR5, UR4, URZ ;  /* 0x0000000405067290 */ /* 0x000fe2000fffe03f */
[----:B------:R-:W-:Y:S05]  /*02e0*/  @P0 BRA `(.L_x_13) ;  /* 0x0000014000000947 */ /* 0x000fea0003800000 */
[----:B------:R-:W-:Y:S01]  /*02f0*/  ISETP.LT.AND P0, PT, RZ, UR5, PT ;  /* 0x00000005ff007c0c */ /* 0x000fe2000bf01270 */
[----:B------:R-:W-:-:S12]  /*0300*/  UIADD3 UR7, UR5, -0x1, URZ ;  /* 0xffffffff05077890 */ /* 0x000fd8000fffe03f */
[----:B------:R-:W-:Y:S05]  /*0310*/  @P0 BRA `(.L_x_14) ;  /* 0x0000008000000947 */ /* 0x000fea0003800000 */
[----:B------:R-:W-:Y:S02]  /*0320*/  ULDC UR4, c[0x0][0x32c] ;  /* 0x0000cb0000047ab9 */ /* 0x000fe40000000800 */
[----:B------:R-:W-:Y:S02]  /*0330*/  UISETP.NE.AND UP0, UPT, UR11, UR4, UPT ;  /* 0x000000040b00728c */ /* 0x000fe4000bf05270 */
[----:B------:R-:W-:-:S03]  /*0340*/  UIADD3 UR7, -UR5, URZ, URZ ;  /* 0x0000003f05077290 */ /* 0x000fc6000fffe13f */
[----:B------:R-:W-:Y:S02]  /*0350*/  ULDC.64 UR4, c[0x0][0x330] ;  /* 0x0000cc0000047ab9 */ /* 0x000fe40000000a00 */
[----:B------:R-:W-:-:S04]  /*0360*/  UIMAD.WIDE.U32 UR12, UR7, UR4, URZ ;  /* 0x00000004070c72a5 */ /* 0x000fc8000f8e003f */
[----:B------:R-:W-:-:S04]  /*0370*/  @UP0 USHF.R.U32.HI UR7, URZ, UR5, UR13 ;  /* 0x000000053f070299 */ /* 0x000fc8000801160d */
[----:B------:R-:W-:Y:S01]  /*0380*/  ULOP3.LUT UR7, URZ, UR7, URZ, 0x33, !UPT ;  /* 0x000000073f077292 */ /* 0x000fe2000f8e333f */
[----:B------:R-:W-:Y:S05]  /*0390*/  BRA `(.L_x_15) ;  /* 0x0000005000007947 */ /* 0x000fea0003800000 */
.L_x_14:
[----:B------:R-:W-:Y:S02]  /*03a0*/  ULDC UR4, c[0x0][0x32c] ;  /* 0x0000cb0000047ab9 */ /* 0x000fe40000000800 */
[----:B------:R-:W-:-:S03]  /*03b0*/  UISETP.NE.AND UP0, UPT, UR11, UR4, UPT ;  /* 0x000000040b00728c */ /* 0x000fc6000bf05270 */
[----:B------:R-:W-:Y:S02]  /*03c0*/  ULDC.64 UR4, c[0x0][0x330] ;  /* 0x0000cc0000047ab9 */ /* 0x000fe40000000a00 */
[----:B------:R-:W-:-:S06]  /*03d0*/  UIMAD.WIDE.U32 UR12, UR7, UR4, URZ ;  /* 0x00000004070c72a5 */ /* 0x000fcc000f8e003f */
[----:B------:R-:W-:Y:S02]  /*03e0*/  @UP0 USHF.R.U32.HI UR7, URZ, UR5, UR13 ;  /* 0x000000053f070299 */ /* 0x000fe4000801160d */
.L_x_15:
[----:B------:R-:W-:Y:S02]  /*03f0*/  ULDC UR4, c[0x0][0x32c] ;  /* 0x0000cb0000047ab9 */ /* 0x000fe40000000800 */
[----:B------:R-:W-:-:S04]  /*0400*/  UIMAD UR4, UR7, UR4, UR4 ;  /* 0x00000004070472a4 */ /* 0x000fc8000f8e0204 */
[----:B------:R-:W-:-:S04]  /*0410*/  UISETP.LT.AND UP0, UPT, UR6, UR4, UPT ;  /* 0x000000040600728c */ /* 0x000fc8000bf01270 */
[----:B------:R-:W-:-:S03]  /*0420*/  USEL UR6, UR6, UR4, UP0 ;  /* 0x0000000406067287 */ /* 0x000fc60008000000 */
.L_x_13:
[----:B------:R-:W-:Y:S01]  /*0430*/  ULDC.64 UR4, c[0x0][0x2c8] ;  /* 0x0000b20000047ab9 */ /* 0x000fe20000000a00 */
[----:B------:R-:W-:Y:S01]  /*0440*/  PLOP3.LUT P0, PT, PT, PT, UP2, 0x40, 0x0 ;  /* 0x000000000000781c */ /* 0x000fe20003f0e828 */
[----:B------:R-:W-:Y:S02]  /*0450*/  UIMAD.WIDE.U32 UR18, UR16, UR4, URZ ;  /* 0x00000004101272a5 */ /* 0x000fe4000f8e003f */
[----:B------:R-:W-:Y:S02]  /*0460*/  UMOV UR14, 0x5f ;  /* 0x0000005f000e7882 */ /* 0x000fe40000000000 */
[----:B------:R-:W-:Y:S02]  /*0470*/  ULDC UR13, c[0x0][0x1d0] ;  /* 0x00007400000d7ab9 */ /* 0x000fe40000000800 */
[----:B------:R-:W-:Y:S02]  /*0480*/  UIADD3 UR6, UR6, 0x5f, URZ ;  /* 0x0000005f06067890 */ /* 0x000fe4000fffe03f */
[----:B------:R-:W-:-:S02]  /*0490*/  UIADD3 UR14, UR14, UR13, URZ ;  /* 0x0000000d0e0e7290 */ /* 0x000fc4000fffe03f */
[----:B------:R-:W-:Y:S02]  /*04a0*/  UIMAD.WIDE UR6, UR6, 0x2aaaaaab, URZ ;  /* 0x2aaaaaab060678a5 */ /* 0x000fe4000f8e023f */
[----:B------:R-:W-:Y:S02]  /*04b0*/  UIMAD.WIDE UR14, UR14, 0x2aaaaaab, URZ ;  /* 0x2aaaaaab0e0e78a5 */ /* 0x000fe4000f8e023f */
[----:B------:R-:W-:Y:S02]  /*04c0*/  @UP3 UMOV UR11, UR19 ;  /* 0x00000013000b3c82 */ /* 0x000fe40008000000 */
[----:B------:R-:W-:Y:S02]  /*04d0*/  ULDC UR12, c[0x0][0x168] ;  /* 0x00005a00000c7ab9 */ /* 0x000fe40000000800 */
[----:B------:R-:W-:Y:S02]  /*04e0*/  UMOV UR4, UR16 ;  /* 0x0000001000047c82 */ /* 0x000fe40008000000 */
[----:B------:R-:W-:-:S02]  /*04f0*/  @UP3 USHF.R.U32.HI UR4, URZ, UR5, UR11 ;  /* 0x000000053f043299 */ /* 0x000fc4000801160b */
[----:B------:R-:W-:Y:S02]  /*0500*/  UIADD3 UR13, UR13, -UR12, URZ ;  /* 0x8000000c0d0d7290 */ /* 0x000fe4000fffe03f */
[----:B------:R-:W-:Y:S02]  /*0510*/  USHF.R.U32.HI UR6, URZ, 0x1f, UR7 ;  /* 0x0000001f3f067899 */ /* 0x000fe40008011607 */
[----:B------:R-:W-:Y:S02]  /*0520*/  USHF.R.U32.HI UR11, URZ, 0x1f, UR15 ;  /* 0x0000001f3f0b7899 */ /* 0x000fe4000801160f */
[----:B------:R-:W-:Y:S02]  /*0530*/  UIADD3 UR4, UR13, UR4, URZ ;  /* 0x000000040d047290 */ /* 0x000fe4000fffe03f */
[----:B------:R-:W-:Y:S02]  /*0540*/  ULDC UR5, c[0x0][0x324] ;  /* 0x0000c90000057ab9 */ /* 0x000fe40000000800 */
[----:B------:R-:W-:-:S02]  /*0550*/  ULEA.HI.SX32 UR6, UR7, UR6, 0x1c ;  /* 0x0000000607067291 */ /* 0x000fc4000f8fe23f */
[----:B------:R-:W-:Y:S02]  /*0560*/  ULEA.HI.SX32 UR11, UR15, UR11, 0x1c ;  /* 0x0000000b0f0b7291 */ /* 0x000fe4000f8fe23f */
[----:B------:R-:W-:Y:S02]  /*0570*/  UIADD3 UR5, UR4, -UR5, URZ ;  /* 0x8000000504057290 */ /* 0x000fe4000fffe03f */
[----:B------:R-:W-:-:S04]  /*0580*/  UISETP.LT.AND UP0, UPT, UR11, UR6, UPT ;  /* 0x000000060b00728c */ /* 0x000fc8000bf01270 */
[----:B------:R-:W-:Y:S01]  /*0590*/  USEL UR6, UR11, UR6, UP0 ;  /* 0x000000060b067287 */ /* 0x000fe20008000000 */
[----:B------:R-:W-:Y:S01]  /*05a0*/  MOV R3, UR5 ;  /* 0x0000000500037c02 */ /* 0x000fe20008000f00 */
[----:B------:R-:W-:Y:S05]  /*05b0*/  @P0 BRA `(.L_x_16) ;  /* 0x0000010000000947 */ /* 0x000fea0003800000 */
[----:B------:R-:W-:-:S04]  /*05c0*/  MOV R4, UR4 ;  /* 0x0000000400047c02 */ /* 0x000fc80008000f00 */
[----:B------:R-:W-:-:S13]  /*05d0*/  ISETP.GT.AND P0, PT, R4, -0x1, PT ;  /* 0xffffffff0400780c */ /* 0x000fda0003f04270 */
[----:B------:R-:W-:Y:S05]  /*05e0*/  @P0 BRA `(.L_x_17) ;  /* 0x0000007000000947 */ /* 0x000fea0003800000 */
[----:B------:R-:W-:Y:S01]  /*05f0*/  IMAD.MOV.U32 R2, RZ, RZ, c[0x0][0x32c] ;  /* 0x0000cb00ff027624 */ /* 0x000fe200078e00ff */
[----:B------:R-:W-:-:S04]  /*0600*/  LOP3.LUT R4, RZ, R4, RZ, 0x33, !PT ;  /* 0x00000004ff047212 */ /* 0x000fc800078e33ff */
[----:B------:R-:W-:-:S13]  /*0610*/  ISETP.NE.AND P0, PT, R2, 0x1, PT ;  /* 0x000000010200780c */ /* 0x000fda0003f05270 */
[----:B------:R-:W-:-:S05]  /*0620*/  @P0 IMAD.HI.U32 R2, R4, c[0x0][0x330], RZ ;  /* 0x0000cc0004020a27 */ /* 0x000fca00078e00ff */
[----:B------:R-:W-:-:S04]  /*0630*/  @P0 SHF.R.U32.HI R4, RZ, c[0x0][0x334], R2 ;  /* 0x0000cd00ff040a19 */ /* 0x000fc80000011602 */
[----:B------:R-:W-:Y:S01]  /*0640*/  LOP3.LUT R4, RZ, R4, RZ, 0x33, !PT ;  /* 0x00000004ff047212 */ /* 0x000fe200078e33ff */
[----:B------:R-:W-:Y:S05]  /*0650*/  BRA `(.L_x_18) ;  /* 0x0000004000007947 */ /* 0x000fea0003800000 */
.L_x_17:
[----:B------:R-:W-:-:S04]  /*0660*/  MOV R2, c[0x0][0x32c] ;  /* 0x0000cb0000027a02 */ /* 0x000fc80000000f00 */
[----:B------:R-:W-:-:S13]  /*0670*/  ISETP.NE.AND P0, PT, R2, 0x1, PT ;  /* 0x000000010200780c */ /* 0x000fda0003f05270 */
[----:B------:R-:W-:-:S05]  /*0680*/  @P0 IMAD.HI.U32 R2, R4, c[0x0][0x330], RZ ;  /* 0x0000cc0004020a27 */ /* 0x000fca00078e00ff */
[----:B------:R-:W-:-:S05]  /*0690*/  @P0 SHF.R.U32.HI R4, RZ, c[0x0][0x334], R2 ;  /* 0x0000cd00ff040a19 */ /* 0x000fca0000011602 */
.L_x_18:
[----:B------:R-:W-:-:S05]  /*06a0*/  IMAD R4, R4, c[0x0][0x32c], RZ ;  /* 0x0000cb0004047a24 */ /* 0x000fca00078e02ff */
[----:B------:R-:W-:-:S05]  /*06b0*/  IMNMX R3, R3, R4, !PT ;  /* 0x0000000403037217 */ /* 0x000fca0007800200 */
.L_x_16:
[----:B------:R-:W-:Y:S01]  /*06c0*/  IMAD.HI R3, R3, 0x2aaaaaab, RZ ;  /* 0x2aaaaaab03037827 */ /* 0x000fe200078e02ff */
[----:B------:R-:W-:Y:S02]  /*06d0*/  USHF.R.U32.HI UR5, URZ, 0x10, UR10 ;  /* 0x000000103f057899 */ /* 0x000fe4000801160a */
[----:B------:R-:W-:Y:S01]  /*06e0*/  ULDC UR4, c[0x0][0x338] ;  /* 0x0000ce0000047ab9 */ /* 0x000fe20000000800 */
[----:B------:R-:W-:Y:S01]  /*06f0*/  IMAD.MOV.U32 R36, RZ, RZ, RZ ;  /* 0x000000ffff247224 */ /* 0x000fe200078e00ff */
[----:B------:R-:W-:Y:S01]  /*0700*/  SHF.R.U32.HI R2, RZ, 0x1f, R3 ;  /* 0x0000001fff027819 */ /* 0x000fe20000011603 */
[----:B------:R-:W-:-:S03]  /*0710*/  UISETP.NE.AND UP0, UPT, UR5, URZ, UPT ;  /* 0x0000003f0500728c */ /* 0x000fc6000bf05270 */
[----:B------:R-:W-:Y:S01]  /*0720*/  LEA.HI.SX32 R2, R3, R2, 0x1c ;  /* 0x0000000203027211 */ /* 0x000fe200078fe2ff */
[----:B------:R-:W-:-:S03]  /*0730*/  USEL UR4, UR5, UR4, UP0 ;  /* 0x0000000405047287 */ /* 0x000fc60008000000 */
[----:B------:R-:W-:-:S04]  /*0740*/  IMNMX R215, RZ, R2, !PT ;  /* 0x00000002ffd77217 */ /* 0x000fc80007800200 */
[----:B------:R-:W-:-:S13]  /*0750*/  ISETP.LT.AND P0, PT, R215, UR6, PT ;  /* 0x00000006d7007c0c */ /* 0x000fda000bf01270 */
[----:B------:R-:W-:Y:S05]  /*0760*/  @!P0 BRA `(.L_x_19) ;  /* 0x000001c000008947 */ /* 0x000fea0003800000 */
[----:B------:R-:W-:Y:S01]  /*0770*/  IMAD.U32 R2, RZ, RZ, UR4 ;  /* 0x00000004ff027e24 */ /* 0x000fe2000f8e00ff */
[----:B------:R-:W-:-:S04]  /*0780*/  UIADD3 UR5, UR4, -0x1, UR6 ;  /* 0xffffffff04057890 */ /* 0x000fc8000fffe006 */
[-C--:B------:R-:W-:Y:S02]  /*0790*/  IABS R5, R2.reuse ;  /* 0x0000000200057213 */ /* 0x080fe40000000000 */
[----:B------:R-:W-:Y:S02]  /*07a0*/  IADD3 R6, -R215, UR5, RZ ;  /* 0x00000005d7067c10 */ /* 0x000fe4000fffe1ff */
[----:B------:R-:W1:Y:S01]  /*07b0*/  I2F.RP R7, R5 ;  /* 0x0000000500077306 */ /* 0x000e620000209400 */
[----:B------:R-:W-:Y:S02]  /*07c0*/  IABS R2, R2 ;  /* 0x0000000200027213 */ /* 0x000fe40000000000 */
[----:B------:R-:W-:Y:S02]  /*07d0*/  IABS R3, R6 ;  /* 0x0000000600037213 */ /* 0x000fe40000000000 */
[----:B------:R-:W-:Y:S01]  /*07e0*/  LOP3.LUT R6, R6, UR4, RZ, 0x3c, !PT ;  /* 0x0000000406067c12 */ /* 0x000fe2000f8e3cff */
[----:B------:R-:W-:-:S03]  /*07f0*/  IMAD.MOV R2, RZ, RZ, -R2 ;  /* 0x000000ffff027224 */ /* 0x000fc600078e0a02 */
[----:B------:R-:W-:Y:S01]  /*0800*/  ISETP.GE.AND P0, PT, R6, RZ, PT ;  /* 0x000000ff0600720c */ /* 0x000fe20003f06270 */
[----:B-1----:R-:W1:Y:S02]  /*0810*/  MUFU.RCP R8, R7 ;  /* 0x0000000700087308 */ /* 0x002e640000001000 */
[----:B-1----:R-:W-:-:S06]  /*0820*/  IADD3 R8, R8, 0xffffffe, RZ ;  /* 0x0ffffffe08087810 */ /* 0x002fcc0007ffe0ff */
[----:B------:R-:W1:Y:S02]  /*0830*/  F2I.FTZ.U32.TRUNC.NTZ R9, R8 ;  /* 0x0000000800097305 */ /* 0x000e64000021f000 */
[----:B-1----:R-:W-:Y:S02]  /*0840*/  IMAD.MOV R4, RZ, RZ, -R9 ;  /* 0x000000ffff047224 */ /* 0x002fe400078e0a09 */
[----:B------:R-:W-:Y:S02]  /*0850*/  IMAD.MOV.U32 R8, RZ, RZ, RZ ;  /* 0x000000ffff087224 */ /* 0x000fe400078e00ff */
[----:B------:R-:W-:-:S04]  /*0860*/  IMAD R4, R4, R5, RZ ;  /* 0x0000000504047224 */ /* 0x000fc800078e02ff */
[----:B------:R-:W-:-:S06]  /*0870*/  IMAD.HI.U32 R4, R9, R4, R8 ;  /* 0x0000000409047227 */ /* 0x000fcc00078e0008 */
[----:B------:R-:W-:-:S04]  /*0880*/  IMAD.HI.U32 R4, R4, R3, RZ ;  /* 0x0000000304047227 */ /* 0x000fc800078e00ff */
[----:B------:R-:W-:-:S05]  /*0890*/  IMAD R2, R4, R2, R3 ;  /* 0x0000000204027224 */ /* 0x000fca00078e0203 */
[----:B------:R-:W-:-:S13]  /*08a0*/  ISETP.GT.U32.AND P1, PT, R5, R2, PT ;  /* 0x000000020500720c */ /* 0x000fda0003f24070 */
[----:B------:R-:W-:Y:S01]  /*08b0*/  @!P1 IMAD.IADD R2, R2, 0x1, -R5 ;  /* 0x0000000102029824 */ /* 0x000fe200078e0a05 */
[----:B------:R-:W-:Y:S02]  /*08c0*/  @!P1 IADD3 R4, R4, 0x1, RZ ;  /* 0x0000000104049810 */ /* 0x000fe40007ffe0ff */
[----:B------:R-:W-:Y:S02]  /*08d0*/  ISETP.NE.AND P1, PT, RZ, UR4, PT ;  /* 0x00000004ff007c0c */ /* 0x000fe4000bf25270 */
[----:B------:R-:W-:-:S13]  /*08e0*/  ISETP.GE.U32.AND P2, PT, R2, R5, PT ;  /* 0x000000050200720c */ /* 0x000fda0003f46070 */
[----:B------:R-:W-:-:S05]  /*08f0*/  @P2 IADD3 R4, R4, 0x1, RZ ;  /* 0x0000000104042810 */ /* 0x000fca0007ffe0ff */
[----:B------:R-:W-:Y:S01]  /*0900*/  @!P0 IMAD.MOV R4, RZ, RZ, -R4 ;  /* 0x000000ffff048224 */ /* 0x000fe200078e0a04 */
[----:B------:R-:W-:-:S05]  /*0910*/  @!P1 LOP3.LUT R4, RZ, UR4, RZ, 0x33, !PT ;  /* 0x00000004ff049c12 */ /* 0x000fca000f8e33ff */
[----:B------:R-:W-:Y:S02]  /*0920*/  IMAD.MOV.U32 R36, RZ, RZ, R4 ;  /* 0x000000ffff247224 */ /* 0x000fe400078e0004 */
.L_x_19:
[----:B------:R-:W-:Y:S01]  /*0930*/  ULOP3.LUT UR10, UR10, 0xffff, URZ, 0xc0, !UPT ;  /* 0x0000ffff0a0a7892 */ /* 0x000fe2000f8ec03f */
[----:B------:R-:W-:Y:S01]  /*0940*/  PLOP3.LUT P2, PT, PT, PT, PT, 0x80, 0x0 ;  /* 0x000000000000781c */ /* 0x000fe20003f4f070 */
[----:B------:R-:W-:Y:S01]  /*0950*/  ULDC.64 UR14, c[0x0][0x118] ;  /* 0x00004600000e7ab9 */ /* 0x000fe20000000a00 */
[----:B------:R-:W-:Y:S01]  /*0960*/  IMAD.MOV.U32 R5, RZ, RZ, RZ ;  /* 0x000000ffff057224 */ /* 0x000fe200078e00ff */
[----:B------:R-:W-:Y:S01]  /*0970*/  MOV R3, RZ ;  /* 0x000000ff00037202 */ /* 0x000fe20000000f00 */
[----:B------:R-:W-:Y:S01]  /*0980*/  CS2R R66, SRZ ;  /* 0x0000000000427805 */ /* 0x000fe2000001ff00 */
[----:B------:R-:W-:Y:S01]  /*0990*/  IMAD R215, R36, UR10, R215 ;  /* 0x0000000a24d77c24 */ /* 0x000fe2000f8e02d7 */
[----:B------:R-:W-:Y:S01]  /*09a0*/  CS2R R64, SRZ ;  /* 0x0000000000407805 */ /* 0x000fe2000001ff00 */
[----:B------:R-:W-:Y:S01]  /*09b0*/  CS2R R62, SRZ ;  /* 0x00000000003e7805 */ /* 0x000fe2000001ff00 */
[----:B------:R-:W-:Y:S01]  /*09c0*/  CS2R R60, SRZ ;  /* 0x00000000003c7805 */ /* 0x000fe2000001ff00 */
[----:B------:R-:W-:Y:S01]  /*09d0*/  IMAD.IADD R36, R215, 0x1, R36 ;  /* 0x00000001d7247824 */ /* 0x000fe200078e0224 */
[----:B------:R-:W-:Y:S01]  /*09e0*/  CS2R R58, SRZ ;  /* 0x00000000003a7805 */ /* 0x000fe2000001ff00 */
[----:B------:R-:W-:Y:S01]  /*09f0*/  CS2R R56, SRZ ;  /* 0x0000000000387805 */ /* 0x000fe2000001ff00 */
[----:B------:R-:W-:Y:S01]  /*0a00*/  CS2R R54, SRZ ;  /* 0x0000000000367805 */ /* 0x000fe2000001ff00 */
[----:B------:R-:W-:Y:S01]  /*0a10*/  CS2R R52, SRZ ;  /* 0x0000000000347805 */ /* 0x000fe2000001ff00 */
[----:B------:R-:W-:Y:S01]  /*0a20*/  IMNMX R36, R36, UR6, PT ;  /* 0x0000000624247c17 */ /* 0x000fe2000b800200 */
[----:B------:R-:W-:Y:S01]  /*0a30*/  CS2R R70, SRZ ;  /* 0x0000000000467805 */ /* 0x000fe2000001ff00 */
[----:B------:R-:W-:Y:S01]  /*0a40*/  CS2R R68, SRZ ;  /* 0x0000000000447805 */ /* 0x000fe2000001ff00 */
[----:B------:R-:W-:Y:S01]  /*0a50*/  CS2R R74, SRZ ;  /* 0x00000000004a7805 */ /* 0x000fe2000001ff00 */
[----:B------:R-:W-:Y:S01]  /*0a60*/  ISETP.GT.AND P0, PT, R36, R215, PT ;  /* 0x000000d72400720c */ /* 0x000fe20003f04270 */
        /* <DEDUP_REMOVED lines=30> */
[-C--:B------:R-:W-:Y:S01]  /*0c50*/  LEA.HI R26, R106, R39.reuse, RZ, 0x3 ;  /* 0x000000276a1a7211 */ /* 0x080fe200078f18ff */
[----:B------:R-:W-:Y:S01]  /*0c60*/  UIMAD.WIDE.U32 UR6, UR9, UR4, URZ ;  /* 0x00000004090672a5 */ /* 0x000fe2000f8e003f */
[----:B------:R-:W-:Y:S01]  /*0c70*/  PLOP3.LUT P2, PT, PT, PT, UP3, 0x80, 0x0 ;  /* 0x000000000000781c */ /* 0x000fe20003f4f038 */
[----:B------:R-:W-:Y:S01]  /*0c80*/  UIMAD UR4, UR12, UR4, URZ ;  /* 0x000000040c0472a4 */ /* 0x000fe2000f8e023f */
[----:B------:R-:W-:Y:S01]  /*0c90*/  LOP3.LUT R2, R26, 0xfffffff8, RZ, 0xc0, !PT ;  /* 0xfffffff81a027812 */ /* 0x000fe200078ec0ff */
[----:B------:R-:W-:Y:S01]  /*0ca0*/  IMAD.U32 R218, RZ, RZ, UR9 ;  /* 0x00000009ffda7e24 */ /* 0x000fe2000f8e00ff */
[----:B------:R-:W-:Y:S01]  /*0cb0*/  SHF.R.S32.HI R26, RZ, 0x3, R26 ;  /* 0x00000003ff1a7819 */ /* 0x000fe2000001141a */
[----:B------:R-:W-:Y:S01]  /*0cc0*/  UIMAD UR4, UR9, UR5, UR4 ;  /* 0x00000005090472a4 */ /* 0x000fe2000f8e0204 */
[----:B------:R-:W-:Y:S01]  /*0cd0*/  PLOP3.LUT P1, PT, PT, PT, UP3, 0x80, 0x0 ;  /* 0x000000000000781c */ /* 0x000fe20003f2f038 */
[----:B------:R-:W-:Y:S01]  /*0ce0*/  IMAD.IADD R25, R39, 0x1, -R2 ;  /* 0x0000000127197824 */ /* 0x000fe200078e0a02 */
[----:B------:R-:W-:Y:S01]  /*0cf0*/  SHF.R.S32.HI R9, RZ, 0x1f, R0 ;  /* 0x0000001fff097819 */ /* 0x000fe20000011400 */
[----:B------:R-:W-:Y:S01]  /*0d00*/  UIADD3 UR4, UR7, UR4, URZ ;  /* 0x0000000407047290 */ /* 0x000fe2000fffe03f */
[----:B------:R-:W-:Y:S01]  /*0d10*/  IMAD.U32 R13, RZ, RZ, UR7 ;  /* 0x00000007ff0d7e24 */ /* 0x000fe2000f8e00ff */
[--C-:B------:R-:W-:Y:S01]  /*0d20*/  SHF.R.S32.HI R28, RZ, 0x1f, R26.reuse ;  /* 0x0000001fff1c7819 */ /* 0x100fe2000001141a */
[----:B------:R-:W-:Y:S01]  /*0d30*/  IMAD R2, R25, 0x20, R26 ;  /* 0x0000002019027824 */ /* 0x000fe200078e021a */
[----:B------:R-:W-:Y:S01]  /*0d40*/  IADD3 R107, R36, -0x1, RZ ;  /* 0xffffffff246b7810 */ /* 0x000fe20007ffe0ff */
[----:B------:R-:W-:Y:S01]  /*0d50*/  IMAD.U32 R12, RZ, RZ, UR6 ;  /* 0x00000006ff0c7e24 */ /* 0x000fe2000f8e00ff */
[-C--:B------:R-:W-:Y:S01]  /*0d60*/  LEA.HI R214, R106, R39.reuse, RZ, 0x4 ;  /* 0x000000276ad67211 */ /* 0x080fe200078f20ff */
[----:B------:R-:W-:Y:S01]  /*0d70*/  IMAD.U32 R13, RZ, RZ, UR4 ;  /* 0x00000004ff0d7e24 */ /* 0x000fe2000f8e00ff */
[----:B------:R-:W-:Y:S01]  /*0d80*/  IADD3 R2, R2, UR16, RZ ;  /* 0x0000001002027c10 */ /* 0x000fe2000fffe0ff */
[----:B------:R-:W-:Y:S01]  /*0d90*/  IMAD R3, R9, c[0x0][0x1c0], RZ ;  /* 0x0000700009037a24 */ /* 0x000fe200078e02ff */
[----:B------:R-:W-:Y:S01]  /*0da0*/  ULDC UR4, c[0x0][0x168] ;  /* 0x00005a0000047ab9 */ /* 0x000fe20000000800 */
[----:B------:R-:W-:Y:S01]  /*0db0*/  IMAD.WIDE.U32 R12, R0, c[0x0][0x1c0], R12 ;  /* 0x00007000000c7a25 */ /* 0x000fe200078e000c */
[----:B------:R-:W-:Y:S01]  /*0dc0*/  UIMAD UR4, UR8, UR4, URZ ;  /* 0x00000004080472a4 */ /* 0x000fe2000f8e023f */
[----:B------:R-:W-:Y:S01]  /*0dd0*/  SHF.R.S32.HI R27, RZ, 0x1f, R107 ;  /* 0x0000001fff1b7819 */ /* 0x000fe2000001146b */
[----:B------:R-:W-:Y:S01]  /*0de0*/  ULDC.64 UR6, c[0x0][0x1e0] ;  /* 0x0000780000067ab9 */ /* 0x000fe20000000a00 */
[----:B------:R-:W-:Y:S01]  /*0df0*/  @P2 IMAD.HI.U32 R5, R2, c[0x0][0x2c8], RZ ;  /* 0x0000b20002052a27 */ /* 0x000fe200078e00ff */
[----:B------:R-:W-:Y:S01]  /*0e00*/  UIMAD.WIDE.U32 UR10, UR6, 0x40, URZ ;  /* 0x00000040060a78a5 */ /* 0x000fe2000f8e003f */
[----:B------:R-:W-:Y:S01]  /*0e10*/  LEA.HI R104, R106, R39, RZ, 0x5 ;  /* 0x000000276a687211 */ /* 0x000fe200078f28ff */
[----:B------:R-:W-:Y:S01]  /*0e20*/  USHF.L.U32 UR8, UR7, 0x6, URZ ;  /* 0x0000000607087899 */ /* 0x000fe2000800063f */
[----:B------:R-:W-:Y:S01]  /*0e30*/  IMAD.MOV.U32 R4, RZ, RZ, R2 ;  /* 0x000000ffff047224 */ /* 0x000fe200078e0002 */
[----:B------:R-:W-:Y:S01]  /*0e40*/  @P1 SHF.R.U32.HI R4, RZ, c[0x0][0x2cc], R5 ;  /* 0x0000b300ff041a19 */ /* 0x000fe20000011605 */
[----:B------:R-:W-:Y:S01]  /*0e50*/  IMAD R3, R0, c[0x0][0x1c4], R3 ;  /* 0x0000710000037a24 */ /* 0x000fe200078e0203 */
[----:B------:R-:W-:Y:S01]  /*0e60*/  IADD3 R5, R26, UR16, RZ ;  /* 0x000000101a057c10 */ /* 0x000fe2000fffe0ff */
[----:B------:R-:W-:Y:S01]  /*0e70*/  IMAD.SHL.U32 R30, R25, 0x8, RZ ;  /* 0x00000008191e7824 */ /* 0x000fe200078e00ff */
[--C-:B------:R-:W-:Y:S01]  /*0e80*/  SHF.R.S32.HI R7, RZ, 0x1f, R4.reuse ;  /* 0x0000001fff077819 */ /* 0x100fe20000011404 */
[----:B------:R-:W-:Y:S01]  /*0e90*/  IMAD.IADD R13, R13, 0x1, R3 ;  /* 0x000000010d0d7824 */ /* 0x000fe200078e0203 */
[----:B------:R-:W-:Y:S01]  /*0ea0*/  UIADD3 UR8, UR11, UR8, URZ ;  /* 0x000000080b087290 */ /* 0x000fe2000fffe03f */
[----:B------:R-:W-:Y:S01]  /*0eb0*/  IMAD.MOV R3, RZ, RZ, -R4 ;  /* 0x000000ffff037224 */ /* 0x000fe200078e0a04 */
[----:B------:R-:W-:Y:S01]  /*0ec0*/  SHF.R.S32.HI R31, RZ, 0x1f, R30 ;  /* 0x0000001fff1f7819 */ /* 0x000fe2000001141e */
[----:B------:R-:W-:Y:S01]  /*0ed0*/  IMAD R7, R7, c[0x0][0x1b0], RZ ;  /* 0x00006c0007077a24 */ /* 0x000fe200078e02ff */
[----:B------:R-:W-:Y:S01]  /*0ee0*/  ISETP.GE.AND P4, PT, R30, c[0x0][0x198], PT ;  /* 0x000066001e007a0c */ /* 0x000fe20003f86270 */
[----:B------:R-:W-:Y:S01]  /*0ef0*/  IMAD R2, R3, c[0x0][0x2c4], R2 ;  /* 0x0000b10003027a24 */ /* 0x000fe200078e0202 */
[----:B------:R-:W-:Y:S01]  /*0f00*/  IADD3 R3, R5, 0x20, RZ ;  /* 0x0000002005037810 */ /* 0x000fe20007ffe0ff */
[C---:B------:R-:W-:Y:S01]  /*0f10*/  IMAD.WIDE.U32 R12, R4.reuse, c[0x0][0x1b0], R12 ;  /* 0x00006c00040c7a25 */ /* 0x040fe200078e000c */
[----:B------:R-:W-:Y:S01]  /*0f20*/  SHF.R.S32.HI R105, RZ, 0x5, R104 ;  /* 0x00000005ff697819 */ /* 0x000fe20000011468 */
[----:B------:R-:W-:Y:S01]  /*0f30*/  UMOV UR17, 0x6 ;  /* 0x0000000600117882 */ /* 0x000fe20000000000 */
[----:B------:R-:W-:Y:S01]  /*0f40*/  SHF.R.S32.HI R11, RZ, 0x1f, R2 ;  /* 0x0000001fff0b7819 */ /* 0x000fe20000011402 */
[----:B------:R-:W-:Y:S01]  /*0f50*/  IMAD R7, R4, c[0x0][0x1b4], R7 ;  /* 0x00006d0004077a24 */ /* 0x000fe200078e0207 */
[----:B------:R-:W-:Y:S01]  /*0f60*/  BAR.SYNC.DEFER_BLOCKING 0x0 ;  /* 0x0000000000007b1d */ /* 0x000fe20000010000 */
[----:B------:R-:W-:Y:S01]  /*0f70*/  ISETP.GE.AND P3, PT, R3, UR4, PT ;  /* 0x0000000403007c0c */ /* 0x000fe2000bf66270 */
[----:B------:R-:W-:Y:S01]  /*0f80*/  IMAD.MOV.U32 R37, RZ, RZ, 0x60 ;  /* 0x00000060ff257424 */ /* 0x000fe200078e00ff */
[----:B------:R-:W-:Y:S01]  /*0f90*/  IADD3 R4, R5, 0x40, RZ ;  /* 0x0000004005047810 */ /* 0x000fe20007ffe0ff */
[----:B------:R-:W-:-:S02]  /*0fa0*/  IMAD R11, R11, c[0x0][0x1a8], RZ ;  /* 0x00006a000b0b7a24 */ /* 0x000fc400078e02ff */
[----:B------:R-:W-:Y:S01]  /*0fb0*/  IMAD.IADD R13, R13, 0x1, R7 ;  /* 0x000000010d0d7824 */ /* 0x000fe200078e0207 */
[----:B------:R-:W-:Y:S01]  /*0fc0*/  ISETP.GE.AND P2, PT, R4, UR4, PT ;  /* 0x0000000404007c0c */ /* 0x000fe2000bf46270 */
[C---:B------:R-:W-:Y:S02]  /*0fd0*/  IMAD R11, R2.reuse, c[0x0][0x1ac], R11 ;  /* 0x00006b00020b7a24 */ /* 0x040fe400078e020b */
[----:B------:R-:W-:-:S04]  /*0fe0*/  IMAD.WIDE.U32 R2, R2, c[0x0][0x1a8], R12 ;  /* 0x00006a0002027a25 */ /* 0x000fc800078e000c */
[----:B------:R-:W-:Y:S01]  /*0ff0*/  IMAD.SHL.U32 R7, R26, 0x40, RZ ;  /* 0x000000401a077824 */ /* 0x000fe200078e00ff */
[----:B------:R-:W-:Y:S01]  /*1000*/  LEA R6, P1, R2, c[0x0][0x160], 0x1 ;  /* 0x0000580002067a11 */ /* 0x000fe200078208ff */
[----:B------:R-:W-:Y:S02]  /*1010*/  IMAD.IADD R3, R3, 0x1, R11 ;  /* 0x0000000103037824 */ /* 0x000fe400078e020b */
[----:B------:R-:W-:Y:S01]  /*1020*/  IMAD R11, R28, c[0x0][0x1e0], RZ ;  /* 0x000078001c0b7a24 */ /* 0x000fe200078e02ff */
[----:B------:R-:W-:Y:S01]  /*1030*/  LOP3.LUT R7, R7, 0x1c0, RZ, 0xc0, !PT ;  /* 0x000001c007077812 */ /* 0x000fe200078ec0ff */
[----:B------:R-:W1:Y:S01]  /*1040*/  SHFL.IDX PT, R4, R6, RZ, 0x181f ;  /* 0x00181fff06047589 */ /* 0x000e6200000e0000 */
[----:B------:R-:W-:Y:S01]  /*1050*/  LEA.HI.X R3, R2, c[0x0][0x164], R3, 0x1, P1 ;  /* 0x0000590002037a11 */ /* 0x000fe200008f0c03 */
[C---:B------:R-:W-:Y:S01]  /*1060*/  IMAD R2, R26.reuse, c[0x0][0x1e4], R11 ;  /* 0x000079001a027a24 */ /* 0x040fe200078e020b */
[C---:B------:R-:W-:Y:S01]  /*1070*/  ISETP.GE.AND P1, PT, R5.reuse, UR4, PT ;  /* 0x0000000405007c0c */ /* 0x040fe2000bf26270 */
[----:B------:R-:W-:Y:S01]  /*1080*/  IMAD.WIDE.U32 R10, R26, c[0x0][0x1e0], R30 ;  /* 0x000078001a0a7a25 */ /* 0x000fe200078e001e */
[----:B------:R-:W-:Y:S01]  /*1090*/  SHF.R.U32.HI R216, RZ, 0x3, R7 ;  /* 0x00000003ffd87819 */ /* 0x000fe20000011607 */
[----:B------:R-:W-:Y:S01]  /*10a0*/  SHFL.IDX PT, R12, R6, 0x1, 0x181f ;  /* 0x00381f00060c7f89 */ /* 0x000fe200000e0000 */
[----:B------:R-:W-:Y:S01]  /*10b0*/  IADD3 R5, R5, 0x60, RZ ;  /* 0x0000006005057810 */ /* 0x000fe20007ffe0ff */
[----:B------:R-:W-:Y:S01]  /*10c0*/  IMAD.IADD R11, R11, 0x1, R2 ;  /* 0x000000010b0b7824 */ /* 0x000fe200078e0202 */
[----:B------:R-:W-:Y:S01]  /*10d0*/  LOP3.LUT R7, R7, 0x38, R30, 0xf8, !PT ;  /* 0x0000003807077812 */ /* 0x000fe200078ef81e */
[----:B------:R-:W-:Y:S01]  /*10e0*/  SHFL.IDX PT, R8, R6, 0x2, 0x181f ;  /* 0x00581f0006087f89 */ /* 0x000fe200000e0000 */
[----:B------:R-:W-:Y:S01]  /*10f0*/  ISETP.GE.AND P5, PT, R5, UR4, PT ;  /* 0x0000000405007c0c */ /* 0x000fe2000bfa6270 */
[----:B------:R-:W-:Y:S01]  /*1100*/  IMAD.WIDE.U32 R218, R218, c[0x0][0x1e8], R10 ;  /* 0x00007a00dada7a25 */ /* 0x000fe200078e000a */
[----:B------:R-:W-:Y:S01]  /*1110*/  LOP3.LUT R216, R7, R216, RZ, 0x3c, !PT ;  /* 0x000000d807d87212 */ /* 0x000fe200078e3cff */
[----:B------:R-:W3:Y:S01]  /*1120*/  SHFL.IDX PT, R5, R3, RZ, 0x181f ;  /* 0x00181fff03057589 */ /* 0x000ee200000e0000 */
[----:B------:R-:W-:Y:S01]  /*1130*/  LEA.HI R7, R106, R39, RZ, 0x6 ;  /* 0x000000276a077211 */ /* 0x000fe200078f30ff */
[----:B------:R-:W-:Y:S01]  /*1140*/  ULDC.64 UR4, c[0x0][0x1e8] ;  /* 0x00007a0000047ab9 */ /* 0x000fe20000000a00 */
[----:B------:R-:W-:Y:S01]  /*1150*/  IADD3 R2, R30, 0x40, RZ ;  /* 0x000000401e027810 */ /* 0x000fe20007ffe0ff */
[----:B------:R-:W4:Y:S01]  /*1160*/  SHFL.IDX PT, R13, R3, 0x1, 0x181f ;  /* 0x00381f00030d7f89 */ /* 0x000f2200000e0000 */
[----:B------:R-:W-:Y:S01]  /*1170*/  UIMAD UR4, UR12, UR4, URZ ;  /* 0x000000040c0472a4 */ /* 0x000fe2000f8e023f */
[----:B------:R-:W-:Y:S01]  /*1180*/  IMAD.SHL.U32 R7, R7, 0x8, RZ ;  /* 0x0000000807077824 */ /* 0x000fe200078e00ff */
[----:B------:R-:W-:Y:S01]  /*1190*/  ISETP.GE.AND P6, PT, R2, c[0x0][0x198], PT ;  /* 0x0000660002007a0c */ /* 0x000fe20003fc6270 */
[----:B------:R-:W-:Y:S01]  /*11a0*/  SHFL.IDX PT, R10, R6, 0x3, 0x181f ;  /* 0x00781f00060a7f89 */ /* 0x000fe200000e0000 */
[----:B------:R-:W-:Y:S01]  /*11b0*/  UIMAD UR4, UR9, UR5, UR4 ;  /* 0x00000005090472a4 */ /* 0x000fe2000f8e0204 */
[----:B------:R-:W-:Y:S01]  /*11c0*/  IMAD.WIDE.U32 R108, R37, c[0x0][0x1e0], RZ ;  /* 0x00007800256c7a25 */ /* 0x000fe200078e00ff */
[----:B------:R-:W-:Y:S01]  /*11d0*/  LOP3.LUT R216, R216, 0xfffffe00, R7, 0xf8, !PT ;  /* 0xfffffe00d8d87812 */ /* 0x000fe200078ef807 */
[----:B------:R-:W-:Y:S01]  /*11e0*/  SHFL.IDX PT, R11, R3, 0x3, 0x181f ;  /* 0x00781f00030b7f89 */ /* 0x000fe200000e0000 */
[----:B------:R-:W-:-:S02]  /*11f0*/  @!P1 SHF.R.S32.HI R7, RZ, 0x1f, R2 ;  /* 0x0000001fff079819 */ /* 0x000fc40000011402 */
[----:B------:R-:W-:Y:S01]  /*1200*/  IADD3 R219, R219, UR4, RZ ;  /* 0x00000004dbdb7c10 */ /* 0x000fe2000fffe0ff */
[----:B------:R-:W-:Y:S01]  /*1210*/  IMAD.SHL.U32 R216, R216, 0x2, RZ ;  /* 0x00000002d8d87824 */ /* 0x000fe200078e00ff */
[----:B------:R-:W-:Y:S02]  /*1220*/  ULDC.64 UR4, c[0x0][0x210] ;  /* 0x0000840000047ab9 */ /* 0x000fe40000000a00 */
[----:B------:R-:W-:-:S04]  /*1230*/  UIMAD UR4, UR12, UR4, URZ ;  /* 0x000000040c0472a4 */ /* 0x000fc8000f8e023f */
[----:B------:R-:W-:Y:S01]  /*1240*/  UIMAD UR4, UR9, UR5, UR4 ;  /* 0x00000005090472a4 */ /* 0x000fe2000f8e0204 */
[----:B--2---:R-:W-:Y:S01]  /*1250*/  @P0 SHF.R.S32.HI R227, RZ, 0x1f, R226 ;  /* 0x0000001fffe30819 */ /* 0x004fe200000114e2 */
[----:B------:R-:W-:Y:S02]  /*1260*/  @!P0 IMAD.MOV.U32 R227, RZ, RZ, R9 ;  /* 0x000000ffffe38224 */ /* 0x000fe400078e0009 */
[----:B------:R2:W5:Y:S01]  /*1270*/  SHFL.IDX PT, R9, R3, 0x2, 0x181f ;  /* 0x00581f0003097f89 */ /* 0x00056200000e0000 */
[----:B------:R-:W-:Y:S01]  /*1280*/  @!P0 IMAD.MOV.U32 R226, RZ, RZ, R0 ;  /* 0x000000ffffe28224 */ /* 0x000fe200078e0000 */
[----:B------:R-:W-:Y:S01]  /*1290*/  @!P1 LEA.HI R0, R7, R2, RZ, 0x3 ;  /* 0x0000000207009211 */ /* 0x000fe200078f18ff */
[----:B------:R-:W-:Y:S01]  /*12a0*/  IMAD R221, R227, c[0x0][0x1f0], RZ ;  /* 0x00007c00e3dd7a24 */ /* 0x000fe200078e02ff */
[----:B-1----:R-:W-:Y:S01]  /*12b0*/  @!P1 LEA R14, P0, R30, R4, 0x1 ;  /* 0x000000041e0e9211 */ /* 0x002fe200078008ff */
[----:B------:R-:W-:Y:S01]  /*12c0*/  IMAD.WIDE.U32 R218, R226, c[0x0][0x1f0], R218 ;  /* 0x00007c00e2da7a25 */ /* 0x000fe200078e00da */
[----:B------:R-:W-:-:S02]  /*12d0*/  @!P1 LOP3.LUT R0, R0, 0xfffffff8, RZ, 0xc0, !PT ;  /* 0xfffffff800009812 */ /* 0x000fc400078ec0ff */
[----:B------:R-:W-:Y:S01]  /*12e0*/  @!P3 SHF.R.S32.HI R7, RZ, 0x1f, R2 ;  /* 0x0000001fff07b819 */ /* 0x000fe20000011402 */
[----:B------:R-:W-:Y:S01]  /*12f0*/  IMAD R221, R226, c[0x0][0x1f4], R221 ;  /* 0x00007d00e2dd7a24 */ /* 0x000fe200078e02dd */
[----:B---3--:R-:W-:Y:S01]  /*1300*/  @!P1 LEA.HI.X R15, R30, R5, R31, 0x1, P0 ;  /* 0x000000051e0f9211 */ /* 0x008fe200000f0c1f */
[----:B------:R-:W-:Y:S01]  /*1310*/  @!P1 IMAD.WIDE R16, R0, 0x2, R4 ;  /* 0x0000000200109825 */ /* 0x000fe200078e0204 */
[----:B------:R-:W-:Y:S02]  /*1320*/  @!P2 SHF.R.S32.HI R5, RZ, 0x1f, R2 ;  /* 0x0000001fff05a819 */ /* 0x000fe40000011402 */
[-C--:B------:R-:W-:Y:S01]  /*1330*/  @!P3 LEA.HI R4, R7, R2.reuse, RZ, 0x3 ;  /* 0x000000020704b211 */ /* 0x080fe200078f18ff */
[----:B------:R1:W-:Y:S01]  /*1340*/  @!P1 LDGSTS.E.BYPASS.LTC128B.128 [R216+0x100], [R14.64], !P4 ;  /* 0x001000000ed89fae */ /* 0x0003e2000e101d4e */
[----:B------:R-:W-:Y:S01]  /*1350*/  @!P2 LEA.HI R0, R5, R2, RZ, 0x3 ;  /* 0x000000020500a211 */ /* 0x000fe200078f18ff */
[----:B------:R-:W-:Y:S01]  /*1360*/  IMAD.IADD R221, R219, 0x1, R221 ;  /* 0x00000001dbdd7824 */ /* 0x000fe200078e02dd */
[----:B------:R-:W-:Y:S01]  /*1370*/  @!P3 LOP3.LUT R4, R4, 0xfffffff8, RZ, 0xc0, !PT ;  /* 0xfffffff80404b812 */ /* 0x000fe200078ec0ff */
[----:B------:R3:W-:Y:S01]  /*1380*/  @!P1 LDGSTS.E.BYPASS.LTC128B.128 [R216+0x4100], [R16.64], !P6 ;  /* 0x0410000010d89fae */ /* 0x0007e2000f101d4e */
[----:B------:R-:W-:Y:S01]  /*1390*/  @!P3 LEA R18, P1, R30, R12, 0x1 ;  /* 0x0000000c1e12b211 */ /* 0x000fe200078208ff */
[----:B------:R-:W-:Y:S01]  /*13a0*/  IMAD.MOV.U32 R220, RZ, RZ, R218 ;  /* 0x000000ffffdc7224 */ /* 0x000fe200078e00da */
[----:B------:R-:W-:Y:S01]  /*13b0*/  @!P2 LOP3.LUT R5, R0, 0xfffffff8, RZ, 0xc0, !PT ;  /* 0xfffffff80005a812 */ /* 0x000fe200078ec0ff */
[----:B--2---:R-:W-:Y:S01]  /*13c0*/  IMAD R3, R37, c[0x0][0x1e4], RZ ;  /* 0x0000790025037a24 */ /* 0x004fe200078e02ff */
[----:B----4-:R-:W-:Y:S01]  /*13d0*/  @!P3 LEA.HI.X R19, R30, R13, R31, 0x1, P1 ;  /* 0x0000000d1e13b211 */ /* 0x010fe200008f0c1f */
[----:B------:R-:W-:-:S02]  /*13e0*/  IMAD R37, R36, -0x60, R37 ;  /* 0xffffffa024257824 */ /* 0x000fc400078e0225 */
[----:B------:R-:W-:Y:S02]  /*13f0*/  @!P3 IMAD.WIDE R12, R4, 0x2, R12 ;  /* 0x00000002040cb825 */ /* 0x000fe400078e020c */
[----:B------:R3:W-:Y:S01]  /*1400*/  @!P3 LDGSTS.E.BYPASS.LTC128B.128 [R216+0x1100], [R18.64], !P4 ;  /* 0x0110000012d8bfae */ /* 0x0007e2000e101d4e */
[----:B------:R-:W-:Y:S01]  /*1410*/  IADD3 R24, R37, c[0x0][0x1d0], -R26 ;  /* 0x0000740025187a10 */ /* 0x000fe20007ffe81a */
[----:B-----5:R-:W-:Y:S02]  /*1420*/  @!P2 IMAD.WIDE R4, R5, 0x2, R8 ;  /* 0x000000020504a825 */ /* 0x020fe400078e0208 */
[----:B------:R2:W-:Y:S01]  /*1430*/  @!P3 LDGSTS.E.BYPASS.LTC128B.128 [R216+0x5100], [R12.64], !P6 ;  /* 0x051000000cd8bfae */ /* 0x0005e2000f101d4e */
[----:B------:R-:W-:Y:S01]  /*1440*/  ISETP.GE.AND P1, PT, R24, 0x21, PT ;  /* 0x000000211800780c */ /* 0x000fe20003f26270 */
[----:B------:R-:W-:Y:S02]  /*1450*/  IMAD.IADD R38, R109, 0x1, R3 ;  /* 0x000000016d267824 */ /* 0x000fe400078e0203 */
[----:B------:R-:W-:-:S04]  /*1460*/  IMAD.WIDE.U32 R6, R107, R108, R220 ;  /* 0x0000006c6b067225 */ /* 0x000fc800078e00dc */
[----:B------:R-:W-:Y:S01]  /*1470*/  IMAD.U32 R3, RZ, RZ, UR6 ;  /* 0x00000006ff037e24 */ /* 0x000fe2000f8e00ff */
[C---:B-1----:R-:W-:Y:S01]  /*1480*/  @!P2 LEA R14, P0, R30.reuse, R8, 0x1 ;  /* 0x000000081e0ea211 */ /* 0x042fe200078008ff */
[----:B------:R-:W-:Y:S02]  /*1490*/  IMAD.U32 R0, RZ, RZ, UR7 ;  /* 0x00000007ff007e24 */ /* 0x000fe4000f8e00ff */
[----:B------:R-:W-:Y:S01]  /*14a0*/  IMAD R229, R227, c[0x0][0x218], RZ ;  /* 0x00008600e3e57a24 */ /* 0x000fe200078e02ff */
[C---:B------:R-:W-:Y:S02]  /*14b0*/  @!P2 LEA.HI.X R15, R30.reuse, R9, R31, 0x1, P0 ;  /* 0x000000091e0fa211 */ /* 0x040fe400000f0c1f */
[----:B------:R-:W-:Y:S01]  /*14c0*/  @!P5 LEA R8, P0, R30, R10, 0x1 ;  /* 0x0000000a1e08d211 */ /* 0x000fe200078008ff */
[----:B------:R-:W-:Y:S02]  /*14d0*/  IMAD R229, R226, c[0x0][0x21c], R229 ;  /* 0x00008700e2e57a24 */ /* 0x000fe400078e02e5 */
[----:B------:R1:W-:Y:S01]  /*14e0*/  @!P2 LDGSTS.E.BYPASS.LTC128B.128 [R216+0x2100], [R14.64], !P4 ;  /* 0x021000000ed8afae */ /* 0x0003e2000e101d4e */
[----:B------:R-:W-:-:S02]  /*14f0*/  @!P5 LEA.HI.X R9, R30, R11, R31, 0x1, P0 ;  /* 0x0000000b1e09d211 */ /* 0x000fc400000f0c1f */
[C---:B------:R-:W-:Y:S01]  /*1500*/  ISETP.GE.AND P0, PT, R24.reuse, 0x41, PT ;  /* 0x000000411800780c */ /* 0x040fe20003f06270 */
[----:B------:R4:W-:Y:S01]  /*1510*/  @!P2 LDGSTS.E.BYPASS.LTC128B.128 [R216+0x6100], [R4.64], !P6 ;  /* 0x0610000004d8afae */ /* 0x0009e2000f101d4e */
[----:B------:R-:W-:-:S03]  /*1520*/  ISETP.GE.AND P2, PT, R24, 0x1, PT ;  /* 0x000000011800780c */ /* 0x000fc60003f46270 */
[----:B------:R5:W-:Y:S01]  /*1530*/  @!P5 LDGSTS.E.BYPASS.LTC128B.128 [R216+0x3100], [R8.64], !P4 ;  /* 0x0310000008d8dfae */ /* 0x000be2000e101d4e */
[----:B--2---:R-:W-:-:S05]  /*1540*/  IMAD.U32 R13, RZ, RZ, UR6 ;  /* 0x00000006ff0d7e24 */ /* 0x004fca000f8e00ff */
[----:B------:R-:W-:-:S04]  /*1550*/  @P1 LEA R13, P3, R13, R6, 0x5 ;  /* 0x000000060d0d1211 */ /* 0x000fc800078628ff */
[----:B-1----:R-:W-:Y:S01]  /*1560*/  @P2 LEA R14, P4, R6, c[0x0][0x1c8], 0x1 ;  /* 0x00007200060e2a11 */ /* 0x002fe200078808ff */
[----:B----4-:R-:W-:Y:S01]  /*1570*/  IMAD R5, R38, R107, RZ ;  /* 0x0000006b26057224 */ /* 0x010fe200078e02ff */
[----:B------:R-:W-:-:S03]  /*1580*/  LOP3.LUT R4, R214, 0xfffffff0, RZ, 0xc0, !PT ;  /* 0xfffffff0d6047812 */ /* 0x000fc600078ec0ff */
[----:B------:R-:W-:Y:S02]  /*1590*/  IMAD R5, R27, R108, R5 ;  /* 0x0000006c1b057224 */ /* 0x000fe400078e0205 */
[----:B-----5:R-:W-:Y:S02]  /*15a0*/  IMAD.IADD R9, R39, 0x1, -R4 ;  /* 0x0000000127097824 */ /* 0x020fe400078e0a04 */
[----:B------:R-:W-:Y:S01]  /*15b0*/  IMAD.IADD R5, R7, 0x1, R5 ;  /* 0x0000000107057824 */ /* 0x000fe200078e0205 */
[----:B------:R-:W-:Y:S02]  /*15c0*/  SHF.R.S32.HI R7, RZ, 0x4, R214 ;  /* 0x00000004ff077819 */ /* 0x000fe400000114d6 */
[----:B------:R-:W-:Y:S02]  /*15d0*/  SHF.R.S32.HI R4, RZ, 0x1f, R9 ;  /* 0x0000001fff047819 */ /* 0x000fe40000011409 */
[----:B------:R-:W-:Y:S02]  /*15e0*/  @P1 LEA.HI.X R0, R3, R5, R0, 0x5, P3 ;  /* 0x0000000503001211 */ /* 0x000fe400018f2c00 */
[----:B------:R-:W-:-:S02]  /*15f0*/  @P1 LEA R12, P3, R13, c[0x0][0x1c8], 0x1 ;  /* 0x000072000d0c1a11 */ /* 0x000fc400078608ff */
[----:B------:R-:W-:Y:S02]  /*1600*/  LEA.HI R3, R4, R9, RZ, 0x3 ;  /* 0x0000000904037211 */ /* 0x000fe400078f18ff */
[----:B------:R-:W-:Y:S02]  /*1610*/  @P1 LEA.HI.X R13, R13, c[0x0][0x1cc], R0, 0x1, P3 ;  /* 0x000073000d0d1a11 */ /* 0x000fe400018f0c00 */
[----:B------:R-:W-:Y:S02]  /*1620*/  LOP3.LUT R0, R3, 0xfffffff8, RZ, 0xc0, !PT ;  /* 0xfffffff803007812 */ /* 0x000fe400078ec0ff */
[C---:B------:R-:W-:Y:S02]  /*1630*/  @P2 LEA.HI.X R15, R6.reuse, c[0x0][0x1cc], R5, 0x1, P4 ;  /* 0x00007300060f2a11 */ /* 0x040fe400020f0c05 */
[----:B------:R-:W-:Y:S01]  /*1640*/  @P0 IADD3 R6, P3, R6, UR10, RZ ;  /* 0x0000000a06060c10 */ /* 0x000fe2000ff7e0ff */
[----:B------:R-:W-:Y:S01]  /*1650*/  IMAD.IADD R0, R9, 0x1, -R0 ;  /* 0x0000000109007824 */ /* 0x000fe200078e0a00 */
[----:B------:R-:W-:-:S02]  /*1660*/  @!P5 SHF.R.S32.HI R9, RZ, 0x1f, R2 ;  /* 0x0000001fff09d819 */ /* 0x000fc40000011402 */
[----:B------:R-:W-:Y:S02]  /*1670*/  @P0 IADD3.X R5, R5, UR8, RZ, P3, !PT ;  /* 0x0000000805050c10 */ /* 0x000fe40009ffe4ff */
[----:B------:R-:W-:Y:S02]  /*1680*/  @P0 LEA R8, P3, R6, c[0x0][0x1c8], 0x1 ;  /* 0x0000720006080a11 */ /* 0x000fe400078608ff */
[----:B------:R-:W-:Y:S02]  /*1690*/  @!P5 LEA.HI R4, R9, R2, RZ, 0x3 ;  /* 0x000000020904d211 */ /* 0x000fe400078f18ff */
[----:B------:R-:W-:Y:S02]  /*16a0*/  ISETP.GE.AND P4, PT, R30, c[0x0][0x1d4], PT ;  /* 0x000075001e007a0c */ /* 0x000fe40003f86270 */
[----:B------:R-:W-:Y:S02]  /*16b0*/  @P0 LEA.HI.X R9, R6, c[0x0][0x1cc], R5, 0x1, P3 ;  /* 0x0000730006090a11 */ /* 0x000fe400018f0c05 */
[----:B------:R-:W-:-:S02]  /*16c0*/  @!P5 LOP3.LUT R5, R4, 0xfffffff8, RZ, 0xc0, !PT ;  /* 0xfffffff80405d812 */ /* 0x000fc400078ec0ff */
[----:B------:R-:W-:Y:S02]  /*16d0*/  ISETP.GE.AND P3, PT, R2, c[0x0][0x1d4], PT ;  /* 0x0000750002007a0c */ /* 0x000fe40003f66270 */
[----:B------:R-:W-:Y:S01]  /*16e0*/  LEA.HI R214, R214, R7, RZ, 0x1 ;  /* 0x00000007d6d67211 */ /* 0x000fe200078f08ff */
[----:B------:R-:W-:-:S03]  /*16f0*/  @!P5 IMAD.WIDE R10, R5, 0x2, R10 ;  /* 0x00000002050ad825 */ /* 0x000fc600078e020a */
[----:B------:R-:W-:Y:S01]  /*1700*/  LOP3.LUT R214, R214, 0xfffffffe, RZ, 0xc0, !PT ;  /* 0xfffffffed6d67812 */ /* 0x000fe200078ec0ff */
[----:B------:R-:W-:Y:S01]  /*1710*/  IMAD.SHL.U32 R5, R25, 0x40, RZ ;  /* 0x0000004019057824 */ /* 0x000fe200078e00ff */
[----:B------:R1:W-:Y:S03]  /*1720*/  @!P5 LDGSTS.E.BYPASS.LTC128B.128 [R216+0x7100], [R10.64], !P6 ;  /* 0x071000000ad8dfae */ /* 0x0003e6000f101d4e */
[----:B------:R-:W-:Y:S01]  /*1730*/  IMAD.IADD R214, R7, 0x1, -R214 ;  /* 0x0000000107d67824 */ /* 0x000fe200078e0ad6 */
[----:B------:R-:W0:Y:S01]  /*1740*/  LDGDEPBAR ;  /* 0x00000000000079af */ /* 0x000e220000000000 */
[----:B------:R-:W-:Y:S02]  /*1750*/  IMAD.SHL.U32 R7, R0, 0x40, RZ ;  /* 0x0000004000077824 */ /* 0x000fe400078e00ff */
[----:B------:R-:W-:Y:S01]  /*1760*/  IMAD.SHL.U32 R4, R214, 0x8, RZ ;  /* 0x00000008d6047824 */ /* 0x000fe200078e00ff */
[----:B------:R2:W-:Y:S02]  /*1770*/  @P2 LDGSTS.E.BYPASS.LTC128B.128 [R216+0x8100], [R14.64], !P4 ;  /* 0x081000000ed82fae */ /* 0x0005e4000e101d4e */
[----:B------:R-:W-:-:S02]  /*1780*/  LOP3.LUT R7, R7, 0x1c0, RZ, 0xc0, !PT ;  /* 0x000001c007077812 */ /* 0x000fc400078ec0ff */
[----:B------:R2:W-:Y:S02]  /*1790*/  @P2 LDGSTS.E.BYPASS.LTC128B.128 [R216+0xb100], [R14.64+0x80], !P3 ;  /* 0x0b1000800ed82fae */ /* 0x0005e4000d901d4e */
[----:B------:R-:W-:Y:S01]  /*17a0*/  LOP3.LUT R2, R7, 0x8, R4, 0xf8, !PT ;  /* 0x0000000807027812 */ /* 0x000fe200078ef804 */
[----:B------:R-:W-:Y:S01]  /*17b0*/  IMAD.SHL.U32 R4, R26, 0x8, RZ ;  /* 0x000000081a047824 */ /* 0x000fe200078e00ff */
[----:B------:R2:W-:Y:S01]  /*17c0*/  @P1 LDGSTS.E.BYPASS.LTC128B.128 [R216+0x9100], [R12.64], !P4 ;  /* 0x091000000cd81fae */ /* 0x0005e2000e101d4e */
[----:B------:R-:W-:-:S03]  /*17d0*/  SHF.R.U32.HI R7, RZ, 0x3, R7 ;  /* 0x00000003ff077819 */ /* 0x000fc60000011607 */
[----:B------:R2:W-:Y:S01]  /*17e0*/  @P1 LDGSTS.E.BYPASS.LTC128B.128 [R216+0xc100], [R12.64+0x80], !P3 ;  /* 0x0c1000800cd81fae */ /* 0x0005e2000d901d4e */
[----:B------:R-:W-:Y:S01]  /*17f0*/  LOP3.LUT R2, R2, R7, RZ, 0x3c, !PT ;  /* 0x0000000702027212 */ /* 0x000fe200078e3cff */
[----:B------:R-:W-:Y:S01]  /*1800*/  IMAD.SHL.U32 R7, R3, 0x40, RZ ;  /* 0x0000004003077824 */ /* 0x000fe200078e00ff */
[----:B------:R-:W-:Y:S01]  /*1810*/  LOP3.LUT R3, R5, 0x1c0, RZ, 0xc0, !PT ;  /* 0x000001c005037812 */ /* 0x000fe200078ec0ff */
[----:B------:R4:W-:Y:S01]  /*1820*/  @P0 LDGSTS.E.BYPASS.LTC128B.128 [R216+0xa100], [R8.64], !P4 ;  /* 0x0a10000008d80fae */ /* 0x0009e2000e101d4e */
[----:B------:R-:W-:Y:S01]  /*1830*/  R2P PR, R0, 0x6 ;  /* 0x0000000600007804 */ /* 0x000fe20000000000 */
[----:B------:R-:W-:Y:S01]  /*1840*/  IMAD.MOV.U32 R5, RZ, RZ, 0x10 ;  /* 0x00000010ff057424 */ /* 0x000fe200078e00ff */
[----:B------:R-:W-:Y:S01]  /*1850*/  LOP3.LUT R2, R2, 0xfffffe00, R7, 0xf8, !PT ;  /* 0xfffffe0002027812 */ /* 0x000fe200078ef807 */
[----:B------:R4:W-:Y:S01]  /*1860*/  @P0 LDGSTS.E.BYPASS.LTC128B.128 [R216+0xd100], [R8.64+0x80], !P3 ;  /* 0x0d10008008d80fae */ /* 0x0009e2000d901d4e */
[----:B------:R-:W-:Y:S02]  /*1870*/  LOP3.LUT R4, R3, 0x8, R4, 0xf8, !PT ;  /* 0x0000000803047812 */ /* 0x000fe400078ef804 */
[----:B------:R-:W-:Y:S01]  /*1880*/  SHF.R.U32.HI R3, RZ, 0x3, R3 ;  /* 0x00000003ff037819 */ /* 0x000fe20000011603 */
[----:B------:R-:W0:Y:S01]  /*1890*/  LDGDEPBAR ;  /* 0x00000000000079af */ /* 0x000e220000000000 */
[----:B------:R-:W-:Y:S01]  /*18a0*/  IMAD R7, R105, 0x400, R2 ;  /* 0x0000040069077824 */ /* 0x000fe200078e0202 */
[----:B------:R-:W-:-:S02]  /*18b0*/  SEL R5, R5, 0xfffffff0, !P1 ;  /* 0xfffffff005057807 */ /* 0x000fc40004800000 */
[----:B------:R-:W-:Y:S02]  /*18c0*/  LOP3.LUT P0, RZ, R25, 0x2, RZ, 0xc0, !PT ;  /* 0x0000000219ff7812 */ /* 0x000fe4000780c0ff */
[C---:B------:R-:W-:Y:S02]  /*18d0*/  ISETP.LT.OR P6, PT, R24.reuse, 0x1, P4 ;  /* 0x000000011800780c */ /* 0x040fe400027c1670 */
[----:B------:R-:W-:Y:S02]  /*18e0*/  ISETP.LT.OR P5, PT, R24, 0x1, P3 ;  /* 0x000000011800780c */ /* 0x000fe40001fa1670 */
[----:B----4-:R-:W-:Y:S01]  /*18f0*/  LOP3.LUT R9, R4, R3, RZ, 0x3c, !PT ;  /* 0x0000000304097212 */ /* 0x010fe200078e3cff */
[----:B------:R-:W-:-:S04]  /*1900*/  DEPBAR.LE SB0, 0x1 ;  /* 0x000080400000791a */ /* 0x000fc80000000000 */
[----:B------:R-:W-:Y:S01]  /*1910*/  IMAD.MOV.U32 R3, RZ, RZ, 0x20 ;  /* 0x00000020ff037424 */ /* 0x000fe200078e00ff */
[C---:B------:R-:W-:Y:S01]  /*1920*/  LEA R4, R7.reuse, 0x100, 0x1 ;  /* 0x0000010007047811 */ /* 0x040fe200078e08ff */
[----:B------:R-:W-:Y:S01]  /*1930*/  IMAD.SHL.U32 R7, R7, 0x2, RZ ;  /* 0x0000000207077824 */ /* 0x000fe200078e00ff */
[----:B------:R-:W-:Y:S01]  /*1940*/  BAR.SYNC.DEFER_BLOCKING 0x0 ;  /* 0x0000000000007b1d */ /* 0x000fe20000010000 */
[----:B------:R-:W-:Y:S01]  /*1950*/  IMAD R214, R214, 0x200, R9 ;  /* 0x00000200d6d67824 */ /* 0x000fe200078e0209 */
[----:B------:R-:W-:Y:S01]  /*1960*/  SEL R3, R3, 0xffffffe0, !P2 ;  /* 0xffffffe003037807 */ /* 0x000fe20005000000 */
[--C-:B------:R-:W-:Y:S02]  /*1970*/  IMAD R6, R5, 0x2, R4.reuse ;  /* 0x0000000205067824 */ /* 0x100fe400078e0204 */
[----:B------:R-:W-:Y:S02]  /*1980*/  IMAD.SHL.U32 R214, R214, 0x2, RZ ;  /* 0x00000002d6d67824 */ /* 0x000fe400078e00ff */
[----:B------:R-:W-:-:S02]  /*1990*/  IMAD R4, R3, 0x2, R4 ;  /* 0x0000000203047824 */ /* 0x000fc400078e0204 */
[----:B------:R-:W-:Y:S01]  /*19a0*/  IMAD R0, R3, 0x2, R6 ;  /* 0x0000000203007824 */ /* 0x000fe200078e0206 */
[----:B------:R-:W-:Y:S01]  /*19b0*/  IADD3 R213, R214, 0x8120, RZ ;  /* 0x00008120d6d57810 */ /* 0x000fe20007ffe0ff */
[----:B------:R-:W-:Y:S04]  /*19c0*/  LDSM.16.M88.4 R120, [R7+0x100] ;  /* 0x000100000778783b */ /* 0x000fe80000000200 */
[----:B------:R4:W-:Y:S04]  /*19d0*/  LDSM.16.M88.4 R172, [R7+0x4100] ;  /* 0x0041000007ac783b */ /* 0x0009e80000000200 */
[----:B------:R-:W-:Y:S04]  /*19e0*/  LDSM.16.M88.4 R140, [R6] ;  /* 0x00000000068c783b */ /* 0x000fe80000000200 */
[----:B------:R5:W-:Y:S04]  /*19f0*/  LDSM.16.M88.4 R176, [R6+0x4000] ;  /* 0x0040000006b0783b */ /* 0x000be80000000200 */
[----:B------:R-:W-:Y:S04]  /*1a00*/  LDSM.16.M88.4 R152, [R4] ;  /* 0x000000000498783b */ /* 0x000fe80000000200 */
[----:B------:R-:W-:Y:S04]  /*1a10*/  LDSM.16.M88.4 R180, [R4+0x4000] ;  /* 0x0040000004b4783b */ /* 0x000fe80000000200 */
[----:B------:R-:W-:Y:S01]  /*1a20*/  LDSM.16.M88.4 R168, [R0] ;  /* 0x0000000000a8783b */ /* 0x000fe20000000200 */
[----:B----4-:R-:W-:-:S03]  /*1a30*/  IMAD R7, R28, c[0x0][0x208], RZ ;  /* 0x000082001c077a24 */ /* 0x010fc600078e02ff */
[----:B------:R4:W-:Y:S04]  /*1a40*/  LDSM.16.M88.4 R188, [R0+0x4000] ;  /* 0x0040000000bc783b */ /* 0x0009e80000000200 */
[----:B------:R-:W-:Y:S01]  /*1a50*/  BAR.SYNC.DEFER_BLOCKING 0x0 ;  /* 0x0000000000007b1d */ /* 0x000fe20000010000 */
[----:B-----5:R-:W-:-:S04]  /*1a60*/  IADD3 R6, R214, 0x8100, RZ ;  /* 0x00008100d6067810 */ /* 0x020fc80007ffe0ff */
[----:B------:R-:W-:-:S04]  /*1a70*/  @P0 IADD3 R213, R6, -0x20, RZ ;  /* 0xffffffe006d50810 */ /* 0x000fc80007ffe0ff */
[C---:B------:R-:W-:Y:S02]  /*1a80*/  IADD3 R207, R213.reuse, 0x800, RZ ;  /* 0x00000800d5cf7810 */ /* 0x040fe40007ffe0ff */
[C---:B------:R-:W-:Y:S02]  /*1a90*/  IADD3 R206, R213.reuse, 0x1000, RZ ;  /* 0x00001000d5ce7810 */ /* 0x040fe40007ffe0ff */
[C---:B------:R-:W-:Y:S02]  /*1aa0*/  IADD3 R205, R213.reuse, 0x1800, RZ ;  /* 0x00001800d5cd7810 */ /* 0x040fe40007ffe0ff */
[C---:B------:R-:W-:Y:S01]  /*1ab0*/  IADD3 R204, R213.reuse, 0x2000, RZ ;  /* 0x00002000d5cc7810 */ /* 0x040fe20007ffe0ff */
[C---:B----4-:R-:W-:Y:S01]  /*1ac0*/  IMAD R0, R26.reuse, c[0x0][0x20c], R7 ;  /* 0x000083001a007a24 */ /* 0x050fe200078e0207 */
[C---:B------:R-:W-:Y:S01]  /*1ad0*/  IADD3 R203, R213.reuse, 0x2800, RZ ;  /* 0x00002800d5cb7810 */ /* 0x040fe20007ffe0ff */
[----:B------:R-:W-:Y:S01]  /*1ae0*/  IMAD.WIDE.U32 R6, R26, c[0x0][0x208], R30 ;  /* 0x000082001a067a25 */ /* 0x000fe200078e001e */
[----:B------:R-:W-:Y:S01]  /*1af0*/  IADD3 R201, R213, 0x3000, RZ ;  /* 0x00003000d5c97810 */ /* 0x000fe20007ffe0ff */
[----:B------:R-:W-:-:S04]  /*1b00*/  DEPBAR.LE SB0, 0x0 ;  /* 0x000080000000791a */ /* 0x000fc80000000000 */
[----:B------:R-:W-:Y:S01]  /*1b10*/  BAR.SYNC.DEFER_BLOCKING 0x0 ;  /* 0x0000000000007b1d */ /* 0x000fe20000010000 */
[----:B------:R-:W-:Y:S01]  /*1b20*/  IMAD.IADD R7, R7, 0x1, R0 ;  /* 0x0000000107077824 */ /* 0x000fe200078e0200 */
[C---:B------:R-:W-:Y:S01]  /*1b30*/  IADD3 R200, R213.reuse, 0x3800, RZ ;  /* 0x00003800d5c87810 */ /* 0x040fe20007ffe0ff */
[----:B------:R-:W-:Y:S01]  /*1b40*/  IMAD.U32 R0, RZ, RZ, UR9 ;  /* 0x00000009ff007e24 */ /* 0x000fe2000f8e00ff */
[C---:B------:R-:W-:Y:S02]  /*1b50*/  IADD3 R199, R213.reuse, 0x4000, RZ ;  /* 0x00004000d5c77810 */ /* 0x040fe40007ffe0ff */
[C---:B------:R-:W-:Y:S01]  /*1b60*/  IADD3 R198, R213.reuse, 0x4800, RZ ;  /* 0x00004800d5c67810 */ /* 0x040fe20007ffe0ff */
[----:B------:R-:W-:Y:S01]  /*1b70*/  IMAD.WIDE.U32 R6, R0, c[0x0][0x210], R6 ;  /* 0x0000840000067a25 */ /* 0x000fe200078e0006 */
[C---:B------:R-:W-:Y:S02]  /*1b80*/  IADD3 R197, R213.reuse, 0x5000, RZ ;  /* 0x00005000d5c57810 */ /* 0x040fe40007ffe0ff */
[----:B------:R-:W-:Y:S01]  /*1b90*/  IADD3 R196, R213, 0x5800, RZ ;  /* 0x00005800d5c47810 */ /* 0x000fe20007ffe0ff */
[----:B------:R-:W-:Y:S01]  /*1ba0*/  IMAD R0, R27, c[0x0][0x208], RZ ;  /* 0x000082001b007a24 */ /* 0x000fe200078e02ff */
[----:B------:R-:W-:Y:S01]  /*1bb0*/  IADD3 R7, R7, UR4, RZ ;  /* 0x0000000407077c10 */ /* 0x000fe2000fffe0ff */
[----:B------:R-:W-:-:S02]  /*1bc0*/  ULDC.64 UR4, c[0x0][0x208] ;  /* 0x0000820000047ab9 */ /* 0x000fc40000000a00 */
[----:B------:R-:W-:Y:S02]  /*1bd0*/  USHF.L.U32 UR12, UR4, 0x6, URZ ;  /* 0x00000006040c7899 */ /* 0x000fe4000800063f */
[----:B------:R-:W-:Y:S01]  /*1be0*/  IMAD.WIDE.U32 R226, R226, c[0x0][0x218], R6 ;  /* 0x00008600e2e27a25 */ /* 0x000fe200078e0006 */
[----:B------:R-:W-:-:S03]  /*1bf0*/  USHF.L.U64.HI UR17, UR4, UR17, UR5 ;  /* 0x0000001104117299 */ /* 0x000fc60008010205 */
[----:B------:R-:W-:Y:S02]  /*1c00*/  IMAD R7, R107, c[0x0][0x20c], R0 ;  /* 0x000083006b077a24 */ /* 0x000fe400078e0200 */
[----:B------:R-:W-:Y:S01]  /*1c10*/  IMAD.IADD R229, R227, 0x1, R229 ;  /* 0x00000001e3e57824 */ /* 0x000fe200078e02e5 */
[----:B-1----:R-:W2:Y:S01]  /*1c20*/  LDSM.16.M88.4 R8, [R214+0x8100] ;  /* 0x00810000d608783b */ /* 0x002ea20000000200 */
[----:B------:R-:W-:-:S03]  /*1c30*/  IMAD.MOV.U32 R228, RZ, RZ, R226 ;  /* 0x000000ffffe47224 */ /* 0x000fc600078e00e2 */
[----:B------:R-:W1:Y:S04]  /*1c40*/  LDSM.16.M88.4 R76, [R214+0x8900] ;  /* 0x00890000d64c783b */ /* 0x000e680000000200 */
[----:B------:R-:W4:Y:S04]  /*1c50*/  LDSM.16.M88.4 R20, [R213] ;  /* 0x00000000d514783b */ /* 0x000f280000000200 */
[----:B---3--:R-:W3:Y:S04]  /*1c60*/  LDSM.16.M88.4 R16, [R213+0x800] ;  /* 0x00080000d510783b */ /* 0x008ee80000000200 */
[----:B------:R-:W5:Y:S04]  /*1c70*/  LDSM.16.M88.4 R68, [R214+0x9100] ;  /* 0x00910000d644783b */ /* 0x000f680000000200 */
[----:B------:R-:W3:Y:S04]  /*1c80*/  LDSM.16.M88.4 R60, [R214+0x9900] ;  /* 0x00990000d63c783b */ /* 0x000ee80000000200 */
[----:B------:R-:W-:Y:S04]  /*1c90*/  LDSM.16.M88.4 R52, [R214+0xa100] ;  /* 0x00a10000d634783b */ /* 0x000fe80000000200 */
[----:B------:R-:W-:Y:S04]  /*1ca0*/  LDSM.16.M88.4 R44, [R214+0xa900] ;  /* 0x00a90000d62c783b */ /* 0x000fe80000000200 */
[----:B------:R-:W-:Y:S01]  /*1cb0*/  LDSM.16.M88.4 R40, [R213+0x2800] ;  /* 0x00280000d528783b */ /* 0x000fe20000000200 */
[C---:B--2---:R-:W-:Y:S08]  /*1cc0*/  HMMA.16816.F32 R12, R120.reuse, R8, RZ ;  /* 0x00000008780c723c */ /* 0x044ff000000018ff */
[C---:B------:R-:W-:Y:S08]  /*1cd0*/  HMMA.16816.F32 R8, R120.reuse, R10, RZ ;  /* 0x0000000a7808723c */ /* 0x040ff000000018ff */
[C---:B-1----:R-:W-:Y:S08]  /*1ce0*/  HMMA.16816.F32 R80, R120.reuse, R76, RZ ;  /* 0x0000004c7850723c */ /* 0x042ff000000018ff */
[----:B------:R-:W-:Y:S08]  /*1cf0*/  HMMA.16816.F32 R76, R120, R78, RZ ;  /* 0x0000004e784c723c */ /* 0x000ff000000018ff */
[C---:B----4-:R-:W-:Y:S08]  /*1d00*/  HMMA.16816.F32 R12, R140.reuse, R20, R12 ;  /* 0x000000148c0c723c */ /* 0x050ff0000000180c */
[C---:B------:R-:W-:Y:S01]  /*1d10*/  HMMA.16816.F32 R8, R140.reuse, R22, R8 ;  /* 0x000000168c08723c */ /* 0x040fe20000001808 */
[----:B------:R-:W1:Y:S07]  /*1d20*/  LDSM.16.M88.4 R20, [R213+0x1000] ;  /* 0x00100000d514783b */ /* 0x000e6e0000000200 */
[C---:B---3--:R-:W-:Y:S08]  /*1d30*/  HMMA.16816.F32 R80, R140.reuse, R16, R80 ;  /* 0x000000108c50723c */ /* 0x048ff00000001850 */
[----:B------:R-:W-:Y:S01]  /*1d40*/  HMMA.16816.F32 R76, R140, R18, R76 ;  /* 0x000000128c4c723c */ /* 0x000fe2000000184c */
[----:B------:R-:W2:Y:S07]  /*1d50*/  LDSM.16.M88.4 R16, [R213+0x1800] ;  /* 0x00180000d510783b */ /* 0x000eae0000000200 */
[C---:B-----5:R-:W-:Y:S08]  /*1d60*/  HMMA.16816.F32 R72, R120.reuse, R68, RZ ;  /* 0x000000447848723c */ /* 0x060ff000000018ff */
[C---:B------:R-:W-:Y:S08]  /*1d70*/  HMMA.16816.F32 R64, R120.reuse, R60, RZ ;  /* 0x0000003c7840723c */ /* 0x040ff000000018ff */
[C---:B------:R-:W-:Y:S08]  /*1d80*/  HMMA.16816.F32 R60, R120.reuse, R62, RZ ;  /* 0x0000003e783c723c */ /* 0x040ff000000018ff */
[----:B------:R-:W-:Y:S08]  /*1d90*/  HMMA.16816.F32 R68, R120, R70, RZ ;  /* 0x000000467844723c */ /* 0x000ff000000018ff */
[C---:B-1----:R-:W-:Y:S07]  /*1da0*/  HMMA.16816.F32 R72, R140.reuse, R20, R72 ;  /* 0x000000148c48723c */ /* 0x042fee0000001848 */
[----:B------:R-:W-:Y:S01]  /*1db0*/  IMAD.WIDE.U32 R20, R107, c[0x0][0x208], RZ ;  /* 0x000082006b147a25 */ /* 0x000fe200078e00ff */
[----:B--2---:R-:W-:Y:S03]  /*1dc0*/  HMMA.16816.F32 R64, R140, R16, R64 ;  /* 0x000000108c40723c */ /* 0x004fe60000001840 */
[----:B------:R-:W-:-:S02]  /*1dd0*/  IMAD.IADD R0, R21, 0x1, R7 ;  /* 0x0000000115007824 */ /* 0x000fc400078e0207 */
[----:B------:R-:W-:-:S03]  /*1de0*/  IMAD.WIDE.U32 R20, R20, 0x60, R228 ;  /* 0x0000006014147825 */ /* 0x000fc600078e00e4 */
[C---:B------:R-:W-:Y:S01]  /*1df0*/  HMMA.16816.F32 R60, R140.reuse, R18, R60 ;  /* 0x000000128c3c723c */ /* 0x040fe2000000183c */
[----:B------:R-:W-:Y:S01]  /*1e00*/  IMAD R0, R0, 0x60, RZ ;  /* 0x0000006000007824 */ /* 0x000fe200078e02ff */
[C---:B------:R-:W-:Y:S01]  /*1e10*/  LEA R6, P0, R20.reuse, c[0x0][0x1f8], 0x1 ;  /* 0x00007e0014067a11 */ /* 0x040fe200078008ff */
[----:B------:R-:W1:Y:S02]  /*1e20*/  LDSM.16.M88.4 R16, [R213+0x2000] ;  /* 0x00200000d510783b */ /* 0x000e640000000200 */
[----:B------:R-:W-:Y:S02]  /*1e30*/  IMAD.IADD R7, R21, 0x1, R0 ;  /* 0x0000000115077824 */ /* 0x000fe400078e0200 */
[----:B------:R-:W-:Y:S01]  /*1e40*/  IMAD.U32 R21, RZ, RZ, UR12 ;  /* 0x0000000cff157e24 */ /* 0x000fe2000f8e00ff */
[----:B------:R-:W-:Y:S01]  /*1e50*/  HMMA.16816.F32 R68, R140, R22, R68 ;  /* 0x000000168c44723c */ /* 0x000fe20000001844 */
[----:B------:R-:W-:Y:S01]  /*1e60*/  IMAD.MOV.U32 R0, RZ, RZ, 0x40 ;  /* 0x00000040ff007424 */ /* 0x000fe200078e00ff */
[----:B------:R-:W-:-:S02]  /*1e70*/  LEA.HI.X R7, R20, c[0x0][0x1fc], R7, 0x1, P0 ;  /* 0x00007f0014077a11 */ /* 0x000fc400000f0c07 */
[----:B------:R-:W-:-:S03]  /*1e80*/  IADD3 R20, P2, P1, R21, 0x80, R6 ;  /* 0x0000008015147810 */ /* 0x000fc6000795e006 */
[----:B------:R-:W-:Y:S01]  /*1e90*/  IADD3 R22, P0, R6, UR12, RZ ;  /* 0x0000000c06167c10 */ /* 0x000fe2000ff1e0ff */
[----:B------:R-:W-:Y:S01]  /*1ea0*/  @!PT LDS RZ, [RZ] ;  /* 0x00000000fffff984 */ /* 0x000fe20000000800 */
[----:B------:R-:W-:Y:S01]  /*1eb0*/  @!PT LDS RZ, [RZ] ;  /* 0x00000000fffff984 */ /* 0x000fe20000000800 */
[----:B------:R-:W-:Y:S01]  /*1ec0*/  @!PT LDS RZ, [RZ] ;  /* 0x00000000fffff984 */ /* 0x000fe20000000800 */
[----:B------:R2:W-:Y:S01]  /*1ed0*/  LDGSTS.E.BYPASS.LTC128B.128 [R216+0x100], [R6.64], !P6 ;  /* 0x0010000006d87fae */ /* 0x0005e2000f101d4e */
[----:B------:R-:W-:Y:S01]  /*1ee0*/  IADD3.X R21, RZ, UR17, R7, P2, P1 ;  /* 0x00000011ff157c10 */ /* 0x000fe200097e2407 */
[C---:B------:R-:W-:Y:S01]  /*1ef0*/  HMMA.16816.F32 R56, R120.reuse, R52, RZ ;  /* 0x000000347838723c */ /* 0x040fe200000018ff */
[----:B------:R-:W-:Y:S01]  /*1f00*/  IADD3.X R23, R7, UR17, RZ, P0, !PT ;  /* 0x0000001107177c10 */ /* 0x000fe200087fe4ff */
[----:B------:R2:W-:Y:S01]  /*1f10*/  LDGSTS.E.BYPASS.LTC128B.128 [R216+0x3100], [R6.64+0x80], !P5 ;  /* 0x0310008006d87fae */ /* 0x0005e2000e901d4e */
[----:B------:R-:W-:Y:S02]  /*1f20*/  IADD3 R84, P0, R22, UR12, RZ ;  /* 0x0000000c16547c10 */ /* 0x000fe4000ff1e0ff */
[C---:B------:R-:W-:Y:S02]  /*1f30*/  ISETP.LT.OR P2, PT, R24.reuse, 0x21, P4 ;  /* 0x000000211800780c */ /* 0x040fe40002741670 */
[----:B------:R-:W-:Y:S01]  /*1f40*/  ISETP.LT.OR P6, PT, R24, 0x21, P3 ;  /* 0x000000211800780c */ /* 0x000fe20001fc1670 */
[----:B------:R-:W-:Y:S01]  /*1f50*/  HMMA.16816.F32 R52, R120, R54, RZ ;  /* 0x000000367834723c */ /* 0x000fe200000018ff */
[----:B------:R-:W-:-:S02]  /*1f60*/  IADD3.X R85, R23, UR17, RZ, P0, !PT ;  /* 0x0000001117557c10 */ /* 0x000fc400087fe4ff */
[C---:B------:R-:W-:Y:S02]  /*1f70*/  ISETP.LT.OR P5, PT, R24.reuse, 0x41, P4 ;  /* 0x000000411800780c */ /* 0x040fe400027a1670 */
[----:B------:R-:W-:Y:S02]  /*1f80*/  LOP3.LUT P1, RZ, R25, 0x4, RZ, 0xc0, !PT ;  /* 0x0000000419ff7812 */ /* 0x000fe4000782c0ff */
[----:B------:R-:W-:Y:S01]  /*1f90*/  ISETP.LT.OR P0, PT, R24, 0x41, P3 ;  /* 0x000000411800780c */ /* 0x000fe20001f01670 */
[C---:B------:R-:W-:Y:S01]  /*1fa0*/  HMMA.16816.F32 R48, R120.reuse, R44, RZ ;  /* 0x0000002c7830723c */ /* 0x040fe200000018ff */
[----:B------:R-:W-:Y:S01]  /*1fb0*/  SEL R0, R0, 0xffffffc0, !P1 ;  /* 0xffffffc000007807 */ /* 0x000fe20004800000 */
[----:B------:R3:W-:Y:S04]  /*1fc0*/  LDGSTS.E.BYPASS.LTC128B.128 [R216+0x1100], [R22.64], !P2 ;  /* 0x0110000016d87fae */ /* 0x0007e8000d101d4e */
[----:B------:R-:W-:Y:S01]  /*1fd0*/  IMAD.IADD R211, R214, 0x1, R0 ;  /* 0x00000001d6d37824 */ /* 0x000fe200078e0200 */
[----:B------:R3:W-:Y:S01]  /*1fe0*/  LDGSTS.E.BYPASS.LTC128B.128 [R216+0x4100], [R20.64], !P6 ;  /* 0x0410000014d87fae */ /* 0x0007e2000f101d4e */
[----:B------:R-:W-:Y:S01]  /*1ff0*/  HMMA.16816.F32 R44, R120, R46, RZ ;  /* 0x0000002e782c723c */ /* 0x000fe200000018ff */
[----:B------:R-:W-:-:S02]  /*2000*/  IMAD.IADD R202, R0, 0x1, R213 ;  /* 0x0000000100ca7824 */ /* 0x000fc400078e02d5 */
[----:B------:R4:W-:Y:S04]  /*2010*/  LDGSTS.E.BYPASS.LTC128B.128 [R216+0x2100], [R84.64], !P5 ;  /* 0x0210000054d87fae */ /* 0x0009e8000e901d4e */
[----:B------:R4:W-:Y:S01]  /*2020*/  LDGSTS.E.BYPASS.LTC128B.128 [R216+0x5100], [R84.64+0x80], !P0 ;  /* 0x0510008054d87fae */ /* 0x0009e2000c101d4e */
[C---:B-1----:R-:W-:Y:S01]  /*2030*/  HMMA.16816.F32 R56, R140.reuse, R16, R56 ;  /* 0x000000108c38723c */ /* 0x042fe20000001838 */
[----:B------:R-:W-:Y:S02]  /*2040*/  ISETP.GT.AND P0, PT, R107, R215, PT ;  /* 0x000000d76b00720c */ /* 0x000fe40003f04270 */
[----:B------:R-:W1:Y:S04]  /*2050*/  LDSM.16.M88.4 R32, [R211+0x8100] ;  /* 0x00810000d320783b */ /* 0x000e680000000200 */
[----:B------:R-:W5:Y:S01]  /*2060*/  LDSM.16.M88.4 R96, [R211+0x8900] ;  /* 0x00890000d360783b */ /* 0x000f620000000200 */
[C---:B------:R-:W-:Y:S03]  /*2070*/  HMMA.16816.F32 R52, R140.reuse, R18, R52 ;  /* 0x000000128c34723c */ /* 0x040fe60000001834 */
[----:B------:R-:W2:Y:S04]  /*2080*/  LDSM.16.M88.4 R28, [R211+0x9100] ;  /* 0x00910000d31c783b */ /* 0x000ea80000000200 */
[----:B------:R-:W2:Y:S01]  /*2090*/  LDSM.16.M88.4 R24, [R211+0x9900] ;  /* 0x00990000d318783b */ /* 0x000ea20000000200 */
[C---:B------:R-:W-:Y:S03]  /*20a0*/  HMMA.16816.F32 R48, R140.reuse, R40, R48 ;  /* 0x000000288c30723c */ /* 0x040fe60000001830 */
[----:B---3--:R-:W3:Y:S04]  /*20b0*/  LDSM.16.M88.4 R20, [R211+0xa100] ;  /* 0x00a10000d314783b */ /* 0x008ee80000000200 */
[----:B------:R-:W2:Y:S01]  /*20c0*/  LDSM.16.M88.4 R16, [R211+0xa900] ;  /* 0x00a90000d310783b */ /* 0x000ea20000000200 */
[----:B------:R-:W-:Y:S03]  /*20d0*/  HMMA.16816.F32 R44, R140, R42, R44 ;  /* 0x0000002a8c2c723c */ /* 0x000fe6000000182c */
[----:B------:R-:W2:Y:S04]  /*20e0*/  LDSM.16.M88.4 R92, [R202] ;  /* 0x00000000ca5c783b */ /* 0x000ea80000000200 */
[----:B------:R-:W2:Y:S04]  /*20f0*/  LDSM.16.M88.4 R88, [R202+0x800] ;  /* 0x00080000ca58783b */ /* 0x000ea80000000200 */
[----:B----4-:R-:W4:Y:S04]  /*2100*/  LDSM.16.M88.4 R84, [R202+0x1000] ;  /* 0x00100000ca54783b */ /* 0x010f280000000200 */
[----:B------:R-:W3:Y:S01]  /*2110*/  LDSM.16.M88.4 R40, [R202+0x1800] ;  /* 0x00180000ca28783b */ /* 0x000ee20000000200 */
[C---:B-1----:R-:W-:Y:S03]  /*2120*/  HMMA.16816.F32 R12, R152.reuse, R32, R12 ;  /* 0x00000020980c723c */ /* 0x042fe6000000180c */
[----:B------:R-:W-:Y:S04]  /*2130*/  LDSM.16.M88.4 R100, [R211+0xb900] ;  /* 0x00b90000d364783b */ /* 0x000fe80000000200 */
[----:B------:R-:W0:Y:S01]  /*2140*/  LDGDEPBAR ;  /* 0x00000000000079af */ /* 0x000e220000000000 */
[C---:B------:R-:W-:Y:S03]  /*2150*/  HMMA.16816.F32 R8, R152.reuse, R34, R8 ;  /* 0x000000229808723c */ /* 0x040fe60000001808 */
[----:B------:R-:W1:Y:S05]  /*2160*/  LDSM.16.M88.4 R32, [R202+0x2000] ;  /* 0x00200000ca20783b */ /* 0x000e6a0000000200 */
[C---:B-----5:R-:W-:Y:S08]  /*2170*/  HMMA.16816.F32 R80, R152.reuse, R96, R80 ;  /* 0x000000609850723c */ /* 0x060ff00000001850 */
[C---:B------:R-:W-:Y:S01]  /*2180*/  HMMA.16816.F32 R76, R152.reuse, R98, R76 ;  /* 0x00000062984c723c */ /* 0x040fe2000000184c */
[----:B------:R-:W5:Y:S07]  /*2190*/  LDSM.16.M88.4 R96, [R202+0x2800] ;  /* 0x00280000ca60783b */ /* 0x000f6e0000000200 */
        /* <DEDUP_REMOVED lines=9> */
[C---:B------:R-:W-:Y:S08]  /*2230*/  HMMA.16816.F32 R48, R152.reuse, R16, R48 ;  /* 0x000000109830723c */ /* 0x040ff00000001830 */
[----:B------:R-:W-:Y:S01]  /*2240*/  HMMA.16816.F32 R44, R152, R18, R44 ;  /* 0x00000012982c723c */ /* 0x000fe2000000182c */
[----:B------:R-:W1:Y:S07]  /*2250*/  LDSM.16.M88.4 R16, [R214+0xc900] ;  /* 0x00c90000d610783b */ /* 0x000e6e0000000200 */
[C---:B------:R-:W-:Y:S08]  /*2260*/  HMMA.16816.F32 R12, R168.reuse, R92, R12 ;  /* 0x0000005ca80c723c */ /* 0x040ff0000000180c */
[C---:B------:R-:W-:Y:S01]  /*2270*/  HMMA.16816.F32 R8, R168.reuse, R94, R8 ;  /* 0x0000005ea808723c */ /* 0x040fe20000001808 */
[----:B------:R-:W1:Y:S07]  /*2280*/  LDSM.16.M88.4 R92, [R214+0xd100] ;  /* 0x00d10000d65c783b */ /* 0x000e6e0000000200 */
[C---:B------:R-:W-:Y:S08]  /*2290*/  HMMA.16816.F32 R80, R168.reuse, R88, R80 ;  /* 0x00000058a850723c */ /* 0x040ff00000001850 */
[C---:B------:R-:W-:Y:S01]  /*22a0*/  HMMA.16816.F32 R76, R168.reuse, R90, R76 ;  /* 0x0000005aa84c723c */ /* 0x040fe2000000184c */
[----:B------:R-:W2:Y:S07]  /*22b0*/  LDSM.16.M88.4 R88, [R214+0xd900] ;  /* 0x00d90000d658783b */ /* 0x000eae0000000200 */
[C---:B----4-:R-:W-:Y:S08]  /*22c0*/  HMMA.16816.F32 R72, R168.reuse, R84, R72 ;  /* 0x00000054a848723c */ /* 0x050ff00000001848 */
[C---:B------:R-:W-:Y:S01]  /*22d0*/  HMMA.16816.F32 R68, R168.reuse, R86, R68 ;  /* 0x00000056a844723c */ /* 0x040fe20000001844 */
[----:B------:R-:W4:Y:S07]  /*22e0*/  LDSM.16.M88.4 R84, [R213+0x3000] ;  /* 0x00300000d554783b */ /* 0x000f2e0000000200 */
[C---:B------:R-:W-:Y:S08]  /*22f0*/  HMMA.16816.F32 R64, R168.reuse, R40, R64 ;  /* 0x00000028a840723c */ /* 0x040ff00000001840 */
[C---:B------:R-:W-:Y:S01]  /*2300*/  HMMA.16816.F32 R60, R168.reuse, R42, R60 ;  /* 0x0000002aa83c723c */ /* 0x040fe2000000183c */
[----:B------:R-:W3:Y:S07]  /*2310*/  LDSM.16.M88.4 R40, [R213+0x3800] ;  /* 0x00380000d528783b */ /* 0x000eee0000000200 */
[C---:B-1----:R-:W-:Y:S08]  /*2320*/  HMMA.16816.F32 R56, R168.reuse, R32, R56 ;  /* 0x00000020a838723c */ /* 0x042ff00000001838 */
[C---:B------:R-:W-:Y:S01]  /*2330*/  HMMA.16816.F32 R52, R168.reuse, R34, R52 ;  /* 0x00000022a834723c */ /* 0x040fe20000001834 */
[----:B------:R-:W1:Y:S07]  /*2340*/  LDSM.16.M88.4 R32, [R213+0x4000] ;  /* 0x00400000d520783b */ /* 0x000e6e0000000200 */
[C---:B-----5:R-:W-:Y:S08]  /*2350*/  HMMA.16816.F32 R48, R168.reuse, R96, R48 ;  /* 0x00000060a830723c */ /* 0x060ff00000001830 */
[----:B------:R-:W-:Y:S01]  /*2360*/  HMMA.16816.F32 R44, R168, R98, R44 ;  /* 0x00000062a82c723c */ /* 0x000fe2000000182c */
[----:B------:R-:W-:Y:S07]  /*2370*/  LDSM.16.M88.4 R96, [R211+0xc100] ;  /* 0x00c10000d360783b */ /* 0x000fee0000000200 */
[C---:B--2---:R-:W-:Y:S08]  /*2380*/  HMMA.16816.F32 R12, R172.reuse, R28, R12 ;  /* 0x0000001cac0c723c */ /* 0x044ff0000000180c */
[C---:B------:R-:W-:Y:S01]  /*2390*/  HMMA.16816.F32 R8, R172.reuse, R30, R8 ;  /* 0x0000001eac08723c */ /* 0x040fe20000001808 */
[----:B------:R-:W2:Y:S07]  /*23a0*/  LDSM.16.M88.4 R28, [R213+0x4800] ;  /* 0x00480000d51c783b */ /* 0x000eae0000000200 */
[C---:B------:R-:W-:Y:S08]  /*23b0*/  HMMA.16816.F32 R80, R172.reuse, R24, R80 ;  /* 0x00000018ac50723c */ /* 0x040ff00000001850 */
[C---:B------:R-:W-:Y:S01]  /*23c0*/  HMMA.16816.F32 R76, R172.reuse, R26, R76 ;  /* 0x0000001aac4c723c */ /* 0x040fe2000000184c */
[----:B------:R-:W5:Y:S07]  /*23d0*/  LDSM.16.M88.4 R24, [R213+0x5000] ;  /* 0x00500000d518783b */ /* 0x000f6e0000000200 */
[C---:B---3--:R-:W-:Y:S08]  /*23e0*/  HMMA.16816.F32 R72, R172.reuse, R20, R72 ;  /* 0x00000014ac48723c */ /* 0x048ff00000001848 */
[C---:B------:R-:W-:Y:S01]  /*23f0*/  HMMA.16816.F32 R68, R172.reuse, R22, R68 ;  /* 0x00000016ac44723c */ /* 0x040fe20000001844 */
[----:B------:R-:W3:Y:S07]  /*2400*/  LDSM.16.M88.4 R20, [R213+0x5800] ;  /* 0x00580000d514783b */ /* 0x000eee0000000200 */
[C---:B------:R-:W-:Y:S08]  /*2410*/  HMMA.16816.F32 R64, R172.reuse, R16, R64 ;  /* 0x00000010ac40723c */ /* 0x040ff00000001840 */
[C---:B------:R-:W-:Y:S01]  /*2420*/  HMMA.16816.F32 R60, R172.reuse, R18, R60 ;  /* 0x00000012ac3c723c */ /* 0x040fe2000000183c */
[----:B------:R-:W1:Y:S07]  /*2430*/  LDSM.16.M88.4 R16, [R211+0xb100] ;  /* 0x00b10000d310783b */ /* 0x000e6e0000000200 */
[C---:B------:R-:W-:Y:S08]  /*2440*/  HMMA.16816.F32 R56, R172.reuse, R92, R56 ;  /* 0x0000005cac38723c */ /* 0x040ff00000001838 */
[C---:B------:R-:W-:Y:S01]  /*2450*/  HMMA.16816.F32 R52, R172.reuse, R94, R52 ;  /* 0x0000005eac34723c */ /* 0x040fe20000001834 */
[----:B------:R-:W1:Y:S07]  /*2460*/  LDSM.16.M88.4 R92, [R211+0xc900] ;  /* 0x00c90000d35c783b */ /* 0x000e6e0000000200 */
[C---:B------:R-:W-:Y:S08]  /*2470*/  HMMA.16816.F32 R48, R172.reuse, R88, R48 ;  /* 0x00000058ac30723c */ /* 0x040ff00000001830 */
[----:B------:R-:W-:Y:S01]  /*2480*/  HMMA.16816.F32 R44, R172, R90, R44 ;  /* 0x0000005aac2c723c */ /* 0x000fe2000000182c */
        /* <DEDUP_REMOVED lines=10> */
[C---:B--2---:R-:W-:Y:S08]  /*2530*/  HMMA.16816.F32 R64, R176.reuse, R28, R64 ;  /* 0x0000001cb040723c */ /* 0x044ff00000001840 */
[C---:B------:R-:W-:Y:S01]  /*2540*/  HMMA.16816.F32 R60, R176.reuse, R30, R60 ;  /* 0x0000001eb03c723c */ /* 0x040fe2000000183c */
[----:B------:R-:W2:Y:S07]  /*2550*/  LDSM.16.M88.4 R28, [R202+0x4000] ;  /* 0x00400000ca1c783b */ /* 0x000eae0000000200 */
[C---:B-----5:R-:W-:Y:S08]  /*2560*/  HMMA.16816.F32 R56, R176.reuse, R24, R56 ;  /* 0x00000018b038723c */ /* 0x060ff00000001838 */
[C---:B------:R-:W-:Y:S01]  /*2570*/  HMMA.16816.F32 R52, R176.reuse, R26, R52 ;  /* 0x0000001ab034723c */ /* 0x040fe20000001834 */
[----:B------:R-:W5:Y:S07]  /*2580*/  LDSM.16.M88.4 R24, [R202+0x4800] ;  /* 0x00480000ca18783b */ /* 0x000f6e0000000200 */
[C---:B---3--:R-:W-:Y:S08]  /*2590*/  HMMA.16816.F32 R48, R176.reuse, R20, R48 ;  /* 0x00000014b030723c */ /* 0x048ff00000001830 */
[----:B------:R-:W-:Y:S01]  /*25a0*/  HMMA.16816.F32 R44, R176, R22, R44 ;  /* 0x00000016b02c723c */ /* 0x000fe2000000182c */
[----:B------:R-:W3:Y:S07]  /*25b0*/  LDSM.16.M88.4 R20, [R202+0x5000] ;  /* 0x00500000ca14783b */ /* 0x000eee0000000200 */
[C---:B------:R-:W-:Y:S08]  /*25c0*/  HMMA.16816.F32 R12, R180.reuse, R16, R12 ;  /* 0x00000010b40c723c */ /* 0x040ff0000000180c */
[----:B------:R-:W-:Y:S01]  /*25d0*/  HMMA.16816.F32 R8, R180, R18, R8 ;  /* 0x00000012b408723c */ /* 0x000fe20000001808 */
[----:B------:R-:W1:Y:S01]  /*25e0*/  LDSM.16.M88.4 R16, [R202+0x5800] ;  /* 0x00580000ca10783b */ /* 0x000e620000000200 */
[----:B------:R-:W-:-:S06]  /*25f0*/  DEPBAR.LE SB0, 0x0 ;  /* 0x000080000000791a */ /* 0x000fcc0000000000 */
[C---:B------:R-:W-:Y:S08]  /*2600*/  HMMA.16816.F32 R80, R180.reuse, R100, R80 ;  /* 0x00000064b450723c */ /* 0x040ff00000001850 */
[C---:B------:R-:W-:Y:S08]  /*2610*/  HMMA.16816.F32 R76, R180.reuse, R102, R76 ;  /* 0x00000066b44c723c */ /* 0x040ff0000000184c */
[C---:B------:R-:W-:Y:S08]  /*2620*/  HMMA.16816.F32 R72, R180.reuse, R96, R72 ;  /* 0x00000060b448723c */ /* 0x040ff00000001848 */
[C---:B------:R-:W-:Y:S08]  /*2630*/  HMMA.16816.F32 R68, R180.reuse, R98, R68 ;  /* 0x00000062b444723c */ /* 0x040ff00000001844 */
[C---:B------:R-:W-:Y:S08]  /*2640*/  HMMA.16816.F32 R64, R180.reuse, R92, R64 ;  /* 0x0000005cb440723c */ /* 0x040ff00000001840 */
[C---:B------:R-:W-:Y:S08]  /*2650*/  HMMA.16816.F32 R60, R180.reuse, R94, R60 ;  /* 0x0000005eb43c723c */ /* 0x040ff0000000183c */
[C---:B------:R-:W-:Y:S08]  /*2660*/  HMMA.16816.F32 R56, R180.reuse, R88, R56 ;  /* 0x00000058b438723c */ /* 0x040ff00000001838 */
[C---:B------:R-:W-:Y:S08]  /*2670*/  HMMA.16816.F32 R52, R180.reuse, R90, R52 ;  /* 0x0000005ab434723c */ /* 0x040ff00000001834 */
[C---:B----4-:R-:W-:Y:S08]  /*2680*/  HMMA.16816.F32 R48, R180.reuse, R84, R48 ;  /* 0x00000054b430723c */ /* 0x050ff00000001830 */
[----:B------:R-:W-:Y:S08]  /*2690*/  HMMA.16816.F32 R44, R180, R86, R44 ;  /* 0x00000056b42c723c */ /* 0x000ff0000000182c */
[C---:B------:R-:W-:Y:S08]  /*26a0*/  HMMA.16816.F32 R12, R188.reuse, R40, R12 ;  /* 0x00000028bc0c723c */ /* 0x040ff0000000180c */
[C---:B------:R-:W-:Y:S08]  /*26b0*/  HMMA.16816.F32 R8, R188.reuse, R42, R8 ;  /* 0x0000002abc08723c */ /* 0x040ff00000001808 */
[C---:B-1----:R-:W-:Y:S08]  /*26c0*/  HMMA.16816.F32 R80, R188.reuse, R32, R80 ;  /* 0x00000020bc50723c */ /* 0x042ff00000001850 */
[C---:B------:R-:W-:Y:S08]  /*26d0*/  HMMA.16816.F32 R76, R188.reuse, R34, R76 ;  /* 0x00000022bc4c723c */ /* 0x040ff0000000184c */
[C---:B--2---:R-:W-:Y:S08]  /*26e0*/  HMMA.16816.F32 R72, R188.reuse, R28, R72 ;  /* 0x0000001cbc48723c */ /* 0x044ff00000001848 */
[C---:B------:R-:W-:Y:S08]  /*26f0*/  HMMA.16816.F32 R68, R188.reuse, R30, R68 ;  /* 0x0000001ebc44723c */ /* 0x040ff00000001844 */
[C---:B-----5:R-:W-:Y:S08]  /*2700*/  HMMA.16816.F32 R64, R188.reuse, R24, R64 ;  /* 0x00000018bc40723c */ /* 0x060ff00000001840 */
[C---:B------:R-:W-:Y:S08]  /*2710*/  HMMA.16816.F32 R60, R188.reuse, R26, R60 ;  /* 0x0000001abc3c723c */ /* 0x040ff0000000183c */
[C---:B---3--:R-:W-:Y:S08]  /*2720*/  HMMA.16816.F32 R56, R188.reuse, R20, R56 ;  /* 0x00000014bc38723c */ /* 0x048ff00000001838 */
[C---:B------:R-:W-:Y:S08]  /*2730*/  HMMA.16816.F32 R52, R188.reuse, R22, R52 ;  /* 0x00000016bc34723c */ /* 0x040ff00000001834 */
[C---:B------:R-:W-:Y:S08]  /*2740*/  HMMA.16816.F32 R48, R188.reuse, R16, R48 ;  /* 0x00000010bc30723c */ /* 0x040ff00000001830 */
[----:B------:R-:W-:Y:S01]  /*2750*/  HMMA.16816.F32 R44, R188, R18, R44 ;  /* 0x00000012bc2c723c */ /* 0x000fe2000000182c */
[----:B------:R-:W-:Y:S06]  /*2760*/  BAR.SYNC.DEFER_BLOCKING 0x0 ;  /* 0x0000000000007b1d */ /* 0x000fec0000010000 */
[----:B------:R-:W-:Y:S10]  /*2770*/  @!P0 BRA `(.L_x_21) ;  /* 0x000001a000008947 */ /* 0x000ff40003800000 */
[----:B------:R-:W-:Y:S01]  /*2780*/  IADD3 R17, R36, -0x2, RZ ;  /* 0xfffffffe24117810 */ /* 0x000fe20007ffe0ff */
[----:B------:R-:W-:-:S02]  /*2790*/  USHF.L.U32 UR4, UR6, 0x6, URZ ;  /* 0x0000000606047899 */ /* 0x000fc4000800063f */
[----:B------:R-:W-:Y:S01]  /*27a0*/  USHF.L.U64.HI UR6, UR6, 0x6, UR7 ;  /* 0x0000000606067899 */ /* 0x000fe20008010207 */
[----:B------:R-:W-:Y:S01]  /*27b0*/  SHF.R.S32.HI R7, RZ, 0x1f, R17 ;  /* 0x0000001fff077819 */ /* 0x000fe20000011411 */
[----:B------:R-:W-:Y:S02]  /*27c0*/  IMAD R38, R38, R17, RZ ;  /* 0x0000001126267224 */ /* 0x000fe400078e02ff */
[----:B------:R-:W-:-:S04]  /*27d0*/  IMAD.WIDE.U32 R16, R17, R108, R220 ;  /* 0x0000006c11107225 */ /* 0x000fc800078e00dc */
[----:B------:R-:W-:Y:S01]  /*27e0*/  IMAD R4, R7, R108, R38 ;  /* 0x0000006c07047224 */ /* 0x000fe200078e0226 */
[----:B------:R-:W-:Y:S01]  /*27f0*/  LEA R6, P0, R16, c[0x0][0x1c8], 0x1 ;  /* 0x0000720010067a11 */ /* 0x000fe200078008ff */
[----:B------:R-:W-:Y:S02]  /*2800*/  IMAD.U32 R0, RZ, RZ, UR4 ;  /* 0x00000004ff007e24 */ /* 0x000fe4000f8e00ff */
[----:B------:R-:W-:Y:S01]  /*2810*/  IMAD.IADD R4, R17, 0x1, R4 ;  /* 0x0000000111047824 */ /* 0x000fe200078e0204 */
[----:B------:R-:W-:-:S04]  /*2820*/  IADD3 R18, P5, R6, UR4, RZ ;  /* 0x0000000406127c10 */ /* 0x000fc8000ffbe0ff */
[----:B------:R-:W-:Y:S02]  /*2830*/  LEA.HI.X R7, R16, c[0x0][0x1cc], R4, 0x1, P0 ;  /* 0x0000730010077a11 */ /* 0x000fe400000f0c04 */
[----:B------:R-:W-:Y:S02]  /*2840*/  IADD3 R16, P2, P1, R0, 0x80, R6 ;  /* 0x0000008000107810 */ /* 0x000fe4000795e006 */
[----:B------:R-:W-:Y:S01]  /*2850*/  IADD3 R20, P0, R18, UR4, RZ ;  /* 0x0000000412147c10 */ /* 0x000fe2000ff1e0ff */
[----:B------:R-:W-:Y:S01]  /*2860*/  @!PT LDS RZ, [RZ] ;  /* 0x00000000fffff984 */ /* 0x000fe20000000800 */
[----:B------:R-:W-:Y:S01]  /*2870*/  @!PT LDS RZ, [RZ] ;  /* 0x00000000fffff984 */ /* 0x000fe20000000800 */
[----:B------:R-:W-:Y:S01]  /*2880*/  @!PT LDS RZ, [RZ] ;  /* 0x00000000fffff984 */ /* 0x000fe20000000800 */
[----:B------:R1:W-:Y:S01]  /*2890*/  LDGSTS.E.BYPASS.LTC128B.128 [R216+0x8100], [R6.64], !P4 ;  /* 0x0810000006d87fae */ /* 0x0003e2000e101d4e */
[----:B------:R-:W-:Y:S02]  /*28a0*/  IADD3.X R19, R7, UR6, RZ, P5, !PT ;  /* 0x0000000607137c10 */ /* 0x000fe4000affe4ff */
[----:B------:R-:W-:Y:S01]  /*28b0*/  IADD3.X R17, RZ, UR6, R7, P2, P1 ;  /* 0x00000006ff117c10 */ /* 0x000fe200097e2407 */
[----:B------:R1:W-:Y:S01]  /*28c0*/  LDGSTS.E.BYPASS.LTC128B.128 [R216+0xb100], [R6.64+0x80], !P3 ;  /* 0x0b10008006d87fae */ /* 0x0003e2000d901d4e */
[----:B------:R-:W-:-:S03]  /*28d0*/  IADD3.X R21, R19, UR6, RZ, P0, !PT ;  /* 0x0000000613157c10 */ /* 0x000fc600087fe4ff */
[----:B------:R1:W-:Y:S04]  /*28e0*/  LDGSTS.E.BYPASS.LTC128B.128 [R216+0x9100], [R18.64], !P4 ;  /* 0x0910000012d87fae */ /* 0x0003e8000e101d4e */
[----:B------:R1:W-:Y:S04]  /*28f0*/  LDGSTS.E.BYPASS.LTC128B.128 [R216+0xc100], [R16.64], !P3 ;  /* 0x0c10000010d87fae */ /* 0x0003e8000d901d4e */
[----:B------:R1:W-:Y:S04]  /*2900*/  LDGSTS.E.BYPASS.LTC128B.128 [R216+0xa100], [R20.64], !P4 ;  /* 0x0a10000014d87fae */ /* 0x0003e8000e101d4e */
[----:B------:R1:W-:Y:S02]  /*2910*/  LDGSTS.E.BYPASS.LTC128B.128 [R216+0xd100], [R20.64+0x80], !P3 ;  /* 0x0d10008014d87fae */ /* 0x0003e4000d901d4e */
.L_x_21:
[----:B------:R-:W-:Y:S01]  /*2920*/  LEA.HI R106, R106, R39, RZ, 0x2 ;  /* 0x000000276a6a7211 */ /* 0x000fe200078f10ff */
[----:B------:R-:W-:Y:S01]  /*2930*/  FMUL.FTZ R8, R8, c[0x0][0x320] ;  /* 0x0000c80008087a20 */ /* 0x000fe20000410000 */
[----:B------:R-:W-:Y:S01]  /*2940*/  SHF.R.S32.HI R4, RZ, 0x1f, R105 ;  /* 0x0000001fff047819 */ /* 0x000fe20000011469 */
[----:B-1----:R-:W-:Y:S01]  /*2950*/  FMUL.FTZ R19, R9, c[0x0][0x320] ;  /* 0x0000c80009137a20 */ /* 0x002fe20000410000 */
[----:B------:R-:W-:Y:S01]  /*2960*/  LOP3.LUT R104, R104, 0xffffffe0, RZ, 0xc0, !PT ;  /* 0xffffffe068687812 */ /* 0x000fe200078ec0ff */
[----:B------:R1:W2:Y:S01]  /*2970*/  MUFU.TANH R21, R8 ;  /* 0x0000000800157308 */ /* 0x0002a20000002400 */
[----:B------:R-:W-:Y:S01]  /*2980*/  LOP3.LUT R106, R106, 0xfffffffc, RZ, 0xc0, !PT ;  /* 0xfffffffc6a6a7812 */ /* 0x000fe200078ec0ff */
[----:B------:R-:W-:Y:S01]  /*2990*/  FMUL.FTZ R129, R45, c[0x0][0x320] ;  /* 0x0000c8002d817a20 */ /* 0x000fe20000410000 */
[----:B------:R-:W-:Y:S01]  /*29a0*/  LEA.HI R6, R4, R105, RZ, 0x3 ;  /* 0x0000006904067211 */ /* 0x000fe200078f18ff */
[----:B------:R-:W-:Y:S01]  /*29b0*/  FMUL.FTZ R17, R80, c[0x0][0x320] ;  /* 0x0000c80050117a20 */ /* 0x000fe20000410000 */
[-C--:B------:R-:W-:Y:S01]  /*29c0*/  IADD3 R4, -R104, R39.reuse, RZ ;  /* 0x0000002768047210 */ /* 0x080fe20007ffe1ff */
[----:B------:R-:W-:Y:S01]  /*29d0*/  FMUL.FTZ R0, R81, c[0x0][0x320] ;  /* 0x0000c80051007a20 */ /* 0x000fe20000410000 */
[----:B------:R-:W-:Y:S01]  /*29e0*/  IADD3 R106, -R106, R39, RZ ;  /* 0x000000276a6a7210 */ /* 0x000fe20007ffe1ff */
[----:B------:R-:W-:Y:S01]  /*29f0*/  FMUL.FTZ R7, R76, c[0x0][0x320] ;  /* 0x0000c8004c077a20 */ /* 0x000fe20000410000 */
[----:B------:R-:W-:Y:S01]  /*2a00*/  SHF.R.S32.HI R23, RZ, 0x1f, R4 ;  /* 0x0000001fff177819 */ /* 0x000fe20000011404 */
[----:B------:R-:W-:Y:S01]  /*2a10*/  FMUL.FTZ R9, R77, c[0x0][0x320] ;  /* 0x0000c8004d097a20 */ /* 0x000fe20000410000 */
[----:B------:R-:W-:Y:S01]  /*2a20*/  LOP3.LUT R6, R6, 0xffffff8, RZ, 0xc0, !PT ;  /* 0x0ffffff806067812 */ /* 0x000fe200078ec0ff */
[----:B------:R-:W-:Y:S01]  /*2a30*/  FMUL.FTZ R33, R72, c[0x0][0x320] ;  /* 0x0000c80048217a20 */ /* 0x000fe20000410000 */
[----:B------:R-:W-:Y:S01]  /*2a40*/  LEA.HI R16, R23, R4, RZ, 0x2 ;  /* 0x0000000417107211 */ /* 0x000fe200078f10ff */
[----:B------:R-:W-:Y:S01]  /*2a50*/  FMUL.FTZ R31, R73, c[0x0][0x320] ;  /* 0x0000c800491f7a20 */ /* 0x000fe20000410000 */
[----:B------:R-:W-:Y:S01]  /*2a60*/  PLOP3.LUT P1, PT, PT, PT, UP3, 0x80, 0x0 ;  /* 0x000000000000781c */ /* 0x000fe20003f2f038 */
[----:B------:R-:W-:Y:S01]  /*2a70*/  IMAD.IADD R6, R105, 0x1, -R6 ;  /* 0x0000000169067824 */ /* 0x000fe200078e0a06 */
[----:B-1----:R-:W-:Y:S01]  /*2a80*/  LEA.HI R8, R106, R106, RZ, 0x1 ;  /* 0x0000006a6a087211 */ /* 0x002fe200078f08ff */
[----:B------:R-:W-:Y:S01]  /*2a90*/  FMUL.FTZ R29, R68, c[0x0][0x320] ;  /* 0x0000c800441d7a20 */ /* 0x000fe20000410000 */
[----:B------:R-:W-:Y:S01]  /*2aa0*/  LEA.HI.SX32 R23, R16, UR16, 0x1e ;  /* 0x0000001010177c11 */ /* 0x000fe2000f8ff2ff */
[----:B------:R-:W-:Y:S01]  /*2ab0*/  FMUL.FTZ R69, R69, c[0x0][0x320] ;  /* 0x0000c80045457a20 */ /* 0x000fe20000410000 */
[----:B------:R-:W-:Y:S01]  /*2ac0*/  LOP3.LUT R25, R8, 0x1ffffffe, RZ, 0xc0, !PT ;  /* 0x1ffffffe08197812 */ /* 0x000fe200078ec0ff */
[----:B------:R-:W-:Y:S01]  /*2ad0*/  FMUL.FTZ R64, R64, c[0x0][0x320] ;  /* 0x0000c80040407a20 */ /* 0x000fe20000410000 */
[----:B------:R-:W-:Y:S01]  /*2ae0*/  LEA R6, R6, R23, 0x4 ;  /* 0x0000001706067211 */ /* 0x000fe200078e20ff */
[----:B------:R-:W-:Y:S01]  /*2af0*/  FMUL.FTZ R65, R65, c[0x0][0x320] ;  /* 0x0000c80041417a20 */ /* 0x000fe20000410000 */
[----:B------:R-:W-:Y:S01]  /*2b00*/  PLOP3.LUT P0, PT, PT, PT, UP3, 0x80, 0x0 ;  /* 0x000000000000781c */ /* 0x000fe20003f0f038 */
[----:B------:R-:W-:Y:S01]  /*2b10*/  IMAD.IADD R25, R106, 0x1, -R25 ;  /* 0x000000016a197824 */ /* 0x000fe200078e0a19 */
[----:B------:R-:W-:Y:S01]  /*2b20*/  LOP3.LUT R23, R16, 0x7ffffffc, RZ, 0xc0, !PT ;  /* 0x7ffffffc10177812 */ /* 0x000fe200078ec0ff */
[----:B------:R-:W-:Y:S01]  /*2b30*/  FMUL.FTZ R60, R60, c[0x0][0x320] ;  /* 0x0000c8003c3c7a20 */ /* 0x000fe20000410000 */
[----:B------:R-:W-:Y:S01]  /*2b40*/  IADD3.X R45, R37, c[0x0][0x1d0], RZ, PT, !PT ;  /* 0x00007400252d7a10 */ /* 0x000fe20003ffe4ff */
[----:B------:R-:W-:Y:S01]  /*2b50*/  FMUL.FTZ R61, R61, c[0x0][0x320] ;  /* 0x0000c8003d3d7a20 */ /* 0x000fe20000410000 */
[----:B------:R-:W-:Y:S01]  /*2b60*/  LEA R217, R25, R6, 0x3 ;  /* 0x0000000619d97211 */ /* 0x000fe200078e18ff */
[----:B------:R-:W-:Y:S01]  /*2b70*/  FMUL.FTZ R56, R56, c[0x0][0x320] ;  /* 0x0000c80038387a20 */ /* 0x000fe20000410000 */
[----:B------:R-:W-:Y:S01]  /*2b80*/  IADD3 R222, R4, -R23, RZ ;  /* 0x8000001704de7210 */ /* 0x000fe20007ffe0ff */
[----:B------:R-:W-:Y:S01]  /*2b90*/  FMUL.FTZ R4, R12, c[0x0][0x320] ;  /* 0x0000c8000c047a20 */ /* 0x000fe20000410000 */
[----:B------:R-:W1:Y:S01]  /*2ba0*/  MUFU.TANH R19, R19 ;  /* 0x0000001300137308 */ /* 0x000e620000002400 */
[----:B------:R-:W-:Y:S01]  /*2bb0*/  @P1 IMAD.HI.U32 R8, R217, c[0x0][0x2c8], RZ ;  /* 0x0000b200d9081a27 */ /* 0x000fe200078e00ff */
[----:B------:R-:W-:Y:S01]  /*2bc0*/  SHF.L.U32 R222, R222, 0x1, RZ ;  /* 0x00000001dede7819 */ /* 0x000fe200000006ff */
[----:B------:R-:W-:Y:S01]  /*2bd0*/  ULDC UR6, c[0x0][0x324] ;  /* 0x0000c90000067ab9 */ /* 0x000fe20000000800 */
[----:B------:R-:W0:Y:S01]  /*2be0*/  LDGDEPBAR ;  /* 0x00000000000079af */ /* 0x000e220000000000 */
[----:B------:R-:W-:Y:S01]  /*2bf0*/  IMAD.MOV.U32 R6, RZ, RZ, R217 ;  /* 0x000000ffff067224 */ /* 0x000fe200078e00d9 */
[----:B------:R-:W-:Y:S01]  /*2c00*/  @P0 SHF.R.U32.HI R6, RZ, c[0x0][0x2cc], R8 ;  /* 0x0000b300ff060a19 */ /* 0x000fe20000011608 */
[----:B------:R-:W-:Y:S01]  /*2c10*/  FMUL.FTZ R57, R57, c[0x0][0x320] ;  /* 0x0000c80039397a20 */ /* 0x000fe20000410000 */
[----:B------:R-:W-:Y:S01]  /*2c20*/  PLOP3.LUT P0, PT, PT, PT, UP2, 0x40, 0x0 ;  /* 0x000000000000781c */ /* 0x000fe20003f0e828 */
[----:B------:R-:W-:Y:S01]  /*2c30*/  FMUL.FTZ R52, R52, c[0x0][0x320] ;  /* 0x0000c80034347a20 */ /* 0x000fe20000410000 */
[----:B------:R-:W-:Y:S01]  /*2c40*/  IADD3 R45, R45, -c[0x0][0x168], -R222 ;  /* 0x80005a002d2d7a10 */ /* 0x000fe20007ffe8de */
[----:B------:R-:W3:Y:S01]  /*2c50*/  SHFL.IDX PT, R8, R6, RZ, 0x1c1f ;  /* 0x001c1fff06087589 */ /* 0x000ee200000e0000 */
[----:B------:R-:W-:Y:S01]  /*2c60*/  FMUL.FTZ R53, R53, c[0x0][0x320] ;  /* 0x0000c80035357a20 */ /* 0x000fe20000410000 */
[----:B------:R-:W4:Y:S01]  /*2c70*/  MUFU.TANH R17, R17 ;  /* 0x0000001100117308 */ /* 0x000f220000002400 */
[----:B------:R-:W-:Y:S01]  /*2c80*/  FMUL.FTZ R49, R49, c[0x0][0x320] ;  /* 0x0000c80031317a20 */ /* 0x000fe20000410000 */
[----:B------:R-:W-:Y:S01]  /*2c90*/  ULOP3.LUT UR6, URZ, UR6, URZ, 0x33, !UPT ;  /* 0x000000063f067292 */ /* 0x000fe2000f8e333f */
[----:B------:R-:W-:Y:S01]  /*2ca0*/  FMUL.FTZ R48, R48, c[0x0][0x320] ;  /* 0x0000c80030307a20 */ /* 0x000fe20000410000 */
[----:B------:R-:W-:Y:S01]  /*2cb0*/  IADD3 R34, R37, -R222, RZ ;  /* 0x800000de25227210 */ /* 0x000fe20007ffe0ff */
[----:B------:R-:W-:-:S02]  /*2cc0*/  FMUL.FTZ R13, R13, c[0x0][0x320] ;  /* 0x0000c8000d0d7a20 */ /* 0x000fc40000410000 */
[----:B------:R-:W-:Y:S01]  /*2cd0*/  FMUL.FTZ R44, R44, c[0x0][0x320] ;  /* 0x0000c8002c2c7a20 */ /* 0x000fe20000410000 */
[----:B------:R-:W1:Y:S08]  /*2ce0*/  MUFU.TANH R0, R0 ;  /* 0x0000000000007308 */ /* 0x000e700000002400 */
        /* <DEDUP_REMOVED lines=17> */
[----:B------:R5:W1:Y:S08]  /*2e00*/  MUFU.TANH R135, R48 ;  /* 0x0000003000877308 */ /* 0x000a700000002400 */
[----:B------:R1:W1:Y:S01]  /*2e10*/  MUFU.TANH R23, R13 ;  /* 0x0000000d00177308 */ /* 0x0002620000002400 */
[----:B-----5:R-:W-:-:S07]  /*2e20*/  IADD3 R48, R45, c[0x0][0x328], RZ ;  /* 0x0000ca002d307a10 */ /* 0x020fce0007ffe0ff */
[----:B------:R5:W2:Y:S01]  /*2e30*/  MUFU.TANH R131, R44 ;  /* 0x0000002c00837308 */ /* 0x000aa20000002400 */
[----:B------:R-:W-:-:S04]  /*2e40*/  IADD3 R45, R45, UR6, RZ ;  /* 0x000000062d2d7c10 */ /* 0x000fc8000fffe0ff */
[----:B---3--:R-:W-:Y:S01]  /*2e50*/  IADD3 R28, R45, R8, RZ ;  /* 0x000000082d1c7210 */ /* 0x008fe20007ffe0ff */
[----:B-1----:R-:W-:Y:S01]  /*2e60*/  IMAD.IADD R13, R48, 0x1, R8 ;  /* 0x00000001300d7824 */ /* 0x002fe200078e0208 */
[----:B-----5:R-:W-:-:S04]  /*2e70*/  IADD3 R44, -R222, c[0x0][0x1d0], R37 ;  /* 0x00007400de2c7a10 */ /* 0x020fc80007ffe125 */
[----:B------:R-:W-:Y:S01]  /*2e80*/  IMNMX R42, R13, R44, PT ;  /* 0x0000002c0d2a7217 */ /* 0x000fe20003800200 */
[----:B------:R-:W-:Y:S05]  /*2e90*/  @P0 BRA `(.L_x_22) ;  /* 0x0000015000000947 */ /* 0x000fea0003800000 */
[----:B--2-4-:R-:W-:Y:S01]  /*2ea0*/  IADD3 R8, R8, c[0x0][0x1d0], RZ ;  /* 0x0000740008087a10 */ /* 0x014fe20007ffe0ff */
[----:B------:R-:W-:Y:S03]  /*2eb0*/  BSSY B0, `(.L_x_23) ;  /* 0x000000f000007945 */ /* 0x000fe60003800000 */
[----:B------:R-:W-:-:S04]  /*2ec0*/  IADD3 R13, R8, -c[0x0][0x168], RZ ;  /* 0x80005a00080d7a10 */ /* 0x000fc80007ffe0ff */
        /* <DEDUP_REMOVED lines=9> */
.L_x_24:
[----:B------:R-:W-:-:S04]  /*2f60*/  MOV R8, c[0x0][0x32c] ;  /* 0x0000cb0000087a02 */ /* 0x000fc80000000f00 */
[----:B------:R-:W-:-:S13]  /*2f70*/  ISETP.NE.AND P0, PT, R8, 0x1, PT ;  /* 0x000000010800780c */ /* 0x000fda0003f05270 */
[----:B------:R-:W-:-:S05]  /*2f80*/  @P0 IMAD.HI.U32 R8, R13, c[0x0][0x330], RZ ;  /* 0x0000cc000d080a27 */ /* 0x000fca00078e00ff */
[----:B------:R-:W-:Y:S02]  /*2f90*/  @P0 SHF.R.U32.HI R13, RZ, c[0x0][0x334], R8 ;  /* 0x0000cd00ff0d0a19 */ /* 0x000fe40000011608 */
.L_x_25:
[----:B------:R-:W-:Y:S05]  /*2fa0*/  BSYNC B0 ;  /* 0x0000000000007941 */ /* 0x000fea0003800000 */
.L_x_23:
[----:B------:R-:W-:-:S05]  /*2fb0*/  IMAD R25, R13, c[0x0][0x32c], R34 ;  /* 0x0000cb000d197a24 */ /* 0x000fca00078e0222 */
[----:B------:R-:W-:Y:S02]  /*2fc0*/  IADD3 R13, R25, c[0x0][0x32c], RZ ;  /* 0x0000cb00190d7a10 */ /* 0x000fe40007ffe0ff */
[----:B------:R-:W-:Y:S02]  /*2fd0*/  IMNMX R28, R28, R25, !PT ;  /* 0x000000191c1c7217 */ /* 0x000fe40007800200 */
[----:B------:R-:W-:Y:S02]  /*2fe0*/  IMNMX R42, R42, R13, PT ;  /* 0x0000000d2a2a7217 */ /* 0x000fe40003800200 */
.L_x_22:
[C---:B--2-4-:R-:W-:Y:S01]  /*2ff0*/  ISETP.GE.AND P0, PT, R37.reuse, 0x2, PT ;  /* 0x000000022500780c */ /* 0x054fe20003f06270 */
[----:B------:R-:W1:Y:S01]  /*3000*/  SHFL.IDX PT, R6, R6, 0x1, 0x1c1f ;  /* 0x003c1f0006067f89 */ /* 0x000e6200000e0000 */
[C---:B------:R-:W-:Y:S01]  /*3010*/  ISETP.GE.AND P2, PT, R37.reuse, 0xa, PT ;  /* 0x0000000a2500780c */ /* 0x040fe20003f46270 */
[----:B------:R-:W-:Y:S01]  /*3020*/  FMUL.FTZ R130, R46, c[0x0][0x320] ;  /* 0x0000c8002e827a20 */ /* 0x000fe20000410000 */
[----:B------:R-:W-:Y:S01]  /*3030*/  P2R R49, PR, RZ, 0x1 ;  /* 0x00000001ff317803 */ /* 0x000fe20000000000 */
[----:B------:R-:W-:Y:S01]  /*3040*/  FMUL.FTZ R46, R10, c[0x0][0x320] ;  /* 0x0000c8000a2e7a20 */ /* 0x000fe20000410000 */
[----:B------:R-:W-:Y:S01]  /*3050*/  ISETP.GT.AND P0, PT, R28, 0x1, !P0 ;  /* 0x000000011c00780c */ /* 0x000fe20004704270 */
[----:B------:R-:W-:Y:S01]  /*3060*/  FMUL.FTZ R52, R82, c[0x0][0x320] ;  /* 0x0000c80052347a20 */ /* 0x000fe20000410000 */
[----:B------:R-:W-:Y:S01]  /*3070*/  ISETP.GE.AND P1, PT, R37, 0x9, PT ;  /* 0x000000092500780c */ /* 0x000fe20003f26270 */
[----:B------:R-:W-:Y:S01]  /*3080*/  FMUL.FTZ R10, R11, c[0x0][0x320] ;  /* 0x0000c8000b0a7a20 */ /* 0x000fe20000410000 */
[----:B------:R-:W-:Y:S01]  /*3090*/  ISETP.LT.OR P0, PT, R42, 0x2, P0 ;  /* 0x000000022a00780c */ /* 0x000fe20000701670 */
[----:B------:R-:W-:Y:S01]  /*30a0*/  FMUL.FTZ R67, R67, c[0x0][0x320] ;  /* 0x0000c80043437a20 */ /* 0x000fe20000410000 */
[----:B------:R-:W-:Y:S01]  /*30b0*/  P2R R16, PR, RZ, 0x2 ;  /* 0x00000002ff107803 */ /* 0x000fe20000000000 */
[----:B------:R-:W-:Y:S01]  /*30c0*/  FMUL.FTZ R62, R62, c[0x0][0x320] ;  /* 0x0000c8003e3e7a20 */ /* 0x000fe20000410000 */
[----:B------:R-:W-:Y:S01]  /*30d0*/  FSEL R23, R23, -INF , !P0 ;  /* 0xff80000017177808 */ /* 0x000fe20004000000 */
[----:B------:R-:W-:Y:S01]  /*30e0*/  FMUL.FTZ R63, R63, c[0x0][0x320] ;  /* 0x0000c8003f3f7a20 */ /* 0x000fe20000410000 */
[----:B------:R-:W-:Y:S01]  /*30f0*/  ISETP.GT.AND P0, PT, R28, 0x9, !P2 ;  /* 0x000000091c00780c */ /* 0x000fe20005704270 */
[----:B------:R-:W-:Y:S01]  /*3100*/  FMUL.FTZ R58, R58, c[0x0][0x320] ;  /* 0x0000c8003a3a7a20 */ /* 0x000fe20000410000 */
[----:B------:R-:W-:Y:S01]  /*3110*/  P2R R43, PR, RZ, 0x4 ;  /* 0x00000004ff2b7803 */ /* 0x000fe20000000000 */
[----:B------:R-:W-:Y:S01]  /*3120*/  FMUL.FTZ R59, R59, c[0x0][0x320] ;  /* 0x0000c8003b3b7a20 */ /* 0x000fe20000410000 */
[----:B------:R-:W-:Y:S01]  /*3130*/  ISETP.LT.OR P0, PT, R42, 0xa, P0 ;  /* 0x0000000a2a00780c */ /* 0x000fe20000701670 */
[----:B------:R-:W-:Y:S01]  /*3140*/  FMUL.FTZ R74, R74, c[0x0][0x320] ;  /* 0x0000c8004a4a7a20 */ /* 0x000fe20000410000 */
[----:B------:R-:W-:Y:S01]  /*3150*/  ISETP.GT.AND P1, PT, R28, 0x8, !P1 ;  /* 0x000000081c00780c */ /* 0x000fe20004f24270 */
[----:B------:R-:W-:Y:S01]  /*3160*/  FMUL.FTZ R75, R75, c[0x0][0x320] ;  /* 0x0000c8004b4b7a20 */ /* 0x000fe20000410000 */
[----:B------:R-:W-:Y:S01]  /*3170*/  ISETP.GE.AND P2, PT, R37, 0x11, PT ;  /* 0x000000112500780c */ /* 0x000fe20003f46270 */
[----:B------:R-:W-:Y:S01]  /*3180*/  FMUL.FTZ R54, R54, c[0x0][0x320] ;  /* 0x0000c80036367a20 */ /* 0x000fe20000410000 */
[----:B------:R-:W-:Y:S01]  /*3190*/  FSEL R19, R19, -INF , !P0 ;  /* 0xff80000013137808 */ /* 0x000fe20004000000 */
[----:B------:R-:W-:Y:S01]  /*31a0*/  FMUL.FTZ R55, R55, c[0x0][0x320] ;  /* 0x0000c80037377a20 */ /* 0x000fe20000410000 */
[----:B------:R-:W-:Y:S01]  /*31b0*/  ISETP.LT.OR P1, PT, R42, 0x9, P1 ;  /* 0x000000092a00780c */ /* 0x000fe20000f21670 */
[----:B------:R-:W-:Y:S01]  /*31c0*/  FMUL.FTZ R50, R50, c[0x0][0x320] ;  /* 0x0000c80032327a20 */ /* 0x000fe20000410000 */
[----:B------:R-:W-:Y:S01]  /*31d0*/  ISETP.GT.AND P0, PT, R28, 0x10, !P2 ;  /* 0x000000101c00780c */ /* 0x000fe20005704270 */
[----:B------:R-:W-:Y:S01]  /*31e0*/  FMUL.FTZ R51, R51, c[0x0][0x320] ;  /* 0x0000c80033337a20 */ /* 0x000fe20000410000 */
[----:B------:R-:W-:Y:S01]  /*31f0*/  FSEL R21, R21, -INF , !P1 ;  /* 0xff80000015157808 */ /* 0x000fe20004800000 */
[----:B------:R-:W-:Y:S01]  /*3200*/  FMUL.FTZ R70, R70, c[0x0][0x320] ;  /* 0x0000c80046467a20 */ /* 0x000fe20000410000 */
[----:B------:R-:W-:Y:S01]  /*3210*/  ISETP.LT.OR P0, PT, R42, 0x11, P0 ;  /* 0x000000112a00780c */ /* 0x000fe20000701670 */
[----:B------:R-:W-:Y:S01]  /*3220*/  FMUL.FTZ R71, R71, c[0x0][0x320] ;  /* 0x0000c80047477a20 */ /* 0x000fe20000410000 */
[----:B------:R-:W-:Y:S01]  /*3230*/  ISETP.GE.AND P1, PT, R37, 0x12, PT ;  /* 0x000000122500780c */ /* 0x000fe20003f26270 */
[----:B------:R-:W-:Y:S01]  /*3240*/  FMUL.FTZ R47, R47, c[0x0][0x320] ;  /* 0x0000c8002f2f7a20 */ /* 0x000fe20000410000 */
[----:B------:R-:W-:Y:S01]  /*3250*/  FSEL R17, R17, -INF , !P0 ;  /* 0xff80000011117808 */ /* 0x000fe20004000000 */
[----:B------:R-:W-:Y:S01]  /*3260*/  FMUL.FTZ R66, R66, c[0x0][0x320] ;  /* 0x0000c80042427a20 */ /* 0x000fe20000410000 */
[----:B------:R-:W-:Y:S01]  /*3270*/  ISETP.GT.AND P0, PT, R28, 0x11, !P1 ;  /* 0x000000111c00780c */ /* 0x000fe20004f04270 */
[----:B------:R2:W3:Y:S01]  /*3280*/  MUFU.TANH R148, R67 ;  /* 0x0000004300947308 */ /* 0x0004e20000002400 */
[----:B------:R-:W-:Y:S01]  /*3290*/  P2R R12, PR, RZ, 0x2 ;  /* 0x00000002ff0c7803 */ /* 0x000fe20000000000 */
[--C-:B-1----:R-:W-:Y:S01]  /*32a0*/  IMAD.IADD R11, R48, 0x1, R6.reuse ;  /* 0x00000001300b7824 */ /* 0x102fe200078e0206 */
[----:B------:R-:W-:Y:S01]  /*32b0*/  ISETP.LT.OR P0, PT, R42, 0x12, P0 ;  /* 0x000000122a00780c */ /* 0x000fe20000701670 */
[----:B------:R-:W-:Y:S01]  /*32c0*/  IMAD.IADD R45, R45, 0x1, R6 ;  /* 0x000000012d2d7824 */ /* 0x000fe200078e0206 */
[----:B------:R-:W-:-:S02]  /*32d0*/  ISETP.GE.AND P1, PT, R37, 0x19, PT ;  /* 0x000000192500780c */ /* 0x000fc40003f26270 */
[----:B------:R-:W-:Y:S01]  /*32e0*/  FSEL R13, R0, -INF , !P0 ;  /* 0xff800000000d7808 */ /* 0x000fe20004000000 */
[----:B------:R2:W1:Y:S01]  /*32f0*/  MUFU.TANH R164, R62 ;  /* 0x0000003e00a47308 */ /* 0x0004620000002400 */
[----:B------:R-:W-:Y:S02]  /*3300*/  ISETP.GT.AND P0, PT, R28, 0x18, !P1 ;  /* 0x000000181c00780c */ /* 0x000fe40004f04270 */
[----:B------:R-:W-:Y:S02]  /*3310*/  P2R R40, PR, RZ, 0x2 ;  /* 0x00000002ff287803 */ /* 0x000fe40000000000 */
[----:B------:R-:W-:Y:S02]  /*3320*/  ISETP.LT.OR P0, PT, R42, 0x19, P0 ;  /* 0x000000192a00780c */ /* 0x000fe40000701670 */
[----:B------:R-:W-:Y:S01]  /*3330*/  ISETP.GE.AND P1, PT, R37, 0x1a, PT ;  /* 0x0000001a2500780c */ /* 0x000fe20003f26270 */
[----:B------:R2:W4:Y:S01]  /*3340*/  MUFU.TANH R158, R63 ;  /* 0x0000003f009e7308 */ /* 0x0005220000002400 */
[----:B------:R-:W-:-:S02]  /*3350*/  FSEL R7, R7, -INF , !P0 ;  /* 0xff80000007077808 */ /* 0x000fc40004000000 */
[----:B------:R-:W-:Y:S02]  /*3360*/  ISETP.GT.AND P0, PT, R28, 0x19, !P1 ;  /* 0x000000191c00780c */ /* 0x000fe40004f04270 */
[----:B------:R-:W-:Y:S02]  /*3370*/  P2R R8, PR, RZ, 0x2 ;  /* 0x00000002ff087803 */ /* 0x000fe40000000000 */
[----:B------:R-:W-:Y:S01]  /*3380*/  ISETP.LT.OR P0, PT, R42, 0x1a, P0 ;  /* 0x0000001a2a00780c */ /* 0x000fe20000701670 */
[----:B------:R2:W1:Y:S01]  /*3390*/  MUFU.TANH R162, R58 ;  /* 0x0000003a00a27308 */ /* 0x0004620000002400 */
[----:B------:R-:W-:Y:S02]  /*33a0*/  ISETP.GE.AND P1, PT, R37, 0x21, PT ;  /* 0x000000212500780c */ /* 0x000fe40003f26270 */
[----:B------:R-:W-:Y:S02]  /*33b0*/  FSEL R9, R9, -INF , !P0 ;  /* 0xff80000009097808 */ /* 0x000fe40004000000 */
[----:B------:R-:W-:-:S02]  /*33c0*/  ISETP.GT.AND P0, PT, R28, 0x20, !P1 ;  /* 0x000000201c00780c */ /* 0x000fc40004f04270 */
[----:B------:R-:W-:Y:S01]  /*33d0*/  P2R R39, PR, RZ, 0x2 ;  /* 0x00000002ff277803 */ /* 0x000fe20000000000 */
[----:B------:R2:W1:Y:S01]  /*33e0*/  MUFU.TANH R160, R59 ;  /* 0x0000003b00a07308 */ /* 0x0004620000002400 */
[----:B------:R-:W-:Y:S02]  /*33f0*/  ISETP.LT.OR P0, PT, R42, 0x21, P0 ;  /* 0x000000212a00780c */ /* 0x000fe40000701670 */
[----:B------:R-:W-:Y:S02]  /*3400*/  ISETP.GE.AND P1, PT, R37, 0x22, PT ;  /* 0x000000222500780c */ /* 0x000fe40003f26270 */
[----:B------:R-:W-:Y:S02]  /*3410*/  FSEL R33, R33, -INF , !P0 ;  /* 0xff80000021217808 */ /* 0x000fe40004000000 */
[----:B------:R-:W-:Y:S01]  /*3420*/  ISETP.GT.AND P0, PT, R28, 0x21, !P1 ;  /* 0x000000211c00780c */ /* 0x000fe20004f04270 */
[----:B------:R2:W1:Y:S01]  /*3430*/  MUFU.TANH R146, R74 ;  /* 0x0000004a00927308 */ /* 0x0004620000002400 */
[----:B------:R-:W-:-:S02]  /*3440*/  P2R R38, PR, RZ, 0x2 ;  /* 0x00000002ff267803 */ /* 0x000fc40000000000 */
[----:B------:R-:W-:Y:S02]  /*3450*/  ISETP.LT.OR P0, PT, R42, 0x22, P0 ;  /* 0x000000222a00780c */ /* 0x000fe40000701670 */
[----:B------:R-:W-:Y:S02]  /*3460*/  ISETP.GE.AND P1, PT, R37, 0x29, PT ;  /* 0x000000292500780c */ /* 0x000fe40003f26270 */
[----:B------:R-:W-:Y:S01]  /*3470*/  FSEL R31, R31, -INF , !P0 ;  /* 0xff8000001f1f7808 */ /* 0x000fe20004000000 */
[----:B------:R2:W1:Y:S01]  /*3480*/  MUFU.TANH R126, R75 ;  /* 0x0000004b007e7308 */ /* 0x0004620000002400 */
[----:B------:R-:W-:Y:S02]  /*3490*/  ISETP.GT.AND P0, PT, R28, 0x28, !P1 ;  /* 0x000000281c00780c */ /* 0x000fe40004f04270 */
[----:B------:R-:W-:Y:S02]  /*34a0*/  P2R R35, PR, RZ, 0x2 ;  /* 0x00000002ff237803 */ /* 0x000fe40000000000 */
[----:B------:R-:W-:-:S02]  /*34b0*/  ISETP.LT.OR P0, PT, R42, 0x29, P0 ;  /* 0x000000292a00780c */ /* 0x000fc40000701670 */
[----:B------:R-:W-:Y:S01]  /*34c0*/  ISETP.GE.AND P1, PT, R37, 0x2a, PT ;  /* 0x0000002a2500780c */ /* 0x000fe20003f26270 */
[----:B------:R2:W1:Y:S01]  /*34d0*/  MUFU.TANH R156, R54 ;  /* 0x00000036009c7308 */ /* 0x0004620000002400 */
[----:B------:R-:W-:Y:S02]  /*34e0*/  FSEL R29, R29, -INF , !P0 ;  /* 0xff8000001d1d7808 */ /* 0x000fe40004000000 */
[----:B------:R-:W-:Y:S02]  /*34f0*/  ISETP.GT.AND P0, PT, R28, 0x29, !P1 ;  /* 0x000000291c00780c */ /* 0x000fe40004f04270 */
[----:B------:R-:W-:Y:S02]  /*3500*/  P2R R32, PR, RZ, 0x2 ;  /* 0x00000002ff207803 */ /* 0x000fe40000000000 */
[----:B------:R-:W-:Y:S01]  /*3510*/  ISETP.LT.OR P0, PT, R42, 0x2a, P0 ;  /* 0x0000002a2a00780c */ /* 0x000fe20000701670 */
[----:B------:R2:W1:Y:S01]  /*3520*/  MUFU.TANH R150, R55 ;  /* 0x0000003700967308 */ /* 0x0004620000002400 */
[----:B------:R-:W-:-:S02]  /*3530*/  ISETP.GE.AND P1, PT, R37, 0x31, PT ;  /* 0x000000312500780c */ /* 0x000fc40003f26270 */
[----:B------:R-:W-:Y:S02]  /*3540*/  FSEL R117, R117, -INF , !P0 ;  /* 0xff80000075757808 */ /* 0x000fe40004000000 */
[----:B------:R-:W-:Y:S02]  /*3550*/  ISETP.GT.AND P0, PT, R28, 0x30, !P1 ;  /* 0x000000301c00780c */ /* 0x000fe40004f04270 */
[----:B------:R-:W-:Y:S01]  /*3560*/  P2R R30, PR, RZ, 0x2 ;  /* 0x00000002ff1e7803 */ /* 0x000fe20000000000 */
[----:B------:R-:W1:Y:S01]  /*3570*/  MUFU.TANH R52, R52 ;  /* 0x0000003400347308 */ /* 0x000e620000002400 */
[----:B------:R-:W-:Y:S02]  /*3580*/  ISETP.LT.OR P0, PT, R42, 0x31, P0 ;  /* 0x000000312a00780c */ /* 0x000fe40000701670 */
[----:B------:R-:W-:Y:S02]  /*3590*/  ISETP.GE.AND P1, PT, R37, 0x32, PT ;  /* 0x000000322500780c */ /* 0x000fe40003f26270 */
[----:B------:R-:W-:-:S02]  /*35a0*/  FSEL R137, R137, -INF , !P0 ;  /* 0xff80000089897808 */ /* 0x000fc40004000000 */
[----:B------:R-:W-:Y:S01]  /*35b0*/  ISETP.GT.AND P0, PT, R28, 0x31, !P1 ;  /* 0x000000311c00780c */ /* 0x000fe20004f04270 */
[----:B------:R2:W1:Y:S01]  /*35c0*/  MUFU.TANH R136, R50 ;  /* 0x0000003200887308 */ /* 0x0004620000002400 */
[----:B------:R-:W-:Y:S02]  /*35d0*/  P2R R27, PR, RZ, 0x2 ;  /* 0x00000002ff1b7803 */ /* 0x000fe40000000000 */
[----:B------:R-:W-:Y:S02]  /*35e0*/  ISETP.LT.OR P0, PT, R42, 0x32, P0 ;  /* 0x000000322a00780c */ /* 0x000fe40000701670 */
[----:B------:R-:W-:Y:S02]  /*35f0*/  ISETP.GE.AND P1, PT, R37, 0x39, PT ;  /* 0x000000392500780c */ /* 0x000fe40003f26270 */
[----:B------:R-:W-:Y:S01]  /*3600*/  FSEL R149, R149, -INF , !P0 ;  /* 0xff80000095957808 */ /* 0x000fe20004000000 */
[----:B------:R2:W1:Y:S01]  /*3610*/  MUFU.TANH R134, R51 ;  /* 0x0000003300867308 */ /* 0x0004620000002400 */
[----:B------:R-:W-:-:S02]  /*3620*/  ISETP.GT.AND P0, PT, R28, 0x38, !P1 ;  /* 0x000000381c00780c */ /* 0x000fc40004f04270 */
[----:B------:R-:W-:Y:S02]  /*3630*/  P2R R26, PR, RZ, 0x2 ;  /* 0x00000002ff1a7803 */ /* 0x000fe40000000000 */
[----:B------:R-:W-:Y:S02]  /*3640*/  ISETP.LT.OR P0, PT, R42, 0x39, P0 ;  /* 0x000000392a00780c */ /* 0x000fe40000701670 */
[----:B------:R-:W-:Y:S01]  /*3650*/  ISETP.GE.AND P1, PT, R37, 0x3a, PT ;  /* 0x0000003a2500780c */ /* 0x000fe20003f26270 */
[----:B------:R2:W1:Y:S01]  /*3660*/  MUFU.TANH R144, R70 ;  /* 0x0000004600907308 */ /* 0x0004620000002400 */
[----:B------:R-:W-:Y:S02]  /*3670*/  FSEL R145, R145, -INF , !P0 ;  /* 0xff80000091917808 */ /* 0x000fe40004000000 */
[----:B------:R-:W-:Y:S02]  /*3680*/  ISETP.GT.AND P0, PT, R28, 0x39, !P1 ;  /* 0x000000391c00780c */ /* 0x000fe40004f04270 */
[----:B------:R-:W-:-:S02]  /*3690*/  P2R R25, PR, RZ, 0x2 ;  /* 0x00000002ff197803 */ /* 0x000fc40000000000 */
[----:B------:R-:W-:Y:S01]  /*36a0*/  ISETP.LT.OR P0, PT, R42, 0x3a, P0 ;  /* 0x0000003a2a00780c */ /* 0x000fe20000701670 */
[----:B------:R2:W1:Y:S01]  /*36b0*/  MUFU.TANH R132, R71 ;  /* 0x0000004700847308 */ /* 0x0004620000002400 */
[----:B------:R-:W-:Y:S02]  /*36c0*/  ISETP.GE.AND P1, PT, R37, 0x41, PT ;  /* 0x000000412500780c */ /* 0x000fe40003f26270 */
[----:B------:R-:W-:Y:S02]  /*36d0*/  FSEL R139, R139, -INF , !P0 ;  /* 0xff8000008b8b7808 */ /* 0x000fe40004000000 */
[----:B------:R-:W-:Y:S02]  /*36e0*/  ISETP.GT.AND P0, PT, R28, 0x40, !P1 ;  /* 0x000000401c00780c */ /* 0x000fe40004f04270 */
[----:B------:R-:W-:Y:S01]  /*36f0*/  P2R R24, PR, RZ, 0x2 ;  /* 0x00000002ff187803 */ /* 0x000fe20000000000 */
[----:B------:R-:W1:Y:S01]  /*3700*/  MUFU.TANH R130, R130 ;  /* 0x0000008200827308 */ /* 0x000e620000002400 */
[----:B------:R-:W-:-:S02]  /*3710*/  ISETP.LT.OR P0, PT, R42, 0x41, P0 ;  /* 0x000000412a00780c */ /* 0x000fc40000701670 */
[----:B------:R-:W-:Y:S02]  /*3720*/  ISETP.GE.AND P1, PT, R37, 0x42, PT ;  /* 0x000000422500780c */ /* 0x000fe40003f26270 */
[----:B------:R-:W-:Y:S02]  /*3730*/  FSEL R159, R159, -INF , !P0 ;  /* 0xff8000009f9f7808 */ /* 0x000fe40004000000 */
[----:B------:R-:W-:Y:S01]  /*3740*/  ISETP.GT.AND P0, PT, R28, 0x41, !P1 ;  /* 0x000000411c00780c */ /* 0x000fe20004f04270 */
[----:B------:R2:W1:Y:S01]  /*3750*/  MUFU.TANH R128, R47 ;  /* 0x0000002f00807308 */ /* 0x0004620000002400 */
[----:B------:R-:W-:Y:S02]  /*3760*/  P2R R22, PR, RZ, 0x2 ;  /* 0x00000002ff167803 */ /* 0x000fe40000000000 */
[----:B------:R-:W-:Y:S02]  /*3770*/  ISETP.LT.OR P0, PT, R42, 0x42, P0 ;  /* 0x000000422a00780c */ /* 0x000fe40000701670 */
[----:B------:R-:W-:-:S02]  /*3780*/  ISETP.GE.AND P1, PT, R37, 0x49, PT ;  /* 0x000000492500780c */ /* 0x000fc40003f26270 */
[----:B------:R-:W-:Y:S01]  /*3790*/  FSEL R157, R157, -INF , !P0 ;  /* 0xff8000009d9d7808 */ /* 0x000fe20004000000 */
[----:B------:R-:W1:Y:S01]  /*37a0*/  MUFU.TANH R46, R46 ;  /* 0x0000002e002e7308 */ /* 0x000e620000002400 */
[----:B------:R-:W-:Y:S02]  /*37b0*/  ISETP.GT.AND P0, PT, R28, 0x48, !P1 ;  /* 0x000000481c00780c */ /* 0x000fe40004f04270 */
[----:B------:R-:W-:Y:S02]  /*37c0*/  P2R R20, PR, RZ, 0x2 ;  /* 0x00000002ff147803 */ /* 0x000fe40000000000 */
[----:B------:R-:W-:Y:S02]  /*37d0*/  ISETP.LT.OR P0, PT, R42, 0x49, P0 ;  /* 0x000000492a00780c */ /* 0x000fe40000701670 */
[----:B------:R-:W-:Y:S01]  /*37e0*/  ISETP.GE.AND P1, PT, R37, 0x4a, PT ;  /* 0x0000004a2500780c */ /* 0x000fe20003f26270 */
[----:B------:R-:W1:Y:S01]  /*37f0*/  MUFU.TANH R10, R10 ;  /* 0x0000000a000a7308 */ /* 0x000e620000002400 */
[----:B------:R-:W-:-:S02]  /*3800*/  FSEL R151, R151, -INF , !P0 ;  /* 0xff80000097977808 */ /* 0x000fc40004000000 */
[----:B------:R-:W-:Y:S02]  /*3810*/  ISETP.GT.AND P0, PT, R28, 0x49, !P1 ;  /* 0x000000491c00780c */ /* 0x000fe40004f04270 */
[C---:B------:R-:W-:Y:S02]  /*3820*/  ISETP.GE.AND P6, PT, R37.reuse, 0x51, PT ;  /* 0x000000512500780c */ /* 0x040fe40003fc6270 */
[----:B------:R-:W-:Y:S01]  /*3830*/  ISETP.LT.OR P0, PT, R42, 0x4a, P0 ;  /* 0x0000004a2a00780c */ /* 0x000fe20000701670 */
[----:B------:R2:W1:Y:S01]  /*3840*/  MUFU.TANH R166, R66 ;  /* 0x0000004200a67308 */ /* 0x0004620000002400 */
[----:B------:R-:W-:Y:S02]  /*3850*/  ISETP.GE.AND P5, PT, R37, 0x52, PT ;  /* 0x000000522500780c */ /* 0x000fe40003fa6270 */
[----:B------:R-:W-:Y:S02]  /*3860*/  FSEL R147, R147, -INF , !P0 ;  /* 0xff80000093937808 */ /* 0x000fe40004000000 */
[----:B------:R-:W-:-:S02]  /*3870*/  ISETP.GT.AND P0, PT, R28, 0x50, !P6 ;  /* 0x000000501c00780c */ /* 0x000fc40007704270 */
[----:B------:R-:W-:Y:S02]  /*3880*/  P2R R41, PR, RZ, 0x4 ;  /* 0x00000004ff297803 */ /* 0x000fe40000000000 */
[----:B------:R-:W-:Y:S02]  /*3890*/  ISETP.LT.OR P0, PT, R42, 0x51, P0 ;  /* 0x000000512a00780c */ /* 0x000fe40000701670 */
[----:B------:R-:W-:Y:S02]  /*38a0*/  ISETP.GE.AND P2, PT, R37, 0x59, PT ;  /* 0x000000592500780c */ /* 0x000fe40003f46270 */
[----:B------:R-:W-:Y:S02]  /*38b0*/  FSEL R135, R135, -INF , !P0 ;  /* 0xff80000087877808 */ /* 0x000fe40004000000 */
[----:B------:R-:W-:Y:S02]  /*38c0*/  ISETP.GT.AND P0, PT, R28, 0x51, !P5 ;  /* 0x000000511c00780c */ /* 0x000fe40006f04270 */
[----:B------:R-:W-:-:S02]  /*38d0*/  P2R R0, PR, RZ, 0x2 ;  /* 0x00000002ff007803 */ /* 0x000fc40000000000 */
[----:B------:R-:W-:Y:S02]  /*38e0*/  ISETP.LT.OR P0, PT, R42, 0x52, P0 ;  /* 0x000000522a00780c */ /* 0x000fe40000701670 */
[----:B------:R-:W-:Y:S02]  /*38f0*/  ISETP.GE.AND P1, PT, R37, 0x1, PT ;  /* 0x000000012500780c */ /* 0x000fe40003f26270 */
[----:B------:R-:W-:Y:S02]  /*3900*/  FSEL R133, R133, -INF , !P0 ;  /* 0xff80000085857808 */ /* 0x000fe40004000000 */
[----:B------:R-:W-:Y:S02]  /*3910*/  ISETP.GT.AND P0, PT, R28, 0x58, !P2 ;  /* 0x000000581c00780c */ /* 0x000fe40005704270 */
[----:B------:R-:W-:Y:S02]  /*3920*/  P2R R18, PR, RZ, 0x2 ;  /* 0x00000002ff127803 */ /* 0x000fe40000000000 */
[----:B------:R-:W-:-:S02]  /*3930*/  ISETP.LT.OR P0, PT, R42, 0x59, P0 ;  /* 0x000000592a00780c */ /* 0x000fc40000701670 */
[----:B------:R-:W-:Y:S02]  /*3940*/  IMNMX R44, R11, R44, PT ;  /* 0x0000002c0b2c7217 */ /* 0x000fe40003800200 */
[----:B------:R-:W-:Y:S02]  /*3950*/  FSEL R131, R131, -INF , !P0 ;  /* 0xff80000083837808 */ /* 0x000fe40004000000 */
[----:B------:R-:W-:Y:S02]  /*3960*/  ISETP.GT.AND P0, PT, R28, RZ, !P1 ;  /* 0x000000ff1c00720c */ /* 0x000fe40004f04270 */
[----:B------:R-:W-:Y:S01]  /*3970*/  ISETP.GE.AND P1, PT, R37, 0x5a, PT ;  /* 0x0000005a2500780c */ /* 0x000fe20003f26270 */
[----:B------:R-:W-:Y:S01]  /*3980*/  FMUL.FTZ R37, R79, c[0x0][0x320] ;  /* 0x0000c8004f257a20 */ /* 0x000fe20000410000 */
[----:B------:R-:W-:-:S04]  /*3990*/  ISETP.LT.OR P0, PT, R42, 0x1, P0 ;  /* 0x000000012a00780c */ /* 0x000fc80000701670 */
[----:B------:R-:W-:Y:S01]  /*39a0*/  FSEL R4, R4, -INF , !P0 ;  /* 0xff80000004047808 */ /* 0x000fe20004000000 */
[----:B------:R-:W1:Y:S01]  /*39b0*/  MUFU.TANH R37, R37 ;  /* 0x0000002500257308 */ /* 0x000e620000002400 */
[----:B------:R-:W-:Y:S01]  /*39c0*/  ISETP.GT.AND P0, PT, R28, 0x59, !P1 ;  /* 0x000000591c00780c */ /* 0x000fe20004f04270 */
[----:B------:R-:W-:Y:S02]  /*39d0*/  FMUL.FTZ R28, R14, c[0x0][0x320] ;  /* 0x0000c8000e1c7a20 */ /* 0x000fe40000410000 */
[----:B------:R-:W-:Y:S01]  /*39e0*/  FMUL.FTZ R14, R15, c[0x0][0x320] ;  /* 0x0000c8000f0e7a20 */ /* 0x000fe20000410000 */
[----:B------:R-:W-:Y:S01]  /*39f0*/  ISETP.LT.OR P0, PT, R42, 0x5a, P0 ;  /* 0x0000005a2a00780c */ /* 0x000fe20000701670 */
[----:B------:R-:W-:Y:S02]  /*3a00*/  FMUL.FTZ R42, R78, c[0x0][0x320] ;  /* 0x0000c8004e2a7a20 */ /* 0x000fe40000410000 */
[----:B------:R-:W-:Y:S01]  /*3a10*/  FMUL.FTZ R15, R83, c[0x0][0x320] ;  /* 0x0000c800530f7a20 */ /* 0x000fe20000410000 */
[----:B------:R-:W-:Y:S01]  /*3a20*/  FSEL R129, R129, -INF , !P0 ;  /* 0xff80000081817808 */ /* 0x000fe20004000000 */
[----:B------:R-:W1:Y:S01]  /*3a30*/  MUFU.TANH R28, R28 ;  /* 0x0000001c001c7308 */ /* 0x000e620000002400 */
[----:B------:R-:W-:-:S07]  /*3a40*/  PLOP3.LUT P0, PT, PT, PT, UP2, 0x40, 0x0 ;  /* 0x000000000000781c */ /* 0x000fce0003f0e828 */
[----:B------:R-:W1:Y:S08]  /*3a50*/  MUFU.TANH R42, R42 ;  /* 0x0000002a002a7308 */ /* 0x000e700000002400 */
[----:B------:R-:W1:Y:S08]  /*3a60*/  MUFU.TANH R14, R14 ;  /* 0x0000000e000e7308 */ /* 0x000e700000002400 */
[----:B------:R-:W1:Y:S01]  /*3a70*/  MUFU.TANH R15, R15 ;  /* 0x0000000f000f7308 */ /* 0x000e620000002400 */
[----:B------:R-:W-:Y:S05]  /*3a80*/  @P0 BRA `(.L_x_26) ;  /* 0x0000015000000947 */ /* 0x000fea0003800000 */
[----:B--234-:R-:W-:Y:S01]  /*3a90*/  IADD3 R6, R6, c[0x0][0x1d0], RZ ;  /* 0x0000740006067a10 */ /* 0x01cfe20007ffe0ff */
        /* <DEDUP_REMOVED lines=11> */
.L_x_28:
[----:B------:R-:W-:-:S04]  /*3b50*/  MOV R6, c[0x0][0x32c] ;  /* 0x0000cb0000067a02 */ /* 0x000fc80000000f00 */
[----:B------:R-:W-:-:S13]  /*3b60*/  ISETP.NE.AND P0, PT, R6, 0x1, PT ;  /* 0x000000010600780c */ /* 0x000fda0003f05270 */
[----:B------:R-:W-:-:S05]  /*3b70*/  @P0 IMAD.HI.U32 R6, R11, c[0x0][0x330], RZ ;  /* 0x0000cc000b060a27 */ /* 0x000fca00078e00ff */
[----:B------:R-:W-:Y:S02]  /*3b80*/  @P0 SHF.R.U32.HI R11, RZ, c[0x0][0x334], R6 ;  /* 0x0000cd00ff0b0a19 */ /* 0x000fe40000011606 */
.L_x_29:
[----:B------:R-:W-:Y:S05]  /*3b90*/  BSYNC B0 ;  /* 0x0000000000007941 */ /* 0x000fea0003800000 */
.L_x_27:
[----:B------:R-:W-:-:S05]  /*3ba0*/  IMAD R34, R11, c[0x0][0x32c], R34 ;  /* 0x0000cb000b227a24 */ /* 0x000fca00078e0222 */
[----:B------:R-:W-:Y:S02]  /*3bb0*/  IADD3 R11, R34, c[0x0][0x32c], RZ ;  /* 0x0000cb00220b7a10 */ /* 0x000fe40007ffe0ff */
[----:B------:R-:W-:Y:S02]  /*3bc0*/  IMNMX R45, R45, R34, !PT ;  /* 0x000000222d2d7217 */ /* 0x000fe40007800200 */
[----:B------:R-:W-:Y:S02]  /*3bd0*/  IMNMX R44, R44, R11, PT ;  /* 0x0000000b2c2c7217 */ /* 0x000fe40003800200 */
.L_x_26:
[----:B--234-:R-:W-:Y:S01]  /*3be0*/  ISETP.NE.AND P0, PT, R49, RZ, PT ;  /* 0x000000ff3100720c */ /* 0x01cfe20003f05270 */
[----:B------:R-:W-:Y:S01]  /*3bf0*/  IMAD.SHL.U32 R212, R2, 0x2, RZ ;  /* 0x0000000202d47824 */ /* 0x000fe200078e00ff */
[C---:B------:R-:W-:Y:S01]  /*3c00*/  ISETP.GT.AND P6, PT, R45.reuse, 0x50, !P6 ;  /* 0x000000502d00780c */ /* 0x040fe200077c4270 */
[----:B------:R-:W-:Y:S01]  /*3c10*/  ULDC.64 UR4, c[0x0][0x2c8] ;  /* 0x0000b20000047ab9 */ /* 0x000fe20000000a00 */
[----:B------:R-:W-:Y:S01]  /*3c20*/  ISETP.GT.AND P0, PT, R45, 0x1, !P0 ;  /* 0x000000012d00780c */ /* 0x000fe20004704270 */
[----:B------:R-:W-:Y:S01]  /*3c30*/  IMAD R210, R5, 0x2, R212 ;  /* 0x0000000205d27824 */ /* 0x000fe200078e02d4 */
[----:B------:R-:W-:Y:S01]  /*3c40*/  ISETP.GT.AND P5, PT, R45, 0x51, !P5 ;  /* 0x000000512d00780c */ /* 0x000fe20006fa4270 */
[----:B------:R-:W-:Y:S01]  /*3c50*/  LDSM.16.MT88.4 R76, [R212+0x3100] ;  /* 0x00310000d44c783b */ /* 0x000fe20000004200 */
[C---:B------:R-:W-:Y:S01]  /*3c60*/  ISETP.LT.OR P0, PT, R44.reuse, 0x2, P0 ;  /* 0x000000022c00780c */ /* 0x040fe20000701670 */
[C---:B------:R-:W-:Y:S01]  /*3c70*/  IMAD R208, R3.reuse, 0x2, R210 ;  /* 0x0000000203d07824 */ /* 0x040fe200078e02d2 */
[----:B------:R-:W-:Y:S01]  /*3c80*/  ISETP.LT.OR P6, PT, R44, 0x51, P6 ;  /* 0x000000512c00780c */ /* 0x000fe200037c1670 */
[----:B------:R-:W-:Y:S01]  /*3c90*/  IMAD R209, R3, 0x2, R212 ;  /* 0x0000000203d17824 */ /* 0x000fe200078e02d4 */
[----:B-1----:R-:W-:Y:S01]  /*3ca0*/  FSEL R34, R14, -INF , !P0 ;  /* 0xff8000000e227808 */ /* 0x002fe20004000000 */
[----:B------:R-:W-:Y:S01]  /*3cb0*/  LDSM.16.MT88.4 R108, [R212+0x100] ;  /* 0x00010000d46c783b */ /* 0x000fe20000004200 */
[----:B------:R-:W-:Y:S01]  /*3cc0*/  ISETP.NE.AND P0, PT, R16, RZ, PT ;  /* 0x000000ff1000720c */ /* 0x000fe20003f05270 */
[----:B------:R-:W-:Y:S01]  /*3cd0*/  UIMAD.WIDE.U32 UR18, UR16, UR4, URZ ;  /* 0x00000004101272a5 */ /* 0x000fe2000f8e003f */
[C---:B------:R-:W-:Y:S01]  /*3ce0*/  ISETP.GT.AND P2, PT, R45.reuse, 0x58, !P2 ;  /* 0x000000582d00780c */ /* 0x040fe20005744270 */
[----:B------:R-:W-:Y:S01]  /*3cf0*/  LDSM.16.MT88.4 R84, [R208+0x100] ;  /* 0x00010000d054783b */ /* 0x000fe20000004200 */
[----:B------:R-:W-:Y:S01]  /*3d00*/  ISETP.GT.AND P0, PT, R45, 0x8, !P0 ;  /* 0x000000082d00780c */ /* 0x000fe20004704270 */
[----:B------:R-:W-:Y:S01]  /*3d10*/  ULDC UR4, c[0x0][0x328] ;  /* 0x0000ca0000047ab9 */ /* 0x000fe20000000800 */
[C---:B------:R-:W-:Y:S01]  /*3d20*/  ISETP.LT.OR P5, PT, R44.reuse, 0x52, P5 ;  /* 0x000000522c00780c */ /* 0x040fe20002fa1670 */
[----:B------:R-:W-:Y:S01]  /*3d30*/  LDSM.16.MT88.4 R100, [R210+0x100] ;  /* 0x00010000d264783b */ /* 0x000fe20000004200 */
[----:B------:R-:W-:Y:S01]  /*3d40*/  ISETP.LT.OR P0, PT, R44, 0x9, P0 ;  /* 0x000000092c00780c */ /* 0x000fe20000701670 */
[----:B------:R-:W-:Y:S01]  /*3d50*/  @UP3 UMOV UR7, UR19 ;  /* 0x0000001300073c82 */ /* 0x000fe20008000000 */
[----:B------:R-:W-:Y:S01]  /*3d60*/  FSEL R136, R136, -INF , !P6 ;  /* 0xff80000088887808 */ /* 0x000fe20007000000 */
[----:B------:R-:W-:Y:S01]  /*3d70*/  LDSM.16.MT88.4 R92, [R209+0x100] ;  /* 0x00010000d15c783b */ /* 0x000fe20000004200 */
[----:B------:R-:W-:Y:S01]  /*3d80*/  FSEL R16, R46, -INF , !P0 ;  /* 0xff8000002e107808 */ /* 0x000fe20004000000 */
[----:B------:R-:W-:Y:S01]  /*3d90*/  @UP3 USHF.R.U32.HI UR16, URZ, UR5, UR7 ;  /* 0x000000053f103299 */ /* 0x000fe20008011607 */
[----:B------:R-:W-:Y:S01]  /*3da0*/  ISETP.NE.AND P0, PT, R43, RZ, PT ;  /* 0x000000ff2b00720c */ /* 0x000fe20003f05270 */
[----:B------:R-:W-:Y:S01]  /*3db0*/  LDSM.16.MT88.4 R68, [R210+0x3100] ;  /* 0x00310000d244783b */ /* 0x000fe20000004200 */
[C---:B------:R-:W-:Y:S01]  /*3dc0*/  ISETP.GT.AND P1, PT, R45.reuse, 0x59, !P1 ;  /* 0x000000592d00780c */ /* 0x040fe20004f24270 */
[----:B------:R-:W-:Y:S01]  /*3dd0*/  UIADD3 UR13, UR13, UR16, URZ ;  /* 0x000000100d0d7290 */ /* 0x000fe2000fffe03f */
[----:B------:R-:W-:Y:S01]  /*3de0*/  ISETP.GT.AND P0, PT, R45, 0x9, !P0 ;  /* 0x000000092d00780c */ /* 0x000fe20004704270 */
[----:B------:R-:W-:Y:S01]  /*3df0*/  LDSM.16.MT88.4 R56, [R209+0x3100] ;  /* 0x00310000d138783b */ /* 0x000fe20000004200 */
[C---:B------:R-:W-:Y:S01]  /*3e00*/  ISETP.LT.OR P2, PT, R44.reuse, 0x59, P2 ;  /* 0x000000592c00780c */ /* 0x040fe20001741670 */
[----:B------:R-:W-:Y:S01]  /*3e10*/  UIADD3 UR4, UR13, UR4, URZ ;  /* 0x000000040d047290 */ /* 0x000fe2000fffe03f */
[----:B------:R-:W-:-:S02]  /*3e20*/  ISETP.LT.OR P0, PT, R44, 0xa, P0 ;  /* 0x0000000a2c00780c */ /* 0x000fc40000701670 */
[----:B------:R-:W-:Y:S02]  /*3e30*/  FSEL R134, R134, -INF , !P5 ;  /* 0xff80000086867808 */ /* 0x000fe40006800000 */
[----:B------:R-:W-:Y:S02]  /*3e40*/  FSEL R6, R10, -INF , !P0 ;  /* 0xff8000000a067808 */ /* 0x000fe40004000000 */
[----:B------:R-:W-:Y:S02]  /*3e50*/  ISETP.NE.AND P0, PT, R41, RZ, PT ;  /* 0x000000ff2900720c */ /* 0x000fe40003f05270 */
[----:B------:R-:W-:Y:S02]  /*3e60*/  ISETP.LT.OR P1, PT, R44, 0x5a, P1 ;  /* 0x0000005a2c00780c */ /* 0x000fe40000f21670 */
[----:B------:R-:W-:Y:S02]  /*3e70*/  ISETP.GT.AND P0, PT, R45, 0x10, !P0 ;  /* 0x000000102d00780c */ /* 0x000fe40004704270 */
[----:B------:R-:W-:-:S02]  /*3e80*/  FSEL R130, R130, -INF , !P2 ;  /* 0xff80000082827808 */ /* 0x000fc40005000000 */
[----:B------:R-:W-:Y:S02]  /*3e90*/  ISETP.LT.OR P0, PT, R44, 0x11, P0 ;  /* 0x000000112c00780c */ /* 0x000fe40000701670 */
[----:B------:R-:W-:Y:S02]  /*3ea0*/  FSEL R128, R128, -INF , !P1 ;  /* 0xff80000080807808 */ /* 0x000fe40004800000 */
[----:B------:R-:W-:Y:S02]  /*3eb0*/  FSEL R14, R52, -INF , !P0 ;  /* 0xff800000340e7808 */ /* 0x000fe40004000000 */
[----:B------:R-:W-:Y:S02]  /*3ec0*/  ISETP.NE.AND P0, PT, R12, RZ, PT ;  /* 0x000000ff0c00720c */ /* 0x000fe40003f05270 */
[----:B------:R-:W-:Y:S02]  /*3ed0*/  IADD3 R192, R36, -0x2, RZ ;  /* 0xfffffffe24c07810 */ /* 0x000fe40007ffe0ff */
[----:B------:R-:W-:-:S04]  /*3ee0*/  ISETP.GT.AND P0, PT, R45, 0x11, !P0 ;  /* 0x000000112d00780c */ /* 0x000fc80004704270 */
[----:B------:R-:W-:-:S04]  /*3ef0*/  ISETP.LT.OR P0, PT, R44, 0x12, P0 ;  /* 0x000000122c00780c */ /* 0x000fc80000701670 */
[----:B------:R-:W-:Y:S02]  /*3f00*/  FSEL R12, R15, -INF , !P0 ;  /* 0xff8000000f0c7808 */ /* 0x000fe40004000000 */
[----:B------:R-:W-:-:S04]  /*3f10*/  ISETP.NE.AND P0, PT, R40, RZ, PT ;  /* 0x000000ff2800720c */ /* 0x000fc80003f05270 */
        /* <DEDUP_REMOVED lines=52> */
[----:B------:R-:W-:-:S04]  /*4260*/  ISETP.GT.AND P0, PT, R45, RZ, !P0 ;  /* 0x000000ff2d00720c */ /* 0x000fc80004704270 */
[----:B------:R-:W-:-:S04]  /*4270*/  ISETP.LT.OR P0, PT, R44, 0x1, P0 ;  /* 0x000000012c00780c */ /* 0x000fc80000701670 */
[----:B------:R-:W-:Y:S02]  /*4280*/  FSEL R28, R28, -INF , !P0 ;  /* 0xff8000001c1c7808 */ /* 0x000fe40004000000 */
[----:B------:R-:W-:Y:S02]  /*4290*/  ISETP.NE.AND P0, PT, R0, RZ, PT ;  /* 0x000000ff0000720c */ /* 0x000fe40003f05270 */
[----:B------:R-:W-:Y:S02]  /*42a0*/  FMNMX.FTZ R0, R4, R23, !PT ;  /* 0x0000001704007209 */ /* 0x000fe40007810000 */
[----:B------:R-:W-:Y:S02]  /*42b0*/  FMNMX.FTZ R15, R28, R34, !PT ;  /* 0x000000221c0f7209 */ /* 0x000fe40007810000 */
[----:B------:R-:W-:Y:S02]  /*42c0*/  FMNMX.FTZ R0, R21, R0, !PT ;  /* 0x0000000015007209 */ /* 0x000fe40007810000 */
[----:B------:R-:W-:-:S02]  /*42d0*/  FMNMX.FTZ R15, R16, R15, !PT ;  /* 0x0000000f100f7209 */ /* 0x000fc40007810000 */
[----:B------:R-:W-:Y:S02]  /*42e0*/  FMNMX.FTZ R0, R19, R0, !PT ;  /* 0x0000000013007209 */ /* 0x000fe40007810000 */
[----:B------:R-:W-:Y:S02]  /*42f0*/  FMNMX.FTZ R15, R6, R15, !PT ;  /* 0x0000000f060f7209 */ /* 0x000fe40007810000 */
        /* <DEDUP_REMOVED lines=25> */
[----:B------:R-:W-:Y:S02]  /*4490*/  ISETP.GT.AND P0, PT, R45, 0x49, !P0 ;  /* 0x000000492d00780c */ /* 0x000fe40004704270 */
[----:B------:R-:W-:Y:S02]  /*44a0*/  FMNMX.FTZ R0, R157, R0, !PT ;  /* 0x000000009d007209 */ /* 0x000fe40007810000 */
[----:B------:R-:W-:-:S02]  /*44b0*/  FMNMX.FTZ R15, R162, R15, !PT ;  /* 0x0000000fa20f7209 */ /* 0x000fc40007810000 */
[----:B------:R-:W-:Y:S02]  /*44c0*/  FMNMX.FTZ R0, R151, R0, !PT ;  /* 0x0000000097007209 */ /* 0x000fe40007810000 */
[----:B------:R-:W-:Y:S02]  /*44d0*/  ISETP.LT.OR P0, PT, R44, 0x4a, P0 ;  /* 0x0000004a2c00780c */ /* 0x000fe40000701670 */
[----:B------:R-:W-:Y:S02]  /*44e0*/  FMNMX.FTZ R15, R160, R15, !PT ;  /* 0x0000000fa00f7209 */ /* 0x000fe40007810000 */
[----:B------:R-:W-:Y:S02]  /*44f0*/  FMNMX.FTZ R0, R147, R0, !PT ;  /* 0x0000000093007209 */ /* 0x000fe40007810000 */
[----:B------:R-:W-:Y:S02]  /*4500*/  FSEL R150, R150, -INF , !P0 ;  /* 0xff80000096967808 */ /* 0x000fe40004000000 */
        /* <DEDUP_REMOVED lines=8> */
[----:B------:R-:W-:-:S03]  /*4590*/  FMNMX.FTZ R15, R130, R15, !PT ;  /* 0x0000000f820f7209 */ /* 0x000fc60007810000 */
[----:B------:R-:W1:Y:S01]  /*45a0*/  SHFL.BFLY PT, R11, R0, 0x2, 0x1f ;  /* 0x0c401f00000b7f89 */ /* 0x000e6200000e0000 */
[----:B------:R-:W-:-:S05]  /*45b0*/  FMNMX.FTZ R15, R128, R15, !PT ;  /* 0x0000000f800f7209 */ /* 0x000fca0007810000 */
[----:B------:R-:W2:Y:S01]  /*45c0*/  SHFL.BFLY PT, R18, R15, 0x2, 0x1f ;  /* 0x0c401f000f127f89 */ /* 0x000ea200000e0000 */
[----:B-1----:R-:W-:-:S05]  /*45d0*/  FMNMX.FTZ R25, R0, R11, !PT ;  /* 0x0000000b00197209 */ /* 0x002fca0007810000 */
[----:B------:R-:W1:Y:S01]  /*45e0*/  SHFL.BFLY PT, R0, R25, 0x1, 0x1f ;  /* 0x0c201f0019007f89 */ /* 0x000e6200000e0000 */
[----:B--2---:R-:W-:-:S05]  /*45f0*/  FMNMX.FTZ R11, R15, R18, !PT ;  /* 0x000000120f0b7209 */ /* 0x004fca0007810000 */
[----:B------:R-:W2:Y:S01]  /*4600*/  SHFL.BFLY PT, R116, R11, 0x1, 0x1f ;  /* 0x0c201f000b747f89 */ /* 0x000ea200000e0000 */
[----:B-1----:R-:W-:-:S03]  /*4610*/  FMNMX.FTZ R0, R25, R0, !PT ;  /* 0x0000000019007209 */ /* 0x002fc60007810000 */
[----:B------:R-:W-:Y:S01]  /*4620*/  LDSM.16.MT88.4 R24, [R212+0x900] ;  /* 0x00090000d418783b */ /* 0x000fe20000004200 */
[C---:B------:R-:W-:Y:S01]  /*4630*/  FSETP.NEU.FTZ.AND P0, PT, R0.reuse, -INF , PT ;  /* 0xff8000000000780b */ /* 0x040fe20003f1d000 */
[----:B------:R-:W-:Y:S01]  /*4640*/  FMUL.FTZ R138, R0, c[0x0][0x2d0] ;  /* 0x0000b400008a7a20 */ /* 0x000fe20000410000 */
[----:B--2---:R-:W-:-:S04]  /*4650*/  FMNMX.FTZ R116, R11, R116, !PT ;  /* 0x000000740b747209 */ /* 0x004fc80007810000 */
[----:B------:R-:W-:Y:S01]  /*4660*/  FSEL R138, R138, RZ, P0 ;  /* 0x000000ff8a8a7208 */ /* 0x000fe20000000000 */
[C---:B------:R-:W-:Y:S01]  /*4670*/  FMUL.FTZ R125, R116.reuse, c[0x0][0x2d0] ;  /* 0x0000b400747d7a20 */ /* 0x040fe20000410000 */
[----:B------:R-:W-:-:S03]  /*4680*/  FSETP.NEU.FTZ.AND P0, PT, R116, -INF , PT ;  /* 0xff8000007400780b */ /* 0x000fc60003f1d000 */
[--C-:B------:R-:W-:Y:S01]  /*4690*/  FFMA.FTZ R48, R4, c[0x0][0x2d0], -R138.reuse ;  /* 0x0000b40004307a23 */ /* 0x100fe2000001088a */
[----:B------:R-:W-:Y:S01]  /*46a0*/  FSEL R125, R125, RZ, P0 ;  /* 0x000000ff7d7d7208 */ /* 0x000fe20000000000 */
[--C-:B------:R-:W-:Y:S01]  /*46b0*/  FFMA.FTZ R47, R23, c[0x0][0x2d0], -R138.reuse ;  /* 0x0000b400172f7a23 */ /* 0x100fe2000001088a */
[----:B------:R-:W-:Y:S01]  /*46c0*/  PLOP3.LUT P0, PT, PT, PT, UP2, 0x40, 0x0 ;  /* 0x000000000000781c */ /* 0x000fe20003f0e828 */
[--C-:B------:R-:W-:Y:S02]  /*46d0*/  FFMA.FTZ R45, R21, c[0x0][0x2d0], -R138.reuse ;  /* 0x0000b400152d7a23 */ /* 0x100fe4000001088a */
[----:B------:R-:W-:Y:S01]  /*46e0*/  FFMA.FTZ R42, R19, c[0x0][0x2d0], -R138 ;  /* 0x0000b400132a7a23 */ /* 0x000fe2000001088a */
[----:B------:R-:W-:Y:S01]  /*46f0*/  MUFU.EX2 R48, R48 ;  /* 0x0000003000307308 */ /* 0x000fe20000000800 */
[--C-:B------:R-:W-:Y:S01]  /*4700*/  FFMA.FTZ R49, R28, c[0x0][0x2d0], -R125.reuse ;  /* 0x0000b4001c317a23 */ /* 0x100fe2000001087d */
[----:B------:R-:W-:Y:S01]  /*4710*/  LDSM.16.MT88.4 R20, [R210+0x900] ;  /* 0x00090000d214783b */ /* 0x000fe20000004200 */
[----:B------:R-:W-:-:S02]  /*4720*/  FFMA.FTZ R50, R34, c[0x0][0x2d0], -R125 ;  /* 0x0000b40022327a23 */ /* 0x000fc4000001087d */
[--C-:B------:R-:W-:Y:S02]  /*4730*/  FFMA.FTZ R44, R16, c[0x0][0x2d0], -R125.reuse ;  /* 0x0000b400102c7a23 */ /* 0x100fe4000001087d */
[--C-:B------:R-:W-:Y:S01]  /*4740*/  FFMA.FTZ R43, R6, c[0x0][0x2d0], -R125.reuse ;  /* 0x0000b400062b7a23 */ /* 0x100fe2000001087d */
[----:B------:R-:W1:Y:S01]  /*4750*/  MUFU.EX2 R47, R47 ;  /* 0x0000002f002f7308 */ /* 0x000e620000000800 */
[--C-:B------:R-:W-:Y:S02]  /*4760*/  FFMA.FTZ R40, R7, c[0x0][0x2d0], -R138.reuse ;  /* 0x0000b40007287a23 */ /* 0x100fe4000001088a */
[----:B------:R-:W2:Y:S01]  /*4770*/  LDSM.16.MT88.4 R4, [R208+0x3100] ;  /* 0x00310000d004783b */ /* 0x000ea20000004200 */
[----:B------:R-:W-:Y:S02]  /*4780*/  FFMA.FTZ R41, R13, c[0x0][0x2d0], -R138 ;  /* 0x0000b4000d297a23 */ /* 0x000fe4000001088a */
[--C-:B------:R-:W-:Y:S02]  /*4790*/  FFMA.FTZ R39, R14, c[0x0][0x2d0], -R125.reuse ;  /* 0x0000b4000e277a23 */ /* 0x100fe4000001087d */
[----:B------:R-:W-:Y:S01]  /*47a0*/  MUFU.EX2 R45, R45 ;  /* 0x0000002d002d7308 */ /* 0x000fe20000000800 */
[----:B------:R-:W-:-:S02]  /*47b0*/  FFMA.FTZ R38, R12, c[0x0][0x2d0], -R125 ;  /* 0x0000b4000c267a23 */ /* 0x000fc4000001087d */
[----:B------:R-:W3:Y:S01]  /*47c0*/  LDSM.16.MT88.4 R12, [R208+0x900] ;  /* 0x00090000d00c783b */ /* 0x000ee20000004200 */
[--C-:B------:R-:W-:Y:S02]  /*47d0*/  FFMA.FTZ R37, R9, c[0x0][0x2d0], -R138.reuse ;  /* 0x0000b40009257a23 */ /* 0x100fe4000001088a */
[--C-:B------:R-:W-:Y:S02]  /*47e0*/  FFMA.FTZ R3, R10, c[0x0][0x2d0], -R125.reuse ;  /* 0x0000b4000a037a23 */ /* 0x100fe4000001087d */
[----:B------:R-:W4:Y:S01]  /*47f0*/  MUFU.EX2 R42, R42 ;  /* 0x0000002a002a7308 */ /* 0x000f220000000800 */
[----:B------:R-:W-:Y:S01]  /*4800*/  FFMA.FTZ R2, R8, c[0x0][0x2d0], -R125 ;  /* 0x0000b40008027a23 */ /* 0x000fe2000001087d */
[----:B-1----:R-:W-:Y:S01]  /*4810*/  F2FP.PACK_AB R64, R47, R48 ;  /* 0x000000302f40723e */ /* 0x002fe200000000ff */
[----:B------:R-:W1:Y:S01]  /*4820*/  LDSM.16.MT88.4 R8, [R212+0x3900] ;  /* 0x00390000d408783b */ /* 0x000e620000004200 */
[--C-:B------:R-:W-:Y:S02]  /*4830*/  FFMA.FTZ R46, R17, c[0x0][0x2d0], -R138.reuse ;  /* 0x0000b400112e7a23 */ /* 0x100fe4000001088a */
[--C-:B------:R-:W-:Y:S01]  /*4840*/  FFMA.FTZ R118, R33, c[0x0][0x2d0], -R138.reuse ;  /* 0x0000b40021767a23 */ /* 0x100fe2000001088a */
[----:B------:R-:W5:Y:S01]  /*4850*/  LDSM.16.MT88.4 R16, [R209+0x900] ;  /* 0x00090000d110783b */ /* 0x000f620000004200 */
[----:B------:R-:W-:Y:S01]  /*4860*/  MUFU.EX2 R49, R49 ;  /* 0x0000003100317308 */ /* 0x000fe20000000800 */
[----:B------:R-:W-:-:S02]  /*4870*/  FFMA.FTZ R51, R31, c[0x0][0x2d0], -R138 ;  /* 0x0000b4001f337a23 */ /* 0x000fc4000001088a */
[--C-:B------:R-:W-:Y:S01]  /*4880*/  FFMA.FTZ R124, R29, c[0x0][0x2d0], -R138.reuse ;  /* 0x0000b4001d7c7a23 */ /* 0x100fe2000001088a */
[----:B------:R-:W1:Y:S01]  /*4890*/  LDSM.16.MT88.4 R32, [R210+0x3900] ;  /* 0x00390000d220783b */ /* 0x000e620000004200 */
[----:B------:R-:W-:Y:S02]  /*48a0*/  FFMA.FTZ R117, R117, c[0x0][0x2d0], -R138 ;  /* 0x0000b40075757a23 */ /* 0x000fe4000001088a */
[--C-:B------:R-:W-:Y:S01]  /*48b0*/  FFMA.FTZ R119, R146, c[0x0][0x2d0], -R125.reuse ;  /* 0x0000b40092777a23 */ /* 0x100fe2000001087d */
[----:B------:R-:W2:Y:S01]  /*48c0*/  MUFU.EX2 R50, R50 ;  /* 0x0000003200327308 */ /* 0x000ea20000000800 */
[----:B----4-:R-:W-:Y:S01]  /*48d0*/  F2FP.PACK_AB R66, R42, R45 ;  /* 0x0000002d2a42723e */ /* 0x010fe200000000ff */
[----:B------:R-:W4:Y:S01]  /*48e0*/  LDSM.16.MT88.4 R28, [R209+0x3900] ;  /* 0x00390000d11c783b */ /* 0x000f220000004200 */
[--C-:B------:R-:W-:Y:S02]  /*48f0*/  FFMA.FTZ R126, R126, c[0x0][0x2d0], -R125.reuse ;  /* 0x0000b4007e7e7a23 */ /* 0x100fe4000001087d */
[----:B------:R-:W-:-:S02]  /*4900*/  FFMA.FTZ R127, R144, c[0x0][0x2d0], -R125 ;  /* 0x0000b400907f7a23 */ /* 0x000fc4000001087d */
[--C-:B------:R-:W-:Y:S01]  /*4910*/  FFMA.FTZ R132, R132, c[0x0][0x2d0], -R125.reuse ;  /* 0x0000b40084847a23 */ /* 0x100fe2000001087d */
[----:B------:R-:W-:Y:S01]  /*4920*/  MUFU.EX2 R44, R44 ;  /* 0x0000002c002c7308 */ /* 0x000fe20000000800 */
[--C-:B------:R-:W-:Y:S02]  /*4930*/  FFMA.FTZ R144, R149, c[0x0][0x2d0], -R138.reuse ;  /* 0x0000b40095907a23 */ /* 0x100fe4000001088a */
[--C-:B------:R-:W-:Y:S02]  /*4940*/  FFMA.FTZ R146, R145, c[0x0][0x2d0], -R138.reuse ;  /* 0x0000b40091927a23 */ /* 0x100fe4000001088a */
[--C-:B------:R-:W-:Y:S02]  /*4950*/  FFMA.FTZ R137, R137, c[0x0][0x2d0], -R138.reuse ;  /* 0x0000b40089897a23 */ /* 0x100fe4000001088a */
[----:B------:R-:W-:Y:S01]  /*4960*/  FFMA.FTZ R139, R139, c[0x0][0x2d0], -R138 ;  /* 0x0000b4008b8b7a23 */ /* 0x000fe2000001088a */
[----:B------:R-:W3:Y:S01]  /*4970*/  MUFU.EX2 R43, R43 ;  /* 0x0000002b002b7308 */ /* 0x000ee20000000800 */
[----:B--2---:R-:W-:Y:S01]  /*4980*/  F2FP.PACK_AB R65, R50, R49 ;  /* 0x000000313241723e */ /* 0x004fe200000000ff */
[----:B------:R-:W-:-:S02]  /*4990*/  FFMA.FTZ R145, R166, c[0x0][0x2d0], -R125 ;  /* 0x0000b400a6917a23 */ /* 0x000fc4000001087d */
[--C-:B------:R-:W-:Y:S02]  /*49a0*/  FFMA.FTZ R148, R148, c[0x0][0x2d0], -R125.reuse ;  /* 0x0000b40094947a23 */ /* 0x100fe4000001087d */
[--C-:B------:R-:W-:Y:S02]  /*49b0*/  FFMA.FTZ R149, R164, c[0x0][0x2d0], -R125.reuse ;  /* 0x0000b400a4957a23 */ /* 0x100fe4000001087d */
[----:B------:R-:W-:Y:S01]  /*49c0*/  MUFU.EX2 R46, R46 ;  /* 0x0000002e002e7308 */ /* 0x000fe20000000800 */
[----:B------:R-:W-:Y:S02]  /*49d0*/  FFMA.FTZ R158, R158, c[0x0][0x2d0], -R125 ;  /* 0x0000b4009e9e7a23 */ /* 0x000fe4000001087d */
[--C-:B------:R-:W-:Y:S02]  /*49e0*/  FFMA.FTZ R164, R157, c[0x0][0x2d0], -R138.reuse ;  /* 0x0000b4009da47a23 */ /* 0x100fe4000001088a */
[--C-:B------:R-:W-:Y:S02]  /*49f0*/  FFMA.FTZ R166, R151, c[0x0][0x2d0], -R138.reuse ;  /* 0x0000b40097a67a23 */ /* 0x100fe4000001088a */
[--C-:B------:R-:W-:Y:S01]  /*4a00*/  FFMA.FTZ R159, R159, c[0x0][0x2d0], -R138.reuse ;  /* 0x0000b4009f9f7a23 */ /* 0x100fe2000001088a */
[----:B---3--:R-:W-:Y:S01]  /*4a10*/  F2FP.PACK_AB R67, R43, R44 ;  /* 0x0000002c2b43723e */ /* 0x008fe200000000ff */
[----:B------:R-:W2:Y:S01]  /*4a20*/  MUFU.EX2 R41, R41 ;  /* 0x0000002900297308 */ /* 0x000ea20000000800 */
[----:B------:R-:W-:-:S02]  /*4a30*/  FFMA.FTZ R147, R147, c[0x0][0x2d0], -R138 ;  /* 0x0000b40093937a23 */ /* 0x000fc4000001088a */
[--C-:B------:R-:W-:Y:S02]  /*4a40*/  FFMA.FTZ R151, R162, c[0x0][0x2d0], -R125.reuse ;  /* 0x0000b400a2977a23 */ /* 0x100fe4000001087d */
[--C-:B------:R-:W-:Y:S01]  /*4a50*/  FFMA.FTZ R160, R160, c[0x0][0x2d0], -R125.reuse ;  /* 0x0000b400a0a07a23 */ /* 0x100fe2000001087d */
[C---:B------:R-:W-:Y:S01]  /*4a60*/  HMMA.16816.F32 R88, R64.reuse, R84, RZ ;  /* 0x000000544058723c */ /* 0x040fe200000018ff */
[--C-:B------:R-:W-:Y:S01]  /*4a70*/  FFMA.FTZ R156, R156, c[0x0][0x2d0], -R125.reuse ;  /* 0x0000b4009c9c7a23 */ /* 0x100fe2000001087d */
[----:B------:R-:W-:Y:S01]  /*4a80*/  MUFU.EX2 R40, R40 ;  /* 0x0000002800287308 */ /* 0x000fe20000000800 */
[----:B------:R-:W-:Y:S02]  /*4a90*/  FFMA.FTZ R157, R150, c[0x0][0x2d0], -R125 ;  /* 0x0000b400969d7a23 */ /* 0x000fe4000001087d */
[--C-:B------:R-:W-:Y:S02]  /*4aa0*/  FFMA.FTZ R224, R129, c[0x0][0x2d0], -R138.reuse ;  /* 0x0000b40081e07a23 */ /* 0x100fe4000001088a */
[--C-:B------:R-:W-:Y:S01]  /*4ab0*/  FFMA.FTZ R135, R135, c[0x0][0x2d0], -R138.reuse ;  /* 0x0000b40087877a23 */ /* 0x100fe2000001088a */
[----:B------:R-:W-:Y:S01]  /*4ac0*/  HMMA.16816.F32 R84, R64, R86, RZ ;  /* 0x000000564054723c */ /* 0x000fe200000018ff */
[--C-:B------:R-:W-:Y:S01]  /*4ad0*/  FFMA.FTZ R150, R133, c[0x0][0x2d0], -R138.reuse ;  /* 0x0000b40085967a23 */ /* 0x100fe2000001088a */
[----:B------:R-:W-:Y:S01]  /*4ae0*/  MUFU.EX2 R37, R37 ;  /* 0x0000002500257308 */ /* 0x000fe20000000800 */
        /* <DEDUP_REMOVED lines=9> */
[----:B------:R-:W-:Y:S02]  /*4b80*/  HMMA.16816.F32 R76, R64, R78, RZ ;  /* 0x0000004e404c723c */ /* 0x000fe400000018ff */
[----:B------:R-:W3:Y:S01]  /*4b90*/  MUFU.EX2 R38, R38 ;  /* 0x0000002600267308 */ /* 0x000ee20000000800 */
[----:B------:R-:W-:-:S05]  /*4ba0*/  FADD.FTZ R45, R42, R45 ;  /* 0x0000002d2a2d7221 */ /* 0x000fca0000010000 */
        /* <DEDUP_REMOVED lines=24> */
[----:B---3--:R-:W-:Y:S01]  /*4d30*/  F2FP.PACK_AB R5, R38, R39 ;  /* 0x000000272605723e */ /* 0x008fe200000000ff */
[----:B------:R-:W2:Y:S01]  /*4d40*/  MUFU.EX2 R144, R144 ;  /* 0x0000009000907308 */ /* 0x000ea20000000800 */
[----:B------:R-:W-:-:S04]  /*4d50*/  FADD.FTZ R46, R46, R45 ;  /* 0x0000002d2e2e7221 */ /* 0x000fc80000010000 */
[----:B------:R-:W-:Y:S01]  /*4d60*/  F2FP.PACK_AB R6, R37, R40 ;  /* 0x000000282506723e */ /* 0x000fe200000000ff */
[----:B------:R-:W-:Y:S01]  /*4d70*/  FADD.FTZ R41, R41, R46 ;  /* 0x0000002e29297221 */ /* 0x000fe20000010000 */
[----:B-1----:R-:W-:Y:S01]  /*4d80*/  F2FP.PACK_AB R7, R2, R3 ;  /* 0x000000030207723e */ /* 0x002fe200000000ff */
[----:B------:R-:W-:Y:S02]  /*4d90*/  MUFU.EX2 R146, R146 ;  /* 0x0000009200927308 */ /* 0x000fe40000000800 */
[----:B------:R-:W-:-:S04]  /*4da0*/  FADD.FTZ R40, R40, R41 ;  /* 0x0000002928287221 */ /* 0x000fc80000010000 */
[C---:B------:R-:W-:Y:S01]  /*4db0*/  HMMA.16816.F32 R88, R4.reuse, R12, R88 ;  /* 0x0000000c0458723c */ /* 0x040fe20000001858 */
[----:B------:R-:W-:Y:S01]  /*4dc0*/  FADD.FTZ R37, R37, R40 ;  /* 0x0000002825257221 */ /* 0x000fe20000010000 */
[----:B------:R-:W1:Y:S06]  /*4dd0*/  MUFU.EX2 R139, R139 ;  /* 0x0000008b008b7308 */ /* 0x000e6c0000000800 */
[C---:B------:R-:W-:Y:S01]  /*4de0*/  HMMA.16816.F32 R84, R4.reuse, R14, R84 ;  /* 0x0000000e0454723c */ /* 0x040fe20000001854 */
[----:B------:R-:W3:Y:S01]  /*4df0*/  LDSM.16.MT88.4 R12, [R208+0x3900] ;  /* 0x00390000d00c783b */ /* 0x000ee20000004200 */
        /* <DEDUP_REMOVED lines=16> */
[C---:B-----5:R-:W-:Y:S02]  /*4f00*/  HMMA.16816.F32 R96, R4.reuse, R16, R96 ;  /* 0x000000100460723c */ /* 0x060fe40000001860 */
[----:B------:R-:W5:Y:S06]  /*4f10*/  MUFU.EX2 R147, R147 ;  /* 0x0000009300937308 */ /* 0x000f6c0000000800 */
        /* <DEDUP_REMOVED lines=8> */
[C---:B----4-:R-:W-:Y:S02]  /*4fa0*/  HMMA.16816.F32 R52, R4.reuse, R28, R52 ;  /* 0x0000001c0434723c */ /* 0x050fe40000001834 */
[----:B------:R-:W4:Y:S06]  /*4fb0*/  MUFU.EX2 R157, R157 ;  /* 0x0000009d009d7308 */ /* 0x000f2c0000000800 */
[C---:B------:R-:W-:Y:S01]  /*4fc0*/  HMMA.16816.F32 R56, R4.reuse, R30, R56 ;  /* 0x0000001e0438723c */ /* 0x040fe20000001838 */
[----:B------:R-:W-:Y:S01]  /*4fd0*/  LDSM.16.MT88.4 R28, [R209+0x4100] ;  /* 0x00410000d11c783b */ /* 0x000fe20000004200 */
[----:B------:R-:W-:Y:S06]  /*4fe0*/  MUFU.EX2 R135, R135 ;  /* 0x0000008700877308 */ /* 0x000fec0000000800 */
[C---:B---3--:R-:W-:Y:S02]  /*4ff0*/  HMMA.16816.F32 R60, R4.reuse, R12, R60 ;  /* 0x0000000c043c723c */ /* 0x048fe4000000183c */
[----:B------:R-:W3:Y:S06]  /*5000*/  MUFU.EX2 R150, R150 ;  /* 0x0000009600967308 */ /* 0x000eec0000000800 */
        /* <DEDUP_REMOVED lines=9> */
[----:B------:R-:W-:-:S03]  /*50a0*/  F2FP.PACK_AB R7, R132, R127 ;  /* 0x0000007f8407723e */ /* 0x000fc600000000ff */
[----:B------:R-:W-:Y:S02]  /*50b0*/  FADD.FTZ R124, R124, R51 ;  /* 0x000000337c7c7221 */ /* 0x000fe40000010000 */
[----:B------:R-:W-:Y:S02]  /*50c0*/  MUFU.EX2 R129, R129 ;  /* 0x0000008100817308 */ /* 0x000fe40000000800 */
[----:B-1----:R-:W-:Y:S01]  /*50d0*/  HMMA.16816.F32 R88, R4, R8, R88 ;  /* 0x000000080458723c */ /* 0x002fe20000001858 */
[----:B------:R-:W-:-:S05]  /*50e0*/  FADD.FTZ R124, R117, R124 ;  /* 0x0000007c757c7221 */ /* 0x000fca0000010000 */
[----:B------:R-:W1:Y:S02]  /*50f0*/  MUFU.EX2 R134, R134 ;  /* 0x0000008600867308 */ /* 0x000e640000000800 */
[C---:B------:R-:W-:Y:S01]  /*5100*/  HMMA.16816.F32 R84, R4.reuse, R10, R84 ;  /* 0x0000000a0454723c */ /* 0x040fe20000001854 */
[----:B------:R-:W1:Y:S05]  /*5110*/  LDSM.16.MT88.4 R8, [R208+0x4100] ;  /* 0x00410000d008783b */ /* 0x000e6a0000004200 */
[----:B------:R-:W-:Y:S02]  /*5120*/  MUFU.EX2 R225, R225 ;  /* 0x000000e100e17308 */ /* 0x000fe40000000800 */
[C---:B------:R-:W-:Y:S08]  /*5130*/  HMMA.16816.F32 R104, R4.reuse, R20, R104 ;  /* 0x000000140468723c */ /* 0x040ff00000001868 */
[C---:B--2---:R-:W-:Y:S08]  /*5140*/  HMMA.16816.F32 R80, R4.reuse, R12, R80 ;  /* 0x0000000c0450723c */ /* 0x044ff00000001850 */
[C---:B------:R-:W-:Y:S01]  /*5150*/  HMMA.16816.F32 R76, R4.reuse, R14, R76 ;  /* 0x0000000e044c723c */ /* 0x040fe2000000184c */
[----:B------:R-:W2:Y:S07]  /*5160*/  LDSM.16.MT88.4 R12, [R208+0x1900] ;  /* 0x00190000d00c783b */ /* 0x000eae0000004200 */
[C---:B------:R-:W-:Y:S01]  /*5170*/  HMMA.16816.F32 R100, R4.reuse, R22, R100 ;  /* 0x000000160464723c */ /* 0x040fe20000001864 */
[----:B------:R-:W-:Y:S07]  /*5180*/  LDSM.16.MT88.4 R20, [R210+0x1900] ;  /* 0x00190000d214783b */ /* 0x000fee0000004200 */
[C---:B------:R-:W-:Y:S08]  /*5190*/  HMMA.16816.F32 R72, R4.reuse, R32, R72 ;  /* 0x000000200448723c */ /* 0x040ff00000001848 */
[C---:B-1----:R-:W-:Y:S08]  /*51a0*/  HMMA.16816.F32 R60, R4.reuse, R8, R60 ;  /* 0x00000008043c723c */ /* 0x042ff0000000183c */
[C---:B------:R-:W-:Y:S01]  /*51b0*/  HMMA.16816.F32 R64, R4.reuse, R10, R64 ;  /* 0x0000000a0440723c */ /* 0x040fe20000001840 */
[----:B------:R-:W1:Y:S07]  /*51c0*/  LDSM.16.MT88.4 R8, [R212+0x4900] ;  /* 0x00490000d408783b */ /* 0x000e6e0000004200 */
[C---:B------:R-:W-:Y:S01]  /*51d0*/  HMMA.16816.F32 R68, R4.reuse, R34, R68 ;  /* 0x000000220444723c */ /* 0x040fe20000001844 */
[----:B------:R-:W1:Y:S07]  /*51e0*/  LDSM.16.MT88.4 R32, [R210+0x4900] ;  /* 0x00490000d220783b */ /* 0x000e6e0000004200 */
[C---:B------:R-:W-:Y:S08]  /*51f0*/  HMMA.16816.F32 R112, R4.reuse, R24, R112 ;  /* 0x000000180470723c */ /* 0x040ff00000001870 */
[C---:B------:R-:W-:Y:S01]  /*5200*/  HMMA.16816.F32 R108, R4.reuse, R26, R108 ;  /* 0x0000001a046c723c */ /* 0x040fe2000000186c */
[----:B------:R-:W1:Y:S07]  /*5210*/  LDSM.16.MT88.4 R24, [R212+0x1900] ;  /* 0x00190000d418783b */ /* 0x000e6e0000004200 */
[C---:B------:R-:W-:Y:S08]  /*5220*/  HMMA.16816.F32 R96, R4.reuse, R16, R96 ;  /* 0x000000100460723c */ /* 0x040ff00000001860 */
[C---:B------:R-:W-:Y:S01]  /*5230*/  HMMA.16816.F32 R92, R4.reuse, R18, R92 ;  /* 0x00000012045c723c */ /* 0x040fe2000000185c */
[----:B------:R-:W1:Y:S07]  /*5240*/  LDSM.16.MT88.4 R16, [R209+0x1900] ;  /* 0x00190000d110783b */ /* 0x000e6e0000004200 */
[C---:B------:R-:W-:Y:S08]  /*5250*/  HMMA.16816.F32 R52, R4.reuse, R28, R52 ;  /* 0x0000001c0434723c */ /* 0x040ff00000001834 */
[----:B------:R-:W-:Y:S01]  /*5260*/  HMMA.16816.F32 R56, R4, R30, R56 ;  /* 0x0000001e0438723c */ /* 0x000fe20000001838 */
[----:B------:R-:W3:Y:S06]  /*5270*/  LDSM.16.MT88.4 R28, [R209+0x4900] ;  /* 0x00490000d11c783b */ /* 0x000eec0000004200 */
[----:B------:R-:W-:Y:S01]  /*5280*/  F2FP.PACK_AB R4, R144, R137 ;  /* 0x000000899004723e */ /* 0x000fe200000000ff */
[----:B------:R-:W-:Y:S01]  /*5290*/  FADD.FTZ R137, R137, R124 ;  /* 0x0000007c89897221 */ /* 0x000fe20000010000 */
[----:B------:R-:W-:-:S02]  /*52a0*/  F2FP.PACK_AB R6, R139, R146 ;  /* 0x000000928b06723e */ /* 0x000fc400000000ff */
[----:B------:R-:W-:Y:S01]  /*52b0*/  F2FP.PACK_AB R5, R148, R145 ;  /* 0x000000919405723e */ /* 0x000fe200000000ff */
[----:B------:R-:W-:Y:S01]  /*52c0*/  FADD.FTZ R137, R144, R137 ;  /* 0x0000008990897221 */ /* 0x000fe20000010000 */
[----:B------:R-:W-:-:S03]  /*52d0*/  F2FP.PACK_AB R7, R158, R149 ;  /* 0x000000959e07723e */ /* 0x000fc600000000ff */
[----:B------:R-:W-:-:S04]  /*52e0*/  FADD.FTZ R146, R146, R137 ;  /* 0x0000008992927221 */ /* 0x000fc80000010000 */
[----:B--2---:R-:W-:Y:S01]  /*52f0*/  HMMA.16816.F32 R88, R4, R12, R88 ;  /* 0x0000000c0458723c */ /* 0x004fe20000001858 */
[----:B------:R-:W-:-:S07]  /*5300*/  FADD.FTZ R146, R139, R146 ;  /* 0x000000928b927221 */ /* 0x000fce0000010000 */
[C---:B------:R-:W-:Y:S01]  /*5310*/  HMMA.16816.F32 R84, R4.reuse, R14, R84 ;  /* 0x0000000e0454723c */ /* 0x040fe20000001854 */
[----:B------:R-:W2:Y:S07]  /*5320*/  LDSM.16.MT88.4 R12, [R208+0x4900] ;  /* 0x00490000d00c783b */ /* 0x000eae0000004200 */
[C---:B-1----:R-:W-:Y:S08]  /*5330*/  HMMA.16816.F32 R80, R4.reuse, R8, R80 ;  /* 0x000000080450723c */ /* 0x042ff00000001850 */
        /* <DEDUP_REMOVED lines=14> */
[C---:B---3--:R-:W-:Y:S08]  /*5420*/  HMMA.16816.F32 R52, R4.reuse, R28, R52 ;  /* 0x0000001c0434723c */ /* 0x048ff00000001834 */
[C---:B------:R-:W-:Y:S01]  /*5430*/  HMMA.16816.F32 R56, R4.reuse, R30, R56 ;  /* 0x0000001e0438723c */ /* 0x040fe20000001838 */
[----:B------:R-:W-:Y:S07]  /*5440*/  LDSM.16.MT88.4 R28, [R209+0x5100] ;  /* 0x00510000d11c783b */ /* 0x000fee0000004200 */
[C---:B--2---:R-:W-:Y:S08]  /*5450*/  HMMA.16816.F32 R60, R4.reuse, R12, R60 ;  /* 0x0000000c043c723c */ /* 0x044ff0000000183c */
[----:B------:R-:W-:Y:S01]  /*5460*/  HMMA.16816.F32 R64, R4, R14, R64 ;  /* 0x0000000e0440723c */ /* 0x000fe20000001840 */
[----:B------:R-:W2:Y:S06]  /*5470*/  LDSM.16.MT88.4 R12, [R212+0x5100] ;  /* 0x00510000d40c783b */ /* 0x000eac0000004200 */
[----:B------:R-:W-:Y:S01]  /*5480*/  F2FP.PACK_AB R4, R164, R159 ;  /* 0x0000009fa404723e */ /* 0x000fe200000000ff */
[----:B------:R-:W-:Y:S01]  /*5490*/  FADD.FTZ R159, R159, R146 ;  /* 0x000000929f9f7221 */ /* 0x000fe20000010000 */
[----:B-----5:R-:W-:-:S02]  /*54a0*/  F2FP.PACK_AB R6, R147, R166 ;  /* 0x000000a69306723e */ /* 0x020fc400000000ff */
[----:B------:R-:W-:Y:S01]  /*54b0*/  F2FP.PACK_AB R5, R160, R151 ;  /* 0x00000097a005723e */ /* 0x000fe200000000ff */
[----:B------:R-:W-:Y:S01]  /*54c0*/  FADD.FTZ R159, R164, R159 ;  /* 0x0000009fa49f7221 */ /* 0x000fe20000010000 */
[----:B----4-:R-:W-:-:S03]  /*54d0*/  F2FP.PACK_AB R7, R157, R156 ;  /* 0x0000009c9d07723e */ /* 0x010fc600000000ff */
[----:B------:R-:W-:-:S04]  /*54e0*/  FADD.FTZ R166, R166, R159 ;  /* 0x0000009fa6a67221 */ /* 0x000fc80000010000 */
[----:B-1----:R-:W-:Y:S01]  /*54f0*/  HMMA.16816.F32 R88, R4, R8, R88 ;  /* 0x000000080458723c */ /* 0x002fe20000001858 */
[----:B------:R-:W-:-:S07]  /*5500*/  FADD.FTZ R166, R147, R166 ;  /* 0x000000a693a67221 */ /* 0x000fce0000010000 */
[C---:B------:R-:W-:Y:S01]  /*5510*/  HMMA.16816.F32 R84, R4.reuse, R10, R84 ;  /* 0x0000000a0454723c */ /* 0x040fe20000001854 */
[----:B------:R-:W1:Y:S07]  /*5520*/  LDSM.16.MT88.4 R8, [R208+0x5100] ;  /* 0x00510000d008783b */ /* 0x000e6e0000004200 */
[C---:B------:R-:W-:Y:S08]  /*5530*/  HMMA.16816.F32 R104, R4.reuse, R20, R104 ;  /* 0x000000140468723c */ /* 0x040ff00000001868 */
[C---:B------:R-:W-:Y:S01]  /*5540*/  HMMA.16816.F32 R100, R4.reuse, R22, R100 ;  /* 0x000000160464723c */ /* 0x040fe20000001864 */
[----:B------:R-:W3:Y:S07]  /*5550*/  LDSM.16.MT88.4 R20, [R210+0x2900] ;  /* 0x00290000d214783b */ /* 0x000eee0000004200 */
[C---:B------:R-:W-:Y:S07]  /*5560*/  HMMA.16816.F32 R72, R4.reuse, R32, R72 ;  /* 0x000000200448723c */ /* 0x040fee0000001848 */
[----:B------:R-:W-:Y:S01]  /*5570*/  FFMA.FTZ R32, R130, c[0x0][0x2d0], -R125 ;  /* 0x0000b40082207a23 */ /* 0x000fe2000001087d */
[C---:B------:R-:W-:Y:S05]  /*5580*/  HMMA.16816.F32 R112, R4.reuse, R24, R112 ;  /* 0x000000180470723c */ /* 0x040fea0000001870 */
[----:B------:R-:W4:Y:S03]  /*5590*/  MUFU.EX2 R32, R32 ;  /* 0x0000002000207308 */ /* 0x000f260000000800 */
[C---:B------:R-:W-:Y:S01]  /*55a0*/  HMMA.16816.F32 R108, R4.reuse, R26, R108 ;  /* 0x0000001a046c723c */ /* 0x040fe2000000186c */
[----:B------:R-:W-:Y:S07]  /*55b0*/  LDSM.16.MT88.4 R24, [R212+0x2900] ;  /* 0x00290000d418783b */ /* 0x000fee0000004200 */
[C---:B------:R-:W-:Y:S08]  /*55c0*/  HMMA.16816.F32 R96, R4.reuse, R16, R96 ;  /* 0x000000100460723c */ /* 0x040ff00000001860 */
[C---:B------:R-:W-:Y:S01]  /*55d0*/  HMMA.16816.F32 R92, R4.reuse, R18, R92 ;  /* 0x00000012045c723c */ /* 0x040fe2000000185c */
[----:B------:R-:W5:Y:S07]  /*55e0*/  LDSM.16.MT88.4 R16, [R209+0x2900] ;  /* 0x00290000d110783b */ /* 0x000f6e0000004200 */
[C---:B--2---:R-:W-:Y:S08]  /*55f0*/  HMMA.16816.F32 R80, R4.reuse, R12, R80 ;  /* 0x0000000c0450723c */ /* 0x044ff00000001850 */
[C---:B------:R-:W-:Y:S01]  /*5600*/  HMMA.16816.F32 R76, R4.reuse, R14, R76 ;  /* 0x0000000e044c723c */ /* 0x040fe2000000184c */
[----:B------:R-:W2:Y:S07]  /*5610*/  LDSM.16.MT88.4 R12, [R208+0x2900] ;  /* 0x00290000d00c783b */ /* 0x000eae0000004200 */
[C---:B------:R-:W-:Y:S08]  /*5620*/  HMMA.16816.F32 R68, R4.reuse, R34, R68 ;  /* 0x000000220444723c */ /* 0x040ff00000001844 */
[C---:B------:R-:W-:Y:S08]  /*5630*/  HMMA.16816.F32 R52, R4.reuse, R28, R52 ;  /* 0x0000001c0434723c */ /* 0x040ff00000001834 */
[C---:B------:R-:W-:Y:S08]  /*5640*/  HMMA.16816.F32 R56, R4.reuse, R30, R56 ;  /* 0x0000001e0438723c */ /* 0x040ff00000001838 */
[C---:B-1----:R-:W-:Y:S08]  /*5650*/  HMMA.16816.F32 R60, R4.reuse, R8, R60 ;  /* 0x00000008043c723c */ /* 0x042ff0000000183c */
[----:B------:R-:W-:Y:S01]  /*5660*/  HMMA.16816.F32 R64, R4, R10, R64 ;  /* 0x0000000a0440723c */ /* 0x000fe20000001840 */
[----:B------:R-:W1:Y:S06]  /*5670*/  LDSM.16.MT88.4 R8, [R212+0x5900] ;  /* 0x00590000d408783b */ /* 0x000e6c0000004200 */
[----:B------:R-:W-:Y:S01]  /*5680*/  F2FP.PACK_AB R4, R150, R135 ;  /* 0x000000879604723e */ /* 0x000fe200000000ff */
[----:B------:R-:W-:Y:S01]  /*5690*/  FADD.FTZ R135, R135, R166 ;  /* 0x000000a687877221 */ /* 0x000fe20000010000 */
[----:B------:R-:W-:-:S02]  /*56a0*/  F2FP.PACK_AB R6, R224, R131 ;  /* 0x00000083e006723e */ /* 0x000fc400000000ff */
[----:B------:R-:W-:Y:S01]  /*56b0*/  F2FP.PACK_AB R5, R134, R129 ;  /* 0x000000818605723e */ /* 0x000fe200000000ff */
[----:B------:R-:W-:Y:S01]  /*56c0*/  FADD.FTZ R150, R150, R135 ;  /* 0x0000008796967221 */ /* 0x000fe20000010000 */
[----:B----4-:R-:W-:-:S03]  /*56d0*/  F2FP.PACK_AB R7, R225, R32 ;  /* 0x00000020e107723e */ /* 0x010fc600000000ff */
[----:B------:R-:W-:-:S04]  /*56e0*/  FADD.FTZ R131, R131, R150 ;  /* 0x0000009683837221 */ /* 0x000fc80000010000 */
[----:B---3--:R-:W-:Y:S01]  /*56f0*/  HMMA.16816.F32 R104, R4, R20, R104 ;  /* 0x000000140468723c */ /* 0x008fe20000001868 */
[----:B------:R-:W-:-:S06]  /*5700*/  FADD.FTZ R224, R224, R131 ;  /* 0x00000083e0e07221 */ /* 0x000fcc0000010000 */
[----:B------:R-:W-:Y:S01]  /*5710*/  FADD.FTZ R20, R44, R49 ;  /* 0x000000312c147221 */ /* 0x000fe20000010000 */
[----:B-----5:R-:W-:Y:S03]  /*5720*/  HMMA.16816.F32 R96, R4, R16, R96 ;  /* 0x000000100460723c */ /* 0x020fe60000001860 */
[----:B------:R-:W-:-:S04]  /*5730*/  FADD.FTZ R20, R43, R20 ;  /* 0x000000142b147221 */ /* 0x000fc80000010000 */
[----:B------:R-:W-:Y:S01]  /*5740*/  FADD.FTZ R39, R39, R20 ;  /* 0x0000001427277221 */ /* 0x000fe20000010000 */
[----:B------:R-:W-:Y:S01]  /*5750*/  HMMA.16816.F32 R92, R4, R18, R92 ;  /* 0x00000012045c723c */ /* 0x000fe2000000185c */
[----:B------:R-:W3:Y:S02]  /*5760*/  LDSM.16.MT88.4 R16, [R210+0x5900] ;  /* 0x00590000d210783b */ /* 0x000ee40000004200 */
[----:B------:R-:W-:-:S04]  /*5770*/  FADD.FTZ R38, R38, R39 ;  /* 0x0000002726267221 */ /* 0x000fc80000010000 */
[----:B------:R-:W-:Y:S01]  /*5780*/  FADD.FTZ R3, R3, R38 ;  /* 0x0000002603037221 */ /* 0x000fe20000010000 */
[----:B--2---:R-:W-:Y:S03]  /*5790*/  HMMA.16816.F32 R88, R4, R12, R88 ;  /* 0x0000000c0458723c */ /* 0x004fe60000001858 */
[----:B------:R-:W-:-:S04]  /*57a0*/  FADD.FTZ R2, R2, R3 ;  /* 0x0000000302027221 */ /* 0x000fc80000010000 */
[----:B------:R-:W-:Y:S01]  /*57b0*/  FADD.FTZ R119, R119, R2 ;  /* 0x0000000277777221 */ /* 0x000fe20000010000 */
[----:B------:R-:W-:Y:S01]  /*57c0*/  HMMA.16816.F32 R84, R4, R14, R84 ;  /* 0x0000000e0454723c */ /* 0x000fe20000001854 */
[----:B------:R-:W2:Y:S02]  /*57d0*/  LDSM.16.MT88.4 R12, [R209+0x5900] ;  /* 0x00590000d10c783b */ /* 0x000ea40000004200 */
[----:B------:R-:W-:-:S04]  /*57e0*/  FADD.FTZ R126, R126, R119 ;  /* 0x000000777e7e7221 */ /* 0x000fc80000010000 */
[----:B------:R-:W-:Y:S01]  /*57f0*/  FADD.FTZ R127, R127, R126 ;  /* 0x0000007e7f7f7221 */ /* 0x000fe20000010000 */
[----:B-1----:R-:W-:Y:S03]  /*5800*/  HMMA.16816.F32 R80, R4, R8, R80 ;  /* 0x000000080450723c */ /* 0x002fe60000001850 */
[----:B------:R-:W-:-:S04]  /*5810*/  FADD.FTZ R132, R132, R127 ;  /* 0x0000007f84847221 */ /* 0x000fc80000010000 */
[----:B------:R-:W-:Y:S01]  /*5820*/  FADD.FTZ R145, R145, R132 ;  /* 0x0000008491917221 */ /* 0x000fe20000010000 */
[----:B------:R-:W-:Y:S01]  /*5830*/  HMMA.16816.F32 R76, R4, R10, R76 ;  /* 0x0000000a044c723c */ /* 0x000fe2000000184c */
[----:B------:R-:W1:Y:S02]  /*5840*/  LDSM.16.MT88.4 R8, [R208+0x5900] ;  /* 0x00590000d008783b */ /* 0x000e640000004200 */
[----:B------:R-:W-:-:S04]  /*5850*/  FADD.FTZ R148, R148, R145 ;  /* 0x0000009194947221 */ /* 0x000fc80000010000 */
[----:B------:R-:W-:Y:S01]  /*5860*/  FADD.FTZ R149, R149, R148 ;  /* 0x0000009495957221 */ /* 0x000fe20000010000 */
[----:B------:R-:W-:Y:S03]  /*5870*/  HMMA.16816.F32 R112, R4, R24, R112 ;  /* 0x000000180470723c */ /* 0x000fe60000001870 */
        /* <DEDUP_REMOVED lines=8> */
[----:B---3--:R-:W-:Y:S03]  /*5900*/  HMMA.16816.F32 R72, R4, R16, R72 ;  /* 0x000000100448723c */ /* 0x008fe60000001848 */
[----:B------:R-:W-:-:S04]  /*5910*/  FADD.FTZ R129, R134, R129 ;  /* 0x0000008186817221 */ /* 0x000fc80000010000 */
[----:B------:R-:W-:Y:S01]  /*5920*/  FADD.FTZ R32, R32, R129 ;  /* 0x0000008120207221 */ /* 0x000fe20000010000 */
[----:B------:R-:W-:Y:S03]  /*5930*/  HMMA.16816.F32 R68, R4, R18, R68 ;  /* 0x000000120444723c */ /* 0x000fe60000001844 */
[----:B------:R-:W-:-:S05]  /*5940*/  FADD.FTZ R225, R225, R32 ;  /* 0x00000020e1e17221 */ /* 0x000fca0000010000 */
[C---:B--2---:R-:W-:Y:S08]  /*5950*/  HMMA.16816.F32 R52, R4.reuse, R12, R52 ;  /* 0x0000000c0434723c */ /* 0x044ff00000001834 */
[C---:B------:R-:W-:Y:S08]  /*5960*/  HMMA.16816.F32 R56, R4.reuse, R14, R56 ;  /* 0x0000000e0438723c */ /* 0x040ff00000001838 */
[C---:B-1----:R-:W-:Y:S08]  /*5970*/  HMMA.16816.F32 R60, R4.reuse, R8, R60 ;  /* 0x00000008043c723c */ /* 0x042ff0000000183c */
[----:B------:R-:W-:Y:S07]  /*5980*/  HMMA.16816.F32 R64, R4, R10, R64 ;  /* 0x0000000a0440723c */ /* 0x000fee0000001840 */
[----:B------:R-:W-:Y:S01]  /*5990*/  IMAD.U32 R5, RZ, RZ, UR4 ;  /* 0x00000004ff057e24 */ /* 0x000fe2000f8e00ff */
[----:B------:R-:W-:Y:S05]  /*59a0*/  @P0 BRA `(.L_x_30) ;  /* 0x0000010000000947 */ /* 0x000fea0003800000 */
[----:B------:R-:W-:Y:S01]  /*59b0*/  ISETP.LT.AND P0, PT, RZ, UR13, PT ;  /* 0x0000000dff007c0c */ /* 0x000fe2000bf01270 */
[----:B------:R-:W-:Y:S01]  /*59c0*/  UIADD3 UR4, UR13, -0x1, URZ ;  /* 0xffffffff0d047890 */ /* 0x000fe2000fffe03f */
[----:B------:R-:W-:-:S05]  /*59d0*/  IMAD.MOV.U32 R2, RZ, RZ, c[0x0][0x32c] ;  /* 0x0000cb00ff027624 */ /* 0x000fca00078e00ff */
[----:B------:R-:W-:-:S06]  /*59e0*/  MOV R7, UR4 ;  /* 0x0000000400077c02 */ /* 0x000fcc0008000f00 */
[----:B------:R-:W-:Y:S05]  /*59f0*/  @P0 BRA `(.L_x_31) ;  /* 0x0000006000000947 */ /* 0x000fea0003800000 */
[----:B------:R-:W-:Y:S01]  /*5a00*/  ISETP.NE.AND P0, PT, R2, 0x1, PT ;  /* 0x000000010200780c */ /* 0x000fe20003f05270 */
[----:B------:R-:W-:-:S12]  /*5a10*/  IMAD R4, RZ, RZ, -UR13 ;  /* 0x8000000dff047e24 */ /* 0x000fd8000f8e02ff */
[----:B------:R-:W-:-:S05]  /*5a20*/  @P0 IMAD.HI.U32 R3, R4, c[0x0][0x330], RZ ;  /* 0x0000cc0004030a27 */ /* 0x000fca00078e00ff */
[----:B------:R-:W-:-:S04]  /*5a30*/  @P0 SHF.R.U32.HI R4, RZ, c[0x0][0x334], R3 ;  /* 0x0000cd00ff040a19 */ /* 0x000fc80000011603 */
[----:B------:R-:W-:Y:S01]  /*5a40*/  LOP3.LUT R7, RZ, R4, RZ, 0x33, !PT ;  /* 0x00000004ff077212 */ /* 0x000fe200078e33ff */
[----:B------:R-:W-:Y:S05]  /*5a50*/  BRA `(.L_x_32) ;  /* 0x0000003000007947 */ /* 0x000fea0003800000 */
.L_x_31:
[----:B------:R-:W-:-:S13]  /*5a60*/  ISETP.NE.AND P0, PT, R2, 0x1, PT ;  /* 0x000000010200780c */ /* 0x000fda0003f05270 */
[----:B------:R-:W-:-:S05]  /*5a70*/  @P0 IMAD.HI.U32 R3, R7, c[0x0][0x330], RZ ;  /* 0x0000cc0007030a27 */ /* 0x000fca00078e00ff */
[----:B------:R-:W-:-:S05]  /*5a80*/  @P0 SHF.R.U32.HI R7, RZ, c[0x0][0x334], R3 ;  /* 0x0000cd00ff070a19 */ /* 0x000fca0000011603 */
.L_x_32:
[----:B------:R-:W-:-:S05]  /*5a90*/  IMAD R2, R7, R2, c[0x0][0x32c] ;  /* 0x0000cb0007027624 */ /* 0x000fca00078e0202 */
[----:B------:R-:W-:-:S05]  /*5aa0*/  IMNMX R5, R5, R2, PT ;  /* 0x0000000205057217 */ /* 0x000fca0003800200 */
.L_x_30:
[----:B------:R-:W-:-:S05]  /*5ab0*/  IMAD.HI R5, R5, 0x2aaaaaab, RZ ;  /* 0x2aaaaaab05057827 */ /* 0x000fca00078e02ff */
[----:B------:R-:W-:-:S04]  /*5ac0*/  SHF.R.U32.HI R2, RZ, 0x1f, R5 ;  /* 0x0000001fff027819 */ /* 0x000fc80000011605 */
[----:B------:R-:W-:-:S04]  /*5ad0*/  LEA.HI.SX32 R2, R5, R2, 0x1c ;  /* 0x0000000205027211 */ /* 0x000fc800078fe2ff */
[----:B------:R-:W-:-:S04]  /*5ae0*/  IMNMX R231, R215, R2, !PT ;  /* 0x00000002d7e77217 */ /* 0x000fc80007800200 */
[----:B------:R-:W-:-:S13]  /*5af0*/  ISETP.GE.AND P0, PT, R192, R231, PT ;  /* 0x000000e7c000720c */ /* 0x000fda0003f06270 */
[----:B------:R-:W-:Y:S05]  /*5b00*/  @!P0 BRA `(.L_x_33) ;  /* 0x000042f000008947 */ /* 0x000fea0003800000 */
[----:B------:R-:W-:Y:S01]  /*5b10*/  PLOP3.LUT P1, PT, PT, PT, UP3, 0x80, 0x0 ;  /* 0x000000000000781c */ /* 0x000fe20003f2f038 */
[----:B------:R-:W-:Y:S01]  /*5b20*/  IMAD.MOV.U32 R2, RZ, RZ, R116 ;  /* 0x000000ffff027224 */ /* 0x000fe200078e0074 */
[----:B------:R-:W-:Y:S01]  /*5b30*/  PLOP3.LUT P0, PT, PT, PT, UP3, 0x80, 0x0 ;  /* 0x000000000000781c */ /* 0x000fe20003f0f038 */
[----:B------:R-:W-:Y:S01]  /*5b40*/  IMAD.MOV.U32 R230, RZ, RZ, R192 ;  /* 0x000000ffffe67224 */ /* 0x000fe200078e00c0 */
[----:B------:R-:W-:Y:S01]  /*5b50*/  MOV R3, R0 ;  /* 0x0000000000037202 */ /* 0x000fe20000000f00 */
[----:B------:R-:W-:Y:S01]  /*5b60*/  IMAD.MOV.U32 R194, RZ, RZ, c[0x0][0x1e4] ;  /* 0x00007900ffc27624 */ /* 0x000fe200078e00ff */
[----:B------:R-:W-:-:S07]  /*5b70*/  MOV R195, c[0x0][0x1e0] ;  /* 0x0000780000c37a02 */ /* 0x000fce0000000f00 */
[----:B------:R-:W-:-:S05]  /*5b80*/  @P1 IMAD.HI.U32 R193, R217, c[0x0][0x2c8], RZ ;  /* 0x0000b200d9c11a27 */ /* 0x000fca00078e00ff */
[----:B------:R-:W-:Y:S02]  /*5b90*/  @P0 SHF.R.U32.HI R193, RZ, c[0x0][0x2cc], R193 ;  /* 0x0000b300ffc10a19 */ /* 0x000fe400000116c1 */
.L_x_42:
[----:B------:R-:W-:Y:S04]  /*5ba0*/  DEPBAR.LE SB0, 0x0 ;  /* 0x000080000000791a */ /* 0x000fe80000000000 */
[----:B------:R-:W-:Y:S01]  /*5bb0*/  BAR.SYNC.DEFER_BLOCKING 0x0 ;  /* 0x0000000000007b1d */ /* 0x000fe20000010000 */
[----:B------:R-:W-:Y:S11]  /*5bc0*/  ISETP.GT.AND P6, PT, R215, R230, PT ;  /* 0x000000e6d700720c */ /* 0x000ff60003fc4270 */
[----:B------:R-:W-:Y:S02]  /*5bd0*/  @!UPT UIADD3 URZ, URZ, URZ, URZ ;  /* 0x0000003f3f3ff290 */ /* 0x000fe4000fffe03f */
[----:B------:R-:W-:Y:S01]  /*5be0*/  @!P6 SHF.R.S32.HI R157, RZ, 0x1f, R230 ;  /* 0x0000001fff9de819 */ /* 0x000fe200000114e6 */
[C---:B------:R-:W-:Y:S01]  /*5bf0*/  @!P6 IMAD.WIDE.U32 R158, R230.reuse, c[0x0][0x208], RZ ;  /* 0x00008200e69eea25 */ /* 0x040fe200078e00ff */
[----:B------:R-:W-:Y:S03]  /*5c00*/  @!P6 MOV R156, R226 ;  /* 0x000000e2009ce202 */ /* 0x000fe60000000f00 */
[----:B------:R-:W-:Y:S04]  /*5c10*/  @!P6 IMAD R157, R157, c[0x0][0x208], RZ ;  /* 0x000082009d9dea24 */ /* 0x000fe800078e02ff */
[----:B------:R-:W-:Y:S01]  /*5c20*/  @!P6 IMAD R157, R230, c[0x0][0x20c], R157 ;  /* 0x00008300e69dea24 */ /* 0x000fe200078e029d */
[----:B------:R-:W1:Y:S04]  /*5c30*/  LDSM.16.M88.4 R116, [R214+0x8100] ;  /* 0x00810000d674783b */ /* 0x000e680000000200 */
[----:B------:R-:W-:Y:S02]  /*5c40*/  @!P6 IADD3 R0, R159, R157, RZ ;  /* 0x0000009d9f00e210 */ /* 0x000fe40007ffe0ff */
[----:B------:R-:W-:Y:S02]  /*5c50*/  @!P6 MOV R157, R229 ;  /* 0x000000e5009de202 */ /* 0x000fe40000000f00 */
[----:B------:R-:W2:Y:S01]  /*5c60*/  LDSM.16.M88.4 R124, [R214+0x8900] ;  /* 0x00890000d67c783b */ /* 0x000ea20000000200 */
[----:B------:R-:W-:Y:S02]  /*5c70*/  @!P6 IMAD R0, R0, 0x60, RZ ;  /* 0x000000600000e824 */ /* 0x000fe400078e02ff */
[----:B------:R-:W-:Y:S05]  /*5c80*/  @!P6 IMAD.WIDE.U32 R156, R158, 0x60, R156 ;  /* 0x000000609e9ce825 */ /* 0x000fea00078e009c */
[----:B------:R-:W3:Y:S01]  /*5c90*/  LDSM.16.M88.4 R128, [R214+0x9100] ;  /* 0x00910000d680783b */ /* 0x000ee20000000200 */
[----:B------:R-:W-:Y:S02]  /*5ca0*/  @!P6 IADD3 R0, R157, R0, RZ ;  /* 0x000000009d00e210 */ /* 0x000fe40007ffe0ff */
[C---:B------:R-:W-:Y:S02]  /*5cb0*/  @!P6 SHF.L.U32 R158, R156.reuse, 0x1, RZ ;  /* 0x000000019c9ee819 */ /* 0x040fe400000006ff */
[----:B------:R-:W-:Y:S02]  /*5cc0*/  @!P6 SHF.L.U64.HI R0, R156, 0x1, R0 ;  /* 0x000000019c00e819 */ /* 0x000fe40000010200 */
[C---:B------:R-:W-:Y:S01]  /*5cd0*/  @!P6 IADD3 R156, P5, R158.reuse, 0x80, RZ ;  /* 0x000000809e9ce810 */ /* 0x040fe20007fbe0ff */
[----:B------:R-:W4:Y:S01]  /*5ce0*/  LDSM.16.M88.4 R132, [R214+0x9900] ;  /* 0x00990000d684783b */ /* 0x000f220000000200 */
[----:B------:R-:W-:Y:S02]  /*5cf0*/  @!P6 IADD3 R158, P0, R158, c[0x0][0x1f8], RZ ;  /* 0x00007e009e9eea10 */ /* 0x000fe40007f1e0ff */
[----:B------:R-:W-:Y:S02]  /*5d00*/  @!P6 IADD3 R156, P2, R156, c[0x0][0x1f8], RZ ;  /* 0x00007e009c9cea10 */ /* 0x000fe40007f5e0ff */
[----:B------:R-:W-:Y:S02]  /*5d10*/  @!P6 IADD3.X R159, R0, c[0x0][0x1fc], RZ, P0, !PT ;  /* 0x00007f00009fea10 */ /* 0x000fe400007fe4ff */
[----:B------:R-:W-:Y:S01]  /*5d20*/  @!P6 IADD3.X R157, RZ, c[0x0][0x1fc], R0, P2, P5 ;  /* 0x00007f00ff9dea10 */ /* 0x000fe200017ea400 */
[----:B------:R-:W5:Y:S01]  /*5d30*/  LDSM.16.M88.4 R136, [R214+0xa100] ;  /* 0x00a10000d688783b */ /* 0x000f620000000200 */
[----:B------:R-:W-:Y:S04]  /*5d40*/  @!P6 IADD3 R160, P1, R158, UR12, RZ ;  /* 0x0000000c9ea0ec10 */ /* 0x000fe8000ff3e0ff */
[----:B------:R-:W-:Y:S02]  /*5d50*/  @!P6 IADD3.X R161, R159, UR17, RZ, P1, !PT ;  /* 0x000000119fa1ec10 */ /* 0x000fe40008ffe4ff */
[----:B------:R-:W-:Y:S01]  /*5d60*/  @!P6 IADD3 R184, P0, R160, UR12, RZ ;  /* 0x0000000ca0b8ec10 */ /* 0x000fe2000ff1e0ff */
[C---:B-1----:R-:W-:Y:S01]  /*5d70*/  HMMA.16816.F32 R4, R120.reuse, R116, RZ ;  /* 0x000000747804723c */ /* 0x042fe200000018ff */
[----:B------:R-:W-:Y:S02]  /*5d80*/  LDSM.16.M88.4 R144, [R204] ;  /* 0x00000000cc90783b */ /* 0x000fe40000000200 */
[----:B------:R-:W-:Y:S05]  /*5d90*/  @!P6 IADD3.X R185, R161, UR17, RZ, P0, !PT ;  /* 0x00000011a1b9ec10 */ /* 0x000fea00087fe4ff */
[C---:B------:R-:W-:Y:S01]  /*5da0*/  HMMA.16816.F32 R8, R120.reuse, R118, RZ ;  /* 0x000000767808723c */ /* 0x040fe200000018ff */
[----:B------:R-:W1:Y:S07]  /*5db0*/  LDSM.16.M88.4 R116, [R214+0xa900] ;  /* 0x00a90000d674783b */ /* 0x000e6e0000000200 */
[C---:B--2---:R-:W-:Y:S01]  /*5dc0*/  HMMA.16816.F32 R12, R120.reuse, R124, RZ ;  /* 0x0000007c780c723c */ /* 0x044fe200000018ff */
[----:B------:R-:W-:Y:S07]  /*5dd0*/  LDSM.16.M88.4 R148, [R203] ;  /* 0x00000000cb94783b */ /* 0x000fee0000000200 */
[C---:B------:R-:W-:Y:S01]  /*5de0*/  HMMA.16816.F32 R16, R120.reuse, R126, RZ ;  /* 0x0000007e7810723c */ /* 0x040fe200000018ff */
[----:B------:R-:W2:Y:S07]  /*5df0*/  LDSM.16.M88.4 R124, [R213] ;  /* 0x00000000d57c783b */ /* 0x000eae0000000200 */
[C---:B---3--:R-:W-:Y:S08]  /*5e00*/  HMMA.16816.F32 R20, R120.reuse, R128, RZ ;  /* 0x000000807814723c */ /* 0x048ff000000018ff */
[C---:B------:R-:W-:Y:S01]  /*5e10*/  HMMA.16816.F32 R24, R120.reuse, R130, RZ ;  /* 0x000000827818723c */ /* 0x040fe200000018ff */
[----:B------:R-:W3:Y:S07]  /*5e20*/  LDSM.16.M88.4 R128, [R207] ;  /* 0x00000000cf80783b */ /* 0x000eee0000000200 */
[C---:B----4-:R-:W-:Y:S08]  /*5e30*/  HMMA.16816.F32 R28, R120.reuse, R132, RZ ;  /* 0x00000084781c723c */ /* 0x050ff000000018ff */
[C---:B------:R-:W-:Y:S01]  /*5e40*/  HMMA.16816.F32 R32, R120.reuse, R134, RZ ;  /* 0x000000867820723c */ /* 0x040fe200000018ff */
[----:B------:R-:W4:Y:S07]  /*5e50*/  LDSM.16.M88.4 R132, [R206] ;  /* 0x00000000ce84783b */ /* 0x000f2e0000000200 */
[C---:B-----5:R-:W-:Y:S08]  /*5e60*/  HMMA.16816.F32 R36, R120.reuse, R136, RZ ;  /* 0x000000887824723c */ /* 0x060ff000000018ff */
[C---:B------:R-:W-:Y:S01]  /*5e70*/  HMMA.16816.F32 R40, R120.reuse, R138, RZ ;  /* 0x0000008a7828723c */ /* 0x040fe200000018ff */
[----:B------:R-:W5:Y:S07]  /*5e80*/  LDSM.16.M88.4 R136, [R205] ;  /* 0x00000000cd88783b */ /* 0x000f6e0000000200 */
[C---:B-1----:R-:W-:Y:S01]  /*5e90*/  HMMA.16816.F32 R44, R120.reuse, R116, RZ ;  /* 0x00000074782c723c */ /* 0x042fe200000018ff */
[----:B------:R-:W-:Y:S01]  /*5ea0*/  @!PT LDS RZ, [RZ] ;  /* 0x00000000fffff984 */ /* 0x000fe20000000800 */
[----:B------:R-:W-:Y:S01]  /*5eb0*/  @!PT LDS RZ, [RZ] ;  /* 0x00000000fffff984 */ /* 0x000fe20000000800 */
[----:B------:R-:W-:Y:S01]  /*5ec0*/  @!PT LDS RZ, [RZ] ;  /* 0x00000000fffff984 */ /* 0x000fe20000000800 */
[----:B------:R1:W-:Y:S07]  /*5ed0*/  @!P6 LDGSTS.E.BYPASS.LTC128B.128 [R216+0x100], [R158.64], !P4 ;  /* 0x001000009ed8efae */ /* 0x0003ee000e101d4e */
[----:B------:R-:W-:Y:S01]  /*5ee0*/  HMMA.16816.F32 R48, R120, R118, RZ ;  /* 0x000000767830723c */ /* 0x000fe200000018ff */
[----:B------:R1:W-:Y:S07]  /*5ef0*/  @!P6 LDGSTS.E.BYPASS.LTC128B.128 [R216+0x3100], [R156.64], !P3 ;  /* 0x031000009cd8efae */ /* 0x0003ee000d901d4e */
[C---:B--2---:R-:W-:Y:S01]  /*5f00*/  HMMA.16816.F32 R4, R140.reuse, R124, R4 ;  /* 0x0000007c8c04723c */ /* 0x044fe20000001804 */
[----:B------:R2:W-:Y:S07]  /*5f10*/  @!P6 LDGSTS.E.BYPASS.LTC128B.128 [R216+0x1100], [R160.64], !P4 ;  /* 0x01100000a0d8efae */ /* 0x0005ee000e101d4e */
[C---:B------:R-:W-:Y:S01]  /*5f20*/  HMMA.16816.F32 R8, R140.reuse, R126, R8 ;  /* 0x0000007e8c08723c */ /* 0x040fe20000001808 */
[----:B------:R2:W-:Y:S07]  /*5f30*/  @!P6 LDGSTS.E.BYPASS.LTC128B.128 [R216+0x4100], [R160.64+0x80], !P3 ;  /* 0x04100080a0d8efae */ /* 0x0005ee000d901d4e */
[C---:B---3--:R-:W-:Y:S01]  /*5f40*/  HMMA.16816.F32 R12, R140.reuse, R128, R12 ;  /* 0x000000808c0c723c */ /* 0x048fe2000000180c */
[----:B------:R3:W-:Y:S07]  /*5f50*/  @!P6 LDGSTS.E.BYPASS.LTC128B.128 [R216+0x2100], [R184.64], !P4 ;  /* 0x02100000b8d8efae */ /* 0x0007ee000e101d4e */
[C---:B------:R-:W-:Y:S01]  /*5f60*/  HMMA.16816.F32 R16, R140.reuse, R130, R16 ;  /* 0x000000828c10723c */ /* 0x040fe20000001810 */
[----:B------:R3:W-:Y:S02]  /*5f70*/  @!P6 LDGSTS.E.BYPASS.LTC128B.128 [R216+0x5100], [R184.64+0x80], !P3 ;  /* 0x05100080b8d8efae */ /* 0x0007e4000d901d4e */
[C---:B------:R-:W-:Y:S05]  /*5f80*/  ISETP.GT.AND P6, PT, R230.reuse, R215, PT ;  /* 0x000000d7e600720c */ /* 0x040fea0003fc4270 */
[C---:B----4-:R-:W-:Y:S01]  /*5f90*/  HMMA.16816.F32 R20, R140.reuse, R132, R20 ;  /* 0x000000848c14723c */ /* 0x050fe20000001814 */
[----:B------:R-:W4:Y:S07]  /*5fa0*/  LDSM.16.M88.4 R116, [R211+0x8100] ;  /* 0x00810000d374783b */ /* 0x000f2e0000000200 */
[C---:B------:R-:W-:Y:S01]  /*5fb0*/  HMMA.16816.F32 R24, R140.reuse, R134, R24 ;  /* 0x000000868c18723c */ /* 0x040fe20000001818 */
[----:B------:R-:W0:Y:S03]  /*5fc0*/  LDGDEPBAR ;  /* 0x00000000000079af */ /* 0x000e260000000000 */
[----:B------:R-:W-:Y:S04]  /*5fd0*/  @P6 IADD3 R251, R230, -0x1, RZ ;  /* 0xffffffffe6fb6810 */ /* 0x000fe80007ffe0ff */
[C---:B-----5:R-:W-:Y:S01]  /*5fe0*/  HMMA.16816.F32 R28, R140.reuse, R136, R28 ;  /* 0x000000888c1c723c */ /* 0x060fe2000000181c */
[----:B------:R-:W5:Y:S03]  /*5ff0*/  LDSM.16.M88.4 R124, [R211+0x8900] ;  /* 0x00890000d37c783b */ /* 0x000f660000000200 */
[----:B------:R-:W-:Y:S04]  /*6000*/  @P6 SHF.R.S32.HI R250, RZ, 0x1f, R251 ;  /* 0x0000001ffffa6819 */ /* 0x000fe800000114fb */
[C---:B------:R-:W-:Y:S01]  /*6010*/  HMMA.16816.F32 R32, R140.reuse, R138, R32 ;  /* 0x0000008a8c20723c */ /* 0x040fe20000001820 */
[----:B------:R-:W3:Y:S03]  /*6020*/  LDSM.16.M88.4 R128, [R211+0x9100] ;  /* 0x00910000d380783b */ /* 0x000ee60000000200 */
[----:B------:R-:W-:Y:S04]  /*6030*/  @P6 IMAD R250, R250, c[0x0][0x1e0], RZ ;  /* 0x00007800fafa6a24 */ /* 0x000fe800078e02ff */
[C---:B------:R-:W-:Y:S01]  /*6040*/  HMMA.16816.F32 R36, R140.reuse, R144, R36 ;  /* 0x000000908c24723c */ /* 0x040fe20000001824 */
[----:B-1----:R-:W1:Y:S03]  /*6050*/  LDSM.16.M88.4 R156, [R211+0x9900] ;  /* 0x00990000d39c783b */ /* 0x002e660000000200 */
[----:B------:R-:W-:Y:S04]  /*6060*/  @P6 IMAD R250, R251, c[0x0][0x1e4], R250 ;  /* 0x00007900fbfa6a24 */ /* 0x000fe800078e02fa */
[C---:B------:R-:W-:Y:S01]  /*6070*/  HMMA.16816.F32 R40, R140.reuse, R146, R40 ;  /* 0x000000928c28723c */ /* 0x040fe20000001828 */
[----:B--2---:R-:W2:Y:S07]  /*6080*/  LDSM.16.M88.4 R160, [R211+0xa100] ;  /* 0x00a10000d3a0783b */ /* 0x004eae0000000200 */
[C---:B------:R-:W-:Y:S01]  /*6090*/  HMMA.16816.F32 R44, R140.reuse, R148, R44 ;  /* 0x000000948c2c723c */ /* 0x040fe2000000182c */
[----:B------:R-:W1:Y:S07]  /*60a0*/  LDSM.16.M88.4 R164, [R211+0xa900] ;  /* 0x00a90000d3a4783b */ /* 0x000e6e0000000200 */
[----:B------:R-:W-:Y:S01]  /*60b0*/  HMMA.16816.F32 R48, R140, R150, R48 ;  /* 0x000000968c30723c */ /* 0x000fe20000001830 */
[----:B------:R-:W-:Y:S07]  /*60c0*/  LDSM.16.M88.4 R132, [R202+0x800] ;  /* 0x00080000ca84783b */ /* 0x000fee0000000200 */
[C---:B----4-:R-:W-:Y:S01]  /*60d0*/  HMMA.16816.F32 R4, R152.reuse, R116, R4 ;  /* 0x000000749804723c */ /* 0x050fe20000001804 */
[----:B------:R-:W-:Y:S07]  /*60e0*/  LDSM.16.M88.4 R136, [R202+0x1000] ;  /* 0x00100000ca88783b */ /* 0x000fee0000000200 */
[C---:B------:R-:W-:Y:S01]  /*60f0*/  HMMA.16816.F32 R8, R152.reuse, R118, R8 ;  /* 0x000000769808723c */ /* 0x040fe20000001808 */
[----:B------:R-:W4:Y:S07]  /*6100*/  LDSM.16.M88.4 R116, [R202] ;  /* 0x00000000ca74783b */ /* 0x000f2e0000000200 */
[C---:B-----5:R-:W-:Y:S01]  /*6110*/  HMMA.16816.F32 R12, R152.reuse, R124, R12 ;  /* 0x0000007c980c723c */ /* 0x060fe2000000180c */
[----:B------:R-:W5:Y:S07]  /*6120*/  LDSM.16.M88.4 R144, [R202+0x1800] ;  /* 0x00180000ca90783b */ /* 0x000f6e0000000200 */
[C---:B------:R-:W-:Y:S01]  /*6130*/  HMMA.16816.F32 R16, R152.reuse, R126, R16 ;  /* 0x0000007e9810723c */ /* 0x040fe20000001810 */
[----:B------:R-:W4:Y:S07]  /*6140*/  LDSM.16.M88.4 R148, [R202+0x2000] ;  /* 0x00200000ca94783b */ /* 0x000f2e0000000200 */
[C---:B---3--:R-:W-:Y:S01]  /*6150*/  HMMA.16816.F32 R20, R152.reuse, R128, R20 ;  /* 0x000000809814723c */ /* 0x048fe20000001814 */
[----:B------:R-:W3:Y:S07]  /*6160*/  LDSM.16.M88.4 R124, [R202+0x2800] ;  /* 0x00280000ca7c783b */ /* 0x000eee0000000200 */
[C---:B------:R-:W-:Y:S01]  /*6170*/  HMMA.16816.F32 R24, R152.reuse, R130, R24 ;  /* 0x000000829818723c */ /* 0x040fe20000001818 */
[----:B------:R-:W3:Y:S07]  /*6180*/  LDSM.16.M88.4 R128, [R214+0xb100] ;  /* 0x00b10000d680783b */ /* 0x000eee0000000200 */
[C---:B-1----:R-:W-:Y:S01]  /*6190*/  HMMA.16816.F32 R28, R152.reuse, R156, R28 ;  /* 0x0000009c981c723c */ /* 0x042fe2000000181c */
[----:B------:R-:W-:Y:S07]  /*61a0*/  LDSM.16.M88.4 R184, [R211+0xd900] ;  /* 0x00d90000d3b8783b */ /* 0x000fee0000000200 */
[C---:B------:R-:W-:Y:S01]  /*61b0*/  HMMA.16816.F32 R32, R152.reuse, R158, R32 ;  /* 0x0000009e9820723c */ /* 0x040fe20000001820 */
[----:B------:R-:W1:Y:S07]  /*61c0*/  LDSM.16.M88.4 R156, [R214+0xb900] ;  /* 0x00b90000d69c783b */ /* 0x000e6e0000000200 */
[C---:B--2---:R-:W-:Y:S08]  /*61d0*/  HMMA.16816.F32 R36, R152.reuse, R160, R36 ;  /* 0x000000a09824723c */ /* 0x044ff00000001824 */
[C---:B------:R-:W-:Y:S01]  /*61e0*/  HMMA.16816.F32 R40, R152.reuse, R162, R40 ;  /* 0x000000a29828723c */ /* 0x040fe20000001828 */
[----:B------:R-:W2:Y:S07]  /*61f0*/  LDSM.16.M88.4 R160, [R214+0xc100] ;  /* 0x00c10000d6a0783b */ /* 0x000eae0000000200 */
[C---:B------:R-:W-:Y:S08]  /*6200*/  HMMA.16816.F32 R44, R152.reuse, R164, R44 ;  /* 0x000000a4982c723c */ /* 0x040ff0000000182c */
[----:B------:R-:W-:Y:S01]  /*6210*/  HMMA.16816.F32 R48, R152, R166, R48 ;  /* 0x000000a69830723c */ /* 0x000fe20000001830 */
[----:B------:R-:W1:Y:S07]  /*6220*/  LDSM.16.M88.4 R164, [R214+0xc900] ;  /* 0x00c90000d6a4783b */ /* 0x000e6e0000000200 */
[C---:B----4-:R-:W-:Y:S08]  /*6230*/  HMMA.16816.F32 R4, R168.reuse, R116, R4 ;  /* 0x00000074a804723c */ /* 0x050ff00000001804 */
[C---:B------:R-:W-:Y:S01]  /*6240*/  HMMA.16816.F32 R8, R168.reuse, R118, R8 ;  /* 0x00000076a808723c */ /* 0x040fe20000001808 */
[----:B------:R-:W4:Y:S07]  /*6250*/  LDSM.16.M88.4 R116, [R214+0xd100] ;  /* 0x00d10000d674783b */ /* 0x000f2e0000000200 */
[C---:B------:R-:W-:Y:S08]  /*6260*/  HMMA.16816.F32 R12, R168.reuse, R132, R12 ;  /* 0x00000084a80c723c */ /* 0x040ff0000000180c */
[C---:B------:R-:W-:Y:S01]  /*6270*/  HMMA.16816.F32 R16, R168.reuse, R134, R16 ;  /* 0x00000086a810723c */ /* 0x040fe20000001810 */
[----:B------:R-:W1:Y:S07]  /*6280*/  LDSM.16.M88.4 R132, [R214+0xd900] ;  /* 0x00d90000d684783b */ /* 0x000e6e0000000200 */
[C---:B------:R-:W-:Y:S08]  /*6290*/  HMMA.16816.F32 R20, R168.reuse, R136, R20 ;  /* 0x00000088a814723c */ /* 0x040ff00000001814 */
[C---:B------:R-:W-:Y:S01]  /*62a0*/  HMMA.16816.F32 R24, R168.reuse, R138, R24 ;  /* 0x0000008aa818723c */ /* 0x040fe20000001818 */
[----:B------:R-:W1:Y:S07]  /*62b0*/  LDSM.16.M88.4 R136, [R201] ;  /* 0x00000000c988783b */ /* 0x000e6e0000000200 */
[C---:B-----5:R-:W-:Y:S08]  /*62c0*/  HMMA.16816.F32 R28, R168.reuse, R144, R28 ;  /* 0x00000090a81c723c */ /* 0x060ff0000000181c */
[C---:B------:R-:W-:Y:S01]  /*62d0*/  HMMA.16816.F32 R32, R168.reuse, R146, R32 ;  /* 0x00000092a820723c */ /* 0x040fe20000001820 */
[----:B------:R-:W5:Y:S07]  /*62e0*/  LDSM.16.M88.4 R144, [R200] ;  /* 0x00000000c890783b */ /* 0x000f6e0000000200 */
[C---:B------:R-:W-:Y:S08]  /*62f0*/  HMMA.16816.F32 R36, R168.reuse, R148, R36 ;  /* 0x00000094a824723c */ /* 0x040ff00000001824 */
[C---:B------:R-:W-:Y:S01]  /*6300*/  HMMA.16816.F32 R40, R168.reuse, R150, R40 ;  /* 0x00000096a828723c */ /* 0x040fe20000001828 */
[----:B------:R-:W-:Y:S07]  /*6310*/  LDSM.16.M88.4 R148, [R197] ;  /* 0x00000000c594783b */ /* 0x000fee0000000200 */
[C---:B---3--:R-:W-:Y:S08]  /*6320*/  HMMA.16816.F32 R44, R168.reuse, R124, R44 ;  /* 0x0000007ca82c723c */ /* 0x048ff0000000182c */
[----:B------:R-:W-:Y:S01]  /*6330*/  HMMA.16816.F32 R48, R168, R126, R48 ;  /* 0x0000007ea830723c */ /* 0x000fe20000001830 */
[----:B------:R-:W3:Y:S07]  /*6340*/  LDSM.16.M88.4 R124, [R199] ;  /* 0x00000000c77c783b */ /* 0x000eee0000000200 */
[C---:B------:R-:W-:Y:S08]  /*6350*/  HMMA.16816.F32 R4, R172.reuse, R128, R4 ;  /* 0x00000080ac04723c */ /* 0x040ff00000001804 */
[C---:B------:R-:W-:Y:S01]  /*6360*/  HMMA.16816.F32 R8, R172.reuse, R130, R8 ;  /* 0x00000082ac08723c */ /* 0x040fe20000001808 */
[----:B------:R-:W3:Y:S07]  /*6370*/  LDSM.16.M88.4 R128, [R198] ;  /* 0x00000000c680783b */ /* 0x000eee0000000200 */
[C---:B-1----:R-:W-:Y:S08]  /*6380*/  HMMA.16816.F32 R12, R172.reuse, R156, R12 ;  /* 0x0000009cac0c723c */ /* 0x042ff0000000180c */
[C---:B------:R-:W-:Y:S01]  /*6390*/  HMMA.16816.F32 R16, R172.reuse, R158, R16 ;  /* 0x0000009eac10723c */ /* 0x040fe20000001810 */
[----:B------:R-:W1:Y:S07]  /*63a0*/  LDSM.16.M88.4 R156, [R196] ;  /* 0x00000000c49c783b */ /* 0x000e6e0000000200 */
[C---:B--2---:R-:W-:Y:S08]  /*63b0*/  HMMA.16816.F32 R20, R172.reuse, R160, R20 ;  /* 0x000000a0ac14723c */ /* 0x044ff00000001814 */
[C---:B------:R-:W-:Y:S01]  /*63c0*/  HMMA.16816.F32 R24, R172.reuse, R162, R24 ;  /* 0x000000a2ac18723c */ /* 0x040fe20000001818 */
[----:B------:R-:W2:Y:S07]  /*63d0*/  LDSM.16.M88.4 R160, [R211+0xb100] ;  /* 0x00b10000d3a0783b */ /* 0x000eae0000000200 */
[C---:B------:R-:W-:Y:S08]  /*63e0*/  HMMA.16816.F32 R28, R172.reuse, R164, R28 ;  /* 0x000000a4ac1c723c */ /* 0x040ff0000000181c */
[C---:B------:R-:W-:Y:S01]  /*63f0*/  HMMA.16816.F32 R32, R172.reuse, R166, R32 ;  /* 0x000000a6ac20723c */ /* 0x040fe20000001820 */
[----:B------:R-:W-:Y:S07]  /*6400*/  LDSM.16.M88.4 R164, [R211+0xd100] ;  /* 0x00d10000d3a4783b */ /* 0x000fee0000000200 */
[C---:B----4-:R-:W-:Y:S08]  /*6410*/  HMMA.16816.F32 R36, R172.reuse, R116, R36 ;  /* 0x00000074ac24723c */ /* 0x050ff00000001824 */
[C---:B------:R-:W-:Y:S01]  /*6420*/  HMMA.16816.F32 R40, R172.reuse, R118, R40 ;  /* 0x00000076ac28723c */ /* 0x040fe20000001828 */
[----:B------:R-:W4:Y:S07]  /*6430*/  LDSM.16.M88.4 R116, [R211+0xb900] ;  /* 0x00b90000d374783b */ /* 0x000f2e0000000200 */
[C---:B------:R-:W-:Y:S08]  /*6440*/  HMMA.16816.F32 R44, R172.reuse, R132, R44 ;  /* 0x00000084ac2c723c */ /* 0x040ff0000000182c */
[----:B------:R-:W-:Y:S01]  /*6450*/  HMMA.16816.F32 R48, R172, R134, R48 ;  /* 0x00000086ac30723c */ /* 0x000fe20000001830 */
[----:B------:R-:W1:Y:S07]  /*6460*/  LDSM.16.M88.4 R132, [R211+0xc100] ;  /* 0x00c10000d384783b */ /* 0x000e6e0000000200 */
[C---:B------:R-:W-:Y:S08]  /*6470*/  HMMA.16816.F32 R4, R176.reuse, R136, R4 ;  /* 0x00000088b004723c */ /* 0x040ff00000001804 */
[C---:B------:R-:W-:Y:S01]  /*6480*/  HMMA.16816.F32 R8, R176.reuse, R138, R8 ;  /* 0x0000008ab008723c */ /* 0x040fe20000001808 */
[----:B------:R-:W1:Y:S07]  /*6490*/  LDSM.16.M88.4 R136, [R211+0xc900] ;  /* 0x00c90000d388783b */ /* 0x000e6e0000000200 */
[C---:B-----5:R-:W-:Y:S08]  /*64a0*/  HMMA.16816.F32 R12, R176.reuse, R144, R12 ;  /* 0x00000090b00c723c */ /* 0x060ff0000000180c */
[C---:B------:R-:W-:Y:S01]  /*64b0*/  HMMA.16816.F32 R16, R176.reuse, R146, R16 ;  /* 0x00000092b010723c */ /* 0x040fe20000001810 */
[----:B------:R-:W5:Y:S07]  /*64c0*/  LDSM.16.M88.4 R144, [R202+0x3000] ;  /* 0x00300000ca90783b */ /* 0x000f6e0000000200 */
[C---:B---3--:R-:W-:Y:S08]  /*64d0*/  HMMA.16816.F32 R20, R176.reuse, R124, R20 ;  /* 0x0000007cb014723c */ /* 0x048ff00000001814 */
[C---:B------:R-:W-:Y:S01]  /*64e0*/  HMMA.16816.F32 R24, R176.reuse, R126, R24 ;  /* 0x0000007eb018723c */ /* 0x040fe20000001818 */
[----:B------:R-:W-:Y:S07]  /*64f0*/  LDSM.16.M88.4 R124, [R202+0x4000] ;  /* 0x00400000ca7c783b */ /* 0x000fee0000000200 */
[C---:B------:R-:W-:Y:S08]  /*6500*/  HMMA.16816.F32 R28, R176.reuse, R128, R28 ;  /* 0x00000080b01c723c */ /* 0x040ff0000000181c */
[C---:B------:R-:W-:Y:S08]  /*6510*/  HMMA.16816.F32 R32, R176.reuse, R130, R32 ;  /* 0x00000082b020723c */ /* 0x040ff00000001820 */
[C---:B------:R-:W-:Y:S08]  /*6520*/  HMMA.16816.F32 R36, R176.reuse, R148, R36 ;  /* 0x00000094b024723c */ /* 0x040ff00000001824 */
[C---:B------:R-:W-:Y:S08]  /*6530*/  HMMA.16816.F32 R40, R176.reuse, R150, R40 ;  /* 0x00000096b028723c */ /* 0x040ff00000001828 */
[C---:B-1----:R-:W-:Y:S08]  /*6540*/  HMMA.16816.F32 R44, R176.reuse, R156, R44 ;  /* 0x0000009cb02c723c */ /* 0x042ff0000000182c */
[----:B------:R-:W-:Y:S08]  /*6550*/  HMMA.16816.F32 R48, R176, R158, R48 ;  /* 0x0000009eb030723c */ /* 0x000ff00000001830 */
[C---:B--2---:R-:W-:Y:S08]  /*6560*/  HMMA.16816.F32 R4, R180.reuse, R160, R4 ;  /* 0x000000a0b404723c */ /* 0x044ff00000001804 */
[C---:B------:R-:W-:Y:S08]  /*6570*/  HMMA.16816.F32 R8, R180.reuse, R162, R8 ;  /* 0x000000a2b408723c */ /* 0x040ff00000001808 */
[C---:B----4-:R-:W-:Y:S08]  /*6580*/  HMMA.16816.F32 R12, R180.reuse, R116, R12 ;  /* 0x00000074b40c723c */ /* 0x050ff0000000180c */
[C---:B------:R-:W-:Y:S01]  /*6590*/  HMMA.16816.F32 R16, R180.reuse, R118, R16 ;  /* 0x00000076b410723c */ /* 0x040fe20000001810 */
[----:B------:R-:W1:Y:S07]  /*65a0*/  LDSM.16.M88.4 R116, [R202+0x3800] ;  /* 0x00380000ca74783b */ /* 0x000e6e0000000200 */
[C---:B------:R-:W-:Y:S08]  /*65b0*/  HMMA.16816.F32 R20, R180.reuse, R132, R20 ;  /* 0x00000084b414723c */ /* 0x040ff00000001814 */
[C---:B------:R-:W-:Y:S08]  /*65c0*/  HMMA.16816.F32 R24, R180.reuse, R134, R24 ;  /* 0x00000086b418723c */ /* 0x040ff00000001818 */
[C---:B------:R-:W-:Y:S08]  /*65d0*/  HMMA.16816.F32 R28, R180.reuse, R136, R28 ;  /* 0x00000088b41c723c */ /* 0x040ff0000000181c */
[C---:B------:R-:W-:Y:S08]  /*65e0*/  HMMA.16816.F32 R32, R180.reuse, R138, R32 ;  /* 0x0000008ab420723c */ /* 0x040ff00000001820 */
[C---:B------:R-:W-:Y:S08]  /*65f0*/  HMMA.16816.F32 R36, R180.reuse, R164, R36 ;  /* 0x000000a4b424723c */ /* 0x040ff00000001824 */
[C---:B------:R-:W-:Y:S08]  /*6600*/  HMMA.16816.F32 R40, R180.reuse, R166, R40 ;  /* 0x000000a6b428723c */ /* 0x040ff00000001828 */
[C---:B------:R-:W-:Y:S08]  /*6610*/  HMMA.16816.F32 R44, R180.reuse, R184, R44 ;  /* 0x000000b8b42c723c */ /* 0x040ff0000000182c */
[----:B------:R-:W-:Y:S08]  /*6620*/  HMMA.16816.F32 R48, R180, R186, R48 ;  /* 0x000000bab430723c */ /* 0x000ff00000001830 */
[C---:B-----5:R-:W-:Y:S08]  /*6630*/  HMMA.16816.F32 R4, R188.reuse, R144, R4 ;  /* 0x00000090bc04723c */ /* 0x060ff00000001804 */
[C---:B------:R-:W-:Y:S08]  /*6640*/  HMMA.16816.F32 R8, R188.reuse, R146, R8 ;  /* 0x00000092bc08723c */ /* 0x040ff00000001808 */
[C---:B-1----:R-:W-:Y:S08]  /*6650*/  HMMA.16816.F32 R12, R188.reuse, R116, R12 ;  /* 0x00000074bc0c723c */ /* 0x042ff0000000180c */
[C---:B------:R-:W-:Y:S01]  /*6660*/  HMMA.16816.F32 R16, R188.reuse, R118, R16 ;  /* 0x00000076bc10723c */ /* 0x040fe20000001810 */
[----:B------:R-:W1:Y:S03]  /*6670*/  LDSM.16.M88.4 R116, [R202+0x4800] ;  /* 0x00480000ca74783b */ /* 0x000e660000000200 */
[----:B------:R-:W-:Y:S02]  /*6680*/  FMUL.FTZ R156, R4, c[0x0][0x320] ;  /* 0x0000c800049c7a20 */ /* 0x000fe40000410000 */
[----:B------:R-:W-:Y:S02]  /*6690*/  FMUL.FTZ R160, R5, c[0x0][0x320] ;  /* 0x0000c80005a07a20 */ /* 0x000fe40000410000 */
[C---:B------:R-:W-:Y:S02]  /*66a0*/  HMMA.16816.F32 R20, R188.reuse, R124, R20 ;  /* 0x0000007cbc14723c */ /* 0x040fe40000001814 */
[----:B------:R-:W2:Y:S02]  /*66b0*/  MUFU.TANH R156, R156 ;  /* 0x0000009c009c7308 */ /* 0x000ea40000002400 */
[----:B------:R-:W-:Y:S02]  /*66c0*/  FMUL.FTZ R158, R10, c[0x0][0x320] ;  /* 0x0000c8000a9e7a20 */ /* 0x000fe40000410000 */
[----:B------:R-:W-:Y:S02]  /*66d0*/  FMUL.FTZ R164, R9, c[0x0][0x320] ;  /* 0x0000c80009a47a20 */ /* 0x000fe40000410000 */
[C---:B------:R-:W-:Y:S01]  /*66e0*/  HMMA.16816.F32 R24, R188.reuse, R126, R24 ;  /* 0x0000007ebc18723c */ /* 0x040fe20000001818 */
[----:B------:R-:W3:Y:S03]  /*66f0*/  LDSM.16.M88.4 R124, [R202+0x5000] ;  /* 0x00500000ca7c783b */ /* 0x000ee60000000200 */
[----:B------:R-:W4:Y:S01]  /*6700*/  MUFU.TANH R160, R160 ;  /* 0x000000a000a07308 */ /* 0x000f220000002400 */
[----:B------:R-:W-:Y:S02]  /*6710*/  FMUL.FTZ R167, R14, c[0x0][0x320] ;  /* 0x0000c8000ea77a20 */ /* 0x000fe40000410000 */
[----:B------:R-:W-:Y:S02]  /*6720*/  FMUL.FTZ R166, R13, c[0x0][0x320] ;  /* 0x0000c8000da67a20 */ /* 0x000fe40000410000 */
[----:B------:R-:W-:Y:S03]  /*6730*/  FMUL.FTZ R165, R18, c[0x0][0x320] ;  /* 0x0000c80012a57a20 */ /* 0x000fe60000410000 */
[----:B------:R-:W-:Y:S02]  /*6740*/  FMUL.FTZ R163, R19, c[0x0][0x320] ;  /* 0x0000c80013a37a20 */ /* 0x000fe40000410000 */
[----:B------:R-:W2:Y:S01]  /*6750*/  MUFU.TANH R164, R164 ;  /* 0x000000a400a47308 */ /* 0x000ea20000002400 */
[----:B------:R-:W-:Y:S04]  /*6760*/  @P6 IMAD.WIDE.U32 R18, R251, c[0x0][0x1e0], RZ ;  /* 0x00007800fb126a25 */ /* 0x000fe800078e00ff */
[----:B------:R-:W-:Y:S01]  /*6770*/  FMUL.FTZ R237, R22, c[0x0][0x320] ;  /* 0x0000c80016ed7a20 */ /* 0x000fe20000410000 */
[----:B------:R-:W-:Y:S01]  /*6780*/  @P6 MOV R22, R218 ;  /* 0x000000da00166202 */ /* 0x000fe20000000f00 */
[----:B------:R-:W-:Y:S01]  /*6790*/  FMUL.FTZ R187, R23, c[0x0][0x320] ;  /* 0x0000c80017bb7a20 */ /* 0x000fe20000410000 */
[----:B------:R-:W-:Y:S01]  /*67a0*/  @P6 MOV R23, R221 ;  /* 0x000000dd00176202 */ /* 0x000fe20000000f00 */
[----:B------:R-:W-:Y:S01]  /*67b0*/  FMUL.FTZ R159, R11, c[0x0][0x320] ;  /* 0x0000c8000b9f7a20 */ /* 0x000fe20000410000 */
[----:B------:R-:W2:Y:S01]  /*67c0*/  MUFU.TANH R158, R158 ;  /* 0x0000009e009e7308 */ /* 0x000ea20000002400 */
[C---:B-1----:R-:W-:Y:S03]  /*67d0*/  HMMA.16816.F32 R28, R188.reuse, R116, R28 ;  /* 0x00000074bc1c723c */ /* 0x042fe6000000181c */
[----:B------:R-:W-:Y:S01]  /*67e0*/  FMUL.FTZ R235, R26, c[0x0][0x320] ;  /* 0x0000c8001aeb7a20 */ /* 0x000fe20000410000 */
[----:B------:R-:W-:Y:S01]  /*67f0*/  @P6 IADD3 R250, R19, R250, RZ ;  /* 0x000000fa13fa6210 */ /* 0x000fe20007ffe0ff */
[----:B------:R-:W-:Y:S03]  /*6800*/  @P6 IMAD.WIDE.U32 R18, R18, 0x60, R22 ;  /* 0x0000006012126825 */ /* 0x000fe600078e0016 */
[C---:B------:R-:W-:Y:S01]  /*6810*/  HMMA.16816.F32 R32, R188.reuse, R118, R32 ;  /* 0x00000076bc20723c */ /* 0x040fe20000001820 */
[----:B------:R-:W1:Y:S01]  /*6820*/  MUFU.TANH R159, R159 ;  /* 0x0000009f009f7308 */ /* 0x000e620000002400 */
[----:B------:R-:W5:Y:S01]  /*6830*/  LDSM.16.M88.4 R116, [R202+0x5800] ;  /* 0x00580000ca74783b */ /* 0x000f620000000200 */
[----:B------:R-:W-:Y:S04]  /*6840*/  DEPBAR.LE SB0, 0x0 ;  /* 0x000080000000791a */ /* 0x000fe80000000000 */
[----:B------:R-:W-:Y:S01]  /*6850*/  FMUL.FTZ R233, R27, c[0x0][0x320] ;  /* 0x0000c8001be97a20 */ /* 0x000fe20000410000 */
[C---:B---3--:R-:W-:Y:S03]  /*6860*/  HMMA.16816.F32 R36, R188.reuse, R124, R36 ;  /* 0x0000007cbc24723c */ /* 0x048fe60000001824 */
[----:B------:R-:W3:Y:S01]  /*6870*/  MUFU.TANH R166, R166 ;  /* 0x000000a600a67308 */ /* 0x000ee20000002400 */
[----:B------:R-:W-:Y:S01]  /*6880*/  BAR.SYNC.DEFER_BLOCKING 0x0 ;  /* 0x0000000000007b1d */ /* 0x000fe20000010000 */
[----:B------:R-:W-:Y:S02]  /*6890*/  @P6 IMAD R10, R250, 0x60, RZ ;  /* 0x00000060fa0a6824 */ /* 0x000fe400078e02ff */
[----:B------:R-:W-:Y:S01]  /*68a0*/  FMUL.FTZ R0, R6, c[0x0][0x320] ;  /* 0x0000c80006007a20 */ /* 0x000fe20000410000 */
[C---:B------:R-:W-:Y:S04]  /*68b0*/  HMMA.16816.F32 R40, R188.reuse, R126, R40 ;  /* 0x0000007ebc28723c */ /* 0x040fe80000001828 */
[----:B------:R-:W-:Y:S01]  /*68c0*/  FMUL.FTZ R245, R30, c[0x0][0x320] ;  /* 0x0000c8001ef57a20 */ /* 0x000fe20000410000 */
[----:B------:R-:W1:Y:S01]  /*68d0*/  MUFU.TANH R0, R0 ;  /* 0x0000000000007308 */ /* 0x000e620000002400 */
[----:B------:R-:W-:Y:S01]  /*68e0*/  FMUL.FTZ R243, R31, c[0x0][0x320] ;  /* 0x0000c8001ff37a20 */ /* 0x000fe20000410000 */
[----:B------:R-:W-:Y:S01]  /*68f0*/  @P6 IADD3 R10, R19, R10, RZ ;  /* 0x0000000a130a6210 */ /* 0x000fe20007ffe0ff */
[----:B------:R-:W-:Y:S04]  /*6900*/  FMUL.FTZ R241, R34, c[0x0][0x320] ;  /* 0x0000c80022f17a20 */ /* 0x000fe80000410000 */
[----:B------:R-:W-:Y:S01]  /*6910*/  @P6 SHF.L.U64.HI R10, R18, 0x1, R10 ;  /* 0x00000001120a6819 */ /* 0x000fe2000001020a */
[----:B------:R-:W-:Y:S02]  /*6920*/  FMUL.FTZ R239, R35, c[0x0][0x320] ;  /* 0x0000c80023ef7a20 */ /* 0x000fe40000410000 */
[----:B------:R-:W1:Y:S01]  /*6930*/  MUFU.TANH R167, R167 ;  /* 0x000000a700a77308 */ /* 0x000e620000002400 */
[----:B------:R-:W-:Y:S02]  /*6940*/  FMUL.FTZ R248, R36, c[0x0][0x320] ;  /* 0x0000c80024f87a20 */ /* 0x000fe40000410000 */
[----:B------:R-:W-:Y:S02]  /*6950*/  FMUL.FTZ R247, R37, c[0x0][0x320] ;  /* 0x0000c80025f77a20 */ /* 0x000fe40000410000 */
[----:B------:R-:W-:Y:S02]  /*6960*/  FMUL.FTZ R157, R7, c[0x0][0x320] ;  /* 0x0000c800079d7a20 */ /* 0x000fe40000410000 */
[----:B------:R-:W-:Y:S02]  /*6970*/  FMUL.FTZ R162, R8, c[0x0][0x320] ;  /* 0x0000c80008a27a20 */ /* 0x000fe40000410000 */
[----:B------:R-:W-:Y:S01]  /*6980*/  FMUL.FTZ R252, R40, c[0x0][0x320] ;  /* 0x0000c80028fc7a20 */ /* 0x000fe20000410000 */
[----:B------:R-:W1:Y:S01]  /*6990*/  MUFU.TANH R11, R248 ;  /* 0x000000f8000b7308 */ /* 0x000e620000002400 */
[C---:B-----5:R-:W-:Y:S03]  /*69a0*/  HMMA.16816.F32 R44, R188.reuse, R116, R44 ;  /* 0x00000074bc2c723c */ /* 0x060fe6000000182c */
[----:B------:R-:W-:Y:S02]  /*69b0*/  FMUL.FTZ R184, R12, c[0x0][0x320] ;  /* 0x0000c8000cb87a20 */ /* 0x000fe40000410000 */
[----:B------:R-:W-:Y:S02]  /*69c0*/  FMUL.FTZ R161, R15, c[0x0][0x320] ;  /* 0x0000c8000fa17a20 */ /* 0x000fe40000410000 */
[----:B------:R-:W-:Y:S01]  /*69d0*/  FMUL.FTZ R185, R16, c[0x0][0x320] ;  /* 0x0000c80010b97a20 */ /* 0x000fe20000410000 */
[----:B------:R-:W-:Y:S01]  /*69e0*/  HMMA.16816.F32 R48, R188, R118, R48 ;  /* 0x00000076bc30723c */ /* 0x000fe20000001830 */
[----:B------:R5:W1:Y:S03]  /*69f0*/  MUFU.TANH R13, R252 ;  /* 0x000000fc000d7308 */ /* 0x000a660000002400 */
[----:B------:R-:W-:Y:S02]  /*6a00*/  FMUL.FTZ R186, R17, c[0x0][0x320] ;  /* 0x0000c80011ba7a20 */ /* 0x000fe40000410000 */
[----:B------:R-:W-:Y:S02]  /*6a10*/  FMUL.FTZ R232, R20, c[0x0][0x320] ;  /* 0x0000c80014e87a20 */ /* 0x000fe40000410000 */
[----:B------:R-:W-:Y:S03]  /*6a20*/  FMUL.FTZ R192, R21, c[0x0][0x320] ;  /* 0x0000c80015c07a20 */ /* 0x000fe60000410000 */
[----:B------:R1:W1:Y:S01]  /*6a30*/  MUFU.TANH R9, R247 ;  /* 0x000000f700097308 */ /* 0x0002620000002400 */
[----:B------:R-:W-:Y:S02]  /*6a40*/  FMUL.FTZ R234, R24, c[0x0][0x320] ;  /* 0x0000c80018ea7a20 */ /* 0x000fe40000410000 */
[----:B------:R-:W-:Y:S02]  /*6a50*/  FMUL.FTZ R236, R25, c[0x0][0x320] ;  /* 0x0000c80019ec7a20 */ /* 0x000fe40000410000 */
[----:B------:R-:W-:Y:S02]  /*6a60*/  FMUL.FTZ R238, R28, c[0x0][0x320] ;  /* 0x0000c8001cee7a20 */ /* 0x000fe40000410000 */
[----:B------:R-:W-:Y:S02]  /*6a70*/  FMUL.FTZ R240, R29, c[0x0][0x320] ;  /* 0x0000c8001df07a20 */ /* 0x000fe40000410000 */
[----:B------:R-:W-:Y:S01]  /*6a80*/  FMUL.FTZ R246, R32, c[0x0][0x320] ;  /* 0x0000c80020f67a20 */ /* 0x000fe20000410000 */
[----:B------:R-:W2:Y:S01]  /*6a90*/  MUFU.TANH R157, R157 ;  /* 0x0000009d009d7308 */ /* 0x000ea20000002400 */
[----:B------:R-:W-:Y:S02]  /*6aa0*/  FMUL.FTZ R249, R33, c[0x0][0x320] ;  /* 0x0000c80021f97a20 */ /* 0x000fe40000410000 */
[----:B------:R-:W-:Y:S02]  /*6ab0*/  FMUL.FTZ R244, R38, c[0x0][0x320] ;  /* 0x0000c80026f47a20 */ /* 0x000fe40000410000 */
[----:B-----5:R-:W-:Y:S02]  /*6ac0*/  FMUL.FTZ R252, R45, c[0x0][0x320] ;  /* 0x0000c8002dfc7a20 */ /* 0x020fe40000410000 */
[----:B------:R-:W-:Y:S02]  /*6ad0*/  FMUL.FTZ R242, R39, c[0x0][0x320] ;  /* 0x0000c80027f27a20 */ /* 0x000fe40000410000 */
[----:B------:R-:W-:Y:S01]  /*6ae0*/  FMUL.FTZ R15, R41, c[0x0][0x320] ;  /* 0x0000c800290f7a20 */ /* 0x000fe20000410000 */
[----:B------:R5:W2:Y:S01]  /*6af0*/  MUFU.TANH R150, R252 ;  /* 0x000000fc00967308 */ /* 0x000aa20000002400 */
[----:B------:R-:W-:Y:S02]  /*6b00*/  FMUL.FTZ R248, R42, c[0x0][0x320] ;  /* 0x0000c8002af87a20 */ /* 0x000fe40000410000 */
[----:B------:R-:W-:Y:S02]  /*6b10*/  FMUL.FTZ R17, R44, c[0x0][0x320] ;  /* 0x0000c8002c117a20 */ /* 0x000fe40000410000 */
[----:B-1----:R-:W-:Y:S02]  /*6b20*/  FMUL.FTZ R247, R43, c[0x0][0x320] ;  /* 0x0000c8002bf77a20 */ /* 0x002fe40000410000 */
[----:B------:R-:W-:Y:S02]  /*6b30*/  FMUL.FTZ R251, R46, c[0x0][0x320] ;  /* 0x0000c8002efb7a20 */ /* 0x000fe40000410000 */
[----:B------:R-:W-:Y:S01]  /*6b40*/  FMUL.FTZ R250, R47, c[0x0][0x320] ;  /* 0x0000c8002ffa7a20 */ /* 0x000fe20000410000 */
[----:B------:R-:W1:Y:S01]  /*6b50*/  MUFU.TANH R162, R162 ;  /* 0x000000a200a27308 */ /* 0x000e620000002400 */
[----:B------:R-:W-:Y:S02]  /*6b60*/  FMUL.FTZ R146, R48, c[0x0][0x320] ;  /* 0x0000c80030927a20 */ /* 0x000fe40000410000 */
[----:B------:R-:W-:Y:S02]  /*6b70*/  FMUL.FTZ R21, R49, c[0x0][0x320] ;  /* 0x0000c80031157a20 */ /* 0x000fe40000410000 */
[----:B------:R-:W-:Y:S05]  /*6b80*/  IMAD R19, R230, -0x60, RZ ;  /* 0xffffffa0e6137824 */ /* 0x000fea00078e02ff */
[----:B------:R-:W1:Y:S01]  /*6b90*/  MUFU.TANH R184, R184 ;  /* 0x000000b800b87308 */ /* 0x000e620000002400 */
[----:B-----5:R-:W-:Y:S02]  /*6ba0*/  @P6 SHF.L.U32 R252, R18, 0x1, RZ ;  /* 0x0000000112fc6819 */ /* 0x020fe400000006ff */
[----:B------:R-:W-:Y:S02]  /*6bb0*/  MOV R18, R217 ;  /* 0x000000d900127202 */ /* 0x000fe40000000f00 */
[C---:B------:R-:W-:Y:S05]  /*6bc0*/  @P6 IADD3 R22, P0, R252.reuse, c[0x0][0x1c8], RZ ;  /* 0x00007200fc166a10 */ /* 0x040fea0007f1e0ff */
[----:B------:R-:W1:Y:S01]  /*6bd0*/  MUFU.TANH R161, R161 ;  /* 0x000000a100a17308 */ /* 0x000e620000002400 */
[----:B------:R-:W-:Y:S02]  /*6be0*/  @P6 IADD3 R14, P5, R252, 0x80, RZ ;  /* 0x00000080fc0e6810 */ /* 0x000fe40007fbe0ff */
[----:B------:R-:W-:Y:S02]  /*6bf0*/  @P6 IADD3.X R23, R10, c[0x0][0x1cc], RZ, P0, !PT ;  /* 0x000073000a176a10 */ /* 0x000fe400007fe4ff */
[----:B------:R-:W-:Y:S01]  /*6c00*/  @P6 IADD3 R26, P2, R14, c[0x0][0x1c8], RZ ;  /* 0x000072000e1a6a10 */ /* 0x000fe20007f5e0ff */
[----:B------:R-:W-:Y:S01]  /*6c10*/  FMUL.FTZ R14, R50, c[0x0][0x320] ;  /* 0x0000c800320e7a20 */ /* 0x000fe20000410000 */
[C---:B------:R-:W-:Y:S01]  /*6c20*/  @P6 SHF.L.U32 R252, R195.reuse, 0x6, RZ ;  /* 0x00000006c3fc6819 */ /* 0x040fe200000006ff */
[----:B------:R-:W-:Y:S01]  /*6c30*/  @!PT LDS RZ, [RZ] ;  /* 0x00000000fffff984 */ /* 0x000fe20000000800 */
[----:B------:R-:W-:Y:S01]  /*6c40*/  @!PT LDS RZ, [RZ] ;  /* 0x00000000fffff984 */ /* 0x000fe20000000800 */
[----:B------:R-:W-:Y:S01]  /*6c50*/  @!PT LDS RZ, [RZ] ;  /* 0x00000000fffff984 */ /* 0x000fe20000000800 */
[----:B------:R5:W-:Y:S01]  /*6c60*/  @P6 LDGSTS.E.BYPASS.LTC128B.128 [R216+0x8100], [R22.64], !P4 ;  /* 0x0810000016d86fae */ /* 0x000be2000e101d4e */
[----:B------:R-:W-:Y:S01]  /*6c70*/  @P6 IADD3.X R27, RZ, c[0x0][0x1cc], R10, P2, P5 ;  /* 0x00007300ff1b6a10 */ /* 0x000fe200017ea40a */
[----:B------:R-:W1:Y:S01]  /*6c80*/  MUFU.TANH R185, R185 ;  /* 0x000000b900b97308 */ /* 0x000e620000002400 */
[-C--:B------:R-:W-:Y:S02]  /*6c90*/  @P6 IADD3 R30, P1, R22, R252.reuse, RZ ;  /* 0x000000fc161e6210 */ /* 0x080fe40007f3e0ff */
[----:B------:R-:W-:Y:S02]  /*6ca0*/  @P6 SHF.L.U64.HI R10, R195, 0x6, R194 ;  /* 0x00000006c30a6819 */ /* 0x000fe400000102c2 */
[----:B------:R-:W-:Y:S01]  /*6cb0*/  @P6 IADD3 R34, P2, R30, R252, RZ ;  /* 0x000000fc1e226210 */ /* 0x000fe20007f5e0ff */
[----:B------:R1:W-:Y:S01]  /*6cc0*/  @P6 LDGSTS.E.BYPASS.LTC128B.128 [R216+0xb100], [R26.64], !P3 ;  /* 0x0b1000001ad86fae */ /* 0x0003e2000d901d4e */
[-C--:B------:R-:W-:Y:S01]  /*6cd0*/  @P6 IADD3.X R31, R23, R10.reuse, RZ, P1, !PT ;  /* 0x0000000a171f6210 */ /* 0x080fe20000ffe4ff */
[----:B------:R-:W-:Y:S01]  /*6ce0*/  FMUL.FTZ R252, R51, c[0x0][0x320] ;  /* 0x0000c80033fc7a20 */ /* 0x000fe20000410000 */
[----:B------:R-:W-:Y:S01]  /*6cf0*/  PLOP3.LUT P0, PT, PT, PT, UP3, 0x80, 0x0 ;  /* 0x000000000000781c */ /* 0x000fe20003f0f038 */
[----:B------:R-:W1:Y:S01]  /*6d00*/  MUFU.TANH R186, R186 ;  /* 0x000000ba00ba7308 */ /* 0x000e620000002400 */
[----:B------:R-:W-:Y:S03]  /*6d10*/  @P6 IADD3.X R35, R31, R10, RZ, P2, !PT ;  /* 0x0000000a1f236210 */ /* 0x000fe600017fe4ff */
[----:B------:R1:W-:Y:S06]  /*6d20*/  @P6 LDGSTS.E.BYPASS.LTC128B.128 [R216+0x9100], [R30.64], !P4 ;  /* 0x091000001ed86fae */ /* 0x0003ec000e101d4e */
[----:B------:R-:W1:Y:S02]  /*6d30*/  MUFU.TANH R165, R165 ;  /* 0x000000a500a57308 */ /* 0x000e640000002400 */
[----:B------:R1:W-:Y:S01]  /*6d40*/  @P6 LDGSTS.E.BYPASS.LTC128B.128 [R216+0xc100], [R30.64+0x80], !P3 ;  /* 0x0c1000801ed86fae */ /* 0x0003e2000d901d4e */
[----:B------:R-:W-:Y:S02]  /*6d50*/  @P0 MOV R18, R193 ;  /* 0x000000c100120202 */ /* 0x000fe40000000f00 */
[----:B-----5:R-:W-:Y:S02]  /*6d60*/  IADD3 R22, -R222, 0x1, R19 ;  /* 0x00000001de167810 */ /* 0x020fe40007ffe113 */
[----:B------:R-:W-:Y:S02]  /*6d70*/  PLOP3.LUT P0, PT, PT, PT, UP2, 0x40, 0x0 ;  /* 0x000000000000781c */ /* 0x000fe40003f0e828 */
[----:B------:R-:W-:Y:S01]  /*6d80*/  IADD3 R22, R22, c[0x0][0x1d0], RZ ;  /* 0x0000740016167a10 */ /* 0x000fe20007ffe0ff */
[----:B------:R-:W1:Y:S01]  /*6d90*/  MUFU.TANH R163, R163 ;  /* 0x000000a300a37308 */ /* 0x000e620000002400 */
[----:B------:R1:W-:Y:S02]  /*6da0*/  @P6 LDGSTS.E.BYPASS.LTC128B.128 [R216+0xa100], [R34.64], !P4 ;  /* 0x0a10000022d86fae */ /* 0x0003e4000e101d4e */
[----:B------:R-:W-:Y:S04]  /*6db0*/  IADD3 R22, R22, -c[0x0][0x168], RZ ;  /* 0x80005a0016167a10 */ /* 0x000fe80007ffe0ff */
[C---:B------:R-:W-:Y:S02]  /*6dc0*/  IADD3 R23, R22.reuse, c[0x0][0x328], RZ ;  /* 0x0000ca0016177a10 */ /* 0x040fe40007ffe0ff */
[----:B------:R1:W-:Y:S01]  /*6dd0*/  @P6 LDGSTS.E.BYPASS.LTC128B.128 [R216+0xd100], [R34.64+0x80], !P3 ;  /* 0x0d10008022d86fae */ /* 0x0003e2000d901d4e */
[----:B------:R-:W1:Y:S01]  /*6de0*/  MUFU.TANH R232, R232 ;  /* 0x000000e800e87308 */ /* 0x000e620000002400 */
[----:B------:R-:W-:Y:S06]  /*6df0*/  IADD3 R22, R22, UR6, RZ ;  /* 0x0000000616167c10 */ /* 0x000fec000fffe0ff */
[----:B------:R-:W0:Y:S03]  /*6e00*/  LDGDEPBAR ;  /* 0x00000000000079af */ /* 0x000e260000000000 */
[----:B------:R-:W1:Y:S05]  /*6e10*/  MUFU.TANH R192, R192 ;  /* 0x000000c000c07308 */ /* 0x000e6a0000002400 */
[----:B------:R-:W1:Y:S05]  /*6e20*/  SHFL.IDX PT, R10, R18, RZ, 0x1c1f ;  /* 0x001c1fff120a7589 */ /* 0x000e6a00000e0000 */
[----:B------:R-:W2:Y:S10]  /*6e30*/  MUFU.TANH R237, R237 ;  /* 0x000000ed00ed7308 */ /* 0x000eb40000002400 */
[----:B------:R-:W2:Y:S01]  /*6e40*/  MUFU.TANH R187, R187 ;  /* 0x000000bb00bb7308 */ /* 0x000ea20000002400 */
[----:B-1----:R-:W-:Y:S09]  /*6e50*/  IADD3 R26, R23, R10, RZ ;  /* 0x0000000a171a7210 */ /* 0x002ff20007ffe0ff */
[----:B------:R-:W1:Y:S01]  /*6e60*/  MUFU.TANH R234, R234 ;  /* 0x000000ea00ea7308 */ /* 0x000e620000002400 */
[----:B------:R-:W-:Y:S09]  /*6e70*/  IADD3 R25, R10, R22, RZ ;  /* 0x000000160a197210 */ /* 0x000ff20007ffe0ff */
[----:B------:R-:W1:Y:S10]  /*6e80*/  MUFU.TANH R236, R236 ;  /* 0x000000ec00ec7308 */ /* 0x000e740000002400 */
        /* <DEDUP_REMOVED lines=21> */
[----:B------:R-:W1:Y:S01]  /*6fe0*/  MUFU.TANH R252, R252 ;  /* 0x000000fc00fc7308 */ /* 0x000e620000002400 */
[----:B------:R-:W-:-:S05]  /*6ff0*/  @P0 BRA `(.L_x_34) ;  /* 0x0000019000000947 */ /* 0x000fca0003800000 */
[----:B--234-:R-:W-:Y:S01]  /*7000*/  IADD3 R5, R10, c[0x0][0x1d0], RZ ;  /* 0x000074000a057a10 */ /* 0x01cfe20007ffe0ff */
[----:B------:R-:W-:Y:S03]  /*7010*/  BSSY B0, `(.L_x_35) ;  /* 0x0000012000007945 */ /* 0x000fe60003800000 */
[----:B------:R-:W-:Y:S04]  /*7020*/  IADD3 R5, R5, -c[0x0][0x168], RZ ;  /* 0x80005a0005057a10 */ /* 0x000fe80007ffe0ff */
[----:B------:R-:W-:Y:S11]  /*7030*/  ISETP.GT.AND P0, PT, R5, -0x1, PT ;  /* 0xffffffff0500780c */ /* 0x000ff60003f04270 */
[----:B------:R-:W-:Y:S02]  /*7040*/  @!UPT UIADD3 URZ, URZ, URZ, URZ ;  /* 0x0000003f3f3ff290 */ /* 0x000fe4000fffe03f */
[----:B------:R-:W-:-:S05]  /*7050*/  @P0 BRA `(.L_x_36) ;  /* 0x0000008000000947 */ /* 0x000fca0003800000 */
[----:B------:R-:W-:Y:S01]  /*7060*/  LOP3.LUT R5, RZ, R5, RZ, 0x33, !PT ;  /* 0x00000005ff057212 */ /* 0x000fe200078e33ff */
[----:B------:R-:W-:Y:S05]  /*7070*/  IMAD.MOV.U32 R4, RZ, RZ, c[0x0][0x32c] ;  /* 0x0000cb00ff047624 */ /* 0x000fea00078e00ff */
[----:B------:R-:W-:Y:S11]  /*7080*/  ISETP.NE.AND P0, PT, R4, 0x1, PT ;  /* 0x000000010400780c */ /* 0x000ff60003f05270 */
[----:B------:R-:W-:Y:S02]  /*7090*/  @!UPT UIADD3 URZ, URZ, URZ, URZ ;  /* 0x0000003f3f3ff290 */ /* 0x000fe4000fffe03f */
[----:B------:R-:W-:Y:S05]  /*70a0*/  @P0 IMAD.HI.U32 R4, R5, c[0x0][0x330], RZ ;  /* 0x0000cc0005040a27 */ /* 0x000fea00078e00ff */
[----:B------:R-:W-:Y:S04]  /*70b0*/  @P0 SHF.R.U32.HI R5, RZ, c[0x0][0x334], R4 ;  /* 0x0000cd00ff050a19 */ /* 0x000fe80000011604 */
[----:B------:R-:W-:Y:S01]  /*70c0*/  LOP3.LUT R5, RZ, R5, RZ, 0x33, !PT ;  /* 0x00000005ff057212 */ /* 0x000fe200078e33ff */
[----:B------:R-:W-:-:S05]  /*70d0*/  BRA `(.L_x_37) ;  /* 0x0000005000007947 */ /* 0x000fca0003800000 */
.L_x_36:
[----:B------:R-:W-:Y:S04]  /*70e0*/  MOV R4, c[0x0][0x32c] ;  /* 0x0000cb0000047a02 */ /* 0x000fe80000000f00 */
[----:B------:R-:W-:Y:S11]  /*70f0*/  ISETP.NE.AND P0, PT, R4, 0x1, PT ;  /* 0x000000010400780c */ /* 0x000ff60003f05270 */
[----:B------:R-:W-:Y:S02]  /*7100*/  @!UPT UIADD3 URZ, URZ, URZ, URZ ;  /* 0x0000003f3f3ff290 */ /* 0x000fe4000fffe03f */
[----:B------:R-:W-:Y:S05]  /*7110*/  @P0 IMAD.HI.U32 R4, R5, c[0x0][0x330], RZ ;  /* 0x0000cc0005040a27 */ /* 0x000fea00078e00ff */
[----:B------:R-:W-:Y:S02]  /*7120*/  @P0 SHF.R.U32.HI R5, RZ, c[0x0][0x334], R4 ;  /* 0x0000cd00ff050a19 */ /* 0x000fe40000011604 */
.L_x_37:
[----:B------:R-:W-:Y:S05]  /*7130*/  BSYNC B0 ;  /* 0x0000000000007941 */ /* 0x000fea0003800000 */
.L_x_35:
[----:B------:R-:W-:Y:S04]  /*7140*/  IMAD.IADD R4, R19, 0x1, -R222 ;  /* 0x0000000113047824 */ /* 0x000fe800078e0ade */
[----:B------:R-:W-:Y:S05]  /*7150*/  IMAD R4, R5, c[0x0][0x32c], R4 ;  /* 0x0000cb0005047a24 */ /* 0x000fea00078e0204 */
[----:B------:R-:W-:Y:S02]  /*7160*/  IADD3 R5, R4, c[0x0][0x32c], RZ ;  /* 0x0000cb0004057a10 */ /* 0x000fe40007ffe0ff */
[----:B------:R-:W-:Y:S02]  /*7170*/  IMNMX R25, R25, R4, !PT ;  /* 0x0000000419197217 */ /* 0x000fe40007800200 */
[----:B------:R-:W-:Y:S02]  /*7180*/  IMNMX R26, R26, R5, PT ;  /* 0x000000051a1a7217 */ /* 0x000fe40003800200 */
.L_x_34:
[C---:B--234-:R-:W-:Y:S01]  /*7190*/  ISETP.GE.AND P0, PT, R19.reuse, 0x1, PT ;  /* 0x000000011300780c */ /* 0x05cfe20003f06270 */
[----:B------:R-:W2:Y:S01]  /*71a0*/  SHFL.IDX PT, R4, R18, 0x1, 0x1c1f ;  /* 0x003c1f0012047f89 */ /* 0x000ea200000e0000 */
[----:B------:R-:W-:Y:S02]  /*71b0*/  ISETP.GE.AND P1, PT, R19, 0x2, PT ;  /* 0x000000021300780c */ /* 0x000fe40003f26270 */
[----:B------:R-:W-:Y:S02]  /*71c0*/  LOP3.LUT R223, R223, 0xfff7ffff, RZ, 0xc0, !PT ;  /* 0xfff7ffffdfdf7812 */ /* 0x000fe400078ec0ff */
[C---:B------:R-:W-:Y:S02]  /*71d0*/  ISETP.GE.AND P2, PT, R19.reuse, 0x9, PT ;  /* 0x000000091300780c */ /* 0x040fe40003f46270 */
[C---:B------:R-:W-:Y:S02]  /*71e0*/  ISETP.GE.AND P6, PT, R19.reuse, 0x51, PT ;  /* 0x000000511300780c */ /* 0x040fe40003fc6270 */
[----:B------:R-:W-:Y:S03]  /*71f0*/  ISETP.GE.AND P5, PT, R19, 0x52, PT ;  /* 0x000000521300780c */ /* 0x000fe60003fa6270 */
[----:B------:R-:W-:Y:S02]  /*7200*/  @P0 LOP3.LUT R223, R223, 0x80000, RZ, 0xfc, !PT ;  /* 0x00080000dfdf0812 */ /* 0x000fe400078efcff */
[----:B------:R-:W-:Y:S02]  /*7210*/  ISETP.GT.AND P0, PT, R25, RZ, !P0 ;  /* 0x000000ff1900720c */ /* 0x000fe40004704270 */
[----:B------:R-:W-:Y:S02]  /*7220*/  LOP3.LUT R223, R223, 0xfffbffff, RZ, 0xc0, !PT ;  /* 0xfffbffffdfdf7812 */ /* 0x000fe400078ec0ff */
[----:B------:R-:W-:Y:S02]  /*7230*/  ISETP.LT.OR P0, PT, R26, 0x1, P0 ;  /* 0x000000011a00780c */ /* 0x000fe40000701670 */
[----:B------:R-:W-:Y:S02]  /*7240*/  @P1 LOP3.LUT R223, R223, 0x40000, RZ, 0xfc, !PT ;  /* 0x00040000dfdf1812 */ /* 0x000fe400078efcff */
[----:B------:R-:W-:Y:S02]  /*7250*/  ISETP.GT.AND P1, PT, R25, 0x1, !P1 ;  /* 0x000000011900780c */ /* 0x000fe40004f24270 */
[----:B------:R-:W-:Y:S01]  /*7260*/  LOP3.LUT R223, R223, 0xfffdffff, RZ, 0xc0, !PT ;  /* 0xfffdffffdfdf7812 */ /* 0x000fe200078ec0ff */
[--C-:B--2---:R-:W-:Y:S01]  /*7270*/  IMAD.IADD R23, R23, 0x1, R4.reuse ;  /* 0x0000000117177824 */ /* 0x104fe200078e0204 */
[----:B------:R-:W-:Y:S01]  /*7280*/  FSEL R12, R156, -INF , !P0 ;  /* 0xff8000009c0c7808 */ /* 0x000fe20004000000 */
[----:B------:R-:W-:Y:S01]  /*7290*/  IMAD.IADD R22, R22, 0x1, R4 ;  /* 0x0000000116167824 */ /* 0x000fe200078e0204 */
[----:B------:R-:W-:Y:S02]  /*72a0*/  @P2 LOP3.LUT R223, R223, 0x20000, RZ, 0xfc, !PT ;  /* 0x00020000dfdf2812 */ /* 0x000fe400078efcff */
[----:B------:R-:W-:Y:S02]  /*72b0*/  ISETP.GT.AND P0, PT, R25, 0x8, !P2 ;  /* 0x000000081900780c */ /* 0x000fe40005704270 */
[C---:B------:R-:W-:Y:S02]  /*72c0*/  ISETP.GE.AND P2, PT, R19.reuse, 0xa, PT ;  /* 0x0000000a1300780c */ /* 0x040fe40003f46270 */
[C---:B------:R-:W-:Y:S02]  /*72d0*/  ISETP.LT.OR P1, PT, R26.reuse, 0x2, P1 ;  /* 0x000000021a00780c */ /* 0x040fe40000f21670 */
[----:B------:R-:W-:Y:S02]  /*72e0*/  ISETP.LT.OR P0, PT, R26, 0x9, P0 ;  /* 0x000000091a00780c */ /* 0x000fe40000701670 */
[----:B------:R-:W-:Y:S02]  /*72f0*/  FSEL R10, R160, -INF , !P1 ;  /* 0xff800000a00a7808 */ /* 0x000fe40004800000 */
[----:B------:R-:W-:Y:S02]  /*7300*/  ISETP.GE.AND P1, PT, R19, 0x11, PT ;  /* 0x000000111300780c */ /* 0x000fe40003f26270 */
[----:B------:R-:W-:Y:S02]  /*7310*/  LOP3.LUT R223, R223, 0xfffeffff, RZ, 0xc0, !PT ;  /* 0xfffeffffdfdf7812 */ /* 0x000fe400078ec0ff */
[----:B------:R-:W-:Y:S02]  /*7320*/  FSEL R6, R162, -INF , !P0 ;  /* 0xff800000a2067808 */ /* 0x000fe40004000000 */
[----:B------:R-:W-:Y:S02]  /*7330*/  @P2 LOP3.LUT R223, R223, 0x10000, RZ, 0xfc, !PT ;  /* 0x00010000dfdf2812 */ /* 0x000fe400078efcff */
[----:B------:R-:W-:Y:S02]  /*7340*/  ISETP.GT.AND P0, PT, R25, 0x9, !P2 ;  /* 0x000000091900780c */ /* 0x000fe40005704270 */
[----:B------:R-:W-:Y:S02]  /*7350*/  LOP3.LUT R223, R223, 0xffff7fff, RZ, 0xc0, !PT ;  /* 0xffff7fffdfdf7812 */ /* 0x000fe400078ec0ff */
[----:B------:R-:W-:Y:S02]  /*7360*/  ISETP.LT.OR P0, PT, R26, 0xa, P0 ;  /* 0x0000000a1a00780c */ /* 0x000fe40000701670 */
[----:B------:R-:W-:Y:S02]  /*7370*/  @P1 LOP3.LUT R223, R223, 0x8000, RZ, 0xfc, !PT ;  /* 0x00008000dfdf1812 */ /* 0x000fe400078efcff */
[----:B------:R-:W-:Y:S02]  /*7380*/  FSEL R8, R164, -INF , !P0 ;  /* 0xff800000a4087808 */ /* 0x000fe40004000000 */
[----:B------:R-:W-:Y:S02]  /*7390*/  ISETP.GT.AND P0, PT, R25, 0x10, !P1 ;  /* 0x000000101900780c */ /* 0x000fe40004f04270 */
[----:B------:R-:W-:Y:S02]  /*73a0*/  ISETP.GE.AND P1, PT, R19, 0x12, PT ;  /* 0x000000121300780c */ /* 0x000fe40003f26270 */
[----:B------:R-:W-:Y:S02]  /*73b0*/  ISETP.LT.OR P0, PT, R26, 0x11, P0 ;  /* 0x000000111a00780c */ /* 0x000fe40000701670 */
[----:B------:R-:W-:Y:S02]  /*73c0*/  LOP3.LUT R223, R223, 0xffffbfff, RZ, 0xc0, !PT ;  /* 0xffffbfffdfdf7812 */ /* 0x000fe400078ec0ff */
[----:B------:R-:W-:Y:S02]  /*73d0*/  FSEL R42, R184, -INF , !P0 ;  /* 0xff800000b82a7808 */ /* 0x000fe40004000000 */
[----:B------:R-:W-:Y:S02]  /*73e0*/  ISETP.GT.AND P0, PT, R25, 0x11, !P1 ;  /* 0x000000111900780c */ /* 0x000fe40004f04270 */
[----:B------:R-:W-:Y:S02]  /*73f0*/  ISETP.GE.AND P2, PT, R19, 0x59, PT ;  /* 0x000000591300780c */ /* 0x000fe40003f46270 */
[----:B------:R-:W-:Y:S02]  /*7400*/  ISETP.LT.OR P0, PT, R26, 0x12, P0 ;  /* 0x000000121a00780c */ /* 0x000fe40000701670 */
[----:B------:R-:W-:Y:S02]  /*7410*/  @P1 LOP3.LUT R223, R223, 0x4000, RZ, 0xfc, !PT ;  /* 0x00004000dfdf1812 */ /* 0x000fe400078efcff */
[----:B------:R-:W-:Y:S02]  /*7420*/  ISETP.GE.AND P1, PT, R19, 0x19, PT ;  /* 0x000000191300780c */ /* 0x000fe40003f26270 */
[----:B------:R-:W-:Y:S02]  /*7430*/  LOP3.LUT R223, R223, 0xffffdfff, RZ, 0xc0, !PT ;  /* 0xffffdfffdfdf7812 */ /* 0x000fe400078ec0ff */
[----:B------:R-:W-:Y:S02]  /*7440*/  FSEL R40, R166, -INF , !P0 ;  /* 0xff800000a6287808 */ /* 0x000fe40004000000 */
[----:B------:R-:W-:Y:S04]  /*7450*/  ISETP.GT.AND P0, PT, R25, 0x18, !P1 ;  /* 0x000000181900780c */ /* 0x000fe80004f04270 */
[C---:B------:R-:W-:Y:S03]  /*7460*/  ISETP.LT.OR P0, PT, R26.reuse, 0x19, P0 ;  /* 0x000000191a00780c */ /* 0x040fe60000701670 */
[----:B------:R-:W-:Y:S02]  /*7470*/  @P1 LOP3.LUT R223, R223, 0x2000, RZ, 0xfc, !PT ;  /* 0x00002000dfdf1812 */ /* 0x000fe400078efcff */
[----:B------:R-:W-:Y:S02]  /*7480*/  ISETP.GE.AND P1, PT, R19, 0x1a, PT ;  /* 0x0000001a1300780c */ /* 0x000fe40003f26270 */
[----:B------:R-:W-:Y:S02]  /*7490*/  LOP3.LUT R223, R223, 0xffffefff, RZ, 0xc0, !PT ;  /* 0xffffefffdfdf7812 */ /* 0x000fe400078ec0ff */
[----:B------:R-:W-:Y:S02]  /*74a0*/  FSEL R50, R185, -INF , !P0 ;  /* 0xff800000b9327808 */ /* 0x000fe40004000000 */
[----:B------:R-:W-:Y:S04]  /*74b0*/  ISETP.GT.AND P0, PT, R25, 0x19, !P1 ;  /* 0x000000191900780c */ /* 0x000fe80004f04270 */
[----:B------:R-:W-:Y:S03]  /*74c0*/  ISETP.LT.OR P0, PT, R26, 0x1a, P0 ;  /* 0x0000001a1a00780c */ /* 0x000fe60000701670 */
        /* <DEDUP_REMOVED lines=21> */
[----:B-1----:R-:W-:Y:S02]  /*7620*/  FSEL R162, R234, -INF , !P0 ;  /* 0xff800000eaa27808 */ /* 0x002fe40004000000 */
        /* <DEDUP_REMOVED lines=40> */
[----:B------:R-:W-:Y:S02]  /*78b0*/  FSEL R192, R9, -INF , !P0 ;  /* 0xff80000009c07808 */ /* 0x000fe40004000000 */
[----:B------:R-:W-:Y:S02]  /*78c0*/  LOP3.LUT R223, R223, 0xfffffffd, RZ, 0xc0, !PT ;  /* 0xfffffffddfdf7812 */ /* 0x000fe400078ec0ff */
[----:B------:R-:W-:Y:S04]  /*78d0*/  ISETP.GT.AND P0, PT, R25, 0x48, !P1 ;  /* 0x000000481900780c */ /* 0x000fe80004f04270 */
[C---:B------:R-:W-:Y:S03]  /*78e0*/  ISETP.LT.OR P0, PT, R26.reuse, 0x49, P0 ;  /* 0x000000491a00780c */ /* 0x040fe60000701670 */
[----:B------:R-:W-:Y:S02]  /*78f0*/  @P1 LOP3.LUT R223, R223, 0x2, RZ, 0xfc, !PT ;  /* 0x00000002dfdf1812 */ /* 0x000fe400078efcff */
[----:B------:R-:W-:Y:S02]  /*7900*/  ISETP.GE.AND P1, PT, R19, 0x4a, PT ;  /* 0x0000004a1300780c */ /* 0x000fe40003f26270 */
[----:B------:R-:W-:Y:S02]  /*7910*/  FSEL R184, R13, -INF , !P0 ;  /* 0xff8000000db87808 */ /* 0x000fe40004000000 */
[----:B------:R-:W-:Y:S02]  /*7920*/  ISETP.GT.AND P0, PT, R25, 0x49, !P1 ;  /* 0x000000491900780c */ /* 0x000fe40004f04270 */
[----:B------:R-:W-:Y:S02]  /*7930*/  LOP3.LUT R223, R223, 0xfffffffe, RZ, 0xc0, !PT ;  /* 0xfffffffedfdf7812 */ /* 0x000fe400078ec0ff */
[C---:B------:R-:W-:Y:S04]  /*7940*/  ISETP.LT.OR P0, PT, R26.reuse, 0x4a, P0 ;  /* 0x0000004a1a00780c */ /* 0x040fe80000701670 */
[----:B------:R-:W-:Y:S02]  /*7950*/  FSEL R166, R15, -INF , !P0 ;  /* 0xff8000000fa67808 */ /* 0x000fe40004000000 */
[----:B------:R-:W-:Y:S02]  /*7960*/  ISETP.GT.AND P0, PT, R25, 0x50, !P6 ;  /* 0x000000501900780c */ /* 0x000fe40007704270 */
[----:B------:R-:W-:Y:S02]  /*7970*/  @P1 LOP3.LUT R223, R223, 0x1, RZ, 0xfc, !PT ;  /* 0x00000001dfdf1812 */ /* 0x000fe400078efcff */
[C---:B------:R-:W-:Y:S02]  /*7980*/  ISETP.LT.OR P0, PT, R26.reuse, 0x51, P0 ;  /* 0x000000511a00780c */ /* 0x040fe40000701670 */
[----:B------:R-:W-:Y:S02]  /*7990*/  ISETP.GE.AND P1, PT, R19, 0x5a, PT ;  /* 0x0000005a1300780c */ /* 0x000fe40003f26270 */
[----:B------:R-:W-:Y:S02]  /*79a0*/  FSEL R156, R17, -INF , !P0 ;  /* 0xff800000119c7808 */ /* 0x000fe40004000000 */
[C---:B------:R-:W-:Y:S04]  /*79b0*/  ISETP.GT.AND P0, PT, R25.reuse, 0x51, !P5 ;  /* 0x000000511900780c */ /* 0x040fe80006f04270 */
[----:B------:R-:W-:Y:S04]  /*79c0*/  ISETP.LT.OR P0, PT, R26, 0x52, P0 ;  /* 0x000000521a00780c */ /* 0x000fe80000701670 */
[----:B------:R-:W-:Y:S02]  /*79d0*/  FSEL R150, R150, -INF , !P0 ;  /* 0xff80000096967808 */ /* 0x000fe40004000000 */
[C---:B------:R-:W-:Y:S04]  /*79e0*/  ISETP.GT.AND P0, PT, R25.reuse, 0x58, !P2 ;  /* 0x000000581900780c */ /* 0x040fe80005704270 */
[----:B------:R-:W-:Y:S04]  /*79f0*/  ISETP.LT.OR P0, PT, R26, 0x59, P0 ;  /* 0x000000591a00780c */ /* 0x000fe80000701670 */
[----:B------:R-:W-:Y:S02]  /*7a00*/  FSEL R146, R146, -INF , !P0 ;  /* 0xff80000092927808 */ /* 0x000fe40004000000 */
[----:B------:R-:W-:Y:S04]  /*7a10*/  ISETP.GT.AND P0, PT, R25, 0x59, !P1 ;  /* 0x000000591900780c */ /* 0x000fe80004f04270 */
[----:B------:R-:W-:Y:S04]  /*7a20*/  ISETP.LT.OR P0, PT, R26, 0x5a, P0 ;  /* 0x0000005a1a00780c */ /* 0x000fe80000701670 */
[----:B------:R-:W-:Y:S02]  /*7a30*/  FSEL R144, R21, -INF , !P0 ;  /* 0xff80000015907808 */ /* 0x000fe40004000000 */
[----:B------:R-:W-:Y:S11]  /*7a40*/  PLOP3.LUT P0, PT, PT, PT, UP2, 0x40, 0x0 ;  /* 0x000000000000781c */ /* 0x000ff60003f0e828 */
[----:B------:R-:W-:Y:S02]  /*7a50*/  @!UPT UIADD3 URZ, URZ, URZ, URZ ;  /* 0x0000003f3f3ff290 */ /* 0x000fe4000fffe03f */
[----:B------:R-:W-:-:S05]  /*7a60*/  @P0 BRA `(.L_x_38) ;  /* 0x0000019000000947 */ /* 0x000fca0003800000 */
[----:B------:R-:W-:Y:S01]  /*7a70*/  IADD3 R4, R4, c[0x0][0x1d0], RZ ;  /* 0x0000740004047a10 */ /* 0x000fe20007ffe0ff */
        /* <DEDUP_REMOVED lines=13> */
.L_x_40:
[----:B------:R-:W-:Y:S04]  /*7b50*/  MOV R4, c[0x0][0x32c] ;  /* 0x0000cb0000047a02 */ /* 0x000fe80000000f00 */
[----:B------:R-:W-:Y:S11]  /*7b60*/  ISETP.NE.AND P0, PT, R4, 0x1, PT ;  /* 0x000000010400780c */ /* 0x000ff60003f05270 */
[----:B------:R-:W-:Y:S02]  /*7b70*/  @!UPT UIADD3 URZ, URZ, URZ, URZ ;  /* 0x0000003f3f3ff290 */ /* 0x000fe4000fffe03f */
[----:B------:R-:W-:Y:S05]  /*7b80*/  @P0 IMAD.HI.U32 R4, R5, c[0x0][0x330], RZ ;  /* 0x0000cc0005040a27 */ /* 0x000fea00078e00ff */
[----:B------:R-:W-:Y:S02]  /*7b90*/  @P0 SHF.R.U32.HI R5, RZ, c[0x0][0x334], R4 ;  /* 0x0000cd00ff050a19 */ /* 0x000fe40000011604 */
.L_x_41:
[----:B------:R-:W-:Y:S05]  /*7ba0*/  BSYNC B0 ;  /* 0x0000000000007941 */ /* 0x000fea0003800000 */
.L_x_39:
[----:B------:R-:W-:Y:S04]  /*7bb0*/  IMAD.IADD R4, R19, 0x1, -R222 ;  /* 0x0000000113047824 */ /* 0x000fe800078e0ade */
[----:B------:R-:W-:Y:S05]  /*7bc0*/  IMAD R4, R5, c[0x0][0x32c], R4 ;  /* 0x0000cb0005047a24 */ /* 0x000fea00078e0204 */
[----:B------:R-:W-:Y:S02]  /*7bd0*/  IADD3 R16, R4, c[0x0][0x32c], RZ ;  /* 0x0000cb0004107a10 */ /* 0x000fe40007ffe0ff */
[----:B------:R-:W-:Y:S02]  /*7be0*/  IMNMX R22, R22, R4, !PT ;  /* 0x0000000416167217 */ /* 0x000fe40007800200 */
[----:B------:R-:W-:Y:S02]  /*7bf0*/  IMNMX R23, R23, R16, PT ;  /* 0x0000001017177217 */ /* 0x000fe40003800200 */
.L_x_38:
[----:B------:R-:W-:Y:S01]  /*7c00*/  LOP3.LUT P0, RZ, R223, 0x80000, RZ, 0xc0, !PT ;  /* 0x00080000dfff7812 */ /* 0x000fe2000780c0ff */
[----:B------:R-:W-:Y:S01]  /*7c10*/  LDSM.16.MT88.4 R28, [R209+0x100] ;  /* 0x00010000d11c783b */ /* 0x000fe20000004200 */
[----:B------:R-:W-:Y:S02]  /*7c20*/  FMNMX.FTZ R7, R12, R3, !PT ;  /* 0x000000030c077209 */ /* 0x000fe40007810000 */
[----:B------:R-:W-:Y:S02]  /*7c30*/  ISETP.GT.AND P0, PT, R22, RZ, !P0 ;  /* 0x000000ff1600720c */ /* 0x000fe40004704270 */
[----:B------:R-:W-:Y:S02]  /*7c40*/  FMNMX.FTZ R7, R10, R7, !PT ;  /* 0x000000070a077209 */ /* 0x000fe40007810000 */
[----:B------:R-:W-:Y:S01]  /*7c50*/  ISETP.LT.OR P0, PT, R23, 0x1, P0 ;  /* 0x000000011700780c */ /* 0x000fe20000701670 */
[----:B------:R-:W-:Y:S01]  /*7c60*/  LDSM.16.MT88.4 R36, [R208+0x100] ;  /* 0x00010000d024783b */ /* 0x000fe20000004200 */
[----:B------:R-:W-:Y:S02]  /*7c70*/  FMNMX.FTZ R7, R6, R7, !PT ;  /* 0x0000000706077209 */ /* 0x000fe40007810000 */
[----:B------:R-:W-:Y:S02]  /*7c80*/  FSEL R15, R0, -INF , !P0 ;  /* 0xff800000000f7808 */ /* 0x000fe40004000000 */
[----:B------:R-:W-:Y:S02]  /*7c90*/  LOP3.LUT P0, RZ, R223, 0x40000, RZ, 0xc0, !PT ;  /* 0x00040000dfff7812 */ /* 0x000fe4000780c0ff */
[----:B------:R-:W-:Y:S01]  /*7ca0*/  FMNMX.FTZ R7, R8, R7, !PT ;  /* 0x0000000708077209 */ /* 0x000fe20007810000 */
[----:B------:R-:W-:Y:S01]  /*7cb0*/  LDSM.16.MT88.4 R44, [R212+0x3100] ;  /* 0x00310000d42c783b */ /* 0x000fe20000004200 */
[----:B------:R-:W-:Y:S02]  /*7cc0*/  ISETP.GT.AND P0, PT, R22, 0x1, !P0 ;  /* 0x000000011600780c */ /* 0x000fe40004704270 */
[----:B------:R-:W-:Y:S02]  /*7cd0*/  FMNMX.FTZ R7, R42, R7, !PT ;  /* 0x000000072a077209 */ /* 0x000fe40007810000 */
[----:B------:R-:W-:Y:S02]  /*7ce0*/  ISETP.LT.OR P0, PT, R23, 0x2, P0 ;  /* 0x000000021700780c */ /* 0x000fe40000701670 */
[----:B------:R-:W-:Y:S02]  /*7cf0*/  FMNMX.FTZ R7, R40, R7, !PT ;  /* 0x0000000728077209 */ /* 0x000fe40007810000 */
[----:B------:R-:W-:Y:S02]  /*7d00*/  FSEL R13, R157, -INF , !P0 ;  /* 0xff8000009d0d7808 */ /* 0x000fe40004000000 */
[----:B------:R-:W-:Y:S02]  /*7d10*/  LOP3.LUT P0, RZ, R223, 0x20000, RZ, 0xc0, !PT ;  /* 0x00020000dfff7812 */ /* 0x000fe4000780c0ff */
[----:B------:R-:W-:Y:S02]  /*7d20*/  FMNMX.FTZ R7, R50, R7, !PT ;  /* 0x0000000732077209 */ /* 0x000fe40007810000 */
        /* <DEDUP_REMOVED lines=66> */
[C---:B------:R-:W-:Y:S01]  /*8150*/  ISETP.GT.AND P6, PT, R22.reuse, 0x50, !P6 ;  /* 0x000000501600780c */ /* 0x040fe200077c4270 */
[----:B------:R-:W1:Y:S01]  /*8160*/  SHFL.BFLY PT, R0, R5, 0x2, 0x1f ;  /* 0x0c401f0005007f89 */ /* 0x000e6200000e0000 */
[----:B------:R-:W-:Y:S02]  /*8170*/  FSEL R233, R233, -INF , !P0 ;  /* 0xff800000e9e97808 */ /* 0x000fe40004000000 */
[----:B------:R-:W-:Y:S02]  /*8180*/  LOP3.LUT P0, RZ, R223, 0x80, RZ, 0xc0, !PT ;  /* 0x00000080dfff7812 */ /* 0x000fe4000780c0ff */
[----:B------:R-:W-:Y:S02]  /*8190*/  FMNMX.FTZ R4, R233, R4, !PT ;  /* 0x00000004e9047209 */ /* 0x000fe40007810000 */
[C---:B------:R-:W-:Y:S02]  /*81a0*/  ISETP.GT.AND P0, PT, R22.reuse, 0x30, !P0 ;  /* 0x000000301600780c */ /* 0x040fe40004704270 */
[C---:B------:R-:W-:Y:S02]  /*81b0*/  ISETP.GT.AND P5, PT, R22.reuse, 0x51, !P5 ;  /* 0x000000511600780c */ /* 0x040fe40006fa4270 */
[C---:B------:R-:W-:Y:S02]  /*81c0*/  ISETP.LT.OR P0, PT, R23.reuse, 0x31, P0 ;  /* 0x000000311700780c */ /* 0x040fe40000701670 */
[----:B------:R-:W-:Y:S02]  /*81d0*/  ISETP.LT.OR P6, PT, R23, 0x51, P6 ;  /* 0x000000511700780c */ /* 0x000fe400037c1670 */
        /* <DEDUP_REMOVED lines=11> */
[----:B------:R-:W-:Y:S02]  /*8290*/  FSEL R147, R251, -INF , !P6 ;  /* 0xff800000fb937808 */ /* 0x000fe40007000000 */
[----:B------:R-:W-:Y:S02]  /*82a0*/  ISETP.LT.OR P0, PT, R23, 0x39, P0 ;  /* 0x000000391700780c */ /* 0x000fe40000701670 */
[C---:B------:R-:W-:Y:S02]  /*82b0*/  ISETP.GT.AND P1, PT, R22.reuse, 0x59, !P1 ;  /* 0x000000591600780c */ /* 0x040fe40004f24270 */
[----:B------:R-:W-:Y:S02]  /*82c0*/  FSEL R241, R241, -INF , !P0 ;  /* 0xff800000f1f17808 */ /* 0x000fe40004000000 */
[----:B------:R-:W-:Y:S02]  /*82d0*/  LOP3.LUT P0, RZ, R223, 0x10, RZ, 0xc0, !PT ;  /* 0x00000010dfff7812 */ /* 0x000fe4000780c0ff */
[----:B------:R-:W-:Y:S02]  /*82e0*/  FMNMX.FTZ R4, R241, R4, !PT ;  /* 0x00000004f1047209 */ /* 0x000fe40007810000 */
[----:B------:R-:W-:Y:S02]  /*82f0*/  ISETP.GT.AND P0, PT, R22, 0x39, !P0 ;  /* 0x000000391600780c */ /* 0x000fe40004704270 */
[C---:B------:R-:W-:Y:S02]  /*8300*/  ISETP.LT.OR P2, PT, R23.reuse, 0x59, P2 ;  /* 0x000000591700780c */ /* 0x040fe40001741670 */
[----:B------:R-:W-:Y:S02]  /*8310*/  ISETP.LT.OR P0, PT, R23, 0x3a, P0 ;  /* 0x0000003a1700780c */ /* 0x000fe40000701670 */
[----:B------:R-:W-:Y:S02]  /*8320*/  FSEL R139, R250, -INF , !P5 ;  /* 0xff800000fa8b7808 */ /* 0x000fe40006800000 */
        /* <DEDUP_REMOVED lines=11> */
[----:B-1----:R-:W-:Y:S02]  /*83e0*/  FMNMX.FTZ R16, R5, R0, !PT ;  /* 0x0000000005107209 */ /* 0x002fe40007810000 */
[----:B------:R-:W-:Y:S02]  /*83f0*/  ISETP.LT.OR P0, PT, R23, 0x42, P0 ;  /* 0x000000421700780c */ /* 0x000fe40000701670 */
[----:B------:R-:W-:Y:S01]  /*8400*/  FSEL R117, R252, -INF , !P1 ;  /* 0xff800000fc757808 */ /* 0x000fe20004800000 */
[----:B------:R-:W1:Y:S01]  /*8410*/  SHFL.BFLY PT, R17, R16, 0x1, 0x1f ;  /* 0x0c201f0010117f89 */ /* 0x000e6200000e0000 */
[----:B------:R-:W-:Y:S02]  /*8420*/  FSEL R165, R242, -INF , !P0 ;  /* 0xff800000f2a57808 */ /* 0x000fe40004000000 */
[----:B------:R-:W-:Y:S02]  /*8430*/  LOP3.LUT P0, RZ, R223, 0x2, RZ, 0xc0, !PT ;  /* 0x00000002dfff7812 */ /* 0x000fe4000780c0ff */
[----:B------:R-:W-:Y:S02]  /*8440*/  FMNMX.FTZ R4, R165, R4, !PT ;  /* 0x00000004a5047209 */ /* 0x000fe40007810000 */
[----:B------:R-:W-:Y:S04]  /*8450*/  ISETP.GT.AND P0, PT, R22, 0x48, !P0 ;  /* 0x000000481600780c */ /* 0x000fe80004704270 */
[----:B------:R-:W-:Y:S04]  /*8460*/  ISETP.LT.OR P0, PT, R23, 0x49, P0 ;  /* 0x000000491700780c */ /* 0x000fe80000701670 */
[----:B------:R-:W-:Y:S02]  /*8470*/  FSEL R161, R248, -INF , !P0 ;  /* 0xff800000f8a17808 */ /* 0x000fe40004000000 */
[----:B------:R-:W-:Y:S02]  /*8480*/  LOP3.LUT P0, RZ, R223, 0x1, RZ, 0xc0, !PT ;  /* 0x00000001dfff7812 */ /* 0x000fe4000780c0ff */
[----:B------:R-:W-:Y:S02]  /*8490*/  FMNMX.FTZ R4, R161, R4, !PT ;  /* 0x00000004a1047209 */ /* 0x000fe40007810000 */
[----:B------:R-:W-:Y:S04]  /*84a0*/  ISETP.GT.AND P0, PT, R22, 0x49, !P0 ;  /* 0x000000491600780c */ /* 0x000fe80004704270 */
[----:B------:R-:W-:Y:S02]  /*84b0*/  ISETP.LT.OR P0, PT, R23, 0x4a, P0 ;  /* 0x0000004a1700780c */ /* 0x000fe40000701670 */
[----:B------:R-:W-:Y:S02]  /*84c0*/  LDSM.16.MT88.4 R20, [R210+0x100] ;  /* 0x00010000d214783b */ /* 0x000fe40000004200 */
[----:B------:R-:W-:Y:S04]  /*84d0*/  FSEL R159, R247, -INF , !P0 ;  /* 0xff800000f79f7808 */ /* 0x000fe80004000000 */
[----:B------:R-:W-:Y:S04]  /*84e0*/  FMNMX.FTZ R4, R159, R4, !PT ;  /* 0x000000049f047209 */ /* 0x000fe80007810000 */
[----:B------:R-:W-:Y:S04]  /*84f0*/  FMNMX.FTZ R4, R147, R4, !PT ;  /* 0x0000000493047209 */ /* 0x000fe80007810000 */
[----:B------:R-:W-:Y:S04]  /*8500*/  FMNMX.FTZ R0, R139, R4, !PT ;  /* 0x000000048b007209 */ /* 0x000fe80007810000 */
[----:B------:R-:W-:Y:S04]  /*8510*/  FMNMX.FTZ R0, R135, R0, !PT ;  /* 0x0000000087007209 */ /* 0x000fe80007810000 */
[----:B------:R-:W-:Y:S02]  /*8520*/  FMNMX.FTZ R7, R117, R0, !PT ;  /* 0x0000000075077209 */ /* 0x000fe40007810000 */
[----:B-1----:R-:W-:Y:S03]  /*8530*/  FMNMX.FTZ R0, R16, R17, !PT ;  /* 0x0000001110007209 */ /* 0x002fe60007810000 */
[----:B------:R-:W1:Y:S01]  /*8540*/  SHFL.BFLY PT, R4, R7, 0x2, 0x1f ;  /* 0x0c401f0007047f89 */ /* 0x000e6200000e0000 */
[C---:B------:R-:W-:Y:S01]  /*8550*/  FSETP.NEU.FTZ.AND P0, PT, R0.reuse, -INF , PT ;  /* 0xff8000000000780b */ /* 0x040fe20003f1d000 */
[----:B------:R-:W-:Y:S05]  /*8560*/  FMUL.FTZ R149, R0, c[0x0][0x2d0] ;  /* 0x0000b40000957a20 */ /* 0x000fea0000410000 */
[----:B------:R-:W-:Y:S05]  /*8570*/  FSEL R149, R149, RZ, P0 ;  /* 0x000000ff95957208 */ /* 0x000fea0000000000 */
[--C-:B------:R-:W-:Y:S01]  /*8580*/  FFMA.FTZ R118, R6, c[0x0][0x2d0], -R149.reuse ;  /* 0x0000b40006767a23 */ /* 0x100fe20000010895 */
[----:B------:R-:W-:Y:S01]  /*8590*/  FSEL R6, R0, RZ, P0 ;  /* 0x000000ff00067208 */ /* 0x000fe20000000000 */
[--C-:B------:R-:W-:Y:S02]  /*85a0*/  FFMA.FTZ R128, R12, c[0x0][0x2d0], -R149.reuse ;  /* 0x0000b4000c807a23 */ /* 0x100fe40000010895 */
[----:B------:R-:W-:Y:S02]  /*85b0*/  FFMA.FTZ R119, R10, c[0x0][0x2d0], -R149 ;  /* 0x0000b4000a777a23 */ /* 0x000fe40000010895 */
[----:B------:R-:W-:Y:S01]  /*85c0*/  FADD.FTZ R3, -R6, R3 ;  /* 0x0000000306037221 */ /* 0x000fe20000010100 */
[----:B------:R-:W-:Y:S01]  /*85d0*/  MUFU.EX2 R118, R118 ;  /* 0x0000007600767308 */ /* 0x000fe20000000800 */
[--C-:B------:R-:W-:Y:S02]  /*85e0*/  FFMA.FTZ R129, R8, c[0x0][0x2d0], -R149.reuse ;  /* 0x0000b40008817a23 */ /* 0x100fe40000010895 */
[--C-:B------:R-:W-:Y:S01]  /*85f0*/  FFMA.FTZ R136, R42, c[0x0][0x2d0], -R149.reuse ;  /* 0x0000b4002a887a23 */ /* 0x100fe20000010895 */
[----:B-1----:R-:W-:Y:S01]  /*8600*/  FMNMX.FTZ R5, R7, R4, !PT ;  /* 0x0000000407057209 */ /* 0x002fe20007810000 */
[--C-:B------:R-:W-:Y:S02]  /*8610*/  FFMA.FTZ R137, R40, c[0x0][0x2d0], -R149.reuse ;  /* 0x0000b40028897a23 */ /* 0x100fe40000010895 */
[--C-:B------:R-:W-:Y:S02]  /*8620*/  FFMA.FTZ R138, R50, c[0x0][0x2d0], -R149.reuse ;  /* 0x0000b400328a7a23 */ /* 0x100fe40000010895 */
[----:B------:R-:W1:Y:S01]  /*8630*/  SHFL.BFLY PT, R4, R5, 0x1, 0x1f ;  /* 0x0c201f0005047f89 */ /* 0x000e6200000e0000 */
[----:B------:R-:W-:Y:S01]  /*8640*/  MUFU.EX2 R128, R128 ;  /* 0x0000008000807308 */ /* 0x000fe20000000800 */
[--C-:B------:R-:W-:Y:S02]  /*8650*/  FFMA.FTZ R145, R48, c[0x0][0x2d0], -R149.reuse ;  /* 0x0000b40030917a23 */ /* 0x100fe40000010895 */
[--C-:B------:R-:W-:Y:S02]  /*8660*/  FFMA.FTZ R232, R232, c[0x0][0x2d0], -R149.reuse ;  /* 0x0000b400e8e87a23 */ /* 0x100fe40000010895 */
[--C-:B------:R-:W-:Y:S02]  /*8670*/  FFMA.FTZ R184, R184, c[0x0][0x2d0], -R149.reuse ;  /* 0x0000b400b8b87a23 */ /* 0x100fe40000010895 */
[--C-:B------:R-:W-:Y:S02]  /*8680*/  FFMA.FTZ R160, R160, c[0x0][0x2d0], -R149.reuse ;  /* 0x0000b400a0a07a23 */ /* 0x100fe40000010895 */
[--C-:B------:R-:W-:Y:S01]  /*8690*/  FFMA.FTZ R162, R162, c[0x0][0x2d0], -R149.reuse ;  /* 0x0000b400a2a27a23 */ /* 0x100fe20000010895 */
[----:B------:R-:W2:Y:S01]  /*86a0*/  MUFU.EX2 R119, R119 ;  /* 0x0000007700777308 */ /* 0x000ea20000000800 */
[--C-:B------:R-:W-:Y:S02]  /*86b0*/  FFMA.FTZ R234, R234, c[0x0][0x2d0], -R149.reuse ;  /* 0x0000b400eaea7a23 */ /* 0x100fe40000010895 */
[--C-:B------:R-:W-:Y:S02]  /*86c0*/  FFMA.FTZ R236, R236, c[0x0][0x2d0], -R149.reuse ;  /* 0x0000b400ecec7a23 */ /* 0x100fe40000010895 */
[--C-:B------:R-:W-:Y:S02]  /*86d0*/  FFMA.FTZ R156, R156, c[0x0][0x2d0], -R149.reuse ;  /* 0x0000b4009c9c7a23 */ /* 0x100fe40000010895 */
[--C-:B------:R-:W-:Y:S03]  /*86e0*/  FFMA.FTZ R146, R146, c[0x0][0x2d0], -R149.reuse ;  /* 0x0000b40092927a23 */ /* 0x100fe60000010895 */
[----:B------:R-:W3:Y:S01]  /*86f0*/  MUFU.EX2 R129, R129 ;  /* 0x0000008100817308 */ /* 0x000ee20000000800 */
[----:B-1----:R-:W-:Y:S01]  /*8700*/  FMNMX.FTZ R116, R5, R4, !PT ;  /* 0x0000000405747209 */ /* 0x002fe20007810000 */
[----:B------:R-:W-:Y:S03]  /*8710*/  FMUL.FTZ R4, R3, c[0x0][0x2d0] ;  /* 0x0000b40003047a20 */ /* 0x000fe60000410000 */
[C---:B------:R-:W-:Y:S01]  /*8720*/  FSETP.NEU.FTZ.AND P0, PT, R116.reuse, -INF , PT ;  /* 0xff8000007400780b */ /* 0x040fe20003f1d000 */
[C---:B------:R-:W-:Y:S04]  /*8730*/  FMUL.FTZ R134, R116.reuse, c[0x0][0x2d0] ;  /* 0x0000b40074867a20 */ /* 0x040fe80000410000 */
[----:B------:R-:W1:Y:S01]  /*8740*/  MUFU.EX2 R3, R4 ;  /* 0x0000000400037308 */ /* 0x000e620000000800 */
[----:B------:R-:W-:Y:S02]  /*8750*/  FSEL R5, R116, RZ, P0 ;  /* 0x000000ff74057208 */ /* 0x000fe40000000000 */
[----:B------:R-:W-:Y:S02]  /*8760*/  FSEL R134, R134, RZ, P0 ;  /* 0x000000ff86867208 */ /* 0x000fe40000000000 */
[----:B--2---:R-:W-:Y:S01]  /*8770*/  F2FP.PACK_AB R124, R119, R128 ;  /* 0x00000080777c723e */ /* 0x004fe200000000ff */
[----:B------:R-:W-:Y:S01]  /*8780*/  FADD.FTZ R5, -R5, R2 ;  /* 0x0000000205057221 */ /* 0x000fe20000010100 */
[----:B------:R-:W-:Y:S01]  /*8790*/  ISETP.GT.AND P0, PT, R230, R231, PT ;  /* 0x000000e7e600720c */ /* 0x000fe20003f04270 */
[--C-:B------:R-:W-:Y:S02]  /*87a0*/  FFMA.FTZ R133, R15, c[0x0][0x2d0], -R134.reuse ;  /* 0x0000b4000f857a23 */ /* 0x100fe40000010886 */
[--C-:B------:R-:W-:Y:S01]  /*87b0*/  FFMA.FTZ R132, R13, c[0x0][0x2d0], -R134.reuse ;  /* 0x0000b4000d847a23 */ /* 0x100fe20000010886 */
[----:B------:R-:W-:Y:S01]  /*87c0*/  MUFU.EX2 R232, R232 ;  /* 0x000000e800e87308 */ /* 0x000fe20000000800 */
[----:B------:R-:W2:Y:S01]  /*87d0*/  LDSM.16.MT88.4 R12, [R212+0x100] ;  /* 0x00010000d40c783b */ /* 0x000ea20000004200 */
[--C-:B------:R-:W-:Y:S01]  /*87e0*/  FFMA.FTZ R131, R11, c[0x0][0x2d0], -R134.reuse ;  /* 0x0000b4000b837a23 */ /* 0x100fe20000010886 */
[----:B---3--:R-:W-:Y:S01]  /*87f0*/  F2FP.PACK_AB R126, R129, R118 ;  /* 0x00000076817e723e */ /* 0x008fe200000000ff */
[--C-:B------:R-:W-:Y:S02]  /*8800*/  FFMA.FTZ R130, R9, c[0x0][0x2d0], -R134.reuse ;  /* 0x0000b40009827a23 */ /* 0x100fe40000010886 */
[----:B------:R-:W-:Y:S02]  /*8810*/  FMUL.FTZ R2, R5, c[0x0][0x2d0] ;  /* 0x0000b40005027a20 */ /* 0x000fe40000410000 */
[--C-:B------:R-:W-:Y:S02]  /*8820*/  FFMA.FTZ R165, R165, c[0x0][0x2d0], -R134.reuse ;  /* 0x0000b400a5a57a23 */ /* 0x100fe40000010886 */
[----:B------:R-:W-:Y:S01]  /*8830*/  MUFU.EX2 R133, R133 ;  /* 0x0000008500857308 */ /* 0x000fe20000000800 */
[--C-:B------:R-:W-:Y:S02]  /*8840*/  FFMA.FTZ R161, R161, c[0x0][0x2d0], -R134.reuse ;  /* 0x0000b400a1a17a23 */ /* 0x100fe40000010886 */
[C---:B-1----:R-:W-:Y:S02]  /*8850*/  FMUL.FTZ R4, R3.reuse, R112 ;  /* 0x0000007003047220 */ /* 0x042fe40000410000 */
[C---:B------:R-:W-:Y:S02]  /*8860*/  FMUL.FTZ R5, R3.reuse, R113 ;  /* 0x0000007103057220 */ /* 0x040fe40000410000 */
[C---:B------:R-:W-:Y:S02]  /*8870*/  FMUL.FTZ R8, R3.reuse, R108 ;  /* 0x0000006c03087220 */ /* 0x040fe40000410000 */
[C---:B------:R-:W-:Y:S01]  /*8880*/  FMUL.FTZ R9, R3.reuse, R109 ;  /* 0x0000006d03097220 */ /* 0x040fe20000410000 */
[----:B------:R-:W1:Y:S01]  /*8890*/  MUFU.EX2 R2, R2 ;  /* 0x0000000200027308 */ /* 0x000e620000000800 */
[C---:B------:R-:W-:Y:S02]  /*88a0*/  FMUL.FTZ R16, R3.reuse, R100 ;  /* 0x0000006403107220 */ /* 0x040fe40000410000 */
[C---:B------:R-:W-:Y:S02]  /*88b0*/  FMUL.FTZ R17, R3.reuse, R101 ;  /* 0x0000006503117220 */ /* 0x040fe40000410000 */
[C---:B------:R-:W-:Y:S02]  /*88c0*/  FMUL.FTZ R24, R3.reuse, R92 ;  /* 0x0000005c03187220 */ /* 0x040fe40000410000 */
[C---:B------:R-:W-:Y:S02]  /*88d0*/  FMUL.FTZ R25, R3.reuse, R93 ;  /* 0x0000005d03197220 */ /* 0x040fe40000410000 */
[C---:B------:R-:W-:Y:S01]  /*88e0*/  FMUL.FTZ R32, R3.reuse, R84 ;  /* 0x0000005403207220 */ /* 0x040fe20000410000 */
[----:B------:R-:W3:Y:S01]  /*88f0*/  MUFU.EX2 R132, R132 ;  /* 0x0000008400847308 */ /* 0x000ee20000000800 */
[C---:B------:R-:W-:Y:S02]  /*8900*/  FMUL.FTZ R33, R3.reuse, R85 ;  /* 0x0000005503217220 */ /* 0x040fe40000410000 */
[C---:B------:R-:W-:Y:S02]  /*8910*/  FMUL.FTZ R40, R3.reuse, R76 ;  /* 0x0000004c03287220 */ /* 0x040fe40000410000 */
[C---:B------:R-:W-:Y:S02]  /*8920*/  FMUL.FTZ R41, R3.reuse, R77 ;  /* 0x0000004d03297220 */ /* 0x040fe40000410000 */
[C---:B------:R-:W-:Y:S02]  /*8930*/  FMUL.FTZ R48, R3.reuse, R68 ;  /* 0x0000004403307220 */ /* 0x040fe40000410000 */
[C---:B------:R-:W-:Y:S01]  /*8940*/  FMUL.FTZ R49, R3.reuse, R69 ;  /* 0x0000004503317220 */ /* 0x040fe20000410000 */
[----:B------:R-:W-:Y:S01]  /*8950*/  MUFU.EX2 R131, R131 ;  /* 0x0000008300837308 */ /* 0x000fe20000000800 */
[C---:B------:R-:W-:Y:S02]  /*8960*/  FMUL.FTZ R52, R3.reuse, R52 ;  /* 0x0000003403347220 */ /* 0x040fe40000410000 */
[C---:B------:R-:W-:Y:S02]  /*8970*/  FMUL.FTZ R53, R3.reuse, R53 ;  /* 0x0000003503357220 */ /* 0x040fe40000410000 */
[C---:B-1----:R-:W-:Y:S02]  /*8980*/  FMUL.FTZ R6, R2.reuse, R114 ;  /* 0x0000007202067220 */ /* 0x042fe40000410000 */
[C---:B------:R-:W-:Y:S02]  /*8990*/  FMUL.FTZ R7, R2.reuse, R115 ;  /* 0x0000007302077220 */ /* 0x040fe40000410000 */
[C---:B------:R-:W-:Y:S01]  /*89a0*/  FMUL.FTZ R10, R2.reuse, R110 ;  /* 0x0000006e020a7220 */ /* 0x040fe20000410000 */
[----:B------:R-:W1:Y:S01]  /*89b0*/  MUFU.EX2 R130, R130 ;  /* 0x0000008200827308 */ /* 0x000e620000000800 */
[C---:B------:R-:W-:Y:S02]  /*89c0*/  FMUL.FTZ R11, R2.reuse, R111 ;  /* 0x0000006f020b7220 */ /* 0x040fe40000410000 */
[----:B------:R-:W-:Y:S01]  /*89d0*/  FMUL.FTZ R18, R2, R102 ;  /* 0x0000006602127220 */ /* 0x000fe20000410000 */
[----:B---3--:R-:W-:Y:S01]  /*89e0*/  F2FP.PACK_AB R125, R132, R133 ;  /* 0x00000085847d723e */ /* 0x008fe200000000ff */
[C---:B------:R-:W-:Y:S01]  /*89f0*/  FMUL.FTZ R19, R2.reuse, R103 ;  /* 0x0000006702137220 */ /* 0x040fe20000410000 */
[----:B------:R-:W-:Y:S01]  /*8a00*/  LDSM.16.MT88.4 R108, [R212+0x2900] ;  /* 0x00290000d46c783b */ /* 0x000fe20000004200 */
[C---:B------:R-:W-:Y:S02]  /*8a10*/  FMUL.FTZ R26, R2.reuse, R94 ;  /* 0x0000005e021a7220 */ /* 0x040fe40000410000 */
[C---:B------:R-:W-:Y:S01]  /*8a20*/  FMUL.FTZ R27, R2.reuse, R95 ;  /* 0x0000005f021b7220 */ /* 0x040fe20000410000 */
[----:B------:R-:W-:Y:S01]  /*8a30*/  MUFU.EX2 R184, R184 ;  /* 0x000000b800b87308 */ /* 0x000fe20000000800 */
[C---:B------:R-:W-:Y:S02]  /*8a40*/  FMUL.FTZ R34, R2.reuse, R86 ;  /* 0x0000005602227220 */ /* 0x040fe40000410000 */
[C---:B------:R-:W-:Y:S01]  /*8a50*/  FMUL.FTZ R35, R2.reuse, R87 ;  /* 0x0000005702237220 */ /* 0x040fe20000410000 */
[----:B------:R-:W-:Y:S01]  /*8a60*/  LDSM.16.MT88.4 R92, [R208+0x4900] ;  /* 0x00490000d05c783b */ /* 0x000fe20000004200 */
[C---:B------:R-:W-:Y:S02]  /*8a70*/  FMUL.FTZ R42, R2.reuse, R78 ;  /* 0x0000004e022a7220 */ /* 0x040fe40000410000 */
[C---:B------:R-:W-:Y:S02]  /*8a80*/  FMUL.FTZ R43, R2.reuse, R79 ;  /* 0x0000004f022b7220 */ /* 0x040fe40000410000 */
[C---:B------:R-:W-:Y:S01]  /*8a90*/  FMUL.FTZ R50, R2.reuse, R70 ;  /* 0x0000004602327220 */ /* 0x040fe20000410000 */
[----:B------:R-:W-:Y:S01]  /*8aa0*/  MUFU.EX2 R165, R165 ;  /* 0x000000a500a57308 */ /* 0x000fe20000000800 */
[C---:B------:R-:W-:Y:S01]  /*8ab0*/  FMUL.FTZ R51, R2.reuse, R71 ;  /* 0x0000004702337220 */ /* 0x040fe20000410000 */
[----:B------:R-:W3:Y:S01]  /*8ac0*/  LDSM.16.MT88.4 R84, [R210+0x3100] ;  /* 0x00310000d254783b */ /* 0x000ee20000004200 */
[----:B------:R-:W-:Y:S01]  /*8ad0*/  FMUL.FTZ R54, R2, R54 ;  /* 0x0000003602367220 */ /* 0x000fe20000410000 */
[----:B-1----:R-:W-:Y:S01]  /*8ae0*/  F2FP.PACK_AB R127, R130, R131 ;  /* 0x00000083827f723e */ /* 0x002fe200000000ff */
[C---:B------:R-:W-:Y:S02]  /*8af0*/  FMUL.FTZ R55, R2.reuse, R55 ;  /* 0x0000003702377220 */ /* 0x040fe40000410000 */
[C---:B------:R-:W-:Y:S02]  /*8b00*/  FMUL.FTZ R56, R3.reuse, R56 ;  /* 0x0000003803387220 */ /* 0x040fe40000410000 */
[C---:B------:R-:W-:Y:S01]  /*8b10*/  FMUL.FTZ R57, R3.reuse, R57 ;  /* 0x0000003903397220 */ /* 0x040fe20000410000 */
[----:B------:R-:W1:Y:S01]  /*8b20*/  LDSM.16.MT88.4 R76, [R209+0x3100] ;  /* 0x00310000d14c783b */ /* 0x000e620000004200 */
[C---:B--2---:R-:W-:Y:S01]  /*8b30*/  HMMA.16816.F32 R4, R124.reuse, R12, R4 ;  /* 0x0000000c7c04723c */ /* 0x044fe20000001804 */
[----:B------:R-:W-:Y:S04]  /*8b40*/  MUFU.EX2 R161, R161 ;  /* 0x000000a100a17308 */ /* 0x000fe80000000800 */
[C---:B------:R-:W-:Y:S02]  /*8b50*/  FMUL.FTZ R58, R2.reuse, R58 ;  /* 0x0000003a023a7220 */ /* 0x040fe40000410000 */
[----:B------:R-:W2:Y:S01]  /*8b60*/  LDSM.16.MT88.4 R68, [R208+0x3100] ;  /* 0x00310000d044783b */ /* 0x000ea20000004200 */
[C---:B------:R-:W-:Y:S03]  /*8b70*/  HMMA.16816.F32 R8, R124.reuse, R14, R8 ;  /* 0x0000000e7c08723c */ /* 0x040fe60000001808 */
[----:B------:R-:W-:Y:S01]  /*8b80*/  MUFU.EX2 R136, R136 ;  /* 0x0000008800887308 */ /* 0x000fe20000000800 */
[C---:B------:R-:W-:Y:S02]  /*8b90*/  FMUL.FTZ R12, R3.reuse, R104 ;  /* 0x00000068030c7220 */ /* 0x040fe40000410000 */
[C---:B------:R-:W-:Y:S01]  /*8ba0*/  FMUL.FTZ R13, R3.reuse, R105 ;  /* 0x00000069030d7220 */ /* 0x040fe20000410000 */
[----:B------:R-:W-:Y:S01]  /*8bb0*/  LDSM.16.MT88.4 R100, [R210+0x2900] ;  /* 0x00290000d264783b */ /* 0x000fe20000004200 */
[C---:B------:R-:W-:Y:S04]  /*8bc0*/  FMUL.FTZ R14, R2.reuse, R106 ;  /* 0x0000006a020e7220 */ /* 0x040fe80000410000 */
[C---:B------:R-:W-:Y:S01]  /*8bd0*/  FMUL.FTZ R15, R2.reuse, R107 ;  /* 0x0000006b020f7220 */ /* 0x040fe20000410000 */
[----:B------:R-:W4:Y:S01]  /*8be0*/  MUFU.EX2 R137, R137 ;  /* 0x0000008900897308 */ /* 0x000f220000000800 */
[C---:B------:R-:W-:Y:S02]  /*8bf0*/  FMUL.FTZ R59, R2.reuse, R59 ;  /* 0x0000003b023b7220 */ /* 0x040fe40000410000 */
[C---:B------:R-:W-:Y:S02]  /*8c00*/  FMUL.FTZ R60, R3.reuse, R60 ;  /* 0x0000003c033c7220 */ /* 0x040fe40000410000 */
[C---:B------:R-:W-:Y:S01]  /*8c10*/  FMUL.FTZ R61, R3.reuse, R61 ;  /* 0x0000003d033d7220 */ /* 0x040fe20000410000 */
[C---:B------:R-:W-:Y:S03]  /*8c20*/  HMMA.16816.F32 R12, R124.reuse, R20, R12 ;  /* 0x000000147c0c723c */ /* 0x040fe6000000180c */
[C---:B------:R-:W-:Y:S01]  /*8c30*/  FMUL.FTZ R62, R2.reuse, R62 ;  /* 0x0000003e023e7220 */ /* 0x040fe20000410000 */
[----:B------:R-:W-:Y:S01]  /*8c40*/  MUFU.EX2 R138, R138 ;  /* 0x0000008a008a7308 */ /* 0x000fe20000000800 */
[C---:B------:R-:W-:Y:S02]  /*8c50*/  FMUL.FTZ R63, R2.reuse, R63 ;  /* 0x0000003f023f7220 */ /* 0x040fe40000410000 */
[C---:B------:R-:W-:Y:S01]  /*8c60*/  FMUL.FTZ R20, R3.reuse, R96 ;  /* 0x0000006003147220 */ /* 0x040fe20000410000 */
[C---:B------:R-:W-:Y:S04]  /*8c70*/  HMMA.16816.F32 R16, R124.reuse, R22, R16 ;  /* 0x000000167c10723c */ /* 0x040fe80000001810 */
[C---:B------:R-:W-:Y:S02]  /*8c80*/  FMUL.FTZ R21, R3.reuse, R97 ;  /* 0x0000006103157220 */ /* 0x040fe40000410000 */
[----:B------:R-:W-:Y:S01]  /*8c90*/  MUFU.EX2 R145, R145 ;  /* 0x0000009100917308 */ /* 0x000fe20000000800 */
[C---:B------:R-:W-:Y:S02]  /*8ca0*/  FMUL.FTZ R22, R2.reuse, R98 ;  /* 0x0000006202167220 */ /* 0x040fe40000410000 */
[C---:B------:R-:W-:Y:S03]  /*8cb0*/  FMUL.FTZ R23, R2.reuse, R99 ;  /* 0x0000006302177220 */ /* 0x040fe60000410000 */
[C---:B------:R-:W-:Y:S02]  /*8cc0*/  FMUL.FTZ R64, R3.reuse, R64 ;  /* 0x0000004003407220 */ /* 0x040fe40000410000 */
[C---:B------:R-:W-:Y:S02]  /*8cd0*/  FMUL.FTZ R65, R3.reuse, R65 ;  /* 0x0000004103417220 */ /* 0x040fe40000410000 */
[C---:B------:R-:W-:Y:S01]  /*8ce0*/  HMMA.16816.F32 R20, R124.reuse, R28, R20 ;  /* 0x0000001c7c14723c */ /* 0x040fe20000001814 */
[----:B------:R-:W-:Y:S02]  /*8cf0*/  MUFU.EX2 R160, R160 ;  /* 0x000000a000a07308 */ /* 0x000fe40000000800 */
[C---:B------:R-:W-:Y:S02]  /*8d00*/  FMUL.FTZ R66, R2.reuse, R66 ;  /* 0x0000004202427220 */ /* 0x040fe40000410000 */
[C---:B------:R-:W-:Y:S02]  /*8d10*/  FMUL.FTZ R67, R2.reuse, R67 ;  /* 0x0000004302437220 */ /* 0x040fe40000410000 */
[C---:B------:R-:W-:Y:S01]  /*8d20*/  FMUL.FTZ R28, R3.reuse, R88 ;  /* 0x00000058031c7220 */ /* 0x040fe20000410000 */
[C---:B------:R-:W-:Y:S03]  /*8d30*/  HMMA.16816.F32 R24, R124.reuse, R30, R24 ;  /* 0x0000001e7c18723c */ /* 0x040fe60000001818 */
[----:B------:R-:W-:Y:S01]  /*8d40*/  MUFU.EX2 R162, R162 ;  /* 0x000000a200a27308 */ /* 0x000fe20000000800 */
[----:B------:R-:W-:Y:S02]  /*8d50*/  FMUL.FTZ R29, R3, R89 ;  /* 0x00000059031d7220 */ /* 0x000fe40000410000 */
[--C-:B------:R-:W-:Y:S02]  /*8d60*/  FFMA.FTZ R148, R167, c[0x0][0x2d0], -R134.reuse ;  /* 0x0000b400a7947a23 */ /* 0x100fe40000010886 */
[C---:B------:R-:W-:Y:S04]  /*8d70*/  FMUL.FTZ R30, R2.reuse, R90 ;  /* 0x0000005a021e7220 */ /* 0x040fe80000410000 */
[----:B------:R-:W-:Y:S01]  /*8d80*/  FMUL.FTZ R31, R2, R91 ;  /* 0x0000005b021f7220 */ /* 0x000fe20000410000 */
[----:B------:R-:W-:Y:S01]  /*8d90*/  MUFU.EX2 R148, R148 ;  /* 0x0000009400947308 */ /* 0x000fe20000000800 */
[----:B------:R-:W-:Y:S01]  /*8da0*/  LDSM.16.MT88.4 R88, [R212+0x3900] ;  /* 0x00390000d458783b */ /* 0x000fe20000004200 */
[--C-:B------:R-:W-:Y:S02]  /*8db0*/  FFMA.FTZ R151, R151, c[0x0][0x2d0], -R134.reuse ;  /* 0x0000b40097977a23 */ /* 0x100fe40000010886 */
[--C-:B------:R-:W-:Y:S02]  /*8dc0*/  FFMA.FTZ R157, R157, c[0x0][0x2d0], -R134.reuse ;  /* 0x0000b4009d9d7a23 */ /* 0x100fe40000010886 */
[C---:B------:R-:W-:Y:S03]  /*8dd0*/  HMMA.16816.F32 R28, R124.reuse, R36, R28 ;  /* 0x000000247c1c723c */ /* 0x040fe6000000181c */
[--C-:B------:R-:W-:Y:S01]  /*8de0*/  FFMA.FTZ R158, R163, c[0x0][0x2d0], -R134.reuse ;  /* 0x0000b400a39e7a23 */ /* 0x100fe20000010886 */
[----:B------:R-:W5:Y:S01]  /*8df0*/  MUFU.EX2 R151, R151 ;  /* 0x0000009700977308 */ /* 0x000f620000000800 */
[--C-:B------:R-:W-:Y:S02]  /*8e00*/  FFMA.FTZ R163, R186, c[0x0][0x2d0], -R149.reuse ;  /* 0x0000b400baa37a23 */ /* 0x100fe40000010895 */
[C---:B------:R-:W-:Y:S01]  /*8e10*/  FMUL.FTZ R36, R3.reuse, R80 ;  /* 0x0000005003247220 */ /* 0x040fe20000410000 */
[C---:B------:R-:W-:Y:S04]  /*8e20*/  HMMA.16816.F32 R32, R124.reuse, R38, R32 ;  /* 0x000000267c20723c */ /* 0x040fe80000001820 */
[----:B------:R-:W-:Y:S02]  /*8e30*/  FMUL.FTZ R37, R3, R81 ;  /* 0x0000005103257220 */ /* 0x000fe40000410000 */
[----:B------:R-:W-:Y:S01]  /*8e40*/  MUFU.EX2 R157, R157 ;  /* 0x0000009d009d7308 */ /* 0x000fe20000000800 */
[C---:B------:R-:W-:Y:S02]  /*8e50*/  FMUL.FTZ R38, R2.reuse, R82 ;  /* 0x0000005202267220 */ /* 0x040fe40000410000 */
[----:B------:R-:W-:Y:S02]  /*8e60*/  FMUL.FTZ R39, R2, R83 ;  /* 0x0000005302277220 */ /* 0x000fe40000410000 */
[----:B------:R-:W-:Y:S01]  /*8e70*/  LDSM.16.MT88.4 R80, [R209+0x900] ;  /* 0x00090000d150783b */ /* 0x000fe20000004200 */
[--C-:B------:R-:W-:Y:S02]  /*8e80*/  FFMA.FTZ R167, R164, c[0x0][0x2d0], -R149.reuse ;  /* 0x0000b400a4a77a23 */ /* 0x100fe40000010895 */
[--C-:B------:R-:W-:Y:S02]  /*8e90*/  FFMA.FTZ R164, R237, c[0x0][0x2d0], -R134.reuse ;  /* 0x0000b400eda47a23 */ /* 0x100fe40000010886 */
[C---:B------:R-:W-:Y:S01]  /*8ea0*/  HMMA.16816.F32 R36, R124.reuse, R44, R36 ;  /* 0x0000002c7c24723c */ /* 0x040fe20000001824 */
[----:B------:R-:W1:Y:S02]  /*8eb0*/  MUFU.EX2 R158, R158 ;  /* 0x0000009e009e7308 */ /* 0x000e640000000800 */
[--C-:B------:R-:W-:Y:S02]  /*8ec0*/  FFMA.FTZ R187, R187, c[0x0][0x2d0], -R134.reuse ;  /* 0x0000b400bbbb7a23 */ /* 0x100fe40000010886 */
[--C-:B------:R-:W-:Y:S02]  /*8ed0*/  FFMA.FTZ R186, R235, c[0x0][0x2d0], -R134.reuse ;  /* 0x0000b400ebba7a23 */ /* 0x100fe40000010886 */
[C---:B------:R-:W-:Y:S01]  /*8ee0*/  FMUL.FTZ R44, R3.reuse, R72 ;  /* 0x00000048032c7220 */ /* 0x040fe20000410000 */
[C---:B------:R-:W-:Y:S03]  /*8ef0*/  HMMA.16816.F32 R40, R124.reuse, R46, R40 ;  /* 0x0000002e7c28723c */ /* 0x040fe60000001828 */
[----:B------:R-:W1:Y:S01]  /*8f00*/  MUFU.EX2 R163, R163 ;  /* 0x000000a300a37308 */ /* 0x000e620000000800 */
[----:B------:R-:W-:Y:S02]  /*8f10*/  FMUL.FTZ R45, R3, R73 ;  /* 0x00000049032d7220 */ /* 0x000fe40000410000 */
[--C-:B------:R-:W-:Y:S02]  /*8f20*/  FFMA.FTZ R233, R233, c[0x0][0x2d0], -R134.reuse ;  /* 0x0000b400e9e97a23 */ /* 0x100fe40000010886 */
[C---:B------:R-:W-:Y:S04]  /*8f30*/  FMUL.FTZ R46, R2.reuse, R74 ;  /* 0x0000004a022e7220 */ /* 0x040fe80000410000 */
[----:B------:R-:W-:Y:S01]  /*8f40*/  FMUL.FTZ R47, R2, R75 ;  /* 0x0000004b022f7220 */ /* 0x000fe20000410000 */
[----:B------:R-:W2:Y:S01]  /*8f50*/  MUFU.EX2 R167, R167 ;  /* 0x000000a700a77308 */ /* 0x000ea20000000800 */
[----:B------:R-:W4:Y:S01]  /*8f60*/  LDSM.16.MT88.4 R72, [R212+0x900] ;  /* 0x00090000d448783b */ /* 0x000f220000004200 */
[--C-:B------:R-:W-:Y:S02]  /*8f70*/  FFMA.FTZ R235, R240, c[0x0][0x2d0], -R149.reuse ;  /* 0x0000b400f0eb7a23 */ /* 0x100fe40000010895 */
[--C-:B------:R-:W-:Y:S02]  /*8f80*/  FFMA.FTZ R237, R238, c[0x0][0x2d0], -R149.reuse ;  /* 0x0000b400eeed7a23 */ /* 0x100fe40000010895 */
[C---:B---3--:R-:W-:Y:S03]  /*8f90*/  HMMA.16816.F32 R44, R124.reuse, R84, R44 ;  /* 0x000000547c2c723c */ /* 0x048fe6000000182c */
[--C-:B------:R-:W-:Y:S01]  /*8fa0*/  FFMA.FTZ R238, R245, c[0x0][0x2d0], -R134.reuse ;  /* 0x0000b400f5ee7a23 */ /* 0x100fe20000010886 */
[----:B------:R-:W-:Y:S01]  /*8fb0*/  MUFU.EX2 R164, R164 ;  /* 0x000000a400a47308 */ /* 0x000fe20000000800 */
[--C-:B------:R-:W-:Y:S02]  /*8fc0*/  FFMA.FTZ R245, R166, c[0x0][0x2d0], -R149.reuse ;  /* 0x0000b400a6f57a23 */ /* 0x100fe40000010895 */
[--C-:B------:R-:W-:Y:S01]  /*8fd0*/  FFMA.FTZ R166, R185, c[0x0][0x2d0], -R134.reuse ;  /* 0x0000b400b9a67a23 */ /* 0x100fe20000010886 */
[C---:B------:R-:W-:Y:S01]  /*8fe0*/  HMMA.16816.F32 R48, R124.reuse, R86, R48 ;  /* 0x000000567c30723c */ /* 0x040fe20000001830 */
[----:B------:R-:W-:Y:S03]  /*8ff0*/  LDSM.16.MT88.4 R84, [R208+0x900] ;  /* 0x00090000d054783b */ /* 0x000fe60000004200 */
[--C-:B------:R-:W-:Y:S02]  /*9000*/  FFMA.FTZ R243, R243, c[0x0][0x2d0], -R134.reuse ;  /* 0x0000b400f3f37a23 */ /* 0x100fe40000010886 */
[----:B------:R-:W-:Y:S01]  /*9010*/  MUFU.EX2 R245, R245 ;  /* 0x000000f500f57308 */ /* 0x000fe20000000800 */
[--C-:B------:R-:W-:Y:S01]  /*9020*/  FFMA.FTZ R240, R241, c[0x0][0x2d0], -R134.reuse ;  /* 0x0000b400f1f07a23 */ /* 0x100fe20000010886 */
[C---:B-1----:R-:W-:Y:S04]  /*9030*/  HMMA.16816.F32 R52, R124.reuse, R76, R52 ;  /* 0x0000004c7c34723c */ /* 0x042fe80000001834 */
[--C-:B------:R-:W-:Y:S02]  /*9040*/  FFMA.FTZ R241, R192, c[0x0][0x2d0], -R149.reuse ;  /* 0x0000b400c0f17a23 */ /* 0x100fe40000010895 */
[--C-:B------:R-:W-:Y:S02]  /*9050*/  FFMA.FTZ R192, R159, c[0x0][0x2d0], -R134.reuse ;  /* 0x0000b4009fc07a23 */ /* 0x100fe40000010886 */
[C---:B------:R-:W-:Y:S01]  /*9060*/  HMMA.16816.F32 R56, R124.reuse, R78, R56 ;  /* 0x0000004e7c38723c */ /* 0x040fe20000001838 */
[----:B------:R-:W1:Y:S01]  /*9070*/  LDSM.16.MT88.4 R76, [R210+0x900] ;  /* 0x00090000d24c783b */ /* 0x000e620000004200 */
[----:B------:R-:W-:Y:S02]  /*9080*/  MUFU.EX2 R241, R241 ;  /* 0x000000f100f17308 */ /* 0x000fe40000000800 */
[--C-:B------:R-:W-:Y:S02]  /*9090*/  FFMA.FTZ R239, R239, c[0x0][0x2d0], -R134.reuse ;  /* 0x0000b400efef7a23 */ /* 0x100fe40000010886 */
[--C-:B------:R-:W-:Y:S02]  /*90a0*/  FFMA.FTZ R159, R150, c[0x0][0x2d0], -R149.reuse ;  /* 0x0000b400969f7a23 */ /* 0x100fe40000010895 */
[C---:B--2---:R-:W-:Y:S04]  /*90b0*/  HMMA.16816.F32 R60, R124.reuse, R68, R60 ;  /* 0x000000447c3c723c */ /* 0x044fe8000000183c */
[----:B------:R-:W-:Y:S01]  /*90c0*/  MUFU.EX2 R166, R166 ;  /* 0x000000a600a67308 */ /* 0x000fe20000000800 */
[----:B------:R-:W-:Y:S02]  /*90d0*/  FFMA.FTZ R149, R144, c[0x0][0x2d0], -R149 ;  /* 0x0000b40090957a23 */ /* 0x000fe40000010895 */
[----:B----4-:R-:W-:Y:S01]  /*90e0*/  F2FP.PACK_AB R68, R137, R136 ;  /* 0x000000888944723e */ /* 0x010fe200000000ff */
[----:B------:R-:W-:Y:S04]  /*90f0*/  HMMA.16816.F32 R64, R124, R70, R64 ;  /* 0x000000467c40723c */ /* 0x000fe80000001840 */
[----:B-----5:R-:W-:Y:S01]  /*9100*/  F2FP.PACK_AB R69, R151, R148 ;  /* 0x000000949745723e */ /* 0x020fe200000000ff */
[--C-:B------:R-:W-:Y:S01]  /*9110*/  FFMA.FTZ R144, R147, c[0x0][0x2d0], -R134.reuse ;  /* 0x0000b40093907a23 */ /* 0x100fe20000010886 */
[----:B------:R-:W-:Y:S01]  /*9120*/  MUFU.EX2 R192, R192 ;  /* 0x000000c000c07308 */ /* 0x000fe20000000800 */
[----:B------:R-:W-:Y:S01]  /*9130*/  F2FP.PACK_AB R70, R145, R138 ;  /* 0x0000008a9146723e */ /* 0x000fe200000000ff */
[--C-:B------:R-:W-:Y:S01]  /*9140*/  FFMA.FTZ R139, R139, c[0x0][0x2d0], -R134.reuse ;  /* 0x0000b4008b8b7a23 */ /* 0x100fe20000010886 */
[----:B------:R-:W-:Y:S03]  /*9150*/  F2FP.PACK_AB R71, R158, R157 ;  /* 0x0000009d9e47723e */ /* 0x000fe600000000ff */
[--C-:B------:R-:W-:Y:S02]  /*9160*/  FFMA.FTZ R135, R135, c[0x0][0x2d0], -R134.reuse ;  /* 0x0000b40087877a23 */ /* 0x100fe40000010886 */
[----:B------:R-:W-:Y:S02]  /*9170*/  FFMA.FTZ R134, R117, c[0x0][0x2d0], -R134 ;  /* 0x0000b40075867a23 */ /* 0x000fe40000010886 */
[C---:B------:R-:W-:Y:S01]  /*9180*/  HMMA.16816.F32 R4, R68.reuse, R72, R4 ;  /* 0x000000484404723c */ /* 0x040fe20000001804 */
[----:B------:R-:W2:Y:S04]  /*9190*/  MUFU.EX2 R187, R187 ;  /* 0x000000bb00bb7308 */ /* 0x000ea80000000800 */
[----:B------:R-:W-:Y:S02]  /*91a0*/  FFMA.FTZ R128, R3, R224, R128 ;  /* 0x000000e003807223 */ /* 0x000fe40000010080 */
[----:B------:R-:W-:Y:S01]  /*91b0*/  FFMA.FTZ R133, R2, R225, R133 ;  /* 0x000000e102857223 */ /* 0x000fe20000010085 */
[C---:B------:R-:W-:Y:S01]  /*91c0*/  HMMA.16816.F32 R8, R68.reuse, R74, R8 ;  /* 0x0000004a4408723c */ /* 0x040fe20000001808 */
[----:B------:R-:W3:Y:S02]  /*91d0*/  LDSM.16.MT88.4 R72, [R210+0x3900] ;  /* 0x00390000d248783b */ /* 0x000ee40000004200 */
[----:B------:R-:W-:Y:S01]  /*91e0*/  MUFU.EX2 R186, R186 ;  /* 0x000000ba00ba7308 */ /* 0x000fe20000000800 */
[----:B------:R-:W-:Y:S02]  /*91f0*/  FADD.FTZ R119, R119, R128 ;  /* 0x0000008077777221 */ /* 0x000fe40000010000 */
[----:B------:R-:W-:Y:S02]  /*9200*/  FADD.FTZ R132, R132, R133 ;  /* 0x0000008584847221 */ /* 0x000fe40000010000 */
[C---:B-1----:R-:W-:Y:S04]  /*9210*/  HMMA.16816.F32 R12, R68.reuse, R76, R12 ;  /* 0x0000004c440c723c */ /* 0x042fe8000000180c */
[----:B------:R-:W-:Y:S01]  /*9220*/  FADD.FTZ R118, R118, R119 ;  /* 0x0000007776767221 */ /* 0x000fe20000010000 */
[----:B------:R-:W1:Y:S01]  /*9230*/  MUFU.EX2 R233, R233 ;  /* 0x000000e900e97308 */ /* 0x000e620000000800 */
[----:B------:R-:W-:Y:S02]  /*9240*/  FADD.FTZ R3, R131, R132 ;  /* 0x0000008483037221 */ /* 0x000fe40000010000 */
[C---:B------:R-:W-:Y:S01]  /*9250*/  HMMA.16816.F32 R16, R68.reuse, R78, R16 ;  /* 0x0000004e4410723c */ /* 0x040fe20000001810 */
[----:B------:R-:W4:Y:S03]  /*9260*/  LDSM.16.MT88.4 R76, [R209+0x3900] ;  /* 0x00390000d14c783b */ /* 0x000f260000004200 */
[----:B------:R-:W-:Y:S02]  /*9270*/  FADD.FTZ R129, R129, R118 ;  /* 0x0000007681817221 */ /* 0x000fe40000010000 */
[----:B------:R-:W-:Y:S01]  /*9280*/  FADD.FTZ R3, R130, R3 ;  /* 0x0000000382037221 */ /* 0x000fe20000010000 */
[----:B------:R-:W-:Y:S01]  /*9290*/  MUFU.EX2 R234, R234 ;  /* 0x000000ea00ea7308 */ /* 0x000fe20000000800 */
[C---:B------:R-:W-:Y:S04]  /*92a0*/  HMMA.16816.F32 R20, R68.reuse, R80, R20 ;  /* 0x000000504414723c */ /* 0x040fe80000001814 */
[----:B------:R-:W-:Y:S02]  /*92b0*/  FADD.FTZ R136, R136, R129 ;  /* 0x0000008188887221 */ /* 0x000fe40000010000 */
[----:B------:R-:W-:Y:S02]  /*92c0*/  FADD.FTZ R2, R148, R3 ;  /* 0x0000000394027221 */ /* 0x000fe40000010000 */
[C---:B------:R-:W-:Y:S01]  /*92d0*/  HMMA.16816.F32 R24, R68.reuse, R82, R24 ;  /* 0x000000524418723c */ /* 0x040fe20000001818 */
[----:B------:R-:W5:Y:S01]  /*92e0*/  LDSM.16.MT88.4 R80, [R208+0x3900] ;  /* 0x00390000d050783b */ /* 0x000f620000004200 */
[----:B------:R-:W-:Y:S02]  /*92f0*/  MUFU.EX2 R235, R235 ;  /* 0x000000eb00eb7308 */ /* 0x000fe40000000800 */
[----:B------:R-:W-:Y:S02]  /*9300*/  FADD.FTZ R137, R137, R136 ;  /* 0x0000008889897221 */ /* 0x000fe40000010000 */
[----:B------:R-:W-:Y:S02]  /*9310*/  FADD.FTZ R2, R151, R2 ;  /* 0x0000000297027221 */ /* 0x000fe40000010000 */
[C---:B------:R-:W-:Y:S04]  /*9320*/  HMMA.16816.F32 R28, R68.reuse, R84, R28 ;  /* 0x00000054441c723c */ /* 0x040fe8000000181c */
[----:B------:R-:W-:Y:S01]  /*9330*/  MUFU.EX2 R236, R236 ;  /* 0x000000ec00ec7308 */ /* 0x000fe20000000800 */
[----:B------:R-:W-:Y:S02]  /*9340*/  FADD.FTZ R138, R138, R137 ;  /* 0x000000898a8a7221 */ /* 0x000fe40000010000 */
[----:B------:R-:W-:Y:S01]  /*9350*/  FADD.FTZ R3, R157, R2 ;  /* 0x000000029d037221 */ /* 0x000fe20000010000 */
[C---:B------:R-:W-:Y:S01]  /*9360*/  HMMA.16816.F32 R32, R68.reuse, R86, R32 ;  /* 0x000000564420723c */ /* 0x040fe20000001820 */
[----:B------:R-:W-:Y:S03]  /*9370*/  LDSM.16.MT88.4 R84, [R210+0x1100] ;  /* 0x00110000d254783b */ /* 0x000fe60000004200 */
[----:B------:R-:W-:Y:S02]  /*9380*/  FADD.FTZ R138, R145, R138 ;  /* 0x0000008a918a7221 */ /* 0x000fe40000010000 */
[----:B------:R-:W-:Y:S01]  /*9390*/  MUFU.EX2 R237, R237 ;  /* 0x000000ed00ed7308 */ /* 0x000fe20000000800 */
[----:B------:R-:W-:Y:S01]  /*93a0*/  FADD.FTZ R3, R158, R3 ;  /* 0x000000039e037221 */ /* 0x000fe20000010000 */
[C---:B------:R-:W-:Y:S08]  /*93b0*/  HMMA.16816.F32 R36, R68.reuse, R88, R36 ;  /* 0x000000584424723c */ /* 0x040ff00000001824 */
[C---:B------:R-:W-:Y:S01]  /*93c0*/  HMMA.16816.F32 R40, R68.reuse, R90, R40 ;  /* 0x0000005a4428723c */ /* 0x040fe20000001828 */
[----:B------:R-:W-:Y:S01]  /*93d0*/  LDSM.16.MT88.4 R88, [R208+0x4100] ;  /* 0x00410000d058783b */ /* 0x000fe20000004200 */
[----:B------:R-:W-:Y:S06]  /*93e0*/  MUFU.EX2 R238, R238 ;  /* 0x000000ee00ee7308 */ /* 0x000fec0000000800 */
[C---:B---3--:R-:W-:Y:S04]  /*93f0*/  HMMA.16816.F32 R44, R68.reuse, R72, R44 ;  /* 0x00000048442c723c */ /* 0x048fe8000000182c */
[----:B------:R-:W-:Y:S04]  /*9400*/  MUFU.EX2 R243, R243 ;  /* 0x000000f300f37308 */ /* 0x000fe80000000800 */
[C---:B------:R-:W-:Y:S01]  /*9410*/  HMMA.16816.F32 R48, R68.reuse, R74, R48 ;  /* 0x0000004a4430723c */ /* 0x040fe20000001830 */
[----:B------:R-:W3:Y:S05]  /*9420*/  LDSM.16.MT88.4 R72, [R212+0x1100] ;  /* 0x00110000d448783b */ /* 0x000eea0000004200 */
[----:B------:R-:W-:Y:S02]  /*9430*/  MUFU.EX2 R240, R240 ;  /* 0x000000f000f07308 */ /* 0x000fe40000000800 */
[C---:B----4-:R-:W-:Y:S08]  /*9440*/  HMMA.16816.F32 R52, R68.reuse, R76, R52 ;  /* 0x0000004c4434723c */ /* 0x050ff00000001834 */
[C---:B------:R-:W-:Y:S01]  /*9450*/  HMMA.16816.F32 R56, R68.reuse, R78, R56 ;  /* 0x0000004e4438723c */ /* 0x040fe20000001838 */
[----:B------:R-:W4:Y:S01]  /*9460*/  LDSM.16.MT88.4 R76, [R209+0x1100] ;  /* 0x00110000d14c783b */ /* 0x000f220000004200 */
[----:B------:R-:W-:Y:S06]  /*9470*/  MUFU.EX2 R239, R239 ;  /* 0x000000ef00ef7308 */ /* 0x000fec0000000800 */
[C---:B-----5:R-:W-:Y:S04]  /*9480*/  HMMA.16816.F32 R60, R68.reuse, R80, R60 ;  /* 0x00000050443c723c */ /* 0x060fe8000000183c */
[----:B------:R-:W-:Y:S04]  /*9490*/  MUFU.EX2 R156, R156 ;  /* 0x0000009c009c7308 */ /* 0x000fe80000000800 */
[----:B------:R-:W-:Y:S01]  /*94a0*/  HMMA.16816.F32 R64, R68, R82, R64 ;  /* 0x000000524440723c */ /* 0x000fe20000001840 */
[----:B------:R-:W5:Y:S05]  /*94b0*/  LDSM.16.MT88.4 R80, [R208+0x1100] ;  /* 0x00110000d050783b */ /* 0x000f6a0000004200 */
[----:B------:R-:W4:Y:S01]  /*94c0*/  MUFU.EX2 R159, R159 ;  /* 0x0000009f009f7308 */ /* 0x000f220000000800 */
[----:B------:R-:W-:Y:S01]  /*94d0*/  F2FP.PACK_AB R68, R160, R163 ;  /* 0x000000a3a044723e */ /* 0x000fe200000000ff */
[----:B------:R-:W-:Y:S01]  /*94e0*/  FADD.FTZ R163, R163, R138 ;  /* 0x0000008aa3a37221 */ /* 0x000fe20000010000 */
[----:B------:R-:W-:Y:S03]  /*94f0*/  F2FP.PACK_AB R70, R167, R162 ;  /* 0x000000a2a746723e */ /* 0x000fe600000000ff */
[----:B--2---:R-:W-:Y:S01]  /*9500*/  F2FP.PACK_AB R69, R187, R164 ;  /* 0x000000a4bb45723e */ /* 0x004fe200000000ff */
[----:B------:R-:W-:Y:S01]  /*9510*/  FADD.FTZ R164, R164, R3 ;  /* 0x00000003a4a47221 */ /* 0x000fe20000010000 */
[----:B-1----:R-:W-:Y:S01]  /*9520*/  F2FP.PACK_AB R71, R233, R186 ;  /* 0x000000bae947723e */ /* 0x002fe200000000ff */
[----:B------:R-:W-:Y:S01]  /*9530*/  FADD.FTZ R163, R160, R163 ;  /* 0x000000a3a0a37221 */ /* 0x000fe20000010000 */
[----:B------:R-:W-:Y:S01]  /*9540*/  MUFU.EX2 R146, R146 ;  /* 0x0000009200927308 */ /* 0x000fe20000000800 */
[----:B------:R-:W-:Y:S02]  /*9550*/  FADD.FTZ R187, R187, R164 ;  /* 0x000000a4bbbb7221 */ /* 0x000fe40000010000 */
[----:B------:R-:W-:Y:S02]  /*9560*/  FADD.FTZ R162, R162, R163 ;  /* 0x000000a3a2a27221 */ /* 0x000fe40000010000 */
[C---:B---3--:R-:W-:Y:S03]  /*9570*/  HMMA.16816.F32 R4, R68.reuse, R72, R4 ;  /* 0x000000484404723c */ /* 0x048fe60000001804 */
[----:B------:R-:W-:Y:S02]  /*9580*/  FADD.FTZ R186, R186, R187 ;  /* 0x000000bbbaba7221 */ /* 0x000fe40000010000 */
[----:B------:R-:W1:Y:S01]  /*9590*/  MUFU.EX2 R149, R149 ;  /* 0x0000009500957308 */ /* 0x000e620000000800 */
[----:B------:R-:W-:Y:S02]  /*95a0*/  FADD.FTZ R167, R167, R162 ;  /* 0x000000a2a7a77221 */ /* 0x000fe40000010000 */
[C---:B------:R-:W-:Y:S01]  /*95b0*/  HMMA.16816.F32 R8, R68.reuse, R74, R8 ;  /* 0x0000004a4408723c */ /* 0x040fe20000001808 */
[----:B------:R-:W2:Y:S03]  /*95c0*/  LDSM.16.MT88.4 R72, [R212+0x4100] ;  /* 0x00410000d448783b */ /* 0x000ea60000004200 */
[----:B----4-:R-:W-:Y:S01]  /*95d0*/  F2FP.PACK_AB R124, R159, R156 ;  /* 0x0000009c9f7c723e */ /* 0x010fe200000000ff */
[----:B------:R-:W-:Y:S02]  /*95e0*/  FADD.FTZ R233, R233, R186 ;  /* 0x000000bae9e97221 */ /* 0x000fe40000010000 */
[----:B------:R-:W-:Y:S01]  /*95f0*/  MUFU.EX2 R144, R144 ;  /* 0x0000009000907308 */ /* 0x000fe20000000800 */
[C---:B------:R-:W-:Y:S08]  /*9600*/  HMMA.16816.F32 R12, R68.reuse, R84, R12 ;  /* 0x00000054440c723c */ /* 0x040ff0000000180c */
[C---:B------:R-:W-:Y:S01]  /*9610*/  HMMA.16816.F32 R16, R68.reuse, R86, R16 ;  /* 0x000000564410723c */ /* 0x040fe20000001810 */
[----:B------:R-:W3:Y:S01]  /*9620*/  LDSM.16.MT88.4 R84, [R210+0x4100] ;  /* 0x00410000d254783b */ /* 0x000ee20000004200 */
[----:B------:R-:W4:Y:S02]  /*9630*/  MUFU.EX2 R139, R139 ;  /* 0x0000008b008b7308 */ /* 0x000f240000000800 */
[----:B-1----:R-:W-:Y:S04]  /*9640*/  F2FP.PACK_AB R126, R149, R146 ;  /* 0x00000092957e723e */ /* 0x002fe800000000ff */
[C---:B------:R-:W-:Y:S04]  /*9650*/  HMMA.16816.F32 R20, R68.reuse, R76, R20 ;  /* 0x0000004c4414723c */ /* 0x040fe80000001814 */
[----:B------:R-:W-:Y:S04]  /*9660*/  MUFU.EX2 R135, R135 ;  /* 0x0000008700877308 */ /* 0x000fe80000000800 */
[C---:B------:R-:W-:Y:S01]  /*9670*/  HMMA.16816.F32 R24, R68.reuse, R78, R24 ;  /* 0x0000004e4418723c */ /* 0x040fe20000001818 */
[----:B------:R-:W1:Y:S05]  /*9680*/  LDSM.16.MT88.4 R76, [R209+0x4100] ;  /* 0x00410000d14c783b */ /* 0x000e6a0000004200 */
[----:B------:R-:W3:Y:S02]  /*9690*/  MUFU.EX2 R134, R134 ;  /* 0x0000008600867308 */ /* 0x000ee40000000800 */
[C---:B-----5:R-:W-:Y:S04]  /*96a0*/  HMMA.16816.F32 R28, R68.reuse, R80, R28 ;  /* 0x00000050441c723c */ /* 0x060fe8000000181c */
[----:B----4-:R-:W-:Y:S04]  /*96b0*/  F2FP.PACK_AB R125, R139, R144 ;  /* 0x000000908b7d723e */ /* 0x010fe800000000ff */
[C---:B------:R-:W-:Y:S01]  /*96c0*/  HMMA.16816.F32 R32, R68.reuse, R82, R32 ;  /* 0x000000524420723c */ /* 0x040fe20000001820 */
[----:B------:R-:W4:Y:S07]  /*96d0*/  LDSM.16.MT88.4 R80, [R212+0x1900] ;  /* 0x00190000d450783b */ /* 0x000f2e0000004200 */
[C---:B--2---:R-:W-:Y:S04]  /*96e0*/  HMMA.16816.F32 R36, R68.reuse, R72, R36 ;  /* 0x000000484424723c */ /* 0x044fe80000001824 */
[----:B---3--:R-:W-:Y:S04]  /*96f0*/  F2FP.PACK_AB R127, R134, R135 ;  /* 0x00000087867f723e */ /* 0x008fe800000000ff */
[C---:B------:R-:W-:Y:S01]  /*9700*/  HMMA.16816.F32 R40, R68.reuse, R74, R40 ;  /* 0x0000004a4428723c */ /* 0x040fe20000001828 */
[----:B------:R-:W2:Y:S07]  /*9710*/  LDSM.16.MT88.4 R72, [R210+0x1900] ;  /* 0x00190000d248783b */ /* 0x000eae0000004200 */
[C---:B------:R-:W-:Y:S08]  /*9720*/  HMMA.16816.F32 R44, R68.reuse, R84, R44 ;  /* 0x00000054442c723c */ /* 0x040ff0000000182c */
[C---:B------:R-:W-:Y:S01]  /*9730*/  HMMA.16816.F32 R48, R68.reuse, R86, R48 ;  /* 0x000000564430723c */ /* 0x040fe20000001830 */
[----:B------:R-:W-:Y:S07]  /*9740*/  LDSM.16.MT88.4 R84, [R208+0x1900] ;  /* 0x00190000d054783b */ /* 0x000fee0000004200 */
[C---:B-1----:R-:W-:Y:S08]  /*9750*/  HMMA.16816.F32 R52, R68.reuse, R76, R52 ;  /* 0x0000004c4434723c */ /* 0x042ff00000001834 */
[C---:B------:R-:W-:Y:S01]  /*9760*/  HMMA.16816.F32 R56, R68.reuse, R78, R56 ;  /* 0x0000004e4438723c */ /* 0x040fe20000001838 */
[----:B------:R-:W1:Y:S07]  /*9770*/  LDSM.16.MT88.4 R76, [R209+0x1900] ;  /* 0x00190000d14c783b */ /* 0x000e6e0000004200 */
[C---:B------:R-:W-:Y:S08]  /*9780*/  HMMA.16816.F32 R60, R68.reuse, R88, R60 ;  /* 0x00000058443c723c */ /* 0x040ff0000000183c */
[----:B------:R-:W-:Y:S01]  /*9790*/  HMMA.16816.F32 R64, R68, R90, R64 ;  /* 0x0000005a4440723c */ /* 0x000fe20000001840 */
[----:B------:R-:W-:Y:S06]  /*97a0*/  LDSM.16.MT88.4 R88, [R209+0x4900] ;  /* 0x00490000d158783b */ /* 0x000fec0000004200 */
[----:B------:R-:W-:Y:S01]  /*97b0*/  F2FP.PACK_AB R68, R235, R234 ;  /* 0x000000eaeb44723e */ /* 0x000fe200000000ff */
[----:B------:R-:W-:Y:S01]  /*97c0*/  FADD.FTZ R234, R234, R167 ;  /* 0x000000a7eaea7221 */ /* 0x000fe20000010000 */
[----:B------:R-:W-:Y:S03]  /*97d0*/  F2FP.PACK_AB R70, R237, R236 ;  /* 0x000000eced46723e */ /* 0x000fe600000000ff */
[----:B------:R-:W-:Y:S01]  /*97e0*/  F2FP.PACK_AB R69, R243, R238 ;  /* 0x000000eef345723e */ /* 0x000fe200000000ff */
[----:B------:R-:W-:Y:S01]  /*97f0*/  FADD.FTZ R238, R238, R233 ;  /* 0x000000e9eeee7221 */ /* 0x000fe20000010000 */
[----:B------:R-:W-:Y:S01]  /*9800*/  F2FP.PACK_AB R71, R239, R240 ;  /* 0x000000f0ef47723e */ /* 0x000fe200000000ff */
[----:B------:R-:W-:Y:S02]  /*9810*/  FADD.FTZ R235, R235, R234 ;  /* 0x000000eaebeb7221 */ /* 0x000fe40000010000 */
[----:B------:R-:W-:Y:S02]  /*9820*/  FADD.FTZ R243, R243, R238 ;  /* 0x000000eef3f37221 */ /* 0x000fe40000010000 */
[----:B------:R-:W-:Y:S02]  /*9830*/  FADD.FTZ R236, R236, R235 ;  /* 0x000000ebecec7221 */ /* 0x000fe40000010000 */
[C---:B----4-:R-:W-:Y:S03]  /*9840*/  HMMA.16816.F32 R4, R68.reuse, R80, R4 ;  /* 0x000000504404723c */ /* 0x050fe60000001804 */
[----:B------:R-:W-:Y:S02]  /*9850*/  FADD.FTZ R240, R240, R243 ;  /* 0x000000f3f0f07221 */ /* 0x000fe40000010000 */
[----:B------:R-:W-:Y:S02]  /*9860*/  FADD.FTZ R237, R237, R236 ;  /* 0x000000eceded7221 */ /* 0x000fe40000010000 */
[----:B------:R-:W-:Y:S01]  /*9870*/  FADD.FTZ R239, R239, R240 ;  /* 0x000000f0efef7221 */ /* 0x000fe20000010000 */
[C---:B------:R-:W-:Y:S01]  /*9880*/  HMMA.16816.F32 R8, R68.reuse, R82, R8 ;  /* 0x000000524408723c */ /* 0x040fe20000001808 */
[----:B------:R-:W3:Y:S03]  /*9890*/  LDSM.16.MT88.4 R80, [R212+0x4900] ;  /* 0x00490000d450783b */ /* 0x000ee60000004200 */
[----:B------:R-:W-:Y:S04]  /*98a0*/  FADD.FTZ R2, R166, R239 ;  /* 0x000000efa6027221 */ /* 0x000fe80000010000 */
[C---:B--2---:R-:W-:Y:S04]  /*98b0*/  HMMA.16816.F32 R12, R68.reuse, R72, R12 ;  /* 0x00000048440c723c */ /* 0x044fe8000000180c */
[----:B------:R-:W-:Y:S04]  /*98c0*/  FADD.FTZ R2, R165, R2 ;  /* 0x00000002a5027221 */ /* 0x000fe80000010000 */
[C---:B------:R-:W-:Y:S01]  /*98d0*/  HMMA.16816.F32 R16, R68.reuse, R74, R16 ;  /* 0x0000004a4410723c */ /* 0x040fe20000001810 */
[----:B------:R-:W2:Y:S03]  /*98e0*/  LDSM.16.MT88.4 R72, [R210+0x4900] ;  /* 0x00490000d248783b */ /* 0x000ea60000004200 */
[----:B------:R-:W-:Y:S02]  /*98f0*/  FADD.FTZ R3, R161, R2 ;  /* 0x00000002a1037221 */ /* 0x000fe40000010000 */
[----:B------:R-:W-:Y:S02]  /*9900*/  IMAD.MOV.U32 R2, RZ, RZ, R116 ;  /* 0x000000ffff027224 */ /* 0x000fe400078e0074 */
[C---:B-1----:R-:W-:Y:S04]  /*9910*/  HMMA.16816.F32 R20, R68.reuse, R76, R20 ;  /* 0x0000004c4414723c */ /* 0x042fe80000001814 */
[----:B------:R-:W-:Y:S04]  /*9920*/  FADD.FTZ R3, R192, R3 ;  /* 0x00000003c0037221 */ /* 0x000fe80000010000 */
[C---:B------:R-:W-:Y:S01]  /*9930*/  HMMA.16816.F32 R24, R68.reuse, R78, R24 ;  /* 0x0000004e4418723c */ /* 0x040fe20000001818 */
[----:B------:R-:W1:Y:S03]  /*9940*/  LDSM.16.MT88.4 R76, [R212+0x2100] ;  /* 0x00210000d44c783b */ /* 0x000e660000004200 */
[----:B------:R-:W-:Y:S02]  /*9950*/  FADD.FTZ R144, R144, R3 ;  /* 0x0000000390907221 */ /* 0x000fe40000010000 */
[----:B------:R-:W-:Y:S02]  /*9960*/  IMAD.MOV.U32 R3, RZ, RZ, R0 ;  /* 0x000000ffff037224 */ /* 0x000fe400078e0000 */
[C---:B------:R-:W-:Y:S04]  /*9970*/  HMMA.16816.F32 R28, R68.reuse, R84, R28 ;  /* 0x00000054441c723c */ /* 0x040fe8000000181c */
[----:B------:R-:W-:Y:S04]  /*9980*/  FADD.FTZ R144, R139, R144 ;  /* 0x000000908b907221 */ /* 0x000fe80000010000 */
[C---:B------:R-:W-:Y:S01]  /*9990*/  HMMA.16816.F32 R32, R68.reuse, R86, R32 ;  /* 0x000000564420723c */ /* 0x040fe20000001820 */
[----:B------:R-:W-:Y:S03]  /*99a0*/  LDSM.16.MT88.4 R84, [R208+0x2100] ;  /* 0x00210000d054783b */ /* 0x000fe60000004200 */
[----:B------:R-:W-:Y:S04]  /*99b0*/  FADD.FTZ R135, R135, R144 ;  /* 0x0000009087877221 */ /* 0x000fe80000010000 */
[C---:B---3--:R-:W-:Y:S04]  /*99c0*/  HMMA.16816.F32 R36, R68.reuse, R80, R36 ;  /* 0x000000504424723c */ /* 0x048fe80000001824 */
[----:B------:R-:W-:Y:S04]  /*99d0*/  FADD.FTZ R225, R134, R135 ;  /* 0x0000008786e17221 */ /* 0x000fe80000010000 */
[C---:B------:R-:W-:Y:S01]  /*99e0*/  HMMA.16816.F32 R40, R68.reuse, R82, R40 ;  /* 0x000000524428723c */ /* 0x040fe20000001828 */
[----:B------:R-:W3:Y:S07]  /*99f0*/  LDSM.16.MT88.4 R80, [R210+0x2100] ;  /* 0x00210000d250783b */ /* 0x000eee0000004200 */
[C---:B--2---:R-:W-:Y:S08]  /*9a00*/  HMMA.16816.F32 R44, R68.reuse, R72, R44 ;  /* 0x00000048442c723c */ /* 0x044ff0000000182c */
[C---:B------:R-:W-:Y:S01]  /*9a10*/  HMMA.16816.F32 R48, R68.reuse, R74, R48 ;  /* 0x0000004a4430723c */ /* 0x040fe20000001830 */
[----:B------:R-:W2:Y:S07]  /*9a20*/  LDSM.16.MT88.4 R72, [R209+0x2100] ;  /* 0x00210000d148783b */ /* 0x000eae0000004200 */
        /* <DEDUP_REMOVED lines=11> */
[----:B------:R-:W-:Y:S02]  /*9ae0*/  F2FP.PACK_AB R71, R192, R161 ;  /* 0x000000a1c047723e */ /* 0x000fe400000000ff */
[----:B------:R-:W-:Y:S01]  /*9af0*/  IADD3 R192, R230, -0x1, RZ ;  /* 0xffffffffe6c07810 */ /* 0x000fe20007ffe0ff */
[----:B------:R-:W-:Y:S04]  /*9b00*/  FADD.FTZ R184, R184, R241 ;  /* 0x000000f1b8b87221 */ /* 0x000fe80000010000 */
[C---:B-1----:R-:W-:Y:S03]  /*9b10*/  HMMA.16816.F32 R4, R68.reuse, R76, R4 ;  /* 0x0000004c4404723c */ /* 0x042fe60000001804 */
[----:B------:R-:W-:Y:S02]  /*9b20*/  FADD.FTZ R245, R245, R184 ;  /* 0x000000b8f5f57221 */ /* 0x000fe40000010000 */
[----:B------:R-:W-:Y:S02]  /*9b30*/  IMAD.MOV.U32 R230, RZ, RZ, R192 ;  /* 0x000000ffffe67224 */ /* 0x000fe400078e00c0 */
[----:B------:R-:W-:Y:S01]  /*9b40*/  FADD.FTZ R156, R156, R245 ;  /* 0x000000f59c9c7221 */ /* 0x000fe20000010000 */
[C---:B------:R-:W-:Y:S01]  /*9b50*/  HMMA.16816.F32 R8, R68.reuse, R78, R8 ;  /* 0x0000004e4408723c */ /* 0x040fe20000001808 */
[----:B------:R-:W1:Y:S03]  /*9b60*/  LDSM.16.MT88.4 R76, [R212+0x5100] ;  /* 0x00510000d44c783b */ /* 0x000e660000004200 */
[----:B------:R-:W-:Y:S04]  /*9b70*/  FADD.FTZ R159, R159, R156 ;  /* 0x0000009c9f9f7221 */ /* 0x000fe80000010000 */
[C---:B---3--:R-:W-:Y:S04]  /*9b80*/  HMMA.16816.F32 R12, R68.reuse, R80, R12 ;  /* 0x00000050440c723c */ /* 0x048fe8000000180c */
[----:B------:R-:W-:Y:S04]  /*9b90*/  FADD.FTZ R146, R146, R159 ;  /* 0x0000009f92927221 */ /* 0x000fe80000010000 */
[C---:B------:R-:W-:Y:S01]  /*9ba0*/  HMMA.16816.F32 R16, R68.reuse, R82, R16 ;  /* 0x000000524410723c */ /* 0x040fe20000001810 */
[----:B------:R-:W3:Y:S03]  /*9bb0*/  LDSM.16.MT88.4 R80, [R210+0x5100] ;  /* 0x00510000d250783b */ /* 0x000ee60000004200 */
[----:B------:R-:W-:Y:S04]  /*9bc0*/  FADD.FTZ R224, R149, R146 ;  /* 0x0000009295e07221 */ /* 0x000fe80000010000 */
[C---:B--2---:R-:W-:Y:S08]  /*9bd0*/  HMMA.16816.F32 R20, R68.reuse, R72, R20 ;  /* 0x000000484414723c */ /* 0x044ff00000001814 */
[C---:B------:R-:W-:Y:S01]  /*9be0*/  HMMA.16816.F32 R24, R68.reuse, R74, R24 ;  /* 0x0000004a4418723c */ /* 0x040fe20000001818 */
[----:B------:R-:W2:Y:S07]  /*9bf0*/  LDSM.16.MT88.4 R72, [R208+0x5100] ;  /* 0x00510000d048783b */ /* 0x000eae0000004200 */
[C---:B------:R-:W-:Y:S08]  /*9c00*/  HMMA.16816.F32 R28, R68.reuse, R84, R28 ;  /* 0x00000054441c723c */ /* 0x040ff0000000181c */
[C---:B------:R-:W-:Y:S01]  /*9c10*/  HMMA.16816.F32 R32, R68.reuse, R86, R32 ;  /* 0x000000564420723c */ /* 0x040fe20000001820 */
[----:B------:R-:W4:Y:S07]  /*9c20*/  LDSM.16.MT88.4 R84, [R208+0x2900] ;  /* 0x00290000d054783b */ /* 0x000f2e0000004200 */
[C---:B-1----:R-:W-:Y:S08]  /*9c30*/  HMMA.16816.F32 R36, R68.reuse, R76, R36 ;  /* 0x0000004c4424723c */ /* 0x042ff00000001824 */
[C---:B------:R-:W-:Y:S01]  /*9c40*/  HMMA.16816.F32 R40, R68.reuse, R78, R40 ;  /* 0x0000004e4428723c */ /* 0x040fe20000001828 */
[----:B------:R-:W1:Y:S07]  /*9c50*/  LDSM.16.MT88.4 R76, [R212+0x5900] ;  /* 0x00590000d44c783b */ /* 0x000e6e0000004200 */
[C---:B---3--:R-:W-:Y:S08]  /*9c60*/  HMMA.16816.F32 R44, R68.reuse, R80, R44 ;  /* 0x00000050442c723c */ /* 0x048ff0000000182c */
[C---:B------:R-:W-:Y:S08]  /*9c70*/  HMMA.16816.F32 R48, R68.reuse, R82, R48 ;  /* 0x000000524430723c */ /* 0x040ff00000001830 */
[C---:B------:R-:W-:Y:S08]  /*9c80*/  HMMA.16816.F32 R52, R68.reuse, R88, R52 ;  /* 0x000000584434723c */ /* 0x040ff00000001834 */
[C---:B------:R-:W-:Y:S08]  /*9c90*/  HMMA.16816.F32 R56, R68.reuse, R90, R56 ;  /* 0x0000005a4438723c */ /* 0x040ff00000001838 */
[C---:B--2---:R-:W-:Y:S08]  /*9ca0*/  HMMA.16816.F32 R60, R68.reuse, R72, R60 ;  /* 0x00000048443c723c */ /* 0x044ff0000000183c */
[----:B------:R-:W-:Y:S01]  /*9cb0*/  HMMA.16816.F32 R64, R68, R74, R64 ;  /* 0x0000004a4440723c */ /* 0x000fe20000001840 */
[----:B------:R-:W2:Y:S07]  /*9cc0*/  LDSM.16.MT88.4 R68, [R210+0x5900] ;  /* 0x00590000d244783b */ /* 0x000eae0000004200 */
[C---:B------:R-:W-:Y:S01]  /*9cd0*/  HMMA.16816.F32 R112, R124.reuse, R108, R4 ;  /* 0x0000006c7c70723c */ /* 0x040fe20000001804 */
[----:B------:R-:W3:Y:S07]  /*9ce0*/  LDSM.16.MT88.4 R4, [R209+0x5900] ;  /* 0x00590000d104783b */ /* 0x000eee0000004200 */
[C---:B------:R-:W-:Y:S01]  /*9cf0*/  HMMA.16816.F32 R108, R124.reuse, R110, R8 ;  /* 0x0000006e7c6c723c */ /* 0x040fe20000001808 */
[----:B------:R-:W5:Y:S07]  /*9d00*/  LDSM.16.MT88.4 R8, [R208+0x5900] ;  /* 0x00590000d008783b */ /* 0x000f6e0000004200 */
[C---:B------:R-:W-:Y:S08]  /*9d10*/  HMMA.16816.F32 R104, R124.reuse, R100, R12 ;  /* 0x000000647c68723c */ /* 0x040ff0000000180c */
[C---:B------:R-:W-:Y:S08]  /*9d20*/  HMMA.16816.F32 R100, R124.reuse, R102, R16 ;  /* 0x000000667c64723c */ /* 0x040ff00000001810 */
[C---:B------:R-:W-:Y:S08]  /*9d30*/  HMMA.16816.F32 R96, R124.reuse, R92, R20 ;  /* 0x0000005c7c60723c */ /* 0x040ff00000001814 */
[C---:B------:R-:W-:Y:S08]  /*9d40*/  HMMA.16816.F32 R92, R124.reuse, R94, R24 ;  /* 0x0000005e7c5c723c */ /* 0x040ff00000001818 */
[C---:B----4-:R-:W-:Y:S08]  /*9d50*/  HMMA.16816.F32 R88, R124.reuse, R84, R28 ;  /* 0x000000547c58723c */ /* 0x050ff0000000181c */
[C---:B------:R-:W-:Y:S08]  /*9d60*/  HMMA.16816.F32 R84, R124.reuse, R86, R32 ;  /* 0x000000567c54723c */ /* 0x040ff00000001820 */
[C---:B-1----:R-:W-:Y:S08]  /*9d70*/  HMMA.16816.F32 R80, R124.reuse, R76, R36 ;  /* 0x0000004c7c50723c */ /* 0x042ff00000001824 */
[C---:B------:R-:W-:Y:S08]  /*9d80*/  HMMA.16816.F32 R76, R124.reuse, R78, R40 ;  /* 0x0000004e7c4c723c */ /* 0x040ff00000001828 */
[C---:B--2---:R-:W-:Y:S08]  /*9d90*/  HMMA.16816.F32 R72, R124.reuse, R68, R44 ;  /* 0x000000447c48723c */ /* 0x044ff0000000182c */
[C---:B------:R-:W-:Y:S08]  /*9da0*/  HMMA.16816.F32 R68, R124.reuse, R70, R48 ;  /* 0x000000467c44723c */ /* 0x040ff00000001830 */
[C---:B---3--:R-:W-:Y:S08]  /*9db0*/  HMMA.16816.F32 R52, R124.reuse, R4, R52 ;  /* 0x000000047c34723c */ /* 0x048ff00000001834 */
[C---:B------:R-:W-:Y:S08]  /*9dc0*/  HMMA.16816.F32 R56, R124.reuse, R6, R56 ;  /* 0x000000067c38723c */ /* 0x040ff00000001838 */
[C---:B-----5:R-:W-:Y:S08]  /*9dd0*/  HMMA.16816.F32 R60, R124.reuse, R8, R60 ;  /* 0x000000087c3c723c */ /* 0x060ff0000000183c */
[----:B------:R-:W-:Y:S01]  /*9de0*/  HMMA.16816.F32 R64, R124, R10, R64 ;  /* 0x0000000a7c40723c */ /* 0x000fe20000001840 */
[----:B------:R-:W-:-:S07]  /*9df0*/  @P0 BRA `(.L_x_42) ;  /* 0xffffbda000000947 */ /* 0x000fce000383ffff */
.L_x_33:
[----:B------:R-:W1:Y:S01]  /*9e00*/  S2UR UR7, SR_CTAID.X ;  /* 0x00000000000779c3 */ /* 0x000e620000002500 */
[----:B------:R-:W-:Y:S01]  /*9e10*/  ULDC.64 UR4, c[0x0][0x2c8] ;  /* 0x0000b20000047ab9 */ /* 0x000fe20000000a00 */
[----:B------:R-:W-:Y:S01]  /*9e20*/  PLOP3.LUT P0, PT, PT, PT, UP2, 0x40, 0x0 ;  /* 0x000000000000781c */ /* 0x000fe20003f0e828 */
[----:B-1----:R-:W-:-:S04]  /*9e30*/  ULEA UR7, UR7, 0x7f, 0x7 ;  /* 0x0000007f07077891 */ /* 0x002fc8000f8e383f */
[----:B------:R-:W-:-:S03]  /*9e40*/  UIMAD.WIDE.U32 UR18, UR7, UR4, URZ ;  /* 0x00000004071272a5 */ /* 0x000fc6000f8e003f */
[----:B------:R-:W-:Y:S02]  /*9e50*/  ULDC UR4, c[0x0][0x168] ;  /* 0x00005a0000047ab9 */ /* 0x000fe40000000800 */
[----:B------:R-:W-:Y:S02]  /*9e60*/  UIADD3 UR4, -UR4, 0x1, URZ ;  /* 0x0000000104047890 */ /* 0x000fe4000fffe13f */
[----:B------:R-:W-:-:S03]  /*9e70*/  @UP3 USHF.R.U32.HI UR7, URZ, UR5, UR19 ;  /* 0x000000053f073299 */ /* 0x000fc60008011613 */
[----:B------:R-:W-:Y:S02]  /*9e80*/  ULDC UR5, c[0x0][0x1d0] ;  /* 0x0000740000057ab9 */ /* 0x000fe40000000800 */
[----:B------:R-:W-:-:S03]  /*9e90*/  UIADD3 UR5, UR7, UR5, UR4 ;  /* 0x0000000507057290 */ /* 0x000fc6000fffe004 */
[----:B------:R-:W-:Y:S02]  /*9ea0*/  ULDC UR4, c[0x0][0x324] ;  /* 0x0000c90000047ab9 */ /* 0x000fe40000000800 */
[----:B------:R-:W-:-:S06]  /*9eb0*/  UIADD3 UR4, UR5, -UR4, URZ ;  /* 0x8000000405047290 */ /* 0x000fcc000fffe03f */
        /* <DEDUP_REMOVED lines=12> */
.L_x_44:
[----:B------:R-:W-:-:S04]  /*9f80*/  MOV R2, c[0x0][0x32c] ;  /* 0x0000cb0000027a02 */ /* 0x000fc80000000f00 */
[----:B------:R-:W-:-:S13]  /*9f90*/  ISETP.NE.AND P0, PT, R2, 0x1, PT ;  /* 0x000000010200780c */ /* 0x000fda0003f05270 */
[----:B------:R-:W-:-:S05]  /*9fa0*/  @P0 IMAD.HI.U32 R2, R4, c[0x0][0x330], RZ ;  /* 0x0000cc0004020a27 */ /* 0x000fca00078e00ff */
[----:B------:R-:W-:-:S05]  /*9fb0*/  @P0 SHF.R.U32.HI R4, RZ, c[0x0][0x334], R2 ;  /* 0x0000cd00ff040a19 */ /* 0x000fca0000011602 */
.L_x_45:
[----:B------:R-:W-:-:S05]  /*9fc0*/  IMAD R4, R4, c[0x0][0x32c], RZ ;  /* 0x0000cb0004047a24 */ /* 0x000fca00078e02ff */
[----:B------:R-:W-:-:S04]  /*9fd0*/  IMNMX R3, R3, R4, !PT ;  /* 0x0000000403037217 */ /* 0x000fc80007800200 */
.L_x_43:
[----:B------:R-:W-:-:S05]  /*9fe0*/  IADD3 R3, R3, 0x5f, RZ ;  /* 0x0000005f03037810 */ /* 0x000fca0007ffe0ff */
[----:B------:R-:W-:-:S05]  /*9ff0*/  IMAD.HI R3, R3, 0x2aaaaaab, RZ ;  /* 0x2aaaaaab03037827 */ /* 0x000fca00078e02ff */
[----:B------:R-:W-:-:S04]  /*a000*/  SHF.R.U32.HI R2, RZ, 0x1f, R3 ;  /* 0x0000001fff027819 */ /* 0x000fc80000011603 */
[----:B------:R-:W-:-:S04]  /*a010*/  LEA.HI.SX32 R2, R3, R2, 0x1c ;  /* 0x0000000203027211 */ /* 0x000fc800078fe2ff */
[----:B------:R-:W-:-:S04]  /*a020*/  IMNMX R233, R215, R2, !PT ;  /* 0x00000002d7e97217 */ /* 0x000fc80007800200 */
[----:B------:R-:W-:-:S13]  /*a030*/  ISETP.GE.AND P0, PT, R192, R233, PT ;  /* 0x000000e9c000720c */ /* 0x000fda0003f06270 */
[----:B------:R-:W-:Y:S05]  /*a040*/  @!P0 BRA `(.L_x_46) ;  /* 0x00002f7000008947 */ /* 0x000fea0003800000 */
[----:B------:R-:W-:Y:S01]  /*a050*/  MOV R119, R116 ;  /* 0x0000007400777202 */ /* 0x000fe20000000f00 */
[----:B------:R-:W-:Y:S01]  /*a060*/  IMAD.MOV.U32 R232, RZ, RZ, R192 ;  /* 0x000000ffffe87224 */ /* 0x000fe200078e00c0 */
[----:B------:R-:W-:Y:S01]  /*a070*/  MOV R3, R0 ;  /* 0x0000000000037202 */ /* 0x000fe20000000f00 */
[----:B------:R-:W-:Y:S01]  /*a080*/  IMAD.MOV.U32 R230, RZ, RZ, c[0x0][0x1e4] ;  /* 0x00007900ffe67624 */ /* 0x000fe200078e00ff */
[----:B------:R-:W-:Y:S02]  /*a090*/  MOV R231, c[0x0][0x1e0] ;  /* 0x0000780000e77a02 */ /* 0x000fe40000000f00 */
.L_x_47:
[----:B------:R-:W-:Y:S04]  /*a0a0*/  DEPBAR.LE SB0, 0x0 ;  /* 0x000080000000791a */ /* 0x000fe80000000000 */
[----:B------:R-:W-:Y:S01]  /*a0b0*/  BAR.SYNC.DEFER_BLOCKING 0x0 ;  /* 0x0000000000007b1d */ /* 0x000fe20000010000 */
[----:B------:R-:W-:Y:S11]  /*a0c0*/  ISETP.GT.AND P6, PT, R215, R232, PT ;  /* 0x000000e8d700720c */ /* 0x000ff60003fc4270 */
[----:B------:R-:W-:Y:S02]  /*a0d0*/  @!UPT UIADD3 URZ, URZ, URZ, URZ ;  /* 0x0000003f3f3ff290 */ /* 0x000fe4000fffe03f */
[----:B------:R-:W-:Y:S01]  /*a0e0*/  @!P6 SHF.R.S32.HI R39, RZ, 0x1f, R232 ;  /* 0x0000001fff27e819 */ /* 0x000fe200000114e8 */
[C---:B------:R-:W-:Y:S01]  /*a0f0*/  @!P6 IMAD.WIDE.U32 R36, R232.reuse, c[0x0][0x208], RZ ;  /* 0x00008200e824ea25 */ /* 0x040fe200078e00ff */
[----:B------:R-:W-:Y:S02]  /*a100*/  @!P6 MOV R44, R226 ;  /* 0x000000e2002ce202 */ /* 0x000fe40000000f00 */
[----:B------:R-:W-:Y:S01]  /*a110*/  @!P6 MOV R45, R229 ;  /* 0x000000e5002de202 */ /* 0x000fe20000000f00 */
[----:B------:R-:W-:Y:S04]  /*a120*/  @!P6 IMAD R39, R39, c[0x0][0x208], RZ ;  /* 0x000082002727ea24 */ /* 0x000fe800078e02ff */
[----:B------:R-:W-:Y:S01]  /*a130*/  @!P6 IMAD R39, R232, c[0x0][0x20c], R39 ;  /* 0x00008300e827ea24 */ /* 0x000fe200078e0227 */
[----:B------:R-:W1:Y:S01]  /*a140*/  LDSM.16.M88.4 R8, [R214+0x8100] ;  /* 0x00810000d608783b */ /* 0x000e620000000200 */
[----:B------:R-:W-:Y:S03]  /*a150*/  @!P6 IMAD.WIDE.U32 R44, R36, 0x60, R44 ;  /* 0x00000060242ce825 */ /* 0x000fe600078e002c */
[----:B------:R-:W-:Y:S02]  /*a160*/  @!P6 IADD3 R0, R37, R39, RZ ;  /* 0x000000272500e210 */ /* 0x000fe40007ffe0ff */
[----:B------:R-:W-:Y:S02]  /*a170*/  @!P6 SHF.L.U32 R162, R44, 0x1, RZ ;  /* 0x000000012ca2e819 */ /* 0x000fe400000006ff */
[----:B------:R-:W2:Y:S01]  /*a180*/  LDSM.16.M88.4 R16, [R214+0x8900] ;  /* 0x00890000d610783b */ /* 0x000ea20000000200 */
[----:B------:R-:W-:Y:S01]  /*a190*/  @!P6 IMAD R0, R0, 0x60, RZ ;  /* 0x000000600000e824 */ /* 0x000fe200078e02ff */
[C---:B------:R-:W-:Y:S02]  /*a1a0*/  @!P6 IADD3 R160, P5, R162.reuse, 0x80, RZ ;  /* 0x00000080a2a0e810 */ /* 0x040fe40007fbe0ff */
[----:B------:R-:W-:Y:S02]  /*a1b0*/  @!P6 IADD3 R162, P0, R162, c[0x0][0x1f8], RZ ;  /* 0x00007e00a2a2ea10 */ /* 0x000fe40007f1e0ff */
[----:B------:R-:W-:Y:S02]  /*a1c0*/  @!P6 IADD3 R160, P2, R160, c[0x0][0x1f8], RZ ;  /* 0x00007e00a0a0ea10 */ /* 0x000fe40007f5e0ff */
[----:B------:R-:W3:Y:S01]  /*a1d0*/  LDSM.16.M88.4 R24, [R214+0x9100] ;  /* 0x00910000d618783b */ /* 0x000ee20000000200 */
[----:B------:R-:W-:Y:S02]  /*a1e0*/  @!P6 IADD3 R164, P1, R162, UR12, RZ ;  /* 0x0000000ca2a4ec10 */ /* 0x000fe4000ff3e0ff */
[----:B------:R-:W-:Y:S04]  /*a1f0*/  @!P6 IADD3 R0, R45, R0, RZ ;  /* 0x000000002d00e210 */ /* 0x000fe80007ffe0ff */
[----:B------:R-:W-:Y:S01]  /*a200*/  @!P6 SHF.L.U64.HI R0, R44, 0x1, R0 ;  /* 0x000000012c00e819 */ /* 0x000fe20000010200 */
[----:B------:R-:W4:Y:S03]  /*a210*/  LDSM.16.M88.4 R32, [R214+0x9900] ;  /* 0x00990000d620783b */ /* 0x000f260000000200 */
[----:B------:R-:W-:Y:S02]  /*a220*/  @!P6 IADD3.X R163, R0, c[0x0][0x1fc], RZ, P0, !PT ;  /* 0x00007f0000a3ea10 */ /* 0x000fe400007fe4ff */
[----:B------:R-:W-:Y:S02]  /*a230*/  @!P6 IADD3.X R161, RZ, c[0x0][0x1fc], R0, P2, P5 ;  /* 0x00007f00ffa1ea10 */ /* 0x000fe400017ea400 */
[----:B------:R-:W-:Y:S01]  /*a240*/  @!P6 IADD3.X R165, R163, UR17, RZ, P1, !PT ;  /* 0x00000011a3a5ec10 */ /* 0x000fe20008ffe4ff */
[----:B------:R-:W5:Y:S01]  /*a250*/  LDSM.16.M88.4 R40, [R214+0xa100] ;  /* 0x00a10000d628783b */ /* 0x000f620000000200 */
[----:B------:R-:W-:Y:S02]  /*a260*/  @!P6 IADD3 R116, P0, R164, UR12, RZ ;  /* 0x0000000ca474ec10 */ /* 0x000fe4000ff1e0ff */
[C---:B------:R-:W-:Y:S02]  /*a270*/  ISETP.GT.AND P5, PT, R232.reuse, R215, PT ;  /* 0x000000d7e800720c */ /* 0x040fe40003fa4270 */
[----:B------:R-:W-:Y:S01]  /*a280*/  @!P6 IADD3.X R117, R165, UR17, RZ, P0, !PT ;  /* 0x00000011a575ec10 */ /* 0x000fe200087fe4ff */
[C---:B-1----:R-:W-:Y:S02]  /*a290*/  HMMA.16816.F32 R4, R120.reuse, R8, RZ ;  /* 0x000000087804723c */ /* 0x042fe400000018ff */
[----:B------:R-:W1:Y:S06]  /*a2a0*/  LDSM.16.M88.4 R48, [R214+0xa900] ;  /* 0x00a90000d630783b */ /* 0x000e6c0000000200 */
[C---:B------:R-:W-:Y:S02]  /*a2b0*/  HMMA.16816.F32 R8, R120.reuse, R10, RZ ;  /* 0x0000000a7808723c */ /* 0x040fe400000018ff */
[----:B------:R-:W1:Y:S06]  /*a2c0*/  LDSM.16.M88.4 R124, [R213] ;  /* 0x00000000d57c783b */ /* 0x000e6c0000000200 */
[C---:B--2---:R-:W-:Y:S02]  /*a2d0*/  HMMA.16816.F32 R12, R120.reuse, R16, RZ ;  /* 0x00000010780c723c */ /* 0x044fe400000018ff */
[----:B------:R-:W2:Y:S06]  /*a2e0*/  LDSM.16.M88.4 R128, [R207] ;  /* 0x00000000cf80783b */ /* 0x000eac0000000200 */
[C---:B------:R-:W-:Y:S02]  /*a2f0*/  HMMA.16816.F32 R16, R120.reuse, R18, RZ ;  /* 0x000000127810723c */ /* 0x040fe400000018ff */
[----:B------:R-:W1:Y:S06]  /*a300*/  LDSM.16.M88.4 R132, [R206] ;  /* 0x00000000ce84783b */ /* 0x000e6c0000000200 */
[C---:B---3--:R-:W-:Y:S02]  /*a310*/  HMMA.16816.F32 R20, R120.reuse, R24, RZ ;  /* 0x000000187814723c */ /* 0x048fe400000018ff */
[----:B------:R-:W3:Y:S06]  /*a320*/  LDSM.16.M88.4 R136, [R205] ;  /* 0x00000000cd88783b */ /* 0x000eec0000000200 */
[C---:B------:R-:W-:Y:S02]  /*a330*/  HMMA.16816.F32 R24, R120.reuse, R26, RZ ;  /* 0x0000001a7818723c */ /* 0x040fe400000018ff */
[----:B------:R-:W2:Y:S06]  /*a340*/  LDSM.16.M88.4 R144, [R204] ;  /* 0x00000000cc90783b */ /* 0x000eac0000000200 */
[C---:B----4-:R-:W-:Y:S02]  /*a350*/  HMMA.16816.F32 R28, R120.reuse, R32, RZ ;  /* 0x00000020781c723c */ /* 0x050fe400000018ff */
[----:B------:R-:W4:Y:S06]  /*a360*/  LDSM.16.M88.4 R148, [R203] ;  /* 0x00000000cb94783b */ /* 0x000f2c0000000200 */
[C---:B------:R-:W-:Y:S02]  /*a370*/  HMMA.16816.F32 R32, R120.reuse, R34, RZ ;  /* 0x000000227820723c */ /* 0x040fe400000018ff */
[----:B------:R-:W-:Y:S01]  /*a380*/  @!PT LDS RZ, [RZ] ;  /* 0x00000000fffff984 */ /* 0x000fe20000000800 */
[----:B------:R-:W-:Y:S01]  /*a390*/  @!PT LDS RZ, [RZ] ;  /* 0x00000000fffff984 */ /* 0x000fe20000000800 */
[----:B------:R-:W-:Y:S01]  /*a3a0*/  @!PT LDS RZ, [RZ] ;  /* 0x00000000fffff984 */ /* 0x000fe20000000800 */
[----:B------:R2:W-:Y:S06]  /*a3b0*/  @!P6 LDGSTS.E.BYPASS.LTC128B.128 [R216+0x100], [R162.64], !P4 ;  /* 0x00100000a2d8efae */ /* 0x0005ec000e101d4e */
[C---:B-----5:R-:W-:Y:S02]  /*a3c0*/  HMMA.16816.F32 R36, R120.reuse, R40, RZ ;  /* 0x000000287824723c */ /* 0x060fe400000018ff */
[----:B------:R5:W-:Y:S06]  /*a3d0*/  @!P6 LDGSTS.E.BYPASS.LTC128B.128 [R216+0x3100], [R160.64], !P3 ;  /* 0x03100000a0d8efae */ /* 0x000bec000d901d4e */
[C---:B------:R-:W-:Y:S02]  /*a3e0*/  HMMA.16816.F32 R40, R120.reuse, R42, RZ ;  /* 0x0000002a7828723c */ /* 0x040fe400000018ff */
[----:B------:R2:W-:Y:S06]  /*a3f0*/  @!P6 LDGSTS.E.BYPASS.LTC128B.128 [R216+0x1100], [R164.64], !P4 ;  /* 0x01100000a4d8efae */ /* 0x0005ec000e101d4e */
[C---:B-1----:R-:W-:Y:S02]  /*a400*/  HMMA.16816.F32 R44, R120.reuse, R48, RZ ;  /* 0x00000030782c723c */ /* 0x042fe400000018ff */
[----:B------:R1:W-:Y:S06]  /*a410*/  @!P6 LDGSTS.E.BYPASS.LTC128B.128 [R216+0x4100], [R164.64+0x80], !P3 ;  /* 0x04100080a4d8efae */ /* 0x0003ec000d901d4e */
[----:B------:R-:W-:Y:S02]  /*a420*/  HMMA.16816.F32 R48, R120, R50, RZ ;  /* 0x000000327830723c */ /* 0x000fe400000018ff */
[----:B------:R1:W-:Y:S06]  /*a430*/  @!P6 LDGSTS.E.BYPASS.LTC128B.128 [R216+0x2100], [R116.64], !P4 ;  /* 0x0210000074d8efae */ /* 0x0003ec000e101d4e */
[C---:B------:R-:W-:Y:S02]  /*a440*/  HMMA.16816.F32 R4, R140.reuse, R124, R4 ;  /* 0x0000007c8c04723c */ /* 0x040fe40000001804 */
[----:B------:R1:W-:Y:S06]  /*a450*/  @!P6 LDGSTS.E.BYPASS.LTC128B.128 [R216+0x5100], [R116.64+0x80], !P3 ;  /* 0x0510008074d8efae */ /* 0x0003ec000d901d4e */
[C---:B------:R-:W-:Y:S02]  /*a460*/  HMMA.16816.F32 R8, R140.reuse, R126, R8 ;  /* 0x0000007e8c08723c */ /* 0x040fe40000001808 */
[----:B------:R-:W1:Y:S06]  /*a470*/  LDSM.16.M88.4 R156, [R211+0x8100] ;  /* 0x00810000d39c783b */ /* 0x000e6c0000000200 */
[C---:B--2---:R-:W-:Y:S02]  /*a480*/  HMMA.16816.F32 R12, R140.reuse, R128, R12 ;  /* 0x000000808c0c723c */ /* 0x044fe4000000180c */
[----:B------:R-:W0:Y:S06]  /*a490*/  LDGDEPBAR ;  /* 0x00000000000079af */ /* 0x000e2c0000000000 */
[C---:B------:R-:W-:Y:S02]  /*a4a0*/  HMMA.16816.F32 R16, R140.reuse, R130, R16 ;  /* 0x000000828c10723c */ /* 0x040fe40000001810 */
[----:B------:R-:W2:Y:S06]  /*a4b0*/  LDSM.16.M88.4 R124, [R211+0x8900] ;  /* 0x00890000d37c783b */ /* 0x000eac0000000200 */
[C---:B------:R-:W-:Y:S02]  /*a4c0*/  HMMA.16816.F32 R20, R140.reuse, R132, R20 ;  /* 0x000000848c14723c */ /* 0x040fe40000001814 */
[----:B------:R-:W2:Y:S06]  /*a4d0*/  LDSM.16.M88.4 R128, [R211+0x9100] ;  /* 0x00910000d380783b */ /* 0x000eac0000000200 */
[C---:B------:R-:W-:Y:S02]  /*a4e0*/  HMMA.16816.F32 R24, R140.reuse, R134, R24 ;  /* 0x000000868c18723c */ /* 0x040fe40000001818 */
[----:B-----5:R-:W5:Y:S06]  /*a4f0*/  LDSM.16.M88.4 R160, [R211+0x9900] ;  /* 0x00990000d3a0783b */ /* 0x020f6c0000000200 */
[C---:B---3--:R-:W-:Y:S02]  /*a500*/  HMMA.16816.F32 R28, R140.reuse, R136, R28 ;  /* 0x000000888c1c723c */ /* 0x048fe4000000181c */
[----:B-1----:R-:W1:Y:S06]  /*a510*/  LDSM.16.M88.4 R164, [R211+0xa100] ;  /* 0x00a10000d3a4783b */ /* 0x002e6c0000000200 */
[C---:B------:R-:W-:Y:S02]  /*a520*/  HMMA.16816.F32 R32, R140.reuse, R138, R32 ;  /* 0x0000008a8c20723c */ /* 0x040fe40000001820 */
[----:B------:R-:W3:Y:S06]  /*a530*/  LDSM.16.M88.4 R184, [R211+0xa900] ;  /* 0x00a90000d3b8783b */ /* 0x000eec0000000200 */
[C---:B------:R-:W-:Y:S02]  /*a540*/  HMMA.16816.F32 R36, R140.reuse, R144, R36 ;  /* 0x000000908c24723c */ /* 0x040fe40000001824 */
[----:B------:R-:W1:Y:S06]  /*a550*/  LDSM.16.M88.4 R132, [R202] ;  /* 0x00000000ca84783b */ /* 0x000e6c0000000200 */
[C---:B------:R-:W-:Y:S02]  /*a560*/  HMMA.16816.F32 R40, R140.reuse, R146, R40 ;  /* 0x000000928c28723c */ /* 0x040fe40000001828 */
[----:B------:R-:W1:Y:S06]  /*a570*/  LDSM.16.M88.4 R136, [R202+0x800] ;  /* 0x00080000ca88783b */ /* 0x000e6c0000000200 */
[C---:B----4-:R-:W-:Y:S02]  /*a580*/  HMMA.16816.F32 R44, R140.reuse, R148, R44 ;  /* 0x000000948c2c723c */ /* 0x050fe4000000182c */
[----:B------:R-:W4:Y:S06]  /*a590*/  LDSM.16.M88.4 R144, [R202+0x1000] ;  /* 0x00100000ca90783b */ /* 0x000f2c0000000200 */
[----:B------:R-:W-:Y:S02]  /*a5a0*/  HMMA.16816.F32 R48, R140, R150, R48 ;  /* 0x000000968c30723c */ /* 0x000fe40000001830 */
[----:B------:R-:W1:Y:S06]  /*a5b0*/  LDSM.16.M88.4 R148, [R202+0x1800] ;  /* 0x00180000ca94783b */ /* 0x000e6c0000000200 */
[C---:B------:R-:W-:Y:S02]  /*a5c0*/  HMMA.16816.F32 R4, R152.reuse, R156, R4 ;  /* 0x0000009c9804723c */ /* 0x040fe40000001804 */
[----:B------:R-:W-:Y:S06]  /*a5d0*/  LDSM.16.M88.4 R192, [R211+0xd900] ;  /* 0x00d90000d3c0783b */ /* 0x000fec0000000200 */
[C---:B------:R-:W-:Y:S02]  /*a5e0*/  HMMA.16816.F32 R8, R152.reuse, R158, R8 ;  /* 0x0000009e9808723c */ /* 0x040fe40000001808 */
[----:B------:R-:W1:Y:S06]  /*a5f0*/  LDSM.16.M88.4 R156, [R202+0x2000] ;  /* 0x00200000ca9c783b */ /* 0x000e6c0000000200 */
[C---:B--2---:R-:W-:Y:S08]  /*a600*/  HMMA.16816.F32 R12, R152.reuse, R124, R12 ;  /* 0x0000007c980c723c */ /* 0x044ff0000000180c */
[C---:B------:R-:W-:Y:S01]  /*a610*/  HMMA.16816.F32 R16, R152.reuse, R126, R16 ;  /* 0x0000007e9810723c */ /* 0x040fe20000001810 */
[----:B------:R-:W2:Y:S07]  /*a620*/  LDSM.16.M88.4 R124, [R202+0x2800] ;  /* 0x00280000ca7c783b */ /* 0x000eae0000000200 */
[C---:B------:R-:W-:Y:S08]  /*a630*/  HMMA.16816.F32 R20, R152.reuse, R128, R20 ;  /* 0x000000809814723c */ /* 0x040ff00000001814 */
[C---:B------:R-:W-:Y:S01]  /*a640*/  HMMA.16816.F32 R24, R152.reuse, R130, R24 ;  /* 0x000000829818723c */ /* 0x040fe20000001818 */
[----:B------:R-:W2:Y:S07]  /*a650*/  LDSM.16.M88.4 R128, [R214+0xb100] ;  /* 0x00b10000d680783b */ /* 0x000eae0000000200 */
[C---:B-----5:R-:W-:Y:S08]  /*a660*/  HMMA.16816.F32 R28, R152.reuse, R160, R28 ;  /* 0x000000a0981c723c */ /* 0x060ff0000000181c */
[C---:B------:R-:W-:Y:S01]  /*a670*/  HMMA.16816.F32 R32, R152.reuse, R162, R32 ;  /* 0x000000a29820723c */ /* 0x040fe20000001820 */
[----:B------:R-:W5:Y:S07]  /*a680*/  LDSM.16.M88.4 R160, [R214+0xb900] ;  /* 0x00b90000d6a0783b */ /* 0x000f6e0000000200 */
[C---:B-1----:R-:W-:Y:S08]  /*a690*/  HMMA.16816.F32 R36, R152.reuse, R164, R36 ;  /* 0x000000a49824723c */ /* 0x042ff00000001824 */
[C---:B------:R-:W-:Y:S01]  /*a6a0*/  HMMA.16816.F32 R40, R152.reuse, R166, R40 ;  /* 0x000000a69828723c */ /* 0x040fe20000001828 */
[----:B------:R-:W1:Y:S07]  /*a6b0*/  LDSM.16.M88.4 R164, [R214+0xc100] ;  /* 0x00c10000d6a4783b */ /* 0x000e6e0000000200 */
[C---:B---3--:R-:W-:Y:S08]  /*a6c0*/  HMMA.16816.F32 R44, R152.reuse, R184, R44 ;  /* 0x000000b8982c723c */ /* 0x048ff0000000182c */
[----:B------:R-:W-:Y:S01]  /*a6d0*/  HMMA.16816.F32 R48, R152, R186, R48 ;  /* 0x000000ba9830723c */ /* 0x000fe20000001830 */
[----:B------:R-:W3:Y:S07]  /*a6e0*/  LDSM.16.M88.4 R184, [R214+0xc900] ;  /* 0x00c90000d6b8783b */ /* 0x000eee0000000200 */
[C---:B------:R-:W-:Y:S08]  /*a6f0*/  HMMA.16816.F32 R4, R168.reuse, R132, R4 ;  /* 0x00000084a804723c */ /* 0x040ff00000001804 */
[C---:B------:R-:W-:Y:S01]  /*a700*/  HMMA.16816.F32 R8, R168.reuse, R134, R8 ;  /* 0x00000086a808723c */ /* 0x040fe20000001808 */
[----:B------:R-:W1:Y:S07]  /*a710*/  LDSM.16.M88.4 R132, [R214+0xd100] ;  /* 0x00d10000d684783b */ /* 0x000e6e0000000200 */
[C---:B------:R-:W-:Y:S08]  /*a720*/  HMMA.16816.F32 R12, R168.reuse, R136, R12 ;  /* 0x00000088a80c723c */ /* 0x040ff0000000180c */
[C---:B------:R-:W-:Y:S01]  /*a730*/  HMMA.16816.F32 R16, R168.reuse, R138, R16 ;  /* 0x0000008aa810723c */ /* 0x040fe20000001810 */
[----:B------:R-:W1:Y:S07]  /*a740*/  LDSM.16.M88.4 R136, [R214+0xd900] ;  /* 0x00d90000d688783b */ /* 0x000e6e0000000200 */
[C---:B----4-:R-:W-:Y:S08]  /*a750*/  HMMA.16816.F32 R20, R168.reuse, R144, R20 ;  /* 0x00000090a814723c */ /* 0x050ff00000001814 */
[C---:B------:R-:W-:Y:S01]  /*a760*/  HMMA.16816.F32 R24, R168.reuse, R146, R24 ;  /* 0x00000092a818723c */ /* 0x040fe20000001818 */
[----:B------:R-:W4:Y:S07]  /*a770*/  LDSM.16.M88.4 R144, [R201] ;  /* 0x00000000c990783b */ /* 0x000f2e0000000200 */
[C---:B------:R-:W-:Y:S08]  /*a780*/  HMMA.16816.F32 R28, R168.reuse, R148, R28 ;  /* 0x00000094a81c723c */ /* 0x040ff0000000181c */
[C---:B------:R-:W-:Y:S01]  /*a790*/  HMMA.16816.F32 R32, R168.reuse, R150, R32 ;  /* 0x00000096a820723c */ /* 0x040fe20000001820 */
[----:B------:R-:W1:Y:S07]  /*a7a0*/  LDSM.16.M88.4 R148, [R200] ;  /* 0x00000000c894783b */ /* 0x000e6e0000000200 */
[C---:B------:R-:W-:Y:S08]  /*a7b0*/  HMMA.16816.F32 R36, R168.reuse, R156, R36 ;  /* 0x0000009ca824723c */ /* 0x040ff00000001824 */
[C---:B------:R-:W-:Y:S01]  /*a7c0*/  HMMA.16816.F32 R40, R168.reuse, R158, R40 ;  /* 0x0000009ea828723c */ /* 0x040fe20000001828 */
[----:B------:R-:W-:Y:S07]  /*a7d0*/  LDSM.16.M88.4 R156, [R197] ;  /* 0x00000000c59c783b */ /* 0x000fee0000000200 */
[C---:B--2---:R-:W-:Y:S08]  /*a7e0*/  HMMA.16816.F32 R44, R168.reuse, R124, R44 ;  /* 0x0000007ca82c723c */ /* 0x044ff0000000182c */
[----:B------:R-:W-:Y:S01]  /*a7f0*/  HMMA.16816.F32 R48, R168, R126, R48 ;  /* 0x0000007ea830723c */ /* 0x000fe20000001830 */
[----:B------:R-:W2:Y:S07]  /*a800*/  LDSM.16.M88.4 R124, [R199] ;  /* 0x00000000c77c783b */ /* 0x000eae0000000200 */
[C---:B------:R-:W-:Y:S08]  /*a810*/  HMMA.16816.F32 R4, R172.reuse, R128, R4 ;  /* 0x00000080ac04723c */ /* 0x040ff00000001804 */
[C---:B------:R-:W-:Y:S01]  /*a820*/  HMMA.16816.F32 R8, R172.reuse, R130, R8 ;  /* 0x00000082ac08723c */ /* 0x040fe20000001808 */
[----:B------:R-:W2:Y:S07]  /*a830*/  LDSM.16.M88.4 R128, [R198] ;  /* 0x00000000c680783b */ /* 0x000eae0000000200 */
[C---:B-----5:R-:W-:Y:S08]  /*a840*/  HMMA.16816.F32 R12, R172.reuse, R160, R12 ;  /* 0x000000a0ac0c723c */ /* 0x060ff0000000180c */
[C---:B------:R-:W-:Y:S01]  /*a850*/  HMMA.16816.F32 R16, R172.reuse, R162, R16 ;  /* 0x000000a2ac10723c */ /* 0x040fe20000001810 */
[----:B------:R-:W5:Y:S07]  /*a860*/  LDSM.16.M88.4 R160, [R196] ;  /* 0x00000000c4a0783b */ /* 0x000f6e0000000200 */
[C---:B-1----:R-:W-:Y:S08]  /*a870*/  HMMA.16816.F32 R20, R172.reuse, R164, R20 ;  /* 0x000000a4ac14723c */ /* 0x042ff00000001814 */
[C---:B------:R-:W-:Y:S01]  /*a880*/  HMMA.16816.F32 R24, R172.reuse, R166, R24 ;  /* 0x000000a6ac18723c */ /* 0x040fe20000001818 */
[----:B------:R-:W1:Y:S07]  /*a890*/  LDSM.16.M88.4 R164, [R211+0xb100] ;  /* 0x00b10000d3a4783b */ /* 0x000e6e0000000200 */
[C---:B---3--:R-:W-:Y:S08]  /*a8a0*/  HMMA.16816.F32 R28, R172.reuse, R184, R28 ;  /* 0x000000b8ac1c723c */ /* 0x048ff0000000181c */
[C---:B------:R-:W-:Y:S01]  /*a8b0*/  HMMA.16816.F32 R32, R172.reuse, R186, R32 ;  /* 0x000000baac20723c */ /* 0x040fe20000001820 */
[----:B------:R-:W-:Y:S07]  /*a8c0*/  LDSM.16.M88.4 R184, [R211+0xd100] ;  /* 0x00d10000d3b8783b */ /* 0x000fee0000000200 */
[C---:B------:R-:W-:Y:S08]  /*a8d0*/  HMMA.16816.F32 R36, R172.reuse, R132, R36 ;  /* 0x00000084ac24723c */ /* 0x040ff00000001824 */
[C---:B------:R-:W-:Y:S01]  /*a8e0*/  HMMA.16816.F32 R40, R172.reuse, R134, R40 ;  /* 0x00000086ac28723c */ /* 0x040fe20000001828 */
[----:B------:R-:W3:Y:S07]  /*a8f0*/  LDSM.16.M88.4 R132, [R211+0xb900] ;  /* 0x00b90000d384783b */ /* 0x000eee0000000200 */
        /* <DEDUP_REMOVED lines=9> */
[C---:B--2---:R-:W-:Y:S08]  /*a990*/  HMMA.16816.F32 R20, R176.reuse, R124, R20 ;  /* 0x0000007cb014723c */ /* 0x044ff00000001814 */
[C---:B------:R-:W-:Y:S01]  /*a9a0*/  HMMA.16816.F32 R24, R176.reuse, R126, R24 ;  /* 0x0000007eb018723c */ /* 0x040fe20000001818 */
[----:B------:R-:W2:Y:S07]  /*a9b0*/  LDSM.16.M88.4 R124, [R202+0x3800] ;  /* 0x00380000ca7c783b */ /* 0x000eae0000000200 */
[C---:B------:R-:W-:Y:S08]  /*a9c0*/  HMMA.16816.F32 R28, R176.reuse, R128, R28 ;  /* 0x00000080b01c723c */ /* 0x040ff0000000181c */
[C---:B------:R-:W-:Y:S08]  /*a9d0*/  HMMA.16816.F32 R32, R176.reuse, R130, R32 ;  /* 0x00000082b020723c */ /* 0x040ff00000001820 */
[C---:B------:R-:W-:Y:S08]  /*a9e0*/  HMMA.16816.F32 R36, R176.reuse, R156, R36 ;  /* 0x0000009cb024723c */ /* 0x040ff00000001824 */
[C---:B------:R-:W-:Y:S08]  /*a9f0*/  HMMA.16816.F32 R40, R176.reuse, R158, R40 ;  /* 0x0000009eb028723c */ /* 0x040ff00000001828 */
[C---:B-----5:R-:W-:Y:S08]  /*aa00*/  HMMA.16816.F32 R44, R176.reuse, R160, R44 ;  /* 0x000000a0b02c723c */ /* 0x060ff0000000182c */
[----:B------:R-:W-:Y:S08]  /*aa10*/  HMMA.16816.F32 R48, R176, R162, R48 ;  /* 0x000000a2b030723c */ /* 0x000ff00000001830 */
[C---:B-1----:R-:W-:Y:S08]  /*aa20*/  HMMA.16816.F32 R4, R180.reuse, R164, R4 ;  /* 0x000000a4b404723c */ /* 0x042ff00000001804 */
[C---:B------:R-:W-:Y:S08]  /*aa30*/  HMMA.16816.F32 R8, R180.reuse, R166, R8 ;  /* 0x000000a6b408723c */ /* 0x040ff00000001808 */
[C---:B---3--:R-:W-:Y:S08]  /*aa40*/  HMMA.16816.F32 R12, R180.reuse, R132, R12 ;  /* 0x00000084b40c723c */ /* 0x048ff0000000180c */
[C---:B------:R-:W-:Y:S08]  /*aa50*/  HMMA.16816.F32 R16, R180.reuse, R134, R16 ;  /* 0x00000086b410723c */ /* 0x040ff00000001810 */
[C---:B------:R-:W-:Y:S08]  /*aa60*/  HMMA.16816.F32 R20, R180.reuse, R136, R20 ;  /* 0x00000088b414723c */ /* 0x040ff00000001814 */
[C---:B------:R-:W-:Y:S08]  /*aa70*/  HMMA.16816.F32 R24, R180.reuse, R138, R24 ;  /* 0x0000008ab418723c */ /* 0x040ff00000001818 */
[C---:B----4-:R-:W-:Y:S08]  /*aa80*/  HMMA.16816.F32 R28, R180.reuse, R144, R28 ;  /* 0x00000090b41c723c */ /* 0x050ff0000000181c */
[C---:B------:R-:W-:Y:S08]  /*aa90*/  HMMA.16816.F32 R32, R180.reuse, R146, R32 ;  /* 0x00000092b420723c */ /* 0x040ff00000001820 */
[C---:B------:R-:W-:Y:S08]  /*aaa0*/  HMMA.16816.F32 R36, R180.reuse, R184, R36 ;  /* 0x000000b8b424723c */ /* 0x040ff00000001824 */
[C---:B------:R-:W-:Y:S08]  /*aab0*/  HMMA.16816.F32 R40, R180.reuse, R186, R40 ;  /* 0x000000bab428723c */ /* 0x040ff00000001828 */
[C---:B------:R-:W-:Y:S07]  /*aac0*/  HMMA.16816.F32 R44, R180.reuse, R192, R44 ;  /* 0x000000c0b42c723c */ /* 0x040fee000000182c */
[----:B------:R-:W-:Y:S01]  /*aad0*/  IADD3 R192, R232, -0x1, RZ ;  /* 0xffffffffe8c07810 */ /* 0x000fe20007ffe0ff */
[----:B------:R-:W-:Y:S08]  /*aae0*/  HMMA.16816.F32 R48, R180, R194, R48 ;  /* 0x000000c2b430723c */ /* 0x000ff00000001830 */
[C---:B------:R-:W-:Y:S08]  /*aaf0*/  HMMA.16816.F32 R4, R188.reuse, R148, R4 ;  /* 0x00000094bc04723c */ /* 0x040ff00000001804 */
[C---:B------:R-:W-:Y:S08]  /*ab00*/  HMMA.16816.F32 R8, R188.reuse, R150, R8 ;  /* 0x00000096bc08723c */ /* 0x040ff00000001808 */
[C---:B--2---:R-:W-:Y:S08]  /*ab10*/  HMMA.16816.F32 R12, R188.reuse, R124, R12 ;  /* 0x0000007cbc0c723c */ /* 0x044ff0000000180c */
[----:B------:R-:W-:Y:S01]  /*ab20*/  FMUL.FTZ R130, R4, c[0x0][0x320] ;  /* 0x0000c80004827a20 */ /* 0x000fe20000410000 */
[C---:B------:R-:W-:Y:S03]  /*ab30*/  HMMA.16816.F32 R16, R188.reuse, R126, R16 ;  /* 0x0000007ebc10723c */ /* 0x040fe60000001810 */
[----:B------:R-:W-:Y:S02]  /*ab40*/  FMUL.FTZ R131, R5, c[0x0][0x320] ;  /* 0x0000c80005837a20 */ /* 0x000fe40000410000 */
[----:B------:R-:W1:Y:S01]  /*ab50*/  MUFU.TANH R130, R130 ;  /* 0x0000008200827308 */ /* 0x000e620000002400 */
[----:B------:R-:W-:Y:S02]  /*ab60*/  FMUL.FTZ R128, R6, c[0x0][0x320] ;  /* 0x0000c80006807a20 */ /* 0x000fe40000410000 */
[----:B------:R-:W-:Y:S02]  /*ab70*/  FMUL.FTZ R129, R7, c[0x0][0x320] ;  /* 0x0000c80007817a20 */ /* 0x000fe40000410000 */
[----:B------:R-:W2:Y:S02]  /*ab80*/  LDSM.16.M88.4 R4, [R202+0x4000] ;  /* 0x00400000ca04783b */ /* 0x000ea40000000200 */
[----:B------:R-:W-:Y:S02]  /*ab90*/  FMUL.FTZ R9, R9, c[0x0][0x320] ;  /* 0x0000c80009097a20 */ /* 0x000fe40000410000 */
[----:B------:R-:W-:Y:S01]  /*aba0*/  FMUL.FTZ R10, R10, c[0x0][0x320] ;  /* 0x0000c8000a0a7a20 */ /* 0x000fe20000410000 */
[----:B------:R-:W3:Y:S01]  /*abb0*/  MUFU.TANH R131, R131 ;  /* 0x0000008300837308 */ /* 0x000ee20000002400 */
[----:B------:R-:W-:Y:S02]  /*abc0*/  FMUL.FTZ R11, R11, c[0x0][0x320] ;  /* 0x0000c8000b0b7a20 */ /* 0x000fe40000410000 */
[----:B------:R-:W-:Y:S02]  /*abd0*/  FMUL.FTZ R134, R8, c[0x0][0x320] ;  /* 0x0000c80008867a20 */ /* 0x000fe40000410000 */
[----:B------:R-:W-:Y:S02]  /*abe0*/  FMUL.FTZ R14, R14, c[0x0][0x320] ;  /* 0x0000c8000e0e7a20 */ /* 0x000fe40000410000 */
[----:B------:R-:W-:Y:S02]  /*abf0*/  FMUL.FTZ R15, R15, c[0x0][0x320] ;  /* 0x0000c8000f0f7a20 */ /* 0x000fe40000410000 */
[----:B------:R-:W-:Y:S01]  /*ac00*/  FMUL.FTZ R137, R16, c[0x0][0x320] ;  /* 0x0000c80010897a20 */ /* 0x000fe20000410000 */
[----:B------:R-:W-:Y:S01]  /*ac10*/  MUFU.TANH R124, R9 ;  /* 0x00000009007c7308 */ /* 0x000fe20000002400 */
[----:B------:R-:W-:Y:S02]  /*ac20*/  FMUL.FTZ R18, R18, c[0x0][0x320] ;  /* 0x0000c80012127a20 */ /* 0x000fe40000410000 */
[----:B------:R-:W-:Y:S01]  /*ac30*/  FMUL.FTZ R17, R17, c[0x0][0x320] ;  /* 0x0000c80011117a20 */ /* 0x000fe20000410000 */
[----:B-1----:R-:W-:Y:S01]  /*ac40*/  FMNMX.FTZ R0, R130, R3, !PT ;  /* 0x0000000382007209 */ /* 0x002fe20007810000 */
[----:B------:R-:W-:Y:S02]  /*ac50*/  FMUL.FTZ R19, R19, c[0x0][0x320] ;  /* 0x0000c80013137a20 */ /* 0x000fe40000410000 */
[----:B------:R-:W-:Y:S02]  /*ac60*/  FMUL.FTZ R135, R12, c[0x0][0x320] ;  /* 0x0000c8000c877a20 */ /* 0x000fe40000410000 */
[----:B------:R-:W-:Y:S01]  /*ac70*/  FMUL.FTZ R13, R13, c[0x0][0x320] ;  /* 0x0000c8000d0d7a20 */ /* 0x000fe20000410000 */
[----:B------:R-:W-:Y:S10]  /*ac80*/  MUFU.TANH R138, R17 ;  /* 0x00000011008a7308 */ /* 0x000ff40000002400 */
[----:B------:R-:W-:Y:S01]  /*ac90*/  MUFU.TANH R166, R10 ;  /* 0x0000000a00a67308 */ /* 0x000fe20000002400 */
[C---:B--2---:R-:W-:Y:S09]  /*aca0*/  HMMA.16816.F32 R20, R188.reuse, R4, R20 ;  /* 0x00000004bc14723c */ /* 0x044ff20000001814 */
[----:B------:R-:W-:Y:S01]  /*acb0*/  MUFU.TANH R136, R13 ;  /* 0x0000000d00887308 */ /* 0x000fe20000002400 */
[C---:B------:R-:W-:Y:S01]  /*acc0*/  HMMA.16816.F32 R24, R188.reuse, R6, R24 ;  /* 0x00000006bc18723c */ /* 0x040fe20000001818 */
[----:B------:R-:W-:Y:S08]  /*acd0*/  LDSM.16.M88.4 R4, [R202+0x5000] ;  /* 0x00500000ca04783b */ /* 0x000ff00000000200 */
[----:B------:R1:W-:Y:S05]  /*ace0*/  MUFU.TANH R158, R11 ;  /* 0x0000000b009e7308 */ /* 0x0003ea0000002400 */
[----:B------:R-:W-:Y:S05]  /*acf0*/  FMUL.FTZ R187, R20, c[0x0][0x320] ;  /* 0x0000c80014bb7a20 */ /* 0x000fea0000410000 */
[----:B------:R-:W2:Y:S01]  /*ad00*/  MUFU.TANH R128, R128 ;  /* 0x0000008000807308 */ /* 0x000ea20000002400 */
        /* <DEDUP_REMOVED lines=8> */
[----:B-1----:R-:W1:Y:S06]  /*ad90*/  LDSM.16.M88.4 R8, [R202+0x4800] ;  /* 0x00480000ca08783b */ /* 0x002e6c0000000200 */
[----:B------:R-:W4:Y:S10]  /*ada0*/  MUFU.TANH R134, R134 ;  /* 0x0000008600867308 */ /* 0x000f340000002400 */
[----:B------:R-:W5:Y:S10]  /*adb0*/  MUFU.TANH R135, R135 ;  /* 0x0000008700877308 */ /* 0x000f740000002400 */
[----:B------:R-:W2:Y:S10]  /*adc0*/  MUFU.TANH R146, R14 ;  /* 0x0000000e00927308 */ /* 0x000eb40000002400 */
[----:B------:R-:W-:Y:S01]  /*add0*/  MUFU.TANH R147, R15 ;  /* 0x0000000f00937308 */ /* 0x000fe20000002400 */
[C---:B-1----:R-:W-:Y:S09]  /*ade0*/  HMMA.16816.F32 R28, R188.reuse, R8, R28 ;  /* 0x00000008bc1c723c */ /* 0x042ff2000000181c */
[----:B------:R-:W1:Y:S01]  /*adf0*/  MUFU.TANH R137, R137 ;  /* 0x0000008900897308 */ /* 0x000e620000002400 */
[C---:B------:R-:W-:Y:S01]  /*ae00*/  HMMA.16816.F32 R32, R188.reuse, R10, R32 ;  /* 0x0000000abc20723c */ /* 0x040fe20000001820 */
[----:B------:R-:W1:Y:S01]  /*ae10*/  LDSM.16.M88.4 R8, [R202+0x5800] ;  /* 0x00580000ca08783b */ /* 0x000e620000000200 */
[----:B------:R-:W-:Y:S07]  /*ae20*/  DEPBAR.LE SB0, 0x0 ;  /* 0x000080000000791a */ /* 0x000fee0000000000 */
[----:B------:R-:W1:Y:S01]  /*ae30*/  MUFU.TANH R149, R18 ;  /* 0x0000001200957308 */ /* 0x000e620000002400 */
[C---:B------:R-:W-:Y:S01]  /*ae40*/  HMMA.16816.F32 R36, R188.reuse, R4, R36 ;  /* 0x00000004bc24723c */ /* 0x040fe20000001824 */
[----:B------:R-:W-:Y:S04]  /*ae50*/  BAR.SYNC.DEFER_BLOCKING 0x0 ;  /* 0x0000000000007b1d */ /* 0x000fe80000010000 */
[----:B------:R-:W-:Y:S03]  /*ae60*/  FMUL.FTZ R251, R28, c[0x0][0x320] ;  /* 0x0000c8001cfb7a20 */ /* 0x000fe60000410000 */
[C---:B------:R-:W-:Y:S01]  /*ae70*/  HMMA.16816.F32 R40, R188.reuse, R6, R40 ;  /* 0x00000006bc28723c */ /* 0x040fe20000001828 */
[----:B------:R-:W-:Y:S03]  /*ae80*/  MUFU.TANH R150, R19 ;  /* 0x0000001300967308 */ /* 0x000fe60000002400 */
[----:B------:R-:W-:Y:S02]  /*ae90*/  FMUL.FTZ R29, R29, c[0x0][0x320] ;  /* 0x0000c8001d1d7a20 */ /* 0x000fe40000410000 */
[----:B------:R-:W-:Y:S01]  /*aea0*/  FMUL.FTZ R30, R30, c[0x0][0x320] ;  /* 0x0000c8001e1e7a20 */ /* 0x000fe20000410000 */
[----:B---3--:R-:W-:Y:S01]  /*aeb0*/  FMNMX.FTZ R7, R131, R0, !PT ;  /* 0x0000000083077209 */ /* 0x008fe20007810000 */
[----:B------:R-:W-:Y:S01]  /*aec0*/  FMUL.FTZ R31, R31, c[0x0][0x320] ;  /* 0x0000c8001f1f7a20 */ /* 0x000fe20000410000 */
[----:B--2---:R-:W-:Y:S02]  /*aed0*/  FMNMX.FTZ R0, R128, R119, !PT ;  /* 0x0000007780007209 */ /* 0x004fe40007810000 */
[----:B------:R-:W2:Y:S01]  /*aee0*/  MUFU.TANH R187, R187 ;  /* 0x000000bb00bb7308 */ /* 0x000ea20000002400 */
[----:B----4-:R-:W-:Y:S01]  /*aef0*/  FMNMX.FTZ R7, R134, R7, !PT ;  /* 0x0000000786077209 */ /* 0x010fe20007810000 */
[----:B------:R-:W-:Y:S01]  /*af00*/  FMUL.FTZ R32, R32, c[0x0][0x320] ;  /* 0x0000c80020207a20 */ /* 0x000fe20000410000 */
[----:B------:R-:W-:Y:S01]  /*af10*/  FMNMX.FTZ R5, R129, R0, !PT ;  /* 0x0000000081057209 */ /* 0x000fe20007810000 */
[----:B------:R-:W-:Y:S01]  /*af20*/  FMUL.FTZ R33, R33, c[0x0][0x320] ;  /* 0x0000c80021217a20 */ /* 0x000fe20000410000 */
[----:B------:R-:W-:Y:S01]  /*af30*/  FMNMX.FTZ R0, R124, R7, !PT ;  /* 0x000000077c007209 */ /* 0x000fe20007810000 */
[----:B------:R-:W-:Y:S01]  /*af40*/  FMUL.FTZ R36, R36, c[0x0][0x320] ;  /* 0x0000c80024247a20 */ /* 0x000fe20000410000 */
[----:B------:R-:W-:Y:S01]  /*af50*/  FMNMX.FTZ R5, R166, R5, !PT ;  /* 0x00000005a6057209 */ /* 0x000fe20007810000 */
[----:B------:R-:W-:Y:S01]  /*af60*/  FMUL.FTZ R37, R37, c[0x0][0x320] ;  /* 0x0000c80025257a20 */ /* 0x000fe20000410000 */
[----:B-----5:R-:W-:Y:S01]  /*af70*/  FMNMX.FTZ R7, R135, R0, !PT ;  /* 0x0000000087077209 */ /* 0x020fe20007810000 */
[----:B------:R-:W3:Y:S01]  /*af80*/  MUFU.TANH R156, R21 ;  /* 0x00000015009c7308 */ /* 0x000ee20000002400 */
[----:B------:R-:W-:Y:S01]  /*af90*/  FMUL.FTZ R38, R38, c[0x0][0x320] ;  /* 0x0000c80026267a20 */ /* 0x000fe20000410000 */
[----:B------:R-:W-:Y:S01]  /*afa0*/  FMNMX.FTZ R5, R158, R5, !PT ;  /* 0x000000059e057209 */ /* 0x000fe20007810000 */
[----:B------:R-:W-:Y:S01]  /*afb0*/  FMUL.FTZ R39, R39, c[0x0][0x320] ;  /* 0x0000c80027277a20 */ /* 0x000fe20000410000 */
[C---:B-1----:R-:W-:Y:S03]  /*afc0*/  HMMA.16816.F32 R44, R188.reuse, R8, R44 ;  /* 0x00000008bc2c723c */ /* 0x042fe6000000182c */
[----:B------:R-:W-:Y:S01]  /*afd0*/  FMUL.FTZ R34, R34, c[0x0][0x320] ;  /* 0x0000c80022227a20 */ /* 0x000fe20000410000 */
[----:B------:R-:W-:Y:S01]  /*afe0*/  FMNMX.FTZ R0, R136, R7, !PT ;  /* 0x0000000788007209 */ /* 0x000fe20007810000 */
[----:B------:R-:W-:Y:S01]  /*aff0*/  FMUL.FTZ R35, R35, c[0x0][0x320] ;  /* 0x0000c80023237a20 */ /* 0x000fe20000410000 */
[----:B------:R-:W1:Y:S01]  /*b000*/  MUFU.TANH R195, R22 ;  /* 0x0000001600c37308 */ /* 0x000e620000002400 */
[----:B------:R-:W-:Y:S01]  /*b010*/  FMUL.FTZ R40, R40, c[0x0][0x320] ;  /* 0x0000c80028287a20 */ /* 0x000fe20000410000 */
[----:B------:R-:W-:Y:S04]  /*b020*/  HMMA.16816.F32 R48, R188, R10, R48 ;  /* 0x0000000abc30723c */ /* 0x000fe80000001830 */
[----:B------:R-:W-:Y:S01]  /*b030*/  FMUL.FTZ R41, R41, c[0x0][0x320] ;  /* 0x0000c80029297a20 */ /* 0x000fe20000410000 */
[----:B------:R-:W-:Y:S01]  /*b040*/  FMNMX.FTZ R2, R146, R5, !PT ;  /* 0x0000000592027209 */ /* 0x000fe20007810000 */
[----:B------:R-:W-:Y:S01]  /*b050*/  FMUL.FTZ R42, R42, c[0x0][0x320] ;  /* 0x0000c8002a2a7a20 */ /* 0x000fe20000410000 */
[----:B------:R-:W-:Y:S01]  /*b060*/  FMNMX.FTZ R5, R137, R0, !PT ;  /* 0x0000000089057209 */ /* 0x000fe20007810000 */
[----:B------:R-:W4:Y:S01]  /*b070*/  MUFU.TANH R160, R23 ;  /* 0x0000001700a07308 */ /* 0x000f220000002400 */
[----:B------:R-:W-:Y:S03]  /*b080*/  FMUL.FTZ R43, R43, c[0x0][0x320] ;  /* 0x0000c8002b2b7a20 */ /* 0x000fe60000410000 */
[----:B------:R-:W-:Y:S02]  /*b090*/  FMNMX.FTZ R2, R147, R2, !PT ;  /* 0x0000000293027209 */ /* 0x000fe40007810000 */
[----:B------:R-:W-:Y:S02]  /*b0a0*/  FMNMX.FTZ R0, R138, R5, !PT ;  /* 0x000000058a007209 */ /* 0x000fe40007810000 */
[----:B------:R-:W-:Y:S01]  /*b0b0*/  FMUL.FTZ R44, R44, c[0x0][0x320] ;  /* 0x0000c8002c2c7a20 */ /* 0x000fe20000410000 */
[----:B------:R-:W-:Y:S01]  /*b0c0*/  FMNMX.FTZ R5, R149, R2, !PT ;  /* 0x0000000295057209 */ /* 0x000fe20007810000 */
[----:B------:R-:W5:Y:S01]  /*b0d0*/  MUFU.TANH R193, R193 ;  /* 0x000000c100c17308 */ /* 0x000f620000002400 */
[----:B------:R-:W-:Y:S01]  /*b0e0*/  FMUL.FTZ R45, R45, c[0x0][0x320] ;  /* 0x0000c8002d2d7a20 */ /* 0x000fe20000410000 */
[----:B--2---:R-:W-:Y:S01]  /*b0f0*/  FMNMX.FTZ R7, R187, R0, !PT ;  /* 0x00000000bb077209 */ /* 0x004fe20007810000 */
[----:B------:R-:W-:Y:S01]  /*b100*/  FMUL.FTZ R46, R46, c[0x0][0x320] ;  /* 0x0000c8002e2e7a20 */ /* 0x000fe20000410000 */
[----:B------:R-:W-:Y:S01]  /*b110*/  FMNMX.FTZ R0, R150, R5, !PT ;  /* 0x0000000596007209 */ /* 0x000fe20007810000 */
[----:B------:R-:W-:Y:S01]  /*b120*/  FMUL.FTZ R47, R47, c[0x0][0x320] ;  /* 0x0000c8002f2f7a20 */ /* 0x000fe20000410000 */
[----:B---3--:R-:W-:Y:S01]  /*b130*/  FMNMX.FTZ R2, R156, R7, !PT ;  /* 0x000000079c027209 */ /* 0x008fe20007810000 */
[----:B------:R-:W-:Y:S01]  /*b140*/  FMUL.FTZ R48, R48, c[0x0][0x320] ;  /* 0x0000c80030307a20 */ /* 0x000fe20000410000 */
[----:B-1----:R-:W-:Y:S01]  /*b150*/  FMNMX.FTZ R5, R195, R0, !PT ;  /* 0x00000000c3057209 */ /* 0x002fe20007810000 */
[----:B------:R-:W-:Y:S01]  /*b160*/  FMUL.FTZ R49, R49, c[0x0][0x320] ;  /* 0x0000c80031317a20 */ /* 0x000fe20000410000 */
[----:B------:R-:W1:Y:S01]  /*b170*/  MUFU.TANH R164, R25 ;  /* 0x0000001900a47308 */ /* 0x000e620000002400 */
[----:B------:R-:W-:Y:S01]  /*b180*/  FMUL.FTZ R50, R50, c[0x0][0x320] ;  /* 0x0000c80032327a20 */ /* 0x000fe20000410000 */
[----:B----4-:R-:W-:Y:S08]  /*b190*/  FMNMX.FTZ R5, R160, R5, !PT ;  /* 0x00000005a0057209 */ /* 0x010ff00007810000 */
[----:B------:R-:W2:Y:S01]  /*b1a0*/  MUFU.TANH R162, R26 ;  /* 0x0000001a00a27308 */ /* 0x000ea20000002400 */
[----:B-----5:R-:W-:Y:S09]  /*b1b0*/  FMNMX.FTZ R7, R193, R2, !PT ;  /* 0x00000002c1077209 */ /* 0x020ff20007810000 */
[----:B------:R-:W3:Y:S01]  /*b1c0*/  MUFU.TANH R235, R27 ;  /* 0x0000001b00eb7308 */ /* 0x000ee20000002400 */
[----:B-1----:R-:W-:Y:S09]  /*b1d0*/  FMNMX.FTZ R0, R164, R7, !PT ;  /* 0x00000007a4007209 */ /* 0x002ff20007810000 */
[----:B------:R-:W1:Y:S01]  /*b1e0*/  MUFU.TANH R251, R251 ;  /* 0x000000fb00fb7308 */ /* 0x000e620000002400 */
[----:B--2---:R-:W-:Y:S09]  /*b1f0*/  FMNMX.FTZ R2, R162, R5, !PT ;  /* 0x00000005a2027209 */ /* 0x004ff20007810000 */
[----:B------:R-:W2:Y:S01]  /*b200*/  MUFU.TANH R237, R29 ;  /* 0x0000001d00ed7308 */ /* 0x000ea20000002400 */
[----:B---3--:R-:W-:Y:S09]  /*b210*/  FMNMX.FTZ R2, R235, R2, !PT ;  /* 0x00000002eb027209 */ /* 0x008ff20007810000 */
        /* <DEDUP_REMOVED lines=9> */
[----:B--2---:R-:W-:Y:S01]  /*b2b0*/  FMNMX.FTZ R4, R249, R0, !PT ;  /* 0x00000000f9047209 */ /* 0x004fe20007810000 */
[----:B------:R-:W-:Y:S08]  /*b2c0*/  FMUL.FTZ R0, R51, c[0x0][0x320] ;  /* 0x0000c80033007a20 */ /* 0x000ff00000410000 */
        /* <DEDUP_REMOVED lines=38> */
[----:B-1----:R-:W-:Y:S01]  /*b530*/  FMNMX.FTZ R11, R6, R9, !PT ;  /* 0x00000009060b7209 */ /* 0x002fe20007810000 */
[C---:B------:R-:W-:Y:S06]  /*b540*/  @P5 IMAD.WIDE.U32 R8, R192.reuse, c[0x0][0x1e0], RZ ;  /* 0x00007800c0085a25 */ /* 0x040fec00078e00ff */
[----:B------:R-:W1:Y:S01]  /*b550*/  SHFL.BFLY PT, R2, R11, 0x1, 0x1f ;  /* 0x0c201f000b027f89 */ /* 0x000e6200000e0000 */
[----:B--2---:R-:W-:Y:S02]  /*b560*/  FMNMX.FTZ R5, R7, R0, !PT ;  /* 0x0000000007057209 */ /* 0x004fe40007810000 */
[----:B------:R-:W-:Y:S05]  /*b570*/  @P5 SHF.R.S32.HI R7, RZ, 0x1f, R192 ;  /* 0x0000001fff075819 */ /* 0x000fea00000114c0 */
[----:B------:R-:W2:Y:S01]  /*b580*/  SHFL.BFLY PT, R4, R5, 0x1, 0x1f ;  /* 0x0c201f0005047f89 */ /* 0x000ea200000e0000 */
[----:B------:R-:W-:Y:S04]  /*b590*/  @P5 IMAD R7, R7, c[0x0][0x1e0], RZ ;  /* 0x0000780007075a24 */ /* 0x000fe800078e02ff */
[----:B------:R-:W-:Y:S05]  /*b5a0*/  @P5 IMAD R7, R192, c[0x0][0x1e4], R7 ;  /* 0x00007900c0075a24 */ /* 0x000fea00078e0207 */
[----:B------:R-:W-:Y:S02]  /*b5b0*/  @P5 IADD3 R7, R9, R7, RZ ;  /* 0x0000000709075210 */ /* 0x000fe40007ffe0ff */
[----:B-1----:R-:W-:Y:S05]  /*b5c0*/  FMNMX.FTZ R0, R11, R2, !PT ;  /* 0x000000020b007209 */ /* 0x002fea0007810000 */
[C---:B------:R-:W-:Y:S02]  /*b5d0*/  FADD.FTZ R2, -R0.reuse, R3 ;  /* 0x0000000300027221 */ /* 0x040fe40000010100 */
[----:B------:R-:W-:Y:S01]  /*b5e0*/  FMUL.FTZ R148, R0, c[0x0][0x2d0] ;  /* 0x0000b40000947a20 */ /* 0x000fe20000410000 */
[----:B--2---:R-:W-:Y:S01]  /*b5f0*/  FMNMX.FTZ R116, R5, R4, !PT ;  /* 0x0000000405747209 */ /* 0x004fe20007810000 */
[----:B------:R-:W-:Y:S01]  /*b600*/  FMUL.FTZ R3, R2, c[0x0][0x2d0] ;  /* 0x0000b40002037a20 */ /* 0x000fe20000410000 */
[----:B------:R-:W-:Y:S01]  /*b610*/  @P5 MOV R4, R218 ;  /* 0x000000da00045202 */ /* 0x000fe20000000f00 */
[--C-:B------:R-:W-:Y:S01]  /*b620*/  FFMA.FTZ R133, R130, c[0x0][0x2d0], -R148.reuse ;  /* 0x0000b40082857a23 */ /* 0x100fe20000010894 */
[----:B------:R-:W-:Y:S01]  /*b630*/  @P5 MOV R5, R221 ;  /* 0x000000dd00055202 */ /* 0x000fe20000000f00 */
[----:B------:R-:W-:Y:S02]  /*b640*/  FADD.FTZ R2, -R116, R119 ;  /* 0x0000007774027221 */ /* 0x000fe40000010100 */
[----:B------:R-:W-:Y:S01]  /*b650*/  FFMA.FTZ R130, R124, c[0x0][0x2d0], -R148 ;  /* 0x0000b4007c827a23 */ /* 0x000fe20000010894 */
[----:B------:R-:W1:Y:S01]  /*b660*/  MUFU.EX2 R3, R3 ;  /* 0x0000000300037308 */ /* 0x000e620000000800 */
[----:B------:R-:W-:Y:S02]  /*b670*/  FMUL.FTZ R6, R2, c[0x0][0x2d0] ;  /* 0x0000b40002067a20 */ /* 0x000fe40000410000 */
[----:B------:R-:W-:Y:S04]  /*b680*/  @P5 IMAD.WIDE.U32 R4, R8, 0x60, R4 ;  /* 0x0000006008045825 */ /* 0x000fe800078e0004 */
[----:B------:R-:W-:Y:S01]  /*b690*/  FMUL.FTZ R124, R116, c[0x0][0x2d0] ;  /* 0x0000b400747c7a20 */ /* 0x000fe20000410000 */
[----:B------:R-:W-:Y:S01]  /*b6a0*/  @P5 SHF.L.U32 R12, R4, 0x1, RZ ;  /* 0x00000001040c5819 */ /* 0x000fe200000006ff */
[--C-:B------:R-:W-:Y:S01]  /*b6b0*/  FFMA.FTZ R132, R131, c[0x0][0x2d0], -R148.reuse ;  /* 0x0000b40083847a23 */ /* 0x100fe20000010894 */
[----:B------:R2:W3:Y:S01]  /*b6c0*/  MUFU.EX2 R2, R6 ;  /* 0x0000000600027308 */ /* 0x0004e20000000800 */
[----:B------:R-:W-:Y:S01]  /*b6d0*/  FFMA.FTZ R131, R134, c[0x0][0x2d0], -R148 ;  /* 0x0000b40086837a23 */ /* 0x000fe20000010894 */
[----:B------:R-:W-:Y:S01]  /*b6e0*/  @P5 IADD3 R8, P2, R12, 0x80, RZ ;  /* 0x000000800c085810 */ /* 0x000fe20007f5e0ff */
[--C-:B------:R-:W-:Y:S01]  /*b6f0*/  FFMA.FTZ R134, R128, c[0x0][0x2d0], -R124.reuse ;  /* 0x0000b40080867a23 */ /* 0x100fe2000001087c */
[----:B------:R-:W-:Y:S01]  /*b700*/  @P5 IADD3 R12, P0, R12, c[0x0][0x1c8], RZ ;  /* 0x000072000c0c5a10 */ /* 0x000fe20007f1e0ff */
[--C-:B------:R-:W-:Y:S01]  /*b710*/  FFMA.FTZ R129, R129, c[0x0][0x2d0], -R124.reuse ;  /* 0x0000b40081817a23 */ /* 0x100fe2000001087c */
[----:B------:R-:W-:Y:S01]  /*b720*/  @P5 IADD3 R8, P1, R8, c[0x0][0x1c8], RZ ;  /* 0x0000720008085a10 */ /* 0x000fe20007f3e0ff */
[--C-:B------:R-:W-:Y:S02]  /*b730*/  FFMA.FTZ R128, R166, c[0x0][0x2d0], -R124.reuse ;  /* 0x0000b400a6807a23 */ /* 0x100fe4000001087c */
[----:B------:R-:W-:Y:S01]  /*b740*/  FFMA.FTZ R119, R158, c[0x0][0x2d0], -R124 ;  /* 0x0000b4009e777a23 */ /* 0x000fe2000001087c */
[----:B------:R-:W-:Y:S01]  /*b750*/  MUFU.EX2 R133, R133 ;  /* 0x0000008500857308 */ /* 0x000fe20000000800 */
[--C-:B------:R-:W-:Y:S02]  /*b760*/  FFMA.FTZ R185, R185, c[0x0][0x2d0], -R148.reuse ;  /* 0x0000b400b9b97a23 */ /* 0x100fe40000010894 */
[----:B------:R-:W-:Y:S02]  /*b770*/  FFMA.FTZ R194, R165, c[0x0][0x2d0], -R148 ;  /* 0x0000b400a5c27a23 */ /* 0x000fe40000010894 */
[C---:B-1----:R-:W-:Y:S02]  /*b780*/  FMUL.FTZ R24, R3.reuse, R92 ;  /* 0x0000005c03187220 */ /* 0x042fe40000410000 */
[C---:B------:R-:W-:Y:S02]  /*b790*/  FMUL.FTZ R25, R3.reuse, R93 ;  /* 0x0000005d03197220 */ /* 0x040fe40000410000 */
[C---:B------:R-:W-:Y:S01]  /*b7a0*/  FMUL.FTZ R32, R3.reuse, R84 ;  /* 0x0000005403207220 */ /* 0x040fe20000410000 */
[----:B------:R-:W1:Y:S01]  /*b7b0*/  MUFU.EX2 R132, R132 ;  /* 0x0000008400847308 */ /* 0x000e620000000800 */
[C---:B------:R-:W-:Y:S02]  /*b7c0*/  FMUL.FTZ R33, R3.reuse, R85 ;  /* 0x0000005503217220 */ /* 0x040fe40000410000 */
[----:B------:R-:W-:Y:S02]  /*b7d0*/  FMUL.FTZ R40, R3, R76 ;  /* 0x0000004c03287220 */ /* 0x000fe40000410000 */
[----:B--2---:R-:W-:Y:S02]  /*b7e0*/  @P5 IMAD R6, R7, 0x60, RZ ;  /* 0x0000006007065824 */ /* 0x004fe400078e02ff */
[C---:B---3--:R-:W-:Y:S02]  /*b7f0*/  FMUL.FTZ R7, R2.reuse, R115 ;  /* 0x0000007302077220 */ /* 0x048fe40000410000 */
[C---:B------:R-:W-:Y:S01]  /*b800*/  FMUL.FTZ R18, R2.reuse, R102 ;  /* 0x0000006602127220 */ /* 0x040fe20000410000 */
[----:B------:R-:W-:Y:S01]  /*b810*/  @P5 IADD3 R6, R5, R6, RZ ;  /* 0x0000000605065210 */ /* 0x000fe20007ffe0ff */
[----:B------:R-:W-:Y:S01]  /*b820*/  MUFU.EX2 R131, R131 ;  /* 0x0000008300837308 */ /* 0x000fe20000000800 */
[C---:B------:R-:W-:Y:S01]  /*b830*/  @P5 SHF.L.U32 R5, R231.reuse, 0x6, RZ ;  /* 0x00000006e7055819 */ /* 0x040fe200000006ff */
[----:B------:R-:W-:Y:S01]  /*b840*/  FMUL.FTZ R19, R2, R103 ;  /* 0x0000006702137220 */ /* 0x000fe20000410000 */
[----:B------:R-:W-:Y:S01]  /*b850*/  @P5 SHF.L.U64.HI R6, R4, 0x1, R6 ;  /* 0x0000000104065819 */ /* 0x000fe20000010206 */
[C---:B------:R-:W-:Y:S01]  /*b860*/  FMUL.FTZ R26, R2.reuse, R94 ;  /* 0x0000005e021a7220 */ /* 0x040fe20000410000 */
[----:B------:R-:W-:Y:S01]  /*b870*/  @P5 SHF.L.U64.HI R4, R231, 0x6, R230 ;  /* 0x00000006e7045819 */ /* 0x000fe200000102e6 */
[----:B------:R-:W-:Y:S01]  /*b880*/  FMUL.FTZ R27, R2, R95 ;  /* 0x0000005f021b7220 */ /* 0x000fe20000410000 */
[----:B------:R-:W-:Y:S01]  /*b890*/  @P5 IADD3.X R13, R6, c[0x0][0x1cc], RZ, P0, !PT ;  /* 0x00007300060d5a10 */ /* 0x000fe200007fe4ff */
[----:B------:R-:W-:Y:S01]  /*b8a0*/  FMUL.FTZ R34, R2, R86 ;  /* 0x0000005602227220 */ /* 0x000fe20000410000 */
[----:B------:R-:W-:Y:S01]  /*b8b0*/  @P5 IADD3.X R9, RZ, c[0x0][0x1cc], R6, P1, P2 ;  /* 0x00007300ff095a10 */ /* 0x000fe20000fe4406 */
[----:B------:R-:W2:Y:S01]  /*b8c0*/  MUFU.EX2 R130, R130 ;  /* 0x0000008200827308 */ /* 0x000ea20000000800 */
[----:B------:R-:W-:Y:S01]  /*b8d0*/  @P5 IADD3 R10, P0, R12, R5, RZ ;  /* 0x000000050c0a5210 */ /* 0x000fe20007f1e0ff */
[----:B------:R3:W-:Y:S01]  /*b8e0*/  @P5 LDGSTS.E.BYPASS.LTC128B.128 [R216+0x8100], [R12.64], !P4 ;  /* 0x081000000cd85fae */ /* 0x0007e2000e101d4e */
[C---:B------:R-:W-:Y:S02]  /*b8f0*/  FMUL.FTZ R6, R2.reuse, R114 ;  /* 0x0000007202067220 */ /* 0x040fe40000410000 */
[-C--:B------:R-:W-:Y:S01]  /*b900*/  @P5 IADD3.X R11, R13, R4.reuse, RZ, P0, !PT ;  /* 0x000000040d0b5210 */ /* 0x080fe200007fe4ff */
[----:B------:R-:W-:Y:S01]  /*b910*/  FMUL.FTZ R35, R2, R87 ;  /* 0x0000005702237220 */ /* 0x000fe20000410000 */
[----:B------:R-:W-:Y:S01]  /*b920*/  @P5 IADD3 R16, P1, R10, R5, RZ ;  /* 0x000000050a105210 */ /* 0x000fe20007f3e0ff */
[----:B------:R-:W-:Y:S01]  /*b930*/  FMUL.FTZ R5, R3, R113 ;  /* 0x0000007103057220 */ /* 0x000fe20000410000 */
[----:B------:R-:W-:Y:S01]  /*b940*/  ISETP.GT.AND P0, PT, R232, R233, PT ;  /* 0x000000e9e800720c */ /* 0x000fe20003f04270 */
[----:B------:R4:W-:Y:S01]  /*b950*/  @P5 LDGSTS.E.BYPASS.LTC128B.128 [R216+0xb100], [R8.64], !P3 ;  /* 0x0b10000008d85fae */ /* 0x0009e2000d901d4e */
[----:B------:R-:W-:Y:S01]  /*b960*/  @P5 IADD3.X R17, R11, R4, RZ, P1, !PT ;  /* 0x000000040b115210 */ /* 0x000fe20000ffe4ff */
[----:B------:R-:W-:Y:S01]  /*b970*/  MUFU.EX2 R134, R134 ;  /* 0x0000008600867308 */ /* 0x000fe20000000800 */
[C---:B------:R-:W-:Y:S01]  /*b980*/  FMUL.FTZ R4, R3.reuse, R112 ;  /* 0x0000007003047220 */ /* 0x040fe20000410000 */
[----:B-1----:R-:W-:Y:S01]  /*b990*/  F2FP.PACK_AB R112, R132, R133 ;  /* 0x000000858470723e */ /* 0x002fe200000000ff */
[C---:B------:R-:W-:Y:S01]  /*b9a0*/  FMUL.FTZ R41, R3.reuse, R77 ;  /* 0x0000004d03297220 */ /* 0x040fe20000410000 */
[----:B------:R-:W-:Y:S01]  /*b9b0*/  MOV R232, R192 ;  /* 0x000000c000e87202 */ /* 0x000fe20000000f00 */
[C---:B------:R-:W-:Y:S01]  /*b9c0*/  FMUL.FTZ R42, R2.reuse, R78 ;  /* 0x0000004e022a7220 */ /* 0x040fe20000410000 */
[----:B------:R1:W-:Y:S01]  /*b9d0*/  @P5 LDGSTS.E.BYPASS.LTC128B.128 [R216+0x9100], [R10.64], !P4 ;  /* 0x091000000ad85fae */ /* 0x0003e2000e101d4e */
[----:B------:R-:W-:Y:S02]  /*b9e0*/  FMUL.FTZ R43, R2, R79 ;  /* 0x0000004f022b7220 */ /* 0x000fe40000410000 */
[C---:B------:R-:W-:Y:S01]  /*b9f0*/  FMUL.FTZ R48, R3.reuse, R68 ;  /* 0x0000004403307220 */ /* 0x040fe20000410000 */
[----:B------:R-:W5:Y:S01]  /*ba00*/  MUFU.EX2 R129, R129 ;  /* 0x0000008100817308 */ /* 0x000f620000000800 */
[C---:B------:R-:W-:Y:S01]  /*ba10*/  FMUL.FTZ R49, R3.reuse, R69 ;  /* 0x0000004503317220 */ /* 0x040fe20000410000 */
[----:B--2---:R-:W-:Y:S01]  /*ba20*/  F2FP.PACK_AB R114, R130, R131 ;  /* 0x000000838272723e */ /* 0x004fe200000000ff */
[C---:B------:R-:W-:Y:S01]  /*ba30*/  FMUL.FTZ R50, R2.reuse, R70 ;  /* 0x0000004602327220 */ /* 0x040fe20000410000 */
[----:B------:R1:W-:Y:S01]  /*ba40*/  @P5 LDGSTS.E.BYPASS.LTC128B.128 [R216+0xc100], [R10.64+0x80], !P3 ;  /* 0x0c1000800ad85fae */ /* 0x0003e2000d901d4e */
[C---:B------:R-:W-:Y:S02]  /*ba50*/  FMUL.FTZ R51, R2.reuse, R71 ;  /* 0x0000004702337220 */ /* 0x040fe40000410000 */
[C---:B------:R-:W-:Y:S02]  /*ba60*/  FMUL.FTZ R52, R3.reuse, R52 ;  /* 0x0000003403347220 */ /* 0x040fe40000410000 */
[C---:B------:R-:W-:Y:S01]  /*ba70*/  FMUL.FTZ R53, R3.reuse, R53 ;  /* 0x0000003503357220 */ /* 0x040fe20000410000 */
[----:B------:R-:W-:Y:S01]  /*ba80*/  MUFU.EX2 R128, R128 ;  /* 0x0000008000807308 */ /* 0x000fe20000000800 */
[C---:B------:R-:W-:Y:S01]  /*ba90*/  FMUL.FTZ R54, R2.reuse, R54 ;  /* 0x0000003602367220 */ /* 0x040fe20000410000 */
[----:B------:R2:W-:Y:S01]  /*baa0*/  @P5 LDGSTS.E.BYPASS.LTC128B.128 [R216+0xa100], [R16.64], !P4 ;  /* 0x0a10000010d85fae */ /* 0x0005e2000e101d4e */
[C---:B------:R-:W-:Y:S02]  /*bab0*/  FMUL.FTZ R55, R2.reuse, R55 ;  /* 0x0000003702377220 */ /* 0x040fe40000410000 */
[C---:B----4-:R-:W-:Y:S02]  /*bac0*/  FMUL.FTZ R8, R3.reuse, R108 ;  /* 0x0000006c03087220 */ /* 0x050fe40000410000 */
[C---:B------:R-:W-:Y:S02]  /*bad0*/  FMUL.FTZ R9, R3.reuse, R109 ;  /* 0x0000006d03097220 */ /* 0x040fe40000410000 */
[C---:B------:R-:W-:Y:S01]  /*bae0*/  FMUL.FTZ R56, R3.reuse, R56 ;  /* 0x0000003803387220 */ /* 0x040fe20000410000 */
[----:B------:R2:W-:Y:S01]  /*baf0*/  @P5 LDGSTS.E.BYPASS.LTC128B.128 [R216+0xd100], [R16.64+0x80], !P3 ;  /* 0x0d10008010d85fae */ /* 0x0005e2000d901d4e */
[----:B------:R-:W4:Y:S01]  /*bb00*/  MUFU.EX2 R119, R119 ;  /* 0x0000007700777308 */ /* 0x000f220000000800 */
[----:B------:R-:W-:Y:S01]  /*bb10*/  FMUL.FTZ R57, R3, R57 ;  /* 0x0000003903397220 */ /* 0x000fe20000410000 */
[----:B-----5:R-:W-:Y:S01]  /*bb20*/  F2FP.PACK_AB R113, R129, R134 ;  /* 0x000000868171723e */ /* 0x020fe200000000ff */
[C---:B------:R-:W-:Y:S02]  /*bb30*/  FMUL.FTZ R58, R2.reuse, R58 ;  /* 0x0000003a023a7220 */ /* 0x040fe40000410000 */
[C---:B------:R-:W-:Y:S02]  /*bb40*/  FMUL.FTZ R59, R2.reuse, R59 ;  /* 0x0000003b023b7220 */ /* 0x040fe40000410000 */
[----:B---3--:R-:W3:Y:S01]  /*bb50*/  LDSM.16.MT88.4 R12, [R212+0x100] ;  /* 0x00010000d40c783b */ /* 0x008ee20000004200 */
[C---:B------:R-:W-:Y:S02]  /*bb60*/  FMUL.FTZ R60, R3.reuse, R60 ;  /* 0x0000003c033c7220 */ /* 0x040fe40000410000 */
[C---:B-1----:R-:W-:Y:S01]  /*bb70*/  FMUL.FTZ R10, R2.reuse, R110 ;  /* 0x0000006e020a7220 */ /* 0x042fe20000410000 */
[----:B------:R-:W-:Y:S01]  /*bb80*/  MUFU.EX2 R185, R185 ;  /* 0x000000b900b97308 */ /* 0x000fe20000000800 */
[C---:B------:R-:W-:Y:S02]  /*bb90*/  FMUL.FTZ R11, R2.reuse, R111 ;  /* 0x0000006f020b7220 */ /* 0x040fe40000410000 */
[C---:B------:R-:W-:Y:S01]  /*bba0*/  FMUL.FTZ R61, R3.reuse, R61 ;  /* 0x0000003d033d7220 */ /* 0x040fe20000410000 */
[----:B------:R-:W1:Y:S01]  /*bbb0*/  LDSM.16.MT88.4 R20, [R210+0x100] ;  /* 0x00010000d214783b */ /* 0x000e620000004200 */
[C---:B------:R-:W-:Y:S02]  /*bbc0*/  FMUL.FTZ R62, R2.reuse, R62 ;  /* 0x0000003e023e7220 */ /* 0x040fe40000410000 */
[C---:B------:R-:W-:Y:S02]  /*bbd0*/  FMUL.FTZ R63, R2.reuse, R63 ;  /* 0x0000003f023f7220 */ /* 0x040fe40000410000 */
[C---:B------:R-:W-:Y:S01]  /*bbe0*/  FMUL.FTZ R64, R3.reuse, R64 ;  /* 0x0000004003407220 */ /* 0x040fe20000410000 */
[----:B------:R-:W-:Y:S01]  /*bbf0*/  MUFU.EX2 R194, R194 ;  /* 0x000000c200c27308 */ /* 0x000fe20000000800 */
[----:B------:R-:W-:Y:S01]  /*bc00*/  FMUL.FTZ R65, R3, R65 ;  /* 0x0000004103417220 */ /* 0x000fe20000410000 */
[----:B------:R-:W5:Y:S01]  /*bc10*/  LDSM.16.MT88.4 R28, [R209+0x100] ;  /* 0x00010000d11c783b */ /* 0x000f620000004200 */
[----:B----4-:R-:W-:Y:S01]  /*bc20*/  F2FP.PACK_AB R115, R119, R128 ;  /* 0x000000807773723e */ /* 0x010fe200000000ff */
[C---:B------:R-:W-:Y:S02]  /*bc30*/  FMUL.FTZ R66, R2.reuse, R66 ;  /* 0x0000004202427220 */ /* 0x040fe40000410000 */
[C---:B--2---:R-:W-:Y:S02]  /*bc40*/  FMUL.FTZ R16, R3.reuse, R100 ;  /* 0x0000006403107220 */ /* 0x044fe40000410000 */
[----:B------:R-:W-:Y:S02]  /*bc50*/  FMUL.FTZ R17, R3, R101 ;  /* 0x0000006503117220 */ /* 0x000fe40000410000 */
[----:B------:R-:W2:Y:S01]  /*bc60*/  LDSM.16.MT88.4 R36, [R208+0x100] ;  /* 0x00010000d024783b */ /* 0x000ea20000004200 */
[C---:B------:R-:W-:Y:S02]  /*bc70*/  FMUL.FTZ R67, R2.reuse, R67 ;  /* 0x0000004302437220 */ /* 0x040fe40000410000 */
[--C-:B------:R-:W-:Y:S02]  /*bc80*/  FFMA.FTZ R165, R167, c[0x0][0x2d0], -R148.reuse ;  /* 0x0000b400a7a57a23 */ /* 0x100fe40000010894 */
[----:B------:R-:W-:Y:S02]  /*bc90*/  FFMA.FTZ R234, R163, c[0x0][0x2d0], -R148 ;  /* 0x0000b400a3ea7a23 */ /* 0x000fe40000010894 */
[--C-:B------:R-:W-:Y:S01]  /*bca0*/  FFMA.FTZ R159, R159, c[0x0][0x2d0], -R124.reuse ;  /* 0x0000b4009f9f7a23 */ /* 0x100fe2000001087c */
[----:B------:R-:W4:Y:S01]  /*bcb0*/  LDSM.16.MT88.4 R44, [R212+0x3100] ;  /* 0x00310000d42c783b */ /* 0x000f220000004200 */
[----:B------:R-:W-:Y:S01]  /*bcc0*/  MUFU.EX2 R165, R165 ;  /* 0x000000a500a57308 */ /* 0x000fe20000000800 */
[--C-:B------:R-:W-:Y:S02]  /*bcd0*/  FFMA.FTZ R236, R157, c[0x0][0x2d0], -R124.reuse ;  /* 0x0000b4009dec7a23 */ /* 0x100fe4000001087c */
[--C-:B------:R-:W-:Y:S02]  /*bce0*/  FFMA.FTZ R157, R161, c[0x0][0x2d0], -R124.reuse ;  /* 0x0000b400a19d7a23 */ /* 0x100fe4000001087c */
[--C-:B------:R-:W-:Y:S01]  /*bcf0*/  FFMA.FTZ R238, R151, c[0x0][0x2d0], -R124.reuse ;  /* 0x0000b40097ee7a23 */ /* 0x100fe2000001087c */
[C---:B---3--:R-:W-:Y:S01]  /*bd00*/  HMMA.16816.F32 R4, R112.reuse, R12, R4 ;  /* 0x0000000c7004723c */ /* 0x048fe20000001804 */
[----:B------:R-:W3:Y:S03]  /*bd10*/  LDSM.16.MT88.4 R84, [R210+0x3100] ;  /* 0x00310000d254783b */ /* 0x000ee60000004200 */
[----:B------:R-:W-:Y:S01]  /*bd20*/  MUFU.EX2 R234, R234 ;  /* 0x000000ea00ea7308 */ /* 0x000fe20000000800 */
[--C-:B------:R-:W-:Y:S02]  /*bd30*/  FFMA.FTZ R151, R127, c[0x0][0x2d0], -R124.reuse ;  /* 0x0000b4007f977a23 */ /* 0x100fe4000001087c */
[C---:B------:R-:W-:Y:S01]  /*bd40*/  FMUL.FTZ R12, R3.reuse, R104 ;  /* 0x00000068030c7220 */ /* 0x040fe20000410000 */
[C---:B------:R-:W-:Y:S01]  /*bd50*/  HMMA.16816.F32 R8, R112.reuse, R14, R8 ;  /* 0x0000000e7008723c */ /* 0x040fe20000001808 */
[----:B------:R-:W2:Y:S03]  /*bd60*/  LDSM.16.MT88.4 R76, [R209+0x3100] ;  /* 0x00310000d14c783b */ /* 0x000ea60000004200 */
[----:B------:R-:W-:Y:S02]  /*bd70*/  FMUL.FTZ R13, R3, R105 ;  /* 0x00000069030d7220 */ /* 0x000fe40000410000 */
[----:B------:R-:W-:Y:S01]  /*bd80*/  MUFU.EX2 R159, R159 ;  /* 0x0000009f009f7308 */ /* 0x000fe20000000800 */
[----:B------:R-:W-:Y:S02]  /*bd90*/  FFMA.FTZ R240, R125, c[0x0][0x2d0], -R124 ;  /* 0x0000b4007df07a23 */ /* 0x000fe4000001087c */
[C---:B------:R-:W-:Y:S01]  /*bda0*/  FMUL.FTZ R14, R2.reuse, R106 ;  /* 0x0000006a020e7220 */ /* 0x040fe20000410000 */
[----:B------:R-:W2:Y:S02]  /*bdb0*/  LDSM.16.MT88.4 R68, [R208+0x3100] ;  /* 0x00310000d044783b */ /* 0x000ea40000004200 */
[----:B------:R-:W-:Y:S02]  /*bdc0*/  FMUL.FTZ R15, R2, R107 ;  /* 0x0000006b020f7220 */ /* 0x000fe40000410000 */
[--C-:B------:R-:W-:Y:S02]  /*bdd0*/  FFMA.FTZ R135, R135, c[0x0][0x2d0], -R148.reuse ;  /* 0x0000b40087877a23 */ /* 0x100fe40000010894 */
[----:B------:R-:W-:Y:S01]  /*bde0*/  MUFU.EX2 R236, R236 ;  /* 0x000000ec00ec7308 */ /* 0x000fe20000000800 */
[--C-:B------:R-:W-:Y:S01]  /*bdf0*/  FFMA.FTZ R136, R136, c[0x0][0x2d0], -R148.reuse ;  /* 0x0000b40088887a23 */ /* 0x100fe20000010894 */
[----:B------:R-:W-:Y:S01]  /*be00*/  LDSM.16.MT88.4 R92, [R209+0x4100] ;  /* 0x00410000d15c783b */ /* 0x000fe20000004200 */
[--C-:B------:R-:W-:Y:S01]  /*be10*/  FFMA.FTZ R137, R137, c[0x0][0x2d0], -R148.reuse ;  /* 0x0000b40089897a23 */ /* 0x100fe20000010894 */
[C---:B-1----:R-:W-:Y:S03]  /*be20*/  HMMA.16816.F32 R12, R112.reuse, R20, R12 ;  /* 0x00000014700c723c */ /* 0x042fe6000000180c */
[----:B------:R-:W-:Y:S02]  /*be30*/  FFMA.FTZ R138, R138, c[0x0][0x2d0], -R148 ;  /* 0x0000b4008a8a7a23 */ /* 0x000fe40000010894 */
[--C-:B------:R-:W-:Y:S01]  /*be40*/  FFMA.FTZ R146, R146, c[0x0][0x2d0], -R124.reuse ;  /* 0x0000b40092927a23 */ /* 0x100fe2000001087c */
[----:B------:R-:W-:Y:S01]  /*be50*/  LDSM.16.MT88.4 R100, [R210+0x1900] ;  /* 0x00190000d264783b */ /* 0x000fe20000004200 */
[C---:B------:R-:W-:Y:S01]  /*be60*/  FMUL.FTZ R20, R3.reuse, R96 ;  /* 0x0000006003147220 */ /* 0x040fe20000410000 */
[C---:B------:R-:W-:Y:S01]  /*be70*/  HMMA.16816.F32 R16, R112.reuse, R22, R16 ;  /* 0x000000167010723c */ /* 0x040fe20000001810 */
[----:B------:R-:W-:Y:S03]  /*be80*/  MUFU.EX2 R157, R157 ;  /* 0x0000009d009d7308 */ /* 0x000fe60000000800 */
[----:B------:R-:W-:Y:S02]  /*be90*/  FMUL.FTZ R21, R3, R97 ;  /* 0x0000006103157220 */ /* 0x000fe40000410000 */
[----:B------:R-:W-:Y:S01]  /*bea0*/  LDSM.16.MT88.4 R108, [R212+0x2900] ;  /* 0x00290000d46c783b */ /* 0x000fe20000004200 */
[C---:B------:R-:W-:Y:S02]  /*beb0*/  FMUL.FTZ R22, R2.reuse, R98 ;  /* 0x0000006202167220 */ /* 0x040fe40000410000 */
[----:B------:R-:W-:Y:S02]  /*bec0*/  FMUL.FTZ R23, R2, R99 ;  /* 0x0000006302177220 */ /* 0x000fe40000410000 */
[----:B------:R-:W-:Y:S01]  /*bed0*/  MUFU.EX2 R238, R238 ;  /* 0x000000ee00ee7308 */ /* 0x000fe20000000800 */
[--C-:B------:R-:W-:Y:S02]  /*bee0*/  FFMA.FTZ R147, R147, c[0x0][0x2d0], -R124.reuse ;  /* 0x0000b40093937a23 */ /* 0x100fe4000001087c */
[----:B------:R-:W-:Y:S01]  /*bef0*/  LDSM.16.MT88.4 R96, [R208+0x4100] ;  /* 0x00410000d060783b */ /* 0x000fe20000004200 */
[--C-:B------:R-:W-:Y:S01]  /*bf00*/  FFMA.FTZ R149, R149, c[0x0][0x2d0], -R124.reuse ;  /* 0x0000b40095957a23 */ /* 0x100fe2000001087c */
[C---:B-----5:R-:W-:Y:S03]  /*bf10*/  HMMA.16816.F32 R20, R112.reuse, R28, R20 ;  /* 0x0000001c7014723c */ /* 0x060fe60000001814 */
[----:B------:R-:W-:Y:S02]  /*bf20*/  FFMA.FTZ R150, R150, c[0x0][0x2d0], -R124 ;  /* 0x0000b40096967a23 */ /* 0x000fe4000001087c */
[----:B------:R-:W-:Y:S01]  /*bf30*/  MUFU.EX2 R135, R135 ;  /* 0x0000008700877308 */ /* 0x000fe20000000800 */
[----:B------:R-:W0:Y:S01]  /*bf40*/  LDGDEPBAR ;  /* 0x00000000000079af */ /* 0x000e220000000000 */
[C---:B------:R-:W-:Y:S01]  /*bf50*/  FMUL.FTZ R28, R3.reuse, R88 ;  /* 0x00000058031c7220 */ /* 0x040fe20000410000 */
[C---:B------:R-:W-:Y:S04]  /*bf60*/  HMMA.16816.F32 R24, R112.reuse, R30, R24 ;  /* 0x0000001e7018723c */ /* 0x040fe80000001818 */
[----:B------:R-:W-:Y:S02]  /*bf70*/  FMUL.FTZ R29, R3, R89 ;  /* 0x00000059031d7220 */ /* 0x000fe40000410000 */
[--C-:B------:R-:W-:Y:S01]  /*bf80*/  FFMA.FTZ R187, R187, c[0x0][0x2d0], -R148.reuse ;  /* 0x0000b400bbbb7a23 */ /* 0x100fe20000010894 */
[----:B------:R-:W1:Y:S01]  /*bf90*/  MUFU.EX2 R136, R136 ;  /* 0x0000008800887308 */ /* 0x000e620000000800 */
[C---:B------:R-:W-:Y:S04]  /*bfa0*/  FMUL.FTZ R30, R2.reuse, R90 ;  /* 0x0000005a021e7220 */ /* 0x040fe80000410000 */
[----:B------:R-:W-:Y:S02]  /*bfb0*/  FMUL.FTZ R31, R2, R91 ;  /* 0x0000005b021f7220 */ /* 0x000fe40000410000 */
[----:B------:R-:W-:Y:S01]  /*bfc0*/  LDSM.16.MT88.4 R88, [R212+0x3900] ;  /* 0x00390000d458783b */ /* 0x000fe20000004200 */
[--C-:B------:R-:W-:Y:S02]  /*bfd0*/  FFMA.FTZ R156, R156, c[0x0][0x2d0], -R148.reuse ;  /* 0x0000b4009c9c7a23 */ /* 0x100fe40000010894 */
[----:B------:R-:W-:Y:S01]  /*bfe0*/  MUFU.EX2 R137, R137 ;  /* 0x0000008900897308 */ /* 0x000fe20000000800 */
[--C-:B------:R-:W-:Y:S01]  /*bff0*/  FFMA.FTZ R158, R193, c[0x0][0x2d0], -R148.reuse ;  /* 0x0000b400c19e7a23 */ /* 0x100fe20000010894 */
[C---:B--2---:R-:W-:Y:S03]  /*c000*/  HMMA.16816.F32 R28, R112.reuse, R36, R28 ;  /* 0x00000024701c723c */ /* 0x044fe6000000181c */
[----:B------:R-:W-:Y:S02]  /*c010*/  FFMA.FTZ R193, R164, c[0x0][0x2d0], -R148 ;  /* 0x0000b400a4c17a23 */ /* 0x000fe40000010894 */
[--C-:B------:R-:W-:Y:S02]  /*c020*/  FFMA.FTZ R195, R195, c[0x0][0x2d0], -R124.reuse ;  /* 0x0000b400c3c37a23 */ /* 0x100fe4000001087c */
[C---:B------:R-:W-:Y:S01]  /*c030*/  FMUL.FTZ R36, R3.reuse, R80 ;  /* 0x0000005003247220 */ /* 0x040fe20000410000 */
[C---:B------:R-:W-:Y:S01]  /*c040*/  HMMA.16816.F32 R32, R112.reuse, R38, R32 ;  /* 0x000000267020723c */ /* 0x040fe20000001820 */
[----:B------:R-:W-:Y:S03]  /*c050*/  MUFU.EX2 R138, R138 ;  /* 0x0000008a008a7308 */ /* 0x000fe60000000800 */
[----:B------:R-:W-:Y:S02]  /*c060*/  FMUL.FTZ R37, R3, R81 ;  /* 0x0000005103257220 */ /* 0x000fe40000410000 */
[--C-:B------:R-:W-:Y:S02]  /*c070*/  FFMA.FTZ R160, R160, c[0x0][0x2d0], -R124.reuse ;  /* 0x0000b400a0a07a23 */ /* 0x100fe4000001087c */
[C---:B------:R-:W-:Y:S03]  /*c080*/  FMUL.FTZ R38, R2.reuse, R82 ;  /* 0x0000005202267220 */ /* 0x040fe60000410000 */
[----:B------:R-:W-:Y:S01]  /*c090*/  MUFU.EX2 R146, R146 ;  /* 0x0000009200927308 */ /* 0x000fe20000000800 */
[----:B------:R-:W-:Y:S02]  /*c0a0*/  FMUL.FTZ R39, R2, R83 ;  /* 0x0000005302277220 */ /* 0x000fe40000410000 */
[----:B------:R-:W-:Y:S01]  /*c0b0*/  LDSM.16.MT88.4 R80, [R209+0x900] ;  /* 0x00090000d150783b */ /* 0x000fe20000004200 */
[--C-:B------:R-:W-:Y:S02]  /*c0c0*/  FFMA.FTZ R162, R162, c[0x0][0x2d0], -R124.reuse ;  /* 0x0000b400a2a27a23 */ /* 0x100fe4000001087c */
[----:B------:R-:W-:Y:S02]  /*c0d0*/  FFMA.FTZ R235, R235, c[0x0][0x2d0], -R124 ;  /* 0x0000b400ebeb7a23 */ /* 0x000fe4000001087c */
[C---:B----4-:R-:W-:Y:S02]  /*c0e0*/  HMMA.16816.F32 R36, R112.reuse, R44, R36 ;  /* 0x0000002c7024723c */ /* 0x050fe40000001824 */
[----:B------:R-:W2:Y:S01]  /*c0f0*/  MUFU.EX2 R147, R147 ;  /* 0x0000009300937308 */ /* 0x000ea20000000800 */
[--C-:B------:R-:W-:Y:S02]  /*c100*/  FFMA.FTZ R164, R251, c[0x0][0x2d0], -R148.reuse ;  /* 0x0000b400fba47a23 */ /* 0x100fe40000010894 */
[--C-:B------:R-:W-:Y:S02]  /*c110*/  FFMA.FTZ R237, R237, c[0x0][0x2d0], -R148.reuse ;  /* 0x0000b400eded7a23 */ /* 0x100fe40000010894 */
[C---:B------:R-:W-:Y:S01]  /*c120*/  FMUL.FTZ R44, R3.reuse, R72 ;  /* 0x00000048032c7220 */ /* 0x040fe20000410000 */
[C---:B------:R-:W-:Y:S04]  /*c130*/  HMMA.16816.F32 R40, R112.reuse, R46, R40 ;  /* 0x0000002e7028723c */ /* 0x040fe80000001828 */
[----:B------:R-:W-:Y:S01]  /*c140*/  FMUL.FTZ R45, R3, R73 ;  /* 0x00000049032d7220 */ /* 0x000fe20000410000 */
[----:B------:R-:W-:Y:S01]  /*c150*/  MUFU.EX2 R149, R149 ;  /* 0x0000009500957308 */ /* 0x000fe20000000800 */
[--C-:B------:R-:W-:Y:S02]  /*c160*/  FFMA.FTZ R166, R249, c[0x0][0x2d0], -R148.reuse ;  /* 0x0000b400f9a67a23 */ /* 0x100fe40000010894 */
[C---:B------:R-:W-:Y:S04]  /*c170*/  FMUL.FTZ R46, R2.reuse, R74 ;  /* 0x0000004a022e7220 */ /* 0x040fe80000410000 */
[----:B------:R-:W-:Y:S02]  /*c180*/  FMUL.FTZ R47, R2, R75 ;  /* 0x0000004b022f7220 */ /* 0x000fe40000410000 */
[----:B------:R-:W4:Y:S01]  /*c190*/  LDSM.16.MT88.4 R72, [R212+0x900] ;  /* 0x00090000d448783b */ /* 0x000f220000004200 */
[----:B------:R-:W5:Y:S01]  /*c1a0*/  MUFU.EX2 R150, R150 ;  /* 0x0000009600967308 */ /* 0x000f620000000800 */
[----:B------:R-:W-:Y:S02]  /*c1b0*/  FFMA.FTZ R239, R239, c[0x0][0x2d0], -R148 ;  /* 0x0000b400efef7a23 */ /* 0x000fe40000010894 */
[--C-:B------:R-:W-:Y:S01]  /*c1c0*/  FFMA.FTZ R184, R247, c[0x0][0x2d0], -R124.reuse ;  /* 0x0000b400f7b87a23 */ /* 0x100fe2000001087c */
[C---:B---3--:R-:W-:Y:S03]  /*c1d0*/  HMMA.16816.F32 R44, R112.reuse, R84, R44 ;  /* 0x00000054702c723c */ /* 0x048fe6000000182c */
[--C-:B------:R-:W-:Y:S02]  /*c1e0*/  FFMA.FTZ R243, R243, c[0x0][0x2d0], -R124.reuse ;  /* 0x0000b400f3f37a23 */ /* 0x100fe4000001087c */
[--C-:B------:R-:W-:Y:S01]  /*c1f0*/  FFMA.FTZ R186, R245, c[0x0][0x2d0], -R124.reuse ;  /* 0x0000b400f5ba7a23 */ /* 0x100fe2000001087c */
[----:B------:R-:W-:Y:S01]  /*c200*/  MUFU.EX2 R187, R187 ;  /* 0x000000bb00bb7308 */ /* 0x000fe20000000800 */
[----:B------:R-:W-:Y:S01]  /*c210*/  FFMA.FTZ R241, R241, c[0x0][0x2d0], -R124 ;  /* 0x0000b400f1f17a23 */ /* 0x000fe2000001087c */
[C---:B------:R-:W-:Y:S01]  /*c220*/  HMMA.16816.F32 R48, R112.reuse, R86, R48 ;  /* 0x000000567030723c */ /* 0x040fe20000001830 */
[----:B------:R-:W-:Y:S03]  /*c230*/  LDSM.16.MT88.4 R84, [R208+0x900] ;  /* 0x00090000d054783b */ /* 0x000fe60000004200 */
[--C-:B------:R-:W-:Y:S02]  /*c240*/  FFMA.FTZ R145, R145, c[0x0][0x2d0], -R148.reuse ;  /* 0x0000b40091917a23 */ /* 0x100fe40000010894 */
[--C-:B------:R-:W-:Y:S02]  /*c250*/  FFMA.FTZ R144, R144, c[0x0][0x2d0], -R148.reuse ;  /* 0x0000b40090907a23 */ /* 0x100fe40000010894 */
[C---:B------:R-:W-:Y:S01]  /*c260*/  HMMA.16816.F32 R52, R112.reuse, R76, R52 ;  /* 0x0000004c7034723c */ /* 0x040fe20000001834 */
[----:B------:R-:W3:Y:S03]  /*c270*/  MUFU.EX2 R156, R156 ;  /* 0x0000009c009c7308 */ /* 0x000ee60000000800 */
[--C-:B------:R-:W-:Y:S02]  /*c280*/  FFMA.FTZ R139, R139, c[0x0][0x2d0], -R148.reuse ;  /* 0x0000b4008b8b7a23 */ /* 0x100fe40000010894 */
[----:B------:R-:W-:Y:S02]  /*c290*/  FFMA.FTZ R148, R126, c[0x0][0x2d0], -R148 ;  /* 0x0000b4007e947a23 */ /* 0x000fe40000010894 */
[C---:B------:R-:W-:Y:S01]  /*c2a0*/  HMMA.16816.F32 R56, R112.reuse, R78, R56 ;  /* 0x0000004e7038723c */ /* 0x040fe20000001838 */
[----:B------:R-:W3:Y:S02]  /*c2b0*/  LDSM.16.MT88.4 R76, [R210+0x900] ;  /* 0x00090000d24c783b */ /* 0x000ee40000004200 */
[----:B------:R-:W-:Y:S01]  /*c2c0*/  MUFU.EX2 R158, R158 ;  /* 0x0000009e009e7308 */ /* 0x000fe20000000800 */
[--C-:B------:R-:W-:Y:S02]  /*c2d0*/  FFMA.FTZ R118, R118, c[0x0][0x2d0], -R124.reuse ;  /* 0x0000b40076767a23 */ /* 0x100fe4000001087c */
[----:B------:R-:W-:Y:S02]  /*c2e0*/  FFMA.FTZ R124, R117, c[0x0][0x2d0], -R124 ;  /* 0x0000b400757c7a23 */ /* 0x000fe4000001087c */
[C---:B------:R-:W-:Y:S04]  /*c2f0*/  HMMA.16816.F32 R60, R112.reuse, R68, R60 ;  /* 0x00000044703c723c */ /* 0x040fe8000000183c */
[----:B------:R-:W-:Y:S01]  /*c300*/  FFMA.FTZ R133, R3, R224, R133 ;  /* 0x000000e003857223 */ /* 0x000fe20000010085 */
[----:B------:R-:W3:Y:S01]  /*c310*/  MUFU.EX2 R193, R193 ;  /* 0x000000c100c17308 */ /* 0x000ee20000000800 */
[----:B------:R-:W-:Y:S01]  /*c320*/  MOV R3, R0 ;  /* 0x0000000000037202 */ /* 0x000fe20000000f00 */
[----:B------:R-:W-:Y:S01]  /*c330*/  FFMA.FTZ R134, R2, R225, R134 ;  /* 0x000000e102867223 */ /* 0x000fe20000010086 */
[----:B------:R-:W-:Y:S04]  /*c340*/  HMMA.16816.F32 R64, R112, R70, R64 ;  /* 0x000000467040723c */ /* 0x000fe80000001840 */
[----:B-1----:R-:W-:Y:S01]  /*c350*/  F2FP.PACK_AB R68, R136, R135 ;  /* 0x000000878844723e */ /* 0x002fe200000000ff */
[----:B------:R-:W-:Y:S01]  /*c360*/  FADD.FTZ R132, R132, R133 ;  /* 0x0000008584847221 */ /* 0x000fe20000010000 */
[----:B--2---:R-:W-:Y:S01]  /*c370*/  F2FP.PACK_AB R69, R147, R146 ;  /* 0x000000929345723e */ /* 0x004fe200000000ff */
[----:B------:R-:W-:Y:S01]  /*c380*/  MUFU.EX2 R195, R195 ;  /* 0x000000c300c37308 */ /* 0x000fe20000000800 */
[----:B------:R-:W-:Y:S01]  /*c390*/  F2FP.PACK_AB R70, R138, R137 ;  /* 0x000000898a46723e */ /* 0x000fe200000000ff */
[----:B------:R-:W-:Y:S03]  /*c3a0*/  FADD.FTZ R129, R129, R134 ;  /* 0x0000008681817221 */ /* 0x000fe60000010000 */
[----:B-----5:R-:W-:Y:S01]  /*c3b0*/  F2FP.PACK_AB R71, R150, R149 ;  /* 0x000000959647723e */ /* 0x020fe200000000ff */
[----:B------:R-:W-:Y:S02]  /*c3c0*/  FADD.FTZ R131, R131, R132 ;  /* 0x0000008483837221 */ /* 0x000fe40000010000 */
[----:B------:R-:W-:Y:S02]  /*c3d0*/  FADD.FTZ R128, R128, R129 ;  /* 0x0000008180807221 */ /* 0x000fe40000010000 */
[----:B------:R-:W1:Y:S01]  /*c3e0*/  MUFU.EX2 R160, R160 ;  /* 0x000000a000a07308 */ /* 0x000e620000000800 */
[----:B------:R-:W-:Y:S01]  /*c3f0*/  FADD.FTZ R130, R130, R131 ;  /* 0x0000008382827221 */ /* 0x000fe20000010000 */
[C---:B----4-:R-:W-:Y:S05]  /*c400*/  HMMA.16816.F32 R4, R68.reuse, R72, R4 ;  /* 0x000000484404723c */ /* 0x050fea0000001804 */
[----:B------:R-:W-:Y:S02]  /*c410*/  FADD.FTZ R119, R119, R128 ;  /* 0x0000008077777221 */ /* 0x000fe40000010000 */
[----:B------:R-:W-:Y:S01]  /*c420*/  FADD.FTZ R135, R135, R130 ;  /* 0x0000008287877221 */ /* 0x000fe20000010000 */
[C---:B------:R-:W-:Y:S01]  /*c430*/  HMMA.16816.F32 R8, R68.reuse, R74, R8 ;  /* 0x0000004a4408723c */ /* 0x040fe20000001808 */
[----:B------:R-:W2:Y:S01]  /*c440*/  LDSM.16.MT88.4 R72, [R210+0x3900] ;  /* 0x00390000d248783b */ /* 0x000ea20000004200 */
[----:B------:R-:W-:Y:S02]  /*c450*/  MUFU.EX2 R162, R162 ;  /* 0x000000a200a27308 */ /* 0x000fe40000000800 */
[----:B------:R-:W-:Y:S01]  /*c460*/  FADD.FTZ R146, R146, R119 ;  /* 0x0000007792927221 */ /* 0x000fe20000010000 */
[----:B------:R-:W-:Y:S01]  /*c470*/  MOV R119, R116 ;  /* 0x0000007400777202 */ /* 0x000fe20000000f00 */
[----:B------:R-:W-:Y:S02]  /*c480*/  FADD.FTZ R136, R136, R135 ;  /* 0x0000008788887221 */ /* 0x000fe40000010000 */
[C---:B---3--:R-:W-:Y:S04]  /*c490*/  HMMA.16816.F32 R12, R68.reuse, R76, R12 ;  /* 0x0000004c440c723c */ /* 0x048fe8000000180c */
[----:B------:R-:W3:Y:S01]  /*c4a0*/  MUFU.EX2 R235, R235 ;  /* 0x000000eb00eb7308 */ /* 0x000ee20000000800 */
[----:B------:R-:W-:Y:S02]  /*c4b0*/  FADD.FTZ R146, R147, R146 ;  /* 0x0000009293927221 */ /* 0x000fe40000010000 */
[----:B------:R-:W-:Y:S01]  /*c4c0*/  FADD.FTZ R137, R137, R136 ;  /* 0x0000008889897221 */ /* 0x000fe20000010000 */
[C---:B------:R-:W-:Y:S01]  /*c4d0*/  HMMA.16816.F32 R16, R68.reuse, R78, R16 ;  /* 0x0000004e4410723c */ /* 0x040fe20000001810 */
[----:B------:R-:W4:Y:S03]  /*c4e0*/  LDSM.16.MT88.4 R76, [R209+0x3900] ;  /* 0x00390000d14c783b */ /* 0x000f260000004200 */
[----:B------:R-:W-:Y:S02]  /*c4f0*/  FADD.FTZ R149, R149, R146 ;  /* 0x0000009295957221 */ /* 0x000fe40000010000 */
[----:B------:R-:W-:Y:S01]  /*c500*/  MUFU.EX2 R164, R164 ;  /* 0x000000a400a47308 */ /* 0x000fe20000000800 */
[----:B------:R-:W-:Y:S01]  /*c510*/  FADD.FTZ R138, R138, R137 ;  /* 0x000000898a8a7221 */ /* 0x000fe20000010000 */
[C---:B------:R-:W-:Y:S04]  /*c520*/  HMMA.16816.F32 R20, R68.reuse, R80, R20 ;  /* 0x000000504414723c */ /* 0x040fe80000001814 */
[----:B------:R-:W-:Y:S04]  /*c530*/  FADD.FTZ R150, R150, R149 ;  /* 0x0000009596967221 */ /* 0x000fe80000010000 */
[C---:B------:R-:W-:Y:S01]  /*c540*/  HMMA.16816.F32 R24, R68.reuse, R82, R24 ;  /* 0x000000524418723c */ /* 0x040fe20000001818 */
[----:B------:R-:W5:Y:S01]  /*c550*/  LDSM.16.MT88.4 R80, [R208+0x3900] ;  /* 0x00390000d050783b */ /* 0x000f620000004200 */
[----:B------:R-:W-:Y:S06]  /*c560*/  MUFU.EX2 R237, R237 ;  /* 0x000000ed00ed7308 */ /* 0x000fec0000000800 */
[C---:B------:R-:W-:Y:S04]  /*c570*/  HMMA.16816.F32 R28, R68.reuse, R84, R28 ;  /* 0x00000054441c723c */ /* 0x040fe8000000181c */
[----:B------:R-:W-:Y:S04]  /*c580*/  MUFU.EX2 R166, R166 ;  /* 0x000000a600a67308 */ /* 0x000fe80000000800 */
[C---:B------:R-:W-:Y:S01]  /*c590*/  HMMA.16816.F32 R32, R68.reuse, R86, R32 ;  /* 0x000000564420723c */ /* 0x040fe20000001820 */
[----:B------:R-:W-:Y:S05]  /*c5a0*/  LDSM.16.MT88.4 R84, [R208+0x1100] ;  /* 0x00110000d054783b */ /* 0x000fea0000004200 */
[----:B------:R-:W-:Y:S02]  /*c5b0*/  MUFU.EX2 R239, R239 ;  /* 0x000000ef00ef7308 */ /* 0x000fe40000000800 */
[C---:B------:R-:W-:Y:S08]  /*c5c0*/  HMMA.16816.F32 R36, R68.reuse, R88, R36 ;  /* 0x000000584424723c */ /* 0x040ff00000001824 */
[C---:B------:R-:W-:Y:S01]  /*c5d0*/  HMMA.16816.F32 R40, R68.reuse, R90, R40 ;  /* 0x0000005a4428723c */ /* 0x040fe20000001828 */
[----:B------:R-:W-:Y:S01]  /*c5e0*/  LDSM.16.MT88.4 R88, [R210+0x4100] ;  /* 0x00410000d258783b */ /* 0x000fe20000004200 */
[----:B------:R-:W-:Y:S06]  /*c5f0*/  MUFU.EX2 R184, R184 ;  /* 0x000000b800b87308 */ /* 0x000fec0000000800 */
[C---:B--2---:R-:W-:Y:S04]  /*c600*/  HMMA.16816.F32 R44, R68.reuse, R72, R44 ;  /* 0x00000048442c723c */ /* 0x044fe8000000182c */
[----:B------:R-:W-:Y:S04]  /*c610*/  MUFU.EX2 R243, R243 ;  /* 0x000000f300f37308 */ /* 0x000fe80000000800 */
[C---:B------:R-:W-:Y:S01]  /*c620*/  HMMA.16816.F32 R48, R68.reuse, R74, R48 ;  /* 0x0000004a4430723c */ /* 0x040fe20000001830 */
[----:B------:R-:W2:Y:S05]  /*c630*/  LDSM.16.MT88.4 R72, [R212+0x1100] ;  /* 0x00110000d448783b */ /* 0x000eaa0000004200 */
        /* <DEDUP_REMOVED lines=9> */
[----:B------:R-:W-:Y:S01]  /*c6d0*/  MUFU.EX2 R144, R144 ;  /* 0x0000009000907308 */ /* 0x000fe20000000800 */
[----:B------:R-:W-:Y:S01]  /*c6e0*/  F2FP.PACK_AB R68, R156, R187 ;  /* 0x000000bb9c44723e */ /* 0x000fe200000000ff */
[----:B------:R-:W-:Y:S01]  /*c6f0*/  FADD.FTZ R187, R187, R138 ;  /* 0x0000008abbbb7221 */ /* 0x000fe20000010000 */
[----:B------:R-:W-:Y:S03]  /*c700*/  F2FP.PACK_AB R70, R193, R158 ;  /* 0x0000009ec146723e */ /* 0x000fe600000000ff */
[----:B-1----:R-:W-:Y:S01]  /*c710*/  F2FP.PACK_AB R69, R160, R195 ;  /* 0x000000c3a045723e */ /* 0x002fe200000000ff */
[----:B------:R-:W-:Y:S01]  /*c720*/  FADD.FTZ R195, R195, R150 ;  /* 0x00000096c3c37221 */ /* 0x000fe20000010000 */
[----:B---3--:R-:W-:Y:S01]  /*c730*/  F2FP.PACK_AB R71, R235, R162 ;  /* 0x000000a2eb47723e */ /* 0x008fe200000000ff */
[----:B------:R-:W-:Y:S01]  /*c740*/  FADD.FTZ R187, R156, R187 ;  /* 0x000000bb9cbb7221 */ /* 0x000fe20000010000 */
[----:B------:R-:W-:Y:S01]  /*c750*/  MUFU.EX2 R139, R139 ;  /* 0x0000008b008b7308 */ /* 0x000fe20000000800 */
[----:B------:R-:W-:Y:S02]  /*c760*/  FADD.FTZ R195, R160, R195 ;  /* 0x000000c3a0c37221 */ /* 0x000fe40000010000 */
[----:B------:R-:W-:Y:S02]  /*c770*/  FADD.FTZ R158, R158, R187 ;  /* 0x000000bb9e9e7221 */ /* 0x000fe40000010000 */
[C---:B--2---:R-:W-:Y:S03]  /*c780*/  HMMA.16816.F32 R4, R68.reuse, R72, R4 ;  /* 0x000000484404723c */ /* 0x044fe60000001804 */
[----:B------:R-:W-:Y:S02]  /*c790*/  FADD.FTZ R162, R162, R195 ;  /* 0x000000c3a2a27221 */ /* 0x000fe40000010000 */
[----:B------:R-:W1:Y:S01]  /*c7a0*/  MUFU.EX2 R148, R148 ;  /* 0x0000009400947308 */ /* 0x000e620000000800 */
[----:B------:R-:W-:Y:S02]  /*c7b0*/  FADD.FTZ R193, R193, R158 ;  /* 0x0000009ec1c17221 */ /* 0x000fe40000010000 */
[C---:B------:R-:W-:Y:S01]  /*c7c0*/  HMMA.16816.F32 R8, R68.reuse, R74, R8 ;  /* 0x0000004a4408723c */ /* 0x040fe20000001808 */
[----:B------:R-:W2:Y:S03]  /*c7d0*/  LDSM.16.MT88.4 R72, [R212+0x4100] ;  /* 0x00410000d448783b */ /* 0x000ea60000004200 */
[----:B------:R-:W-:Y:S03]  /*c7e0*/  FADD.FTZ R235, R235, R162 ;  /* 0x000000a2ebeb7221 */ /* 0x000fe60000010000 */
[----:B------:R-:W-:Y:S01]  /*c7f0*/  MUFU.EX2 R151, R151 ;  /* 0x0000009700977308 */ /* 0x000fe20000000800 */
[C---:B----4-:R-:W-:Y:S08]  /*c800*/  HMMA.16816.F32 R12, R68.reuse, R76, R12 ;  /* 0x0000004c440c723c */ /* 0x050ff0000000180c */
[C---:B------:R-:W-:Y:S01]  /*c810*/  HMMA.16816.F32 R16, R68.reuse, R78, R16 ;  /* 0x0000004e4410723c */ /* 0x040fe20000001810 */
[----:B------:R-:W3:Y:S01]  /*c820*/  LDSM.16.MT88.4 R76, [R212+0x1900] ;  /* 0x00190000d44c783b */ /* 0x000ee20000004200 */
[----:B------:R-:W4:Y:S02]  /*c830*/  MUFU.EX2 R240, R240 ;  /* 0x000000f000f07308 */ /* 0x000f240000000800 */
[----:B-1----:R-:W-:Y:S04]  /*c840*/  F2FP.PACK_AB R126, R148, R139 ;  /* 0x0000008b947e723e */ /* 0x002fe800000000ff */
[C---:B-----5:R-:W-:Y:S04]  /*c850*/  HMMA.16816.F32 R20, R68.reuse, R80, R20 ;  /* 0x000000504414723c */ /* 0x060fe80000001814 */
[----:B------:R-:W-:Y:S04]  /*c860*/  MUFU.EX2 R118, R118 ;  /* 0x0000007600767308 */ /* 0x000fe80000000800 */
[C---:B------:R-:W-:Y:S01]  /*c870*/  HMMA.16816.F32 R24, R68.reuse, R82, R24 ;  /* 0x000000524418723c */ /* 0x040fe20000001818 */
[----:B------:R-:W1:Y:S05]  /*c880*/  LDSM.16.MT88.4 R80, [R209+0x1900] ;  /* 0x00190000d150783b */ /* 0x000e6a0000004200 */
[----:B------:R5:W3:Y:S02]  /*c890*/  MUFU.EX2 R117, R124 ;  /* 0x0000007c00757308 */ /* 0x000ae40000000800 */
[C---:B------:R-:W-:Y:S04]  /*c8a0*/  HMMA.16816.F32 R28, R68.reuse, R84, R28 ;  /* 0x00000054441c723c */ /* 0x040fe8000000181c */
[----:B----4-:R-:W-:Y:S04]  /*c8b0*/  F2FP.PACK_AB R125, R240, R151 ;  /* 0x00000097f07d723e */ /* 0x010fe800000000ff */
[C---:B------:R-:W-:Y:S01]  /*c8c0*/  HMMA.16816.F32 R32, R68.reuse, R86, R32 ;  /* 0x000000564420723c */ /* 0x040fe20000001820 */
[----:B------:R-:W-:Y:S07]  /*c8d0*/  LDSM.16.MT88.4 R84, [R210+0x4900] ;  /* 0x00490000d254783b */ /* 0x000fee0000004200 */
[C---:B--2---:R-:W-:Y:S04]  /*c8e0*/  HMMA.16816.F32 R36, R68.reuse, R72, R36 ;  /* 0x000000484424723c */ /* 0x044fe80000001824 */
[----:B-----5:R-:W-:Y:S04]  /*c8f0*/  F2FP.PACK_AB R124, R144, R145 ;  /* 0x00000091907c723e */ /* 0x020fe800000000ff */
[C---:B------:R-:W-:Y:S01]  /*c900*/  HMMA.16816.F32 R40, R68.reuse, R74, R40 ;  /* 0x0000004a4428723c */ /* 0x040fe20000001828 */
[----:B------:R-:W2:Y:S03]  /*c910*/  LDSM.16.MT88.4 R72, [R208+0x1900] ;  /* 0x00190000d048783b */ /* 0x000ea60000004200 */
[----:B---3--:R-:W-:Y:S04]  /*c920*/  F2FP.PACK_AB R127, R117, R118 ;  /* 0x00000076757f723e */ /* 0x008fe800000000ff */
[C---:B------:R-:W-:Y:S08]  /*c930*/  HMMA.16816.F32 R44, R68.reuse, R88, R44 ;  /* 0x00000058442c723c */ /* 0x040ff0000000182c */
[C---:B------:R-:W-:Y:S01]  /*c940*/  HMMA.16816.F32 R48, R68.reuse, R90, R48 ;  /* 0x0000005a4430723c */ /* 0x040fe20000001830 */
[----:B------:R-:W-:Y:S07]  /*c950*/  LDSM.16.MT88.4 R88, [R208+0x5100] ;  /* 0x00510000d058783b */ /* 0x000fee0000004200 */
[C---:B------:R-:W-:Y:S08]  /*c960*/  HMMA.16816.F32 R52, R68.reuse, R92, R52 ;  /* 0x0000005c4434723c */ /* 0x040ff00000001834 */
[C---:B------:R-:W-:Y:S01]  /*c970*/  HMMA.16816.F32 R56, R68.reuse, R94, R56 ;  /* 0x0000005e4438723c */ /* 0x040fe20000001838 */
[----:B------:R-:W-:Y:S07]  /*c980*/  LDSM.16.MT88.4 R92, [R209+0x2900] ;  /* 0x00290000d15c783b */ /* 0x000fee0000004200 */
[C---:B------:R-:W-:Y:S08]  /*c990*/  HMMA.16816.F32 R60, R68.reuse, R96, R60 ;  /* 0x00000060443c723c */ /* 0x040ff0000000183c */
[----:B------:R-:W-:Y:S07]  /*c9a0*/  HMMA.16816.F32 R64, R68, R98, R64 ;  /* 0x000000624440723c */ /* 0x000fee0000001840 */
        /* <DEDUP_REMOVED lines=9> */
[C---:B------:R-:W-:Y:S03]  /*ca40*/  HMMA.16816.F32 R4, R68.reuse, R76, R4 ;  /* 0x0000004c4404723c */ /* 0x040fe60000001804 */
[----:B------:R-:W-:Y:S02]  /*ca50*/  FADD.FTZ R186, R186, R243 ;  /* 0x000000f3baba7221 */ /* 0x000fe40000010000 */
[----:B------:R-:W-:Y:S02]  /*ca60*/  FADD.FTZ R166, R239, R166 ;  /* 0x000000a6efa67221 */ /* 0x000fe40000010000 */
[----:B------:R-:W-:Y:S01]  /*ca70*/  FADD.FTZ R186, R241, R186 ;  /* 0x000000baf1ba7221 */ /* 0x000fe20000010000 */
[C---:B------:R-:W-:Y:S01]  /*ca80*/  HMMA.16816.F32 R8, R68.reuse, R78, R8 ;  /* 0x0000004e4408723c */ /* 0x040fe20000001808 */
[----:B------:R-:W3:Y:S07]  /*ca90*/  LDSM.16.MT88.4 R76, [R212+0x4900] ;  /* 0x00490000d44c783b */ /* 0x000eee0000004200 */
[C---:B------:R-:W-:Y:S08]  /*caa0*/  HMMA.16816.F32 R12, R68.reuse, R100, R12 ;  /* 0x00000064440c723c */ /* 0x040ff0000000180c */
[C---:B------:R-:W-:Y:S01]  /*cab0*/  HMMA.16816.F32 R16, R68.reuse, R102, R16 ;  /* 0x000000664410723c */ /* 0x040fe20000001810 */
[----:B------:R-:W-:Y:S07]  /*cac0*/  LDSM.16.MT88.4 R100, [R210+0x2900] ;  /* 0x00290000d264783b */ /* 0x000fee0000004200 */
[C---:B-1----:R-:W-:Y:S08]  /*cad0*/  HMMA.16816.F32 R20, R68.reuse, R80, R20 ;  /* 0x000000504414723c */ /* 0x042ff00000001814 */
        /* <DEDUP_REMOVED lines=14> */
[C---:B--2---:R-:W-:Y:S08]  /*cbc0*/  HMMA.16816.F32 R60, R68.reuse, R72, R60 ;  /* 0x00000048443c723c */ /* 0x044ff0000000183c */
[----:B------:R-:W-:Y:S01]  /*cbd0*/  HMMA.16816.F32 R64, R68, R74, R64 ;  /* 0x0000004a4440723c */ /* 0x000fe20000001840 */
[----:B------:R-:W2:Y:S06]  /*cbe0*/  LDSM.16.MT88.4 R72, [R208+0x2100] ;  /* 0x00210000d048783b */ /* 0x000eac0000004200 */
        /* <DEDUP_REMOVED lines=9> */
[C---:B---3--:R-:W-:Y:S03]  /*cc80*/  HMMA.16816.F32 R4, R68.reuse, R76, R4 ;  /* 0x0000004c4404723c */ /* 0x048fe60000001804 */
[----:B------:R-:W-:Y:S02]  /*cc90*/  FADD.FTZ R157, R157, R236 ;  /* 0x000000ec9d9d7221 */ /* 0x000fe40000010000 */
[----:B------:R-:W-:Y:S02]  /*cca0*/  FADD.FTZ R234, R234, R165 ;  /* 0x000000a5eaea7221 */ /* 0x000fe40000010000 */
[----:B------:R-:W-:Y:S01]  /*ccb0*/  FADD.FTZ R238, R238, R157 ;  /* 0x0000009deeee7221 */ /* 0x000fe20000010000 */
[C---:B------:R-:W-:Y:S01]  /*ccc0*/  HMMA.16816.F32 R8, R68.reuse, R78, R8 ;  /* 0x0000004e4408723c */ /* 0x040fe20000001808 */
[----:B------:R-:W3:Y:S03]  /*ccd0*/  LDSM.16.MT88.4 R76, [R212+0x5100] ;  /* 0x00510000d44c783b */ /* 0x000ee60000004200 */
[----:B------:R-:W-:Y:S02]  /*cce0*/  FADD.FTZ R145, R145, R234 ;  /* 0x000000ea91917221 */ /* 0x000fe40000010000 */
[----:B------:R-:W-:Y:S02]  /*ccf0*/  FADD.FTZ R151, R151, R238 ;  /* 0x000000ee97977221 */ /* 0x000fe40000010000 */
[C---:B----4-:R-:W-:Y:S04]  /*cd00*/  HMMA.16816.F32 R12, R68.reuse, R84, R12 ;  /* 0x00000054440c723c */ /* 0x050fe8000000180c */
[----:B------:R-:W-:Y:S02]  /*cd10*/  FADD.FTZ R144, R144, R145 ;  /* 0x0000009190907221 */ /* 0x000fe40000010000 */
[----:B------:R-:W-:Y:S02]  /*cd20*/  FADD.FTZ R151, R240, R151 ;  /* 0x00000097f0977221 */ /* 0x000fe40000010000 */
[C---:B------:R-:W-:Y:S01]  /*cd30*/  HMMA.16816.F32 R16, R68.reuse, R86, R16 ;  /* 0x000000564410723c */ /* 0x040fe20000001810 */
[----:B------:R-:W4:Y:S03]  /*cd40*/  LDSM.16.MT88.4 R84, [R210+0x5100] ;  /* 0x00510000d254783b */ /* 0x000f260000004200 */
[----:B------:R-:W-:Y:S02]  /*cd50*/  FADD.FTZ R139, R139, R144 ;  /* 0x000000908b8b7221 */ /* 0x000fe40000010000 */
[----:B------:R-:W-:Y:S02]  /*cd60*/  FADD.FTZ R118, R118, R151 ;  /* 0x0000009776767221 */ /* 0x000fe40000010000 */
[C---:B-1----:R-:W-:Y:S04]  /*cd70*/  HMMA.16816.F32 R20, R68.reuse, R80, R20 ;  /* 0x000000504414723c */ /* 0x042fe80000001814 */
[----:B------:R-:W-:Y:S02]  /*cd80*/  FADD.FTZ R224, R148, R139 ;  /* 0x0000008b94e07221 */ /* 0x000fe40000010000 */
[----:B------:R-:W-:Y:S02]  /*cd90*/  FADD.FTZ R225, R117, R118 ;  /* 0x0000007675e17221 */ /* 0x000fe40000010000 */
        /* <DEDUP_REMOVED lines=8> */
[C---:B----4-:R-:W-:Y:S08]  /*ce20*/  HMMA.16816.F32 R44, R68.reuse, R84, R44 ;  /* 0x00000054442c723c */ /* 0x050ff0000000182c */
[C---:B------:R-:W-:Y:S08]  /*ce30*/  HMMA.16816.F32 R48, R68.reuse, R86, R48 ;  /* 0x000000564430723c */ /* 0x040ff00000001830 */
[C---:B-1----:R-:W-:Y:S08]  /*ce40*/  HMMA.16816.F32 R52, R68.reuse, R80, R52 ;  /* 0x000000504434723c */ /* 0x042ff00000001834 */
[C---:B------:R-:W-:Y:S08]  /*ce50*/  HMMA.16816.F32 R56, R68.reuse, R82, R56 ;  /* 0x000000524438723c */ /* 0x040ff00000001838 */
[C---:B------:R-:W-:Y:S08]  /*ce60*/  HMMA.16816.F32 R60, R68.reuse, R88, R60 ;  /* 0x00000058443c723c */ /* 0x040ff0000000183c */
[----:B------:R-:W-:Y:S01]  /*ce70*/  HMMA.16816.F32 R64, R68, R90, R64 ;  /* 0x0000005a4440723c */ /* 0x000fe20000001840 */
[----:B------:R-:W1:Y:S07]  /*ce80*/  LDSM.16.MT88.4 R68, [R210+0x5900] ;  /* 0x00590000d244783b */ /* 0x000e6e0000004200 */
[C---:B------:R-:W-:Y:S01]  /*ce90*/  HMMA.16816.F32 R112, R124.reuse, R108, R4 ;  /* 0x0000006c7c70723c */ /* 0x040fe20000001804 */
[----:B------:R-:W4:Y:S07]  /*cea0*/  LDSM.16.MT88.4 R4, [R209+0x5900] ;  /* 0x00590000d104783b */ /* 0x000f2e0000004200 */
[C---:B------:R-:W-:Y:S01]  /*ceb0*/  HMMA.16816.F32 R108, R124.reuse, R110, R8 ;  /* 0x0000006e7c6c723c */ /* 0x040fe20000001808 */
[----:B------:R-:W5:Y:S07]  /*cec0*/  LDSM.16.MT88.4 R8, [R208+0x5900] ;  /* 0x00590000d008783b */ /* 0x000f6e0000004200 */
[C---:B------:R-:W-:Y:S08]  /*ced0*/  HMMA.16816.F32 R104, R124.reuse, R100, R12 ;  /* 0x000000647c68723c */ /* 0x040ff0000000180c */
[C---:B------:R-:W-:Y:S08]  /*cee0*/  HMMA.16816.F32 R100, R124.reuse, R102, R16 ;  /* 0x000000667c64723c */ /* 0x040ff00000001810 */
[C---:B------:R-:W-:Y:S08]  /*cef0*/  HMMA.16816.F32 R96, R124.reuse, R92, R20 ;  /* 0x0000005c7c60723c */ /* 0x040ff00000001814 */
[C---:B------:R-:W-:Y:S08]  /*cf00*/  HMMA.16816.F32 R92, R124.reuse, R94, R24 ;  /* 0x0000005e7c5c723c */ /* 0x040ff00000001818 */
[C---:B--2---:R-:W-:Y:S08]  /*cf10*/  HMMA.16816.F32 R88, R124.reuse, R72, R28 ;  /* 0x000000487c58723c */ /* 0x044ff0000000181c */
[C---:B------:R-:W-:Y:S08]  /*cf20*/  HMMA.16816.F32 R84, R124.reuse, R74, R32 ;  /* 0x0000004a7c54723c */ /* 0x040ff00000001820 */
[C---:B---3--:R-:W-:Y:S08]  /*cf30*/  HMMA.16816.F32 R80, R124.reuse, R76, R36 ;  /* 0x0000004c7c50723c */ /* 0x048ff00000001824 */
[C---:B------:R-:W-:Y:S08]  /*cf40*/  HMMA.16816.F32 R76, R124.reuse, R78, R40 ;  /* 0x0000004e7c4c723c */ /* 0x040ff00000001828 */
[C---:B-1----:R-:W-:Y:S08]  /*cf50*/  HMMA.16816.F32 R72, R124.reuse, R68, R44 ;  /* 0x000000447c48723c */ /* 0x042ff0000000182c */
[C---:B------:R-:W-:Y:S08]  /*cf60*/  HMMA.16816.F32 R68, R124.reuse, R70, R48 ;  /* 0x000000467c44723c */ /* 0x040ff00000001830 */
[C---:B----4-:R-:W-:Y:S08]  /*cf70*/  HMMA.16816.F32 R52, R124.reuse, R4, R52 ;  /* 0x000000047c34723c */ /* 0x050ff00000001834 */
[C---:B------:R-:W-:Y:S08]  /*cf80*/  HMMA.16816.F32 R56, R124.reuse, R6, R56 ;  /* 0x000000067c38723c */ /* 0x040ff00000001838 */
[C---:B-----5:R-:W-:Y:S08]  /*cf90*/  HMMA.16816.F32 R60, R124.reuse, R8, R60 ;  /* 0x000000087c3c723c */ /* 0x060ff0000000183c */
[----:B------:R-:W-:Y:S01]  /*cfa0*/  HMMA.16816.F32 R64, R124, R10, R64 ;  /* 0x0000000a7c40723c */ /* 0x000fe20000001840 */
[----:B------:R-:W-:-:S07]  /*cfb0*/  @P0 BRA `(.L_x_47) ;  /* 0xffffd0e000000947 */ /* 0x000fce000383ffff */
.L_x_46:
[----:B------:R-:W-:-:S13]  /*cfc0*/  ISETP.GE.AND P0, PT, R192, R215, PT ;  /* 0x000000d7c000720c */ /* 0x000fda0003f06270 */
[----:B------:R-:W-:Y:S05]  /*cfd0*/  @!P0 BRA `(.L_x_48) ;  /* 0x0000432000008947 */ /* 0x000fea0003800000 */
[----:B------:R-:W-:Y:S01]  /*cfe0*/  ULDC.64 UR4, c[0x0][0x1e0] ;  /* 0x0000780000047ab9 */ /* 0x000fe20000000a00 */
[----:B------:R-:W-:Y:S01]  /*cff0*/  IADD3 R194, P0, R226, 0x40, RZ ;  /* 0x00000040e2c27810 */ /* 0x000fe20007f1e0ff */
[----:B------:R-:W-:Y:S01]  /*d000*/  USHF.L.U64.HI UR7, UR4, 0x6, UR5 ;  /* 0x0000000604077899 */ /* 0x000fe20008010205 */
[----:B------:R-:W-:Y:S01]  /*d010*/  IMAD.MOV.U32 R2, RZ, RZ, R116 ;  /* 0x000000ffff027224 */ /* 0x000fe200078e0074 */
[----:B------:R-:W-:Y:S01]  /*d020*/  USHF.L.U32 UR13, UR4, 0x6, URZ ;  /* 0x00000006040d7899 */ /* 0x000fe2000800063f */
[----:B------:R-:W-:Y:S01]  /*d030*/  IMAD.MOV.U32 R3, RZ, RZ, R0 ;  /* 0x000000ffff037224 */ /* 0x000fe200078e0000 */
[----:B------:R-:W-:Y:S01]  /*d040*/  UMOV UR11, 0x60 ;  /* 0x00000060000b7882 */ /* 0x000fe20000000000 */
[-C--:B------:R-:W-:Y:S01]  /*d050*/  IADD3.X R195, RZ, R229.reuse, RZ, P0, !PT ;  /* 0x000000e5ffc37210 */ /* 0x080fe200007fe4ff */
[----:B------:R-:W-:Y:S01]  /*d060*/  ULDC.64 UR4, c[0x0][0x208] ;  /* 0x0000820000047ab9 */ /* 0x000fe20000000a00 */
[----:B------:R-:W-:Y:S01]  /*d070*/  MOV R227, R229 ;  /* 0x000000e500e37202 */ /* 0x000fe20000000f00 */
[----:B------:R-:W-:-:S02]  /*d080*/  UIADD3 UR10, UP1, UR10, 0x80, URZ ;  /* 0x000000800a0a7890 */ /* 0x000fc4000ff3e03f */
[----:B------:R-:W-:Y:S02]  /*d090*/  UIADD3 UR16, UP0, UR12, 0x80, URZ ;  /* 0x000000800c107890 */ /* 0x000fe4000ff1e03f */
[----:B------:R-:W-:Y:S02]  /*d0a0*/  UIMAD.WIDE.U32 UR18, UR11, UR4, URZ ;  /* 0x000000040b1272a5 */ /* 0x000fe4000f8e003f */
[----:B------:R-:W-:Y:S02]  /*d0b0*/  UIMAD UR5, UR11, UR5, URZ ;  /* 0x000000050b0572a4 */ /* 0x000fe4000f8e023f */
[----:B------:R-:W-:Y:S02]  /*d0c0*/  UIADD3.X UR8, URZ, UR8, URZ, UP1, !UPT ;  /* 0x000000083f087290 */ /* 0x000fe40008ffe43f */
[----:B------:R-:W-:Y:S02]  /*d0d0*/  UIADD3.X UR4, URZ, UR17, URZ, UP0, !UPT ;  /* 0x000000113f047290 */ /* 0x000fe400087fe43f */
[----:B------:R-:W-:-:S02]  /*d0e0*/  UIADD3 UR5, UR19, UR5, URZ ;  /* 0x0000000513057290 */ /* 0x000fc4000fffe03f */
.L_x_57:
[----:B------:R-:W-:Y:S04]  /*d0f0*/  DEPBAR.LE SB0, 0x0 ;  /* 0x000080000000791a */ /* 0x000fe80000000000 */
[----:B------:R-:W-:Y:S01]  /*d100*/  BAR.SYNC.DEFER_BLOCKING 0x0 ;  /* 0x0000000000007b1d */ /* 0x000fe20000010000 */
[----:B------:R-:W-:Y:S01]  /*d110*/  SHF.R.S32.HI R29, RZ, 0x1f, R192 ;  /* 0x0000001fff1d7819 */ /* 0x000fe200000114c0 */
[C---:B------:R-:W-:Y:S01]  /*d120*/  IMAD R0, R192.reuse, UR5, RZ ;  /* 0x00000005c0007c24 */ /* 0x040fe2000f8e02ff */
[C---:B------:R-:W-:Y:S01]  /*d130*/  ISETP.GT.AND P6, PT, R192.reuse, R215, PT ;  /* 0x000000d7c000720c */ /* 0x040fe20003fc4270 */
[----:B------:R-:W-:Y:S04]  /*d140*/  IMAD.WIDE.U32 R38, R192, UR18, R226 ;  /* 0x00000012c0267c25 */ /* 0x000fe8000f8e00e2 */
[----:B------:R-:W-:Y:S01]  /*d150*/  IMAD R0, R29, UR18, R0 ;  /* 0x000000121d007c24 */ /* 0x000fe2000f8e0200 */
[----:B------:R-:W-:Y:S01]  /*d160*/  LEA R44, P1, R38, c[0x0][0x1f8], 0x1 ;  /* 0x00007e00262c7a11 */ /* 0x000fe200078208ff */
[----:B------:R-:W-:Y:S03]  /*d170*/  IMAD.WIDE.U32 R46, R192, UR18, R194 ;  /* 0x00000012c02e7c25 */ /* 0x000fe6000f8e00c2 */
[----:B------:R-:W-:Y:S02]  /*d180*/  IADD3 R36, R39, R0, RZ ;  /* 0x0000000027247210 */ /* 0x000fe40007ffe0ff */
[----:B------:R-:W-:Y:S02]  /*d190*/  LEA R156, P0, R46, c[0x0][0x1f8], 0x1 ;  /* 0x00007e002e9c7a11 */ /* 0x000fe400078008ff */
[----:B------:R-:W-:Y:S02]  /*d1a0*/  LEA.HI.X R45, R38, c[0x0][0x1fc], R36, 0x1, P1 ;  /* 0x00007f00262d7a11 */ /* 0x000fe400008f0c24 */
[----:B------:R-:W-:Y:S04]  /*d1b0*/  IADD3 R0, R0, R47, RZ ;  /* 0x0000002f00007210 */ /* 0x000fe80007ffe0ff */
[----:B------:R-:W-:Y:S01]  /*d1c0*/  LEA.HI.X R157, R46, c[0x0][0x1fc], R0, 0x1, P0 ;  /* 0x00007f002e9d7a11 */ /* 0x000fe200000f0c00 */
[----:B------:R-:W1:Y:S01]  /*d1d0*/  LDSM.16.M88.4 R8, [R214+0x8100] ;  /* 0x00810000d608783b */ /* 0x000e620000000200 */
[----:B------:R-:W-:Y:S04]  /*d1e0*/  IADD3 R160, P0, R44, UR12, RZ ;  /* 0x0000000c2ca07c10 */ /* 0x000fe8000ff1e0ff */
[----:B------:R-:W-:Y:S02]  /*d1f0*/  IADD3.X R161, R45, UR17, RZ, P0, !PT ;  /* 0x000000112da17c10 */ /* 0x000fe400087fe4ff */
[C---:B------:R-:W-:Y:S01]  /*d200*/  IADD3 R164, P1, R160.reuse, UR12, RZ ;  /* 0x0000000ca0a47c10 */ /* 0x040fe2000ff3e0ff */
[----:B------:R-:W2:Y:S01]  /*d210*/  LDSM.16.M88.4 R16, [R214+0x8900] ;  /* 0x00890000d610783b */ /* 0x000ea20000000200 */
[----:B------:R-:W-:Y:S02]  /*d220*/  IADD3 R162, P0, R160, UR16, RZ ;  /* 0x00000010a0a27c10 */ /* 0x000fe4000ff1e0ff */
[C---:B------:R-:W-:Y:S02]  /*d230*/  IADD3.X R165, R161.reuse, UR17, RZ, P1, !PT ;  /* 0x00000011a1a57c10 */ /* 0x040fe40008ffe4ff */
[----:B------:R-:W-:Y:S02]  /*d240*/  IADD3.X R163, R161, UR4, RZ, P0, !PT ;  /* 0x00000004a1a37c10 */ /* 0x000fe400087fe4ff */
[----:B------:R-:W-:Y:S01]  /*d250*/  PLOP3.LUT P1, PT, PT, PT, UP3, 0x80, 0x0 ;  /* 0x000000000000781c */ /* 0x000fe20003f2f038 */
[----:B------:R-:W3:Y:S01]  /*d260*/  LDSM.16.M88.4 R24, [R214+0x9100] ;  /* 0x00910000d618783b */ /* 0x000ee20000000200 */
[----:B------:R-:W-:Y:S07]  /*d270*/  PLOP3.LUT P0, PT, PT, PT, UP3, 0x80, 0x0 ;  /* 0x000000000000781c */ /* 0x000fee0003f0f038 */
[----:B------:R-:W4:Y:S08]  /*d280*/  LDSM.16.M88.4 R32, [R214+0x9900] ;  /* 0x00990000d620783b */ /* 0x000f300000000200 */
[----:B------:R-:W5:Y:S01]  /*d290*/  LDSM.16.M88.4 R40, [R214+0xa100] ;  /* 0x00a10000d628783b */ /* 0x000f620000000200 */
[C---:B-1----:R-:W-:Y:S07]  /*d2a0*/  HMMA.16816.F32 R4, R120.reuse, R8, RZ ;  /* 0x000000087804723c */ /* 0x042fee00000018ff */
[----:B------:R-:W1:Y:S01]  /*d2b0*/  LDSM.16.M88.4 R48, [R214+0xa900] ;  /* 0x00a90000d630783b */ /* 0x000e620000000200 */
[C---:B------:R-:W-:Y:S07]  /*d2c0*/  HMMA.16816.F32 R8, R120.reuse, R10, RZ ;  /* 0x0000000a7808723c */ /* 0x040fee00000018ff */
[----:B------:R-:W1:Y:S01]  /*d2d0*/  LDSM.16.M88.4 R116, [R213] ;  /* 0x00000000d574783b */ /* 0x000e620000000200 */
[C---:B--2---:R-:W-:Y:S07]  /*d2e0*/  HMMA.16816.F32 R12, R120.reuse, R16, RZ ;  /* 0x00000010780c723c */ /* 0x044fee00000018ff */
[----:B------:R-:W2:Y:S01]  /*d2f0*/  LDSM.16.M88.4 R124, [R207] ;  /* 0x00000000cf7c783b */ /* 0x000ea20000000200 */
[C---:B------:R-:W-:Y:S07]  /*d300*/  HMMA.16816.F32 R16, R120.reuse, R18, RZ ;  /* 0x000000127810723c */ /* 0x040fee00000018ff */
[----:B------:R-:W1:Y:S01]  /*d310*/  LDSM.16.M88.4 R128, [R206] ;  /* 0x00000000ce80783b */ /* 0x000e620000000200 */
[C---:B---3--:R-:W-:Y:S07]  /*d320*/  HMMA.16816.F32 R20, R120.reuse, R24, RZ ;  /* 0x000000187814723c */ /* 0x048fee00000018ff */
[----:B------:R-:W3:Y:S01]  /*d330*/  LDSM.16.M88.4 R132, [R205] ;  /* 0x00000000cd84783b */ /* 0x000ee20000000200 */
[C---:B------:R-:W-:Y:S07]  /*d340*/  HMMA.16816.F32 R24, R120.reuse, R26, RZ ;  /* 0x0000001a7818723c */ /* 0x040fee00000018ff */
[----:B------:R-:W1:Y:S01]  /*d350*/  LDSM.16.M88.4 R136, [R204] ;  /* 0x00000000cc88783b */ /* 0x000e620000000200 */
[C---:B----4-:R-:W-:Y:S07]  /*d360*/  HMMA.16816.F32 R28, R120.reuse, R32, RZ ;  /* 0x00000020781c723c */ /* 0x050fee00000018ff */
[----:B------:R-:W4:Y:S01]  /*d370*/  LDSM.16.M88.4 R144, [R203] ;  /* 0x00000000cb90783b */ /* 0x000f220000000200 */
[C---:B------:R-:W-:Y:S07]  /*d380*/  HMMA.16816.F32 R32, R120.reuse, R34, RZ ;  /* 0x000000227820723c */ /* 0x040fee00000018ff */
[----:B------:R-:W-:Y:S01]  /*d390*/  @!PT LDS RZ, [RZ] ;  /* 0x00000000fffff984 */ /* 0x000fe20000000800 */
[----:B------:R-:W-:Y:S01]  /*d3a0*/  @!PT LDS RZ, [RZ] ;  /* 0x00000000fffff984 */ /* 0x000fe20000000800 */
[----:B------:R-:W-:Y:S01]  /*d3b0*/  @!PT LDS RZ, [RZ] ;  /* 0x00000000fffff984 */ /* 0x000fe20000000800 */
[----:B------:R1:W-:Y:S01]  /*d3c0*/  LDGSTS.E.BYPASS.LTC128B.128 [R216+0x100], [R44.64], !P4 ;  /* 0x001000002cd87fae */ /* 0x0003e2000e101d4e */
[C---:B-----5:R-:W-:Y:S07]  /*d3d0*/  HMMA.16816.F32 R36, R120.reuse, R40, RZ ;  /* 0x000000287824723c */ /* 0x060fee00000018ff */
[----:B------:R5:W-:Y:S01]  /*d3e0*/  LDGSTS.E.BYPASS.LTC128B.128 [R216+0x3100], [R156.64], !P3 ;  /* 0x031000009cd87fae */ /* 0x000be2000d901d4e */
[C---:B------:R-:W-:Y:S07]  /*d3f0*/  HMMA.16816.F32 R40, R120.reuse, R42, RZ ;  /* 0x0000002a7828723c */ /* 0x040fee00000018ff */
[----:B------:R2:W-:Y:S08]  /*d400*/  LDGSTS.E.BYPASS.LTC128B.128 [R216+0x1100], [R160.64], !P4 ;  /* 0x01100000a0d87fae */ /* 0x0005f0000e101d4e */
[----:B------:R2:W-:Y:S01]  /*d410*/  LDGSTS.E.BYPASS.LTC128B.128 [R216+0x4100], [R160.64+0x80], !P3 ;  /* 0x04100080a0d87fae */ /* 0x0005e2000d901d4e */
[C---:B-1----:R-:W-:Y:S07]  /*d420*/  HMMA.16816.F32 R44, R120.reuse, R48, RZ ;  /* 0x00000030782c723c */ /* 0x042fee00000018ff */
[----:B------:R1:W-:Y:S01]  /*d430*/  LDGSTS.E.BYPASS.LTC128B.128 [R216+0x2100], [R164.64], !P4 ;  /* 0x02100000a4d87fae */ /* 0x0003e2000e101d4e */
[----:B------:R-:W-:Y:S07]  /*d440*/  HMMA.16816.F32 R48, R120, R50, RZ ;  /* 0x000000327830723c */ /* 0x000fee00000018ff */
[----:B------:R1:W-:Y:S01]  /*d450*/  LDGSTS.E.BYPASS.LTC128B.128 [R216+0x5100], [R162.64], !P3 ;  /* 0x05100000a2d87fae */ /* 0x0003e2000d901d4e */
[C---:B------:R-:W-:Y:S07]  /*d460*/  HMMA.16816.F32 R4, R140.reuse, R116, R4 ;  /* 0x000000748c04723c */ /* 0x040fee0000001804 */
[----:B------:R-:W1:Y:S01]  /*d470*/  LDSM.16.M88.4 R148, [R211+0x8100] ;  /* 0x00810000d394783b */ /* 0x000e620000000200 */
[C---:B------:R-:W-:Y:S07]  /*d480*/  HMMA.16816.F32 R8, R140.reuse, R118, R8 ;  /* 0x000000768c08723c */ /* 0x040fee0000001808 */
[----:B------:R-:W0:Y:S01]  /*d490*/  LDGDEPBAR ;  /* 0x00000000000079af */ /* 0x000e220000000000 */
[C---:B--2---:R-:W-:Y:S07]  /*d4a0*/  HMMA.16816.F32 R12, R140.reuse, R124, R12 ;  /* 0x0000007c8c0c723c */ /* 0x044fee000000180c */
[----:B-----5:R-:W2:Y:S01]  /*d4b0*/  LDSM.16.M88.4 R156, [R211+0x8900] ;  /* 0x00890000d39c783b */ /* 0x020ea20000000200 */
[C---:B------:R-:W-:Y:S07]  /*d4c0*/  HMMA.16816.F32 R16, R140.reuse, R126, R16 ;  /* 0x0000007e8c10723c */ /* 0x040fee0000001810 */
[----:B------:R-:W5:Y:S01]  /*d4d0*/  LDSM.16.M88.4 R116, [R211+0x9100] ;  /* 0x00910000d374783b */ /* 0x000f620000000200 */
[C---:B------:R-:W-:Y:S07]  /*d4e0*/  HMMA.16816.F32 R20, R140.reuse, R128, R20 ;  /* 0x000000808c14723c */ /* 0x040fee0000001814 */
[----:B------:R-:W2:Y:S01]  /*d4f0*/  LDSM.16.M88.4 R124, [R211+0x9900] ;  /* 0x00990000d37c783b */ /* 0x000ea20000000200 */
[C---:B------:R-:W-:Y:S07]  /*d500*/  HMMA.16816.F32 R24, R140.reuse, R130, R24 ;  /* 0x000000828c18723c */ /* 0x040fee0000001818 */
[----:B-1----:R-:W1:Y:S01]  /*d510*/  LDSM.16.M88.4 R160, [R211+0xa100] ;  /* 0x00a10000d3a0783b */ /* 0x002e620000000200 */
[C---:B---3--:R-:W-:Y:S07]  /*d520*/  HMMA.16816.F32 R28, R140.reuse, R132, R28 ;  /* 0x000000848c1c723c */ /* 0x048fee000000181c */
[----:B------:R-:W3:Y:S01]  /*d530*/  LDSM.16.M88.4 R164, [R211+0xa900] ;  /* 0x00a90000d3a4783b */ /* 0x000ee20000000200 */
[C---:B------:R-:W-:Y:S07]  /*d540*/  HMMA.16816.F32 R32, R140.reuse, R134, R32 ;  /* 0x000000868c20723c */ /* 0x040fee0000001820 */
[----:B------:R-:W1:Y:S01]  /*d550*/  LDSM.16.M88.4 R128, [R202] ;  /* 0x00000000ca80783b */ /* 0x000e620000000200 */
[C---:B------:R-:W-:Y:S07]  /*d560*/  HMMA.16816.F32 R36, R140.reuse, R136, R36 ;  /* 0x000000888c24723c */ /* 0x040fee0000001824 */
[----:B------:R-:W1:Y:S01]  /*d570*/  LDSM.16.M88.4 R132, [R202+0x800] ;  /* 0x00080000ca84783b */ /* 0x000e620000000200 */
[C---:B------:R-:W-:Y:S07]  /*d580*/  HMMA.16816.F32 R40, R140.reuse, R138, R40 ;  /* 0x0000008a8c28723c */ /* 0x040fee0000001828 */
[----:B------:R-:W1:Y:S01]  /*d590*/  LDSM.16.M88.4 R136, [R202+0x1000] ;  /* 0x00100000ca88783b */ /* 0x000e620000000200 */
[C---:B----4-:R-:W-:Y:S07]  /*d5a0*/  HMMA.16816.F32 R44, R140.reuse, R144, R44 ;  /* 0x000000908c2c723c */ /* 0x050fee000000182c */
[----:B------:R-:W-:Y:S01]  /*d5b0*/  LDSM.16.M88.4 R184, [R211+0xd900] ;  /* 0x00d90000d3b8783b */ /* 0x000fe20000000200 */
[----:B------:R-:W-:Y:S07]  /*d5c0*/  HMMA.16816.F32 R48, R140, R146, R48 ;  /* 0x000000928c30723c */ /* 0x000fee0000001830 */
[----:B------:R-:W4:Y:S01]  /*d5d0*/  LDSM.16.M88.4 R144, [R202+0x1800] ;  /* 0x00180000ca90783b */ /* 0x000f220000000200 */
[C---:B------:R-:W-:Y:S08]  /*d5e0*/  HMMA.16816.F32 R4, R152.reuse, R148, R4 ;  /* 0x000000949804723c */ /* 0x040ff00000001804 */
[C---:B------:R-:W-:Y:S01]  /*d5f0*/  HMMA.16816.F32 R8, R152.reuse, R150, R8 ;  /* 0x000000969808723c */ /* 0x040fe20000001808 */
[----:B------:R-:W1:Y:S07]  /*d600*/  LDSM.16.M88.4 R148, [R202+0x2000] ;  /* 0x00200000ca94783b */ /* 0x000e6e0000000200 */
[C---:B--2---:R-:W-:Y:S08]  /*d610*/  HMMA.16816.F32 R12, R152.reuse, R156, R12 ;  /* 0x0000009c980c723c */ /* 0x044ff0000000180c */
[C---:B------:R-:W-:Y:S01]  /*d620*/  HMMA.16816.F32 R16, R152.reuse, R158, R16 ;  /* 0x0000009e9810723c */ /* 0x040fe20000001810 */
[----:B------:R-:W-:Y:S07]  /*d630*/  LDSM.16.M88.4 R156, [R214+0xb900] ;  /* 0x00b90000d69c783b */ /* 0x000fee0000000200 */
[C---:B-----5:R-:W-:Y:S08]  /*d640*/  HMMA.16816.F32 R20, R152.reuse, R116, R20 ;  /* 0x000000749814723c */ /* 0x060ff00000001814 */
[C---:B------:R-:W-:Y:S01]  /*d650*/  HMMA.16816.F32 R24, R152.reuse, R118, R24 ;  /* 0x000000769818723c */ /* 0x040fe20000001818 */
[----:B------:R-:W2:Y:S07]  /*d660*/  LDSM.16.M88.4 R116, [R202+0x2800] ;  /* 0x00280000ca74783b */ /* 0x000eae0000000200 */
[C---:B------:R-:W-:Y:S08]  /*d670*/  HMMA.16816.F32 R28, R152.reuse, R124, R28 ;  /* 0x0000007c981c723c */ /* 0x040ff0000000181c */
        /* <DEDUP_REMOVED lines=15> */
[C---:B------:R-:W-:Y:S01]  /*d770*/  HMMA.16816.F32 R24, R168.reuse, R138, R24 ;  /* 0x0000008aa818723c */ /* 0x040fe20000001818 */
[----:B------:R-:W1:Y:S07]  /*d780*/  LDSM.16.M88.4 R136, [R201] ;  /* 0x00000000c988783b */ /* 0x000e6e0000000200 */
[C---:B----4-:R-:W-:Y:S08]  /*d790*/  HMMA.16816.F32 R28, R168.reuse, R144, R28 ;  /* 0x00000090a81c723c */ /* 0x050ff0000000181c */
[C---:B------:R-:W-:Y:S01]  /*d7a0*/  HMMA.16816.F32 R32, R168.reuse, R146, R32 ;  /* 0x00000092a820723c */ /* 0x040fe20000001820 */
[----:B------:R-:W4:Y:S07]  /*d7b0*/  LDSM.16.M88.4 R144, [R200] ;  /* 0x00000000c890783b */ /* 0x000f2e0000000200 */
[C---:B------:R-:W-:Y:S08]  /*d7c0*/  HMMA.16816.F32 R36, R168.reuse, R148, R36 ;  /* 0x00000094a824723c */ /* 0x040ff00000001824 */
[C---:B------:R-:W-:Y:S01]  /*d7d0*/  HMMA.16816.F32 R40, R168.reuse, R150, R40 ;  /* 0x00000096a828723c */ /* 0x040fe20000001828 */
[----:B------:R-:W-:Y:S07]  /*d7e0*/  LDSM.16.M88.4 R148, [R197] ;  /* 0x00000000c594783b */ /* 0x000fee0000000200 */
[C---:B--2---:R-:W-:Y:S08]  /*d7f0*/  HMMA.16816.F32 R44, R168.reuse, R116, R44 ;  /* 0x00000074a82c723c */ /* 0x044ff0000000182c */
[----:B------:R-:W-:Y:S01]  /*d800*/  HMMA.16816.F32 R48, R168, R118, R48 ;  /* 0x00000076a830723c */ /* 0x000fe20000001830 */
[----:B------:R-:W2:Y:S07]  /*d810*/  LDSM.16.M88.4 R116, [R199] ;  /* 0x00000000c774783b */ /* 0x000eae0000000200 */
[C---:B-----5:R-:W-:Y:S08]  /*d820*/  HMMA.16816.F32 R4, R172.reuse, R124, R4 ;  /* 0x0000007cac04723c */ /* 0x060ff00000001804 */
[C---:B------:R-:W-:Y:S01]  /*d830*/  HMMA.16816.F32 R8, R172.reuse, R126, R8 ;  /* 0x0000007eac08723c */ /* 0x040fe20000001808 */
[----:B------:R-:W5:Y:S07]  /*d840*/  LDSM.16.M88.4 R124, [R198] ;  /* 0x00000000c67c783b */ /* 0x000f6e0000000200 */
[C---:B------:R-:W-:Y:S08]  /*d850*/  HMMA.16816.F32 R12, R172.reuse, R156, R12 ;  /* 0x0000009cac0c723c */ /* 0x040ff0000000180c */
[C---:B------:R-:W-:Y:S01]  /*d860*/  HMMA.16816.F32 R16, R172.reuse, R158, R16 ;  /* 0x0000009eac10723c */ /* 0x040fe20000001810 */
[----:B------:R-:W2:Y:S07]  /*d870*/  LDSM.16.M88.4 R156, [R196] ;  /* 0x00000000c49c783b */ /* 0x000eae0000000200 */
        /* <DEDUP_REMOVED lines=15> */
[C---:B----4-:R-:W-:Y:S08]  /*d970*/  HMMA.16816.F32 R12, R176.reuse, R144, R12 ;  /* 0x00000090b00c723c */ /* 0x050ff0000000180c */
[C---:B------:R-:W-:Y:S01]  /*d980*/  HMMA.16816.F32 R16, R176.reuse, R146, R16 ;  /* 0x00000092b010723c */ /* 0x040fe20000001810 */
[----:B------:R-:W4:Y:S07]  /*d990*/  LDSM.16.M88.4 R144, [R202+0x3000] ;  /* 0x00300000ca90783b */ /* 0x000f2e0000000200 */
[C---:B--2---:R-:W-:Y:S08]  /*d9a0*/  HMMA.16816.F32 R20, R176.reuse, R116, R20 ;  /* 0x00000074b014723c */ /* 0x044ff00000001814 */
[C---:B------:R-:W-:Y:S01]  /*d9b0*/  HMMA.16816.F32 R24, R176.reuse, R118, R24 ;  /* 0x00000076b018723c */ /* 0x040fe20000001818 */
[----:B------:R-:W2:Y:S07]  /*d9c0*/  LDSM.16.M88.4 R116, [R202+0x3800] ;  /* 0x00380000ca74783b */ /* 0x000eae0000000200 */
[C---:B-----5:R-:W-:Y:S08]  /*d9d0*/  HMMA.16816.F32 R28, R176.reuse, R124, R28 ;  /* 0x0000007cb01c723c */ /* 0x060ff0000000181c */
[C---:B------:R-:W-:Y:S08]  /*d9e0*/  HMMA.16816.F32 R32, R176.reuse, R126, R32 ;  /* 0x0000007eb020723c */ /* 0x040ff00000001820 */
[C---:B------:R-:W-:Y:S08]  /*d9f0*/  HMMA.16816.F32 R36, R176.reuse, R148, R36 ;  /* 0x00000094b024723c */ /* 0x040ff00000001824 */
[C---:B------:R-:W-:Y:S08]  /*da00*/  HMMA.16816.F32 R40, R176.reuse, R150, R40 ;  /* 0x00000096b028723c */ /* 0x040ff00000001828 */
[C---:B------:R-:W-:Y:S08]  /*da10*/  HMMA.16816.F32 R44, R176.reuse, R156, R44 ;  /* 0x0000009cb02c723c */ /* 0x040ff0000000182c */
[----:B------:R-:W-:Y:S08]  /*da20*/  HMMA.16816.F32 R48, R176, R158, R48 ;  /* 0x0000009eb030723c */ /* 0x000ff00000001830 */
[C---:B-1----:R-:W-:Y:S08]  /*da30*/  HMMA.16816.F32 R4, R180.reuse, R160, R4 ;  /* 0x000000a0b404723c */ /* 0x042ff00000001804 */
[C---:B------:R-:W-:Y:S08]  /*da40*/  HMMA.16816.F32 R8, R180.reuse, R162, R8 ;  /* 0x000000a2b408723c */ /* 0x040ff00000001808 */
[C---:B---3--:R-:W-:Y:S08]  /*da50*/  HMMA.16816.F32 R12, R180.reuse, R128, R12 ;  /* 0x00000080b40c723c */ /* 0x048ff0000000180c */
        /* <DEDUP_REMOVED lines=9> */
[C---:B----4-:R-:W-:Y:S08]  /*daf0*/  HMMA.16816.F32 R4, R188.reuse, R144, R4 ;  /* 0x00000090bc04723c */ /* 0x050ff00000001804 */
        /* <DEDUP_REMOVED lines=17> */
[----:B------:R-:W4:Y:S01]  /*dc10*/  MUFU.TANH R128, R9 ;  /* 0x0000000900807308 */ /* 0x000f220000002400 */
[----:B------:R-:W-:Y:S02]  /*dc20*/  FMUL.FTZ R18, R18, c[0x0][0x320] ;  /* 0x0000c80012127a20 */ /* 0x000fe40000410000 */
[----:B------:R-:W-:Y:S02]  /*dc30*/  FMUL.FTZ R19, R19, c[0x0][0x320] ;  /* 0x0000c80013137a20 */ /* 0x000fe40000410000 */
[----:B------:R-:W-:Y:S02]  /*dc40*/  FMUL.FTZ R12, R13, c[0x0][0x320] ;  /* 0x0000c8000d0c7a20 */ /* 0x000fe40000410000 */
[----:B------:R-:W-:Y:S02]  /*dc50*/  FMUL.FTZ R13, R16, c[0x0][0x320] ;  /* 0x0000c800100d7a20 */ /* 0x000fe40000410000 */
[----:B------:R-:W-:Y:S01]  /*dc60*/  FMUL.FTZ R15, R15, c[0x0][0x320] ;  /* 0x0000c8000f0f7a20 */ /* 0x000fe20000410000 */
[----:B------:R-:W1:Y:S10]  /*dc70*/  MUFU.TANH R116, R10 ;  /* 0x0000000a00747308 */ /* 0x000e740000002400 */
[----:B------:R5:W1:Y:S01]  /*dc80*/  MUFU.TANH R117, R11 ;  /* 0x0000000b00757308 */ /* 0x000a620000002400 */
[C---:B--2---:R-:W-:Y:S09]  /*dc90*/  HMMA.16816.F32 R20, R188.reuse, R4, R20 ;  /* 0x00000004bc14723c */ /* 0x044ff20000001814 */
[----:B------:R-:W2:Y:S01]  /*dca0*/  MUFU.TANH R157, R18 ;  /* 0x00000012009d7308 */ /* 0x000ea20000002400 */
[C---:B------:R-:W-:Y:S01]  /*dcb0*/  HMMA.16816.F32 R24, R188.reuse, R6, R24 ;  /* 0x00000006bc18723c */ /* 0x040fe20000001818 */
[----:B------:R-:W-:Y:S08]  /*dcc0*/  LDSM.16.M88.4 R4, [R202+0x5000] ;  /* 0x00500000ca04783b */ /* 0x000ff00000000200 */
[----:B------:R-:W1:Y:S01]  /*dcd0*/  MUFU.TANH R163, R19 ;  /* 0x0000001300a37308 */ /* 0x000e620000002400 */
[----:B-----5:R-:W5:Y:S04]  /*dce0*/  LDSM.16.M88.4 R8, [R202+0x4800] ;  /* 0x00480000ca08783b */ /* 0x020f680000000200 */
[----:B------:R-:W-:Y:S05]  /*dcf0*/  FMUL.FTZ R21, R21, c[0x0][0x320] ;  /* 0x0000c80015157a20 */ /* 0x000fea0000410000 */
[----:B------:R1:W1:Y:S01]  /*dd00*/  MUFU.TANH R151, R15 ;  /* 0x0000000f00977308 */ /* 0x0002620000002400 */
[----:B------:R-:W-:Y:S02]  /*dd10*/  FMUL.FTZ R186, R20, c[0x0][0x320] ;  /* 0x0000c80014ba7a20 */ /* 0x000fe40000410000 */
[----:B------:R-:W-:Y:S02]  /*dd20*/  FMUL.FTZ R22, R22, c[0x0][0x320] ;  /* 0x0000c80016167a20 */ /* 0x000fe40000410000 */
[----:B------:R-:W-:Y:S02]  /*dd30*/  FMUL.FTZ R23, R23, c[0x0][0x320] ;  /* 0x0000c80017177a20 */ /* 0x000fe40000410000 */
[----:B------:R-:W-:Y:S02]  /*dd40*/  FMUL.FTZ R162, R24, c[0x0][0x320] ;  /* 0x0000c80018a27a20 */ /* 0x000fe40000410000 */
[----:B------:R-:W-:Y:S01]  /*dd50*/  FMUL.FTZ R25, R25, c[0x0][0x320] ;  /* 0x0000c80019197a20 */ /* 0x000fe20000410000 */
[----:B------:R2:W2:Y:S01]  /*dd60*/  MUFU.TANH R160, R21 ;  /* 0x0000001500a07308 */ /* 0x0004a20000002400 */
[----:B------:R-:W-:Y:S02]  /*dd70*/  FMUL.FTZ R26, R26, c[0x0][0x320] ;  /* 0x0000c8001a1a7a20 */ /* 0x000fe40000410000 */
[----:B------:R-:W-:Y:S07]  /*dd80*/  FMUL.FTZ R27, R27, c[0x0][0x320] ;  /* 0x0000c8001b1b7a20 */ /* 0x000fee0000410000 */
[----:B------:R-:W2:Y:S01]  /*dd90*/  MUFU.TANH R124, R124 ;  /* 0x0000007c007c7308 */ /* 0x000ea20000002400 */
[----:B-1----:R-:W-:Y:S09]  /*dda0*/  IMAD R15, R192, -0x60, RZ ;  /* 0xffffffa0c00f7824 */ /* 0x002ff200078e02ff */
[----:B------:R-:W1:Y:S01]  /*ddb0*/  MUFU.TANH R125, R125 ;  /* 0x0000007d007d7308 */ /* 0x000e620000002400 */
[C---:B-----5:R-:W-:Y:S09]  /*ddc0*/  HMMA.16816.F32 R28, R188.reuse, R8, R28 ;  /* 0x00000008bc1c723c */ /* 0x060ff2000000181c */
[----:B------:R-:W1:Y:S01]  /*ddd0*/  MUFU.TANH R127, R127 ;  /* 0x0000007f007f7308 */ /* 0x000e620000002400 */
[C---:B------:R-:W-:Y:S01]  /*dde0*/  HMMA.16816.F32 R32, R188.reuse, R10, R32 ;  /* 0x0000000abc20723c */ /* 0x040fe20000001820 */
[----:B------:R-:W5:Y:S01]  /*ddf0*/  LDSM.16.M88.4 R8, [R202+0x5800] ;  /* 0x00580000ca08783b */ /* 0x000f620000000200 */
[----:B------:R-:W-:Y:S07]  /*de00*/  DEPBAR.LE SB0, 0x0 ;  /* 0x000080000000791a */ /* 0x000fee0000000000 */
[----:B------:R-:W1:Y:S01]  /*de10*/  MUFU.TANH R118, R118 ;  /* 0x0000007600767308 */ /* 0x000e620000002400 */
[----:B------:R-:W-:Y:S01]  /*de20*/  BAR.SYNC.DEFER_BLOCKING 0x0 ;  /* 0x0000000000007b1d */ /* 0x000fe20000010000 */
[C---:B------:R-:W-:Y:S05]  /*de30*/  HMMA.16816.F32 R36, R188.reuse, R4, R36 ;  /* 0x00000004bc24723c */ /* 0x040fea0000001824 */
[----:B------:R-:W-:Y:S03]  /*de40*/  FMUL.FTZ R238, R28, c[0x0][0x320] ;  /* 0x0000c8001cee7a20 */ /* 0x000fe60000410000 */
[----:B------:R-:W1:Y:S01]  /*de50*/  MUFU.TANH R12, R12 ;  /* 0x0000000c000c7308 */ /* 0x000e620000002400 */
[C---:B------:R-:W-:Y:S03]  /*de60*/  HMMA.16816.F32 R40, R188.reuse, R6, R40 ;  /* 0x00000006bc28723c */ /* 0x040fe60000001828 */
[----:B------:R-:W-:Y:S02]  /*de70*/  FMUL.FTZ R29, R29, c[0x0][0x320] ;  /* 0x0000c8001d1d7a20 */ /* 0x000fe40000410000 */
[----:B------:R-:W-:Y:S02]  /*de80*/  FMUL.FTZ R236, R32, c[0x0][0x320] ;  /* 0x0000c80020ec7a20 */ /* 0x000fe40000410000 */
[----:B------:R-:W-:Y:S01]  /*de90*/  @P6 IADD3 R6, R192, -0x1, RZ ;  /* 0xffffffffc0066810 */ /* 0x000fe20007ffe0ff */
[----:B------:R-:W-:Y:S01]  /*dea0*/  FMUL.FTZ R30, R30, c[0x0][0x320] ;  /* 0x0000c8001e1e7a20 */ /* 0x000fe20000410000 */
[----:B------:R-:W1:Y:S03]  /*deb0*/  MUFU.TANH R167, R167 ;  /* 0x000000a700a77308 */ /* 0x000e660000002400 */
[----:B------:R-:W-:Y:S01]  /*dec0*/  @P6 SHF.R.S32.HI R5, RZ, 0x1f, R6 ;  /* 0x0000001fff056819 */ /* 0x000fe20000011406 */
[----:B------:R-:W-:Y:S02]  /*ded0*/  FMUL.FTZ R31, R31, c[0x0][0x320] ;  /* 0x0000c8001f1f7a20 */ /* 0x000fe40000410000 */
[----:B------:R-:W-:Y:S02]  /*dee0*/  FMUL.FTZ R230, R36, c[0x0][0x320] ;  /* 0x0000c80024e67a20 */ /* 0x000fe40000410000 */
[----:B------:R-:W-:Y:S02]  /*def0*/  @P6 IMAD R5, R5, c[0x0][0x1e0], RZ ;  /* 0x0000780005056a24 */ /* 0x000fe400078e02ff */
[----:B------:R-:W1:Y:S01]  /*df00*/  MUFU.TANH R13, R13 ;  /* 0x0000000d000d7308 */ /* 0x000e620000002400 */
[----:B------:R-:W-:Y:S01]  /*df10*/  FMUL.FTZ R33, R33, c[0x0][0x320] ;  /* 0x0000c80021217a20 */ /* 0x000fe20000410000 */
[C---:B-----5:R-:W-:Y:S03]  /*df20*/  HMMA.16816.F32 R44, R188.reuse, R8, R44 ;  /* 0x00000008bc2c723c */ /* 0x060fe6000000182c */
[C---:B------:R-:W-:Y:S02]  /*df30*/  @P6 IMAD R5, R6.reuse, c[0x0][0x1e4], R5 ;  /* 0x0000790006056a24 */ /* 0x040fe400078e0205 */
[----:B------:R-:W-:Y:S03]  /*df40*/  @P6 IMAD.WIDE.U32 R6, R6, c[0x0][0x1e0], RZ ;  /* 0x0000780006066a25 */ /* 0x000fe600078e00ff */
[----:B------:R-:W1:Y:S01]  /*df50*/  MUFU.TANH R14, R14 ;  /* 0x0000000e000e7308 */ /* 0x000e620000002400 */
[----:B------:R-:W-:Y:S01]  /*df60*/  @P6 MOV R8, R218 ;  /* 0x000000da00086202 */ /* 0x000fe20000000f00 */
[----:B------:R-:W-:Y:S03]  /*df70*/  HMMA.16816.F32 R48, R188, R10, R48 ;  /* 0x0000000abc30723c */ /* 0x000fe60000001830 */
[----:B------:R-:W-:Y:S01]  /*df80*/  @P6 MOV R9, R221 ;  /* 0x000000dd00096202 */ /* 0x000fe20000000f00 */
[----:B------:R-:W-:Y:S01]  /*df90*/  FMUL.FTZ R184, R40, c[0x0][0x320] ;  /* 0x0000c80028b87a20 */ /* 0x000fe20000410000 */
[----:B------:R-:W-:Y:S01]  /*dfa0*/  @P6 IADD3 R4, R7, R5, RZ ;  /* 0x0000000507046210 */ /* 0x000fe20007ffe0ff */
[----:B------:R-:W-:Y:S01]  /*dfb0*/  FMUL.FTZ R34, R34, c[0x0][0x320] ;  /* 0x0000c80022227a20 */ /* 0x000fe20000410000 */
[----:B------:R-:W-:Y:S01]  /*dfc0*/  MOV R5, R217 ;  /* 0x000000d900057202 */ /* 0x000fe20000000f00 */
[----:B------:R-:W1:Y:S01]  /*dfd0*/  MUFU.TANH R186, R186 ;  /* 0x000000ba00ba7308 */ /* 0x000e620000002400 */
[----:B------:R-:W-:Y:S04]  /*dfe0*/  @P6 IMAD.WIDE.U32 R6, R6, 0x60, R8 ;  /* 0x0000006006066825 */ /* 0x000fe800078e0008 */
[----:B------:R-:W-:Y:S01]  /*dff0*/  @P6 IMAD R4, R4, 0x60, RZ ;  /* 0x0000006004046824 */ /* 0x000fe200078e02ff */
[----:B------:R-:W-:Y:S01]  /*e000*/  @P6 SHF.L.U32 R16, R6, 0x1, RZ ;  /* 0x0000000106106819 */ /* 0x000fe200000006ff */
[----:B------:R-:W-:Y:S02]  /*e010*/  FMUL.FTZ R35, R35, c[0x0][0x320] ;  /* 0x0000c80023237a20 */ /* 0x000fe40000410000 */
[----:B------:R-:W-:Y:S01]  /*e020*/  FMUL.FTZ R37, R37, c[0x0][0x320] ;  /* 0x0000c80025257a20 */ /* 0x000fe20000410000 */
[----:B------:R1:W1:Y:S01]  /*e030*/  MUFU.TANH R231, R22 ;  /* 0x0000001600e77308 */ /* 0x0002620000002400 */
[----:B------:R-:W-:Y:S01]  /*e040*/  @P6 IADD3 R10, P2, R16, 0x80, RZ ;  /* 0x00000080100a6810 */ /* 0x000fe20007f5e0ff */
[----:B------:R-:W-:Y:S01]  /*e050*/  FMUL.FTZ R38, R38, c[0x0][0x320] ;  /* 0x0000c80026267a20 */ /* 0x000fe20000410000 */
[----:B------:R-:W-:Y:S01]  /*e060*/  @P6 IADD3 R16, P5, R16, c[0x0][0x1c8], RZ ;  /* 0x0000720010106a10 */ /* 0x000fe20007fbe0ff */
[----:B------:R-:W-:Y:S01]  /*e070*/  FMUL.FTZ R39, R39, c[0x0][0x320] ;  /* 0x0000c80027277a20 */ /* 0x000fe20000410000 */
[----:B------:R-:W-:Y:S01]  /*e080*/  @P6 IADD3 R4, R7, R4, RZ ;  /* 0x0000000407046210 */ /* 0x000fe20007ffe0ff */
[----:B------:R-:W-:Y:S01]  /*e090*/  FMUL.FTZ R41, R41, c[0x0][0x320] ;  /* 0x0000c80029297a20 */ /* 0x000fe20000410000 */
[----:B------:R-:W-:Y:S01]  /*e0a0*/  IADD3 R7, -R222, R15, RZ ;  /* 0x0000000fde077210 */ /* 0x000fe20007ffe1ff */
[----:B------:R-:W-:Y:S01]  /*e0b0*/  FMUL.FTZ R42, R42, c[0x0][0x320] ;  /* 0x0000c8002a2a7a20 */ /* 0x000fe20000410000 */
[----:B------:R-:W-:Y:S01]  /*e0c0*/  @P6 SHF.L.U64.HI R4, R6, 0x1, R4 ;  /* 0x0000000106046819 */ /* 0x000fe20000010204 */
[----:B------:R1:W1:Y:S01]  /*e0d0*/  MUFU.TANH R187, R23 ;  /* 0x0000001700bb7308 */ /* 0x0002620000002400 */
[----:B------:R-:W-:Y:S01]  /*e0e0*/  @P1 IMAD.HI.U32 R6, R217, c[0x0][0x2c8], RZ ;  /* 0x0000b200d9061a27 */ /* 0x000fe200078e00ff */
[----:B------:R-:W-:Y:S02]  /*e0f0*/  @P6 IADD3 R10, P1, R10, c[0x0][0x1c8], RZ ;  /* 0x000072000a0a6a10 */ /* 0x000fe40007f3e0ff */
[----:B------:R-:W-:Y:S01]  /*e100*/  @P6 IADD3.X R17, R4, c[0x0][0x1cc], RZ, P5, !PT ;  /* 0x0000730004116a10 */ /* 0x000fe20002ffe4ff */
[----:B------:R-:W-:Y:S01]  /*e110*/  FMUL.FTZ R43, R43, c[0x0][0x320] ;  /* 0x0000c8002b2b7a20 */ /* 0x000fe20000410000 */
[----:B------:R-:W-:Y:S01]  /*e120*/  @P6 IADD3.X R11, RZ, c[0x0][0x1cc], R4, P1, P2 ;  /* 0x00007300ff0b6a10 */ /* 0x000fe20000fe4404 */
[----:B------:R-:W-:Y:S01]  /*e130*/  FMUL.FTZ R4, R51, c[0x0][0x320] ;  /* 0x0000c80033047a20 */ /* 0x000fe20000410000 */
[----:B------:R-:W-:Y:S01]  /*e140*/  @P0 SHF.R.U32.HI R5, RZ, c[0x0][0x2cc], R6 ;  /* 0x0000b300ff050a19 */ /* 0x000fe20000011606 */
[----:B------:R-:W-:Y:S01]  /*e150*/  @!PT LDS RZ, [RZ] ;  /* 0x00000000fffff984 */ /* 0x000fe20000000800 */
[----:B------:R-:W-:Y:S01]  /*e160*/  @!PT LDS RZ, [RZ] ;  /* 0x00000000fffff984 */ /* 0x000fe20000000800 */
[----:B------:R-:W-:Y:S01]  /*e170*/  @!PT LDS RZ, [RZ] ;  /* 0x00000000fffff984 */ /* 0x000fe20000000800 */
[----:B------:R5:W-:Y:S01]  /*e180*/  @P6 LDGSTS.E.BYPASS.LTC128B.128 [R216+0x8100], [R16.64], !P4 ;  /* 0x0810000010d86fae */ /* 0x000be2000e101d4e */
[----:B------:R-:W1:Y:S01]  /*e190*/  MUFU.TANH R162, R162 ;  /* 0x000000a200a27308 */ /* 0x000e620000002400 */
[----:B------:R-:W-:Y:S01]  /*e1a0*/  @P6 IADD3 R8, P0, R16, UR13, RZ ;  /* 0x0000000d10086c10 */ /* 0x000fe2000ff1e0ff */
[----:B------:R-:W-:Y:S02]  /*e1b0*/  FMUL.FTZ R44, R44, c[0x0][0x320] ;  /* 0x0000c8002c2c7a20 */ /* 0x000fe40000410000 */
[----:B------:R-:W-:Y:S01]  /*e1c0*/  FMUL.FTZ R45, R45, c[0x0][0x320] ;  /* 0x0000c8002d2d7a20 */ /* 0x000fe20000410000 */
[----:B------:R-:W-:Y:S01]  /*e1d0*/  @P6 IADD3.X R9, R17, UR7, RZ, P0, !PT ;  /* 0x0000000711096c10 */ /* 0x000fe200087fe4ff */
[----:B------:R-:W-:Y:S01]  /*e1e0*/  FMUL.FTZ R46, R46, c[0x0][0x320] ;  /* 0x0000c8002e2e7a20 */ /* 0x000fe20000410000 */
[----:B------:R1:W-:Y:S01]  /*e1f0*/  @P6 LDGSTS.E.BYPASS.LTC128B.128 [R216+0xb100], [R10.64], !P3 ;  /* 0x0b1000000ad86fae */ /* 0x0003e2000d901d4e */
[C---:B------:R-:W-:Y:S01]  /*e200*/  @P6 IADD3 R18, P1, R8.reuse, UR13, RZ ;  /* 0x0000000d08126c10 */ /* 0x040fe2000ff3e0ff */
[----:B------:R-:W-:Y:S01]  /*e210*/  FMUL.FTZ R47, R47, c[0x0][0x320] ;  /* 0x0000c8002f2f7a20 */ /* 0x000fe20000410000 */
[----:B------:R1:W1:Y:S01]  /*e220*/  MUFU.TANH R164, R25 ;  /* 0x0000001900a47308 */ /* 0x0002620000002400 */
[----:B------:R-:W-:Y:S01]  /*e230*/  @P6 IADD3 R20, P0, R8, UR10, RZ ;  /* 0x0000000a08146c10 */ /* 0x000fe2000ff1e0ff */
[----:B------:R-:W-:Y:S01]  /*e240*/  FMUL.FTZ R48, R48, c[0x0][0x320] ;  /* 0x0000c80030307a20 */ /* 0x000fe20000410000 */
[----:B------:R-:W-:Y:S01]  /*e250*/  @P6 IADD3.X R19, R9, UR7, RZ, P1, !PT ;  /* 0x0000000709136c10 */ /* 0x000fe20008ffe4ff */
[----:B------:R-:W-:Y:S01]  /*e260*/  FMUL.FTZ R49, R49, c[0x0][0x320] ;  /* 0x0000c80031317a20 */ /* 0x000fe20000410000 */
[----:B------:R1:W-:Y:S01]  /*e270*/  @P6 LDGSTS.E.BYPASS.LTC128B.128 [R216+0x9100], [R8.64], !P4 ;  /* 0x0910000008d86fae */ /* 0x0003e2000e101d4e */
[----:B--2---:R-:W-:Y:S01]  /*e280*/  @P6 IADD3.X R21, R9, UR8, RZ, P0, !PT ;  /* 0x0000000809156c10 */ /* 0x004fe200087fe4ff */
[----:B------:R-:W-:Y:S01]  /*e290*/  FMUL.FTZ R50, R50, c[0x0][0x320] ;  /* 0x0000c80032327a20 */ /* 0x000fe20000410000 */
[----:B------:R-:W-:Y:S02]  /*e2a0*/  PLOP3.LUT P0, PT, PT, PT, UP2, 0x40, 0x0 ;  /* 0x000000000000781c */ /* 0x000fe40003f0e828 */
[----:B------:R2:W1:Y:S03]  /*e2b0*/  MUFU.TANH R229, R26 ;  /* 0x0000001a00e57308 */ /* 0x0004660000002400 */
[----:B------:R1:W-:Y:S07]  /*e2c0*/  @P6 LDGSTS.E.BYPASS.LTC128B.128 [R216+0xc100], [R8.64+0x80], !P3 ;  /* 0x0c10008008d86fae */ /* 0x0003ee000d901d4e */
[----:B------:R2:W2:Y:S01]  /*e2d0*/  MUFU.TANH R193, R27 ;  /* 0x0000001b00c17308 */ /* 0x0004a20000002400 */
[----:B------:R2:W-:Y:S08]  /*e2e0*/  @P6 LDGSTS.E.BYPASS.LTC128B.128 [R216+0xa100], [R18.64], !P4 ;  /* 0x0a10000012d86fae */ /* 0x0005f0000e101d4e */
[----:B------:R2:W-:Y:S01]  /*e2f0*/  @P6 LDGSTS.E.BYPASS.LTC128B.128 [R216+0xd100], [R20.64], !P3 ;  /* 0x0d10000014d86fae */ /* 0x0005e2000d901d4e */
[----:B------:R-:W2:Y:S07]  /*e300*/  MUFU.TANH R238, R238 ;  /* 0x000000ee00ee7308 */ /* 0x000eae0000002400 */
[----:B------:R-:W0:Y:S03]  /*e310*/  LDGDEPBAR ;  /* 0x00000000000079af */ /* 0x000e260000000000 */
[----:B------:R2:W2:Y:S01]  /*e320*/  MUFU.TANH R232, R29 ;  /* 0x0000001d00e87308 */ /* 0x0004a20000002400 */
[----:B-1----:R-:W-:Y:S04]  /*e330*/  IADD3 R9, -R222, 0x1, R15 ;  /* 0x00000001de097810 */ /* 0x002fe80007ffe10f */
[----:B------:R-:W5:Y:S01]  /*e340*/  SHFL.IDX PT, R6, R5, RZ, 0x1c1f ;  /* 0x001c1fff05067589 */ /* 0x000f6200000e0000 */
[----:B------:R-:W-:Y:S04]  /*e350*/  IADD3 R9, R9, c[0x0][0x1d0], RZ ;  /* 0x0000740009097a10 */ /* 0x000fe80007ffe0ff */
[----:B------:R1:W1:Y:S01]  /*e360*/  MUFU.TANH R235, R30 ;  /* 0x0000001e00eb7308 */ /* 0x0002620000002400 */
[----:B------:R-:W-:Y:S04]  /*e370*/  IADD3 R9, R9, -c[0x0][0x168], RZ ;  /* 0x80005a0009097a10 */ /* 0x000fe80007ffe0ff */
[C---:B------:R-:W-:Y:S02]  /*e380*/  IADD3 R11, R9.reuse, c[0x0][0x328], RZ ;  /* 0x0000ca00090b7a10 */ /* 0x040fe40007ffe0ff */
[----:B------:R-:W-:Y:S03]  /*e390*/  IADD3 R9, R9, UR6, RZ ;  /* 0x0000000609097c10 */ /* 0x000fe6000fffe0ff */
[----:B------:R1:W1:Y:S01]  /*e3a0*/  MUFU.TANH R239, R31 ;  /* 0x0000001f00ef7308 */ /* 0x0002620000002400 */
[-C--:B-----5:R-:W-:Y:S09]  /*e3b0*/  IADD3 R17, R11, R6.reuse, RZ ;  /* 0x000000060b117210 */ /* 0x0a0ff20007ffe0ff */
[----:B------:R-:W1:Y:S01]  /*e3c0*/  MUFU.TANH R236, R236 ;  /* 0x000000ec00ec7308 */ /* 0x000e620000002400 */
[----:B------:R-:W-:Y:S09]  /*e3d0*/  IADD3 R16, R9, R6, RZ ;  /* 0x0000000609107210 */ /* 0x000ff20007ffe0ff */
[----:B------:R1:W1:Y:S10]  /*e3e0*/  MUFU.TANH R234, R33 ;  /* 0x0000002100ea7308 */ /* 0x0002740000002400 */
[----:B------:R1:W1:Y:S10]  /*e3f0*/  MUFU.TANH R237, R34 ;  /* 0x0000002200ed7308 */ /* 0x0002740000002400 */
[----:B------:R1:W1:Y:S10]  /*e400*/  MUFU.TANH R233, R35 ;  /* 0x0000002300e97308 */ /* 0x0002740000002400 */
[----:B------:R-:W1:Y:S10]  /*e410*/  MUFU.TANH R230, R230 ;  /* 0x000000e600e67308 */ /* 0x000e740000002400 */
[----:B------:R1:W1:Y:S10]  /*e420*/  MUFU.TANH R228, R37 ;  /* 0x0000002500e47308 */ /* 0x0002740000002400 */
[----:B------:R1:W1:Y:S10]  /*e430*/  MUFU.TANH R185, R38 ;  /* 0x0000002600b97308 */ /* 0x0002740000002400 */
[----:B------:R1:W1:Y:S10]  /*e440*/  MUFU.TANH R165, R39 ;  /* 0x0000002700a57308 */ /* 0x0002740000002400 */
[----:B------:R-:W1:Y:S10]  /*e450*/  MUFU.TANH R184, R184 ;  /* 0x000000b800b87308 */ /* 0x000e740000002400 */
[----:B------:R1:W1:Y:S10]  /*e460*/  MUFU.TANH R166, R41 ;  /* 0x0000002900a67308 */ /* 0x0002740000002400 */
        /* <DEDUP_REMOVED lines=25> */
.L_x_51:
[----:B------:R-:W-:Y:S04]  /*e600*/  MOV R6, c[0x0][0x32c] ;  /* 0x0000cb0000067a02 */ /* 0x000fe80000000f00 */
[----:B------:R-:W-:Y:S11]  /*e610*/  ISETP.NE.AND P0, PT, R6, 0x1, PT ;  /* 0x000000010600780c */ /* 0x000ff60003f05270 */
[----:B------:R-:W-:Y:S02]  /*e620*/  @!UPT UIADD3 URZ, URZ, URZ, URZ ;  /* 0x0000003f3f3ff290 */ /* 0x000fe4000fffe03f */
[----:B------:R-:W-:Y:S05]  /*e630*/  @P0 IMAD.HI.U32 R6, R8, c[0x0][0x330], RZ ;  /* 0x0000cc0008060a27 */ /* 0x000fea00078e00ff */
[----:B------:R-:W-:Y:S02]  /*e640*/  @P0 SHF.R.U32.HI R8, RZ, c[0x0][0x334], R6 ;  /* 0x0000cd00ff080a19 */ /* 0x000fe40000011606 */
.L_x_52:
[----:B------:R-:W-:Y:S05]  /*e650*/  BSYNC B0 ;  /* 0x0000000000007941 */ /* 0x000fea0003800000 */
.L_x_50:
[----:B------:R-:W-:Y:S05]  /*e660*/  IMAD R19, R8, c[0x0][0x32c], R7 ;  /* 0x0000cb0008137a24 */ /* 0x000fea00078e0207 */
[----:B------:R-:W-:Y:S02]  /*e670*/  IADD3 R6, R19, c[0x0][0x32c], RZ ;  /* 0x0000cb0013067a10 */ /* 0x000fe40007ffe0ff */
[----:B------:R-:W-:Y:S02]  /*e680*/  IMNMX R16, R16, R19, !PT ;  /* 0x0000001310107217 */ /* 0x000fe40007800200 */
[----:B------:R-:W-:Y:S02]  /*e690*/  IMNMX R17, R17, R6, PT ;  /* 0x0000000611117217 */ /* 0x000fe40003800200 */
.L_x_49:
[C---:B--234-:R-:W-:Y:S02]  /*e6a0*/  ISETP.GE.AND P0, PT, R15.reuse, 0x2, PT ;  /* 0x000000020f00780c */ /* 0x05cfe40003f06270 */
[----:B------:R-:W-:Y:S02]  /*e6b0*/  ISETP.GE.AND P1, PT, R15, 0x9, PT ;  /* 0x000000090f00780c */ /* 0x000fe40003f26270 */
[----:B------:R-:W-:Y:S02]  /*e6c0*/  LOP3.LUT R223, R223, 0xfffbffff, RZ, 0xc0, !PT ;  /* 0xfffbffffdfdf7812 */ /* 0x000fe400078ec0ff */
[C---:B------:R-:W-:Y:S02]  /*e6d0*/  ISETP.GE.AND P2, PT, R15.reuse, 0xa, PT ;  /* 0x0000000a0f00780c */ /* 0x040fe40003f46270 */
[C---:B------:R-:W-:Y:S02]  /*e6e0*/  ISETP.GE.AND P6, PT, R15.reuse, 0x51, PT ;  /* 0x000000510f00780c */ /* 0x040fe40003fc6270 */
[----:B------:R-:W-:Y:S03]  /*e6f0*/  ISETP.GE.AND P5, PT, R15, 0x52, PT ;  /* 0x000000520f00780c */ /* 0x000fe60003fa6270 */
[----:B------:R-:W-:Y:S02]  /*e700*/  @P0 LOP3.LUT R223, R223, 0x40000, RZ, 0xfc, !PT ;  /* 0x00040000dfdf0812 */ /* 0x000fe400078efcff */
[C---:B------:R-:W-:Y:S02]  /*e710*/  ISETP.GT.AND P0, PT, R16.reuse, 0x1, !P0 ;  /* 0x000000011000780c */ /* 0x040fe40004704270 */
[----:B------:R-:W-:Y:S02]  /*e720*/  LOP3.LUT R223, R223, 0xfffdffff, RZ, 0xc0, !PT ;  /* 0xfffdffffdfdf7812 */ /* 0x000fe400078ec0ff */
[----:B------:R-:W-:Y:S02]  /*e730*/  ISETP.LT.OR P0, PT, R17, 0x2, P0 ;  /* 0x000000021100780c */ /* 0x000fe40000701670 */
[----:B------:R-:W-:Y:S02]  /*e740*/  @P1 LOP3.LUT R223, R223, 0x20000, RZ, 0xfc, !PT ;  /* 0x00020000dfdf1812 */ /* 0x000fe400078efcff */
[----:B------:R-:W-:Y:S02]  /*e750*/  ISETP.GT.AND P1, PT, R16, 0x8, !P1 ;  /* 0x000000081000780c */ /* 0x000fe40004f24270 */
[----:B------:R-:W-:Y:S02]  /*e760*/  LOP3.LUT R223, R223, 0xfffeffff, RZ, 0xc0, !PT ;  /* 0xfffeffffdfdf7812 */ /* 0x000fe400078ec0ff */
[----:B------:R-:W-:Y:S02]  /*e770*/  FSEL R126, R126, -INF , !P0 ;  /* 0xff8000007e7e7808 */ /* 0x000fe40004000000 */
[----:B------:R-:W-:Y:S02]  /*e780*/  @P2 LOP3.LUT R223, R223, 0x10000, RZ, 0xfc, !PT ;  /* 0x00010000dfdf2812 */ /* 0x000fe400078efcff */
[----:B------:R-:W-:Y:S02]  /*e790*/  ISETP.GT.AND P0, PT, R16, 0x9, !P2 ;  /* 0x000000091000780c */ /* 0x000fe40005704270 */
[----:B------:R-:W-:Y:S02]  /*e7a0*/  ISETP.GE.AND P2, PT, R15, 0x11, PT ;  /* 0x000000110f00780c */ /* 0x000fe40003f46270 */
        /* <DEDUP_REMOVED lines=11> */
[----:B-1----:R-:W-:Y:S02]  /*e860*/  FSEL R42, R118, -INF , !P0 ;  /* 0xff800000762a7808 */ /* 0x002fe40004000000 */
[----:B------:R-:W-:Y:S02]  /*e870*/  ISETP.GT.AND P0, PT, R16, 0x11, !P1 ;  /* 0x000000111000780c */ /* 0x000fe40004f04270 */
[----:B------:R-:W-:Y:S02]  /*e880*/  ISETP.GE.AND P1, PT, R15, 0x19, PT ;  /* 0x000000190f00780c */ /* 0x000fe40003f26270 */
[----:B------:R-:W-:Y:S02]  /*e890*/  ISETP.LT.OR P0, PT, R17, 0x12, P0 ;  /* 0x000000121100780c */ /* 0x000fe40000701670 */
[----:B------:R-:W-:Y:S02]  /*e8a0*/  LOP3.LUT R223, R223, 0xffffdfff, RZ, 0xc0, !PT ;  /* 0xffffdfffdfdf7812 */ /* 0x000fe400078ec0ff */
[----:B------:R-:W-:Y:S02]  /*e8b0*/  FSEL R40, R12, -INF , !P0 ;  /* 0xff8000000c287808 */ /* 0x000fe40004000000 */
[C---:B------:R-:W-:Y:S02]  /*e8c0*/  ISETP.GT.AND P0, PT, R16.reuse, 0x18, !P1 ;  /* 0x000000181000780c */ /* 0x040fe40004f04270 */
[----:B------:R-:W-:Y:S02]  /*e8d0*/  ISETP.GE.AND P2, PT, R15, 0x59, PT ;  /* 0x000000590f00780c */ /* 0x000fe40003f46270 */
[----:B------:R-:W-:Y:S02]  /*e8e0*/  ISETP.LT.OR P0, PT, R17, 0x19, P0 ;  /* 0x000000191100780c */ /* 0x000fe40000701670 */
        /* <DEDUP_REMOVED lines=10> */
[----:B------:R-:W-:Y:S01]  /*e990*/  ISETP.GT.AND P0, PT, R16, 0x20, !P1 ;  /* 0x000000201000780c */ /* 0x000fe20004f04270 */
[----:B------:R-:W1:Y:S03]  /*e9a0*/  SHFL.IDX PT, R14, R5, 0x1, 0x1c1f ;  /* 0x003c1f00050e7f89 */ /* 0x000e6600000e0000 */
        /* <DEDUP_REMOVED lines=8> */
[----:B------:R-:W-:Y:S01]  /*ea30*/  ISETP.GE.AND P1, PT, R15, 0x29, PT ;  /* 0x000000290f00780c */ /* 0x000fe20003f26270 */
[--C-:B-1----:R-:W-:Y:S01]  /*ea40*/  IMAD.IADD R12, R9, 0x1, R14.reuse ;  /* 0x00000001090c7824 */ /* 0x102fe200078e020e */
        /* <DEDUP_REMOVED lines=48> */
[----:B------:R-:W-:Y:S02]  /*ed50*/  FSEL R228, R228, -INF , !P0 ;  /* 0xff800000e4e47808 */ /* 0x000fe40004000000 */
[----:B------:R-:W-:Y:S02]  /*ed60*/  LOP3.LUT R223, R223, 0xfffffffd, RZ, 0xc0, !PT ;  /* 0xfffffffddfdf7812 */ /* 0x000fe400078ec0ff */
[----:B------:R-:W-:Y:S04]  /*ed70*/  ISETP.GT.AND P0, PT, R16, 0x48, !P1 ;  /* 0x000000481000780c */ /* 0x000fe80004f04270 */
[----:B------:R-:W-:Y:S03]  /*ed80*/  ISETP.LT.OR P0, PT, R17, 0x49, P0 ;  /* 0x000000491100780c */ /* 0x000fe60000701670 */
[----:B------:R-:W-:Y:S02]  /*ed90*/  @P1 LOP3.LUT R223, R223, 0x2, RZ, 0xfc, !PT ;  /* 0x00000002dfdf1812 */ /* 0x000fe400078efcff */
[----:B------:R-:W-:Y:S02]  /*eda0*/  ISETP.GE.AND P1, PT, R15, 0x4a, PT ;  /* 0x0000004a0f00780c */ /* 0x000fe40003f26270 */
[----:B------:R-:W-:Y:S02]  /*edb0*/  FSEL R184, R184, -INF , !P0 ;  /* 0xff800000b8b87808 */ /* 0x000fe40004000000 */
[----:B------:R-:W-:Y:S02]  /*edc0*/  ISETP.GT.AND P0, PT, R16, 0x49, !P1 ;  /* 0x000000491000780c */ /* 0x000fe40004f04270 */
[----:B------:R-:W-:Y:S02]  /*edd0*/  LOP3.LUT R223, R223, 0xfffffffe, RZ, 0xc0, !PT ;  /* 0xfffffffedfdf7812 */ /* 0x000fe400078ec0ff */
[----:B------:R-:W-:Y:S04]  /*ede0*/  ISETP.LT.OR P0, PT, R17, 0x4a, P0 ;  /* 0x0000004a1100780c */ /* 0x000fe80000701670 */
[----:B------:R-:W-:Y:S02]  /*edf0*/  FSEL R166, R166, -INF , !P0 ;  /* 0xff800000a6a67808 */ /* 0x000fe40004000000 */
[----:B------:R-:W-:Y:S02]  /*ee00*/  ISETP.GT.AND P0, PT, R16, 0x50, !P6 ;  /* 0x000000501000780c */ /* 0x000fe40007704270 */
[----:B------:R-:W-:Y:S02]  /*ee10*/  @P1 LOP3.LUT R223, R223, 0x1, RZ, 0xfc, !PT ;  /* 0x00000001dfdf1812 */ /* 0x000fe400078efcff */
[----:B------:R-:W-:Y:S02]  /*ee20*/  ISETP.LT.OR P0, PT, R17, 0x51, P0 ;  /* 0x000000511100780c */ /* 0x000fe40000701670 */
        /* <DEDUP_REMOVED lines=8> */
[----:B------:R-:W-:Y:S04]  /*eeb0*/  ISETP.LT.OR P0, PT, R17, 0x59, P0 ;  /* 0x000000591100780c */ /* 0x000fe80000701670 */
[----:B------:R-:W-:Y:S02]  /*eec0*/  FSEL R146, R146, -INF , !P0 ;  /* 0xff80000092927808 */ /* 0x000fe40004000000 */
[----:B------:R-:W-:Y:S02]  /*eed0*/  ISETP.GT.AND P0, PT, R16, RZ, !P1 ;  /* 0x000000ff1000720c */ /* 0x000fe40004f04270 */
[----:B------:R-:W-:Y:S02]  /*eee0*/  ISETP.GE.AND P1, PT, R15, 0x5a, PT ;  /* 0x0000005a0f00780c */ /* 0x000fe40003f26270 */
[----:B------:R-:W-:Y:S04]  /*eef0*/  ISETP.LT.OR P0, PT, R17, 0x1, P0 ;  /* 0x000000011100780c */ /* 0x000fe80000701670 */
[----:B------:R-:W-:Y:S01]  /*ef00*/  FSEL R10, R0, -INF , !P0 ;  /* 0xff800000000a7808 */ /* 0x000fe20004000000 */
[----:B------:R-:W-:Y:S01]  /*ef10*/  IMAD.IADD R0, R11, 0x1, R14 ;  /* 0x000000010b007824 */ /* 0x000fe200078e020e */
        /* <DEDUP_REMOVED lines=20> */
.L_x_55:
[----:B------:R-:W-:Y:S04]  /*f060*/  MOV R5, c[0x0][0x32c] ;  /* 0x0000cb0000057a02 */ /* 0x000fe80000000f00 */
[----:B------:R-:W-:Y:S11]  /*f070*/  ISETP.NE.AND P0, PT, R5, 0x1, PT ;  /* 0x000000010500780c */ /* 0x000ff60003f05270 */
[----:B------:R-:W-:Y:S02]  /*f080*/  @!UPT UIADD3 URZ, URZ, URZ, URZ ;  /* 0x0000003f3f3ff290 */ /* 0x000fe4000fffe03f */
[----:B------:R-:W-:Y:S05]  /*f090*/  @P0 IMAD.HI.U32 R5, R14, c[0x0][0x330], RZ ;  /* 0x0000cc000e050a27 */ /* 0x000fea00078e00ff */
[----:B------:R-:W-:Y:S02]  /*f0a0*/  @P0 SHF.R.U32.HI R14, RZ, c[0x0][0x334], R5 ;  /* 0x0000cd00ff0e0a19 */ /* 0x000fe40000011605 */
.L_x_56:
[----:B------:R-:W-:Y:S05]  /*f0b0*/  BSYNC B0 ;  /* 0x0000000000007941 */ /* 0x000fea0003800000 */
.L_x_54:
[----:B------:R-:W-:Y:S05]  /*f0c0*/  IMAD R7, R14, c[0x0][0x32c], R7 ;  /* 0x0000cb000e077a24 */ /* 0x000fea00078e0207 */
[----:B------:R-:W-:Y:S02]  /*f0d0*/  IADD3 R5, R7, c[0x0][0x32c], RZ ;  /* 0x0000cb0007057a10 */ /* 0x000fe40007ffe0ff */
[----:B------:R-:W-:Y:S02]  /*f0e0*/  IMNMX R12, R12, R7, !PT ;  /* 0x000000070c0c7217 */ /* 0x000fe40007800200 */
[----:B------:R-:W-:Y:S02]  /*f0f0*/  IMNMX R0, R0, R5, PT ;  /* 0x0000000500007217 */ /* 0x000fe40003800200 */
.L_x_53:
[C---:B------:R-:W-:Y:S01]  /*f100*/  LOP3.LUT P0, RZ, R223.reuse, 0x80000, RZ, 0xc0, !PT ;  /* 0x00080000dfff7812 */ /* 0x040fe2000780c0ff */
        /* <DEDUP_REMOVED lines=14> */
[----:B------:R-:W-:Y:S01]  /*f1f0*/  FMNMX.FTZ R5, R42, R5, !PT ;  /* 0x000000052a057209 */ /* 0x000fe20007810000 */
[----:B------:R-:W-:Y:S01]  /*f200*/  LDSM.16.MT88.4 R44, [R212+0x3100] ;  /* 0x00310000d42c783b */ /* 0x000fe20000004200 */
        /* <DEDUP_REMOVED lines=55> */
[C---:B------:R-:W-:Y:S02]  /*f580*/  ISETP.GT.AND P6, PT, R12.reuse, 0x50, !P6 ;  /* 0x000000500c00780c */ /* 0x040fe400077c4270 */
        /* <DEDUP_REMOVED lines=13> */
[----:B------:R-:W-:Y:S02]  /*f660*/  FMNMX.FTZ R5, R150, R5, !PT ;  /* 0x0000000596057209 */ /* 0x000fe40007810000 */
[----:B------:R-:W-:Y:S02]  /*f670*/  FSEL R193, R193, -INF , !P0 ;  /* 0xff800000c1c17808 */ /* 0x000fe40004000000 */
[----:B------:R-:W-:Y:S02]  /*f680*/  LOP3.LUT P0, RZ, R223, 0x80, RZ, 0xc0, !PT ;  /* 0x00000080dfff7812 */ /* 0x000fe4000780c0ff */
[----:B------:R-:W-:Y:S02]  /*f690*/  FMNMX.FTZ R16, R193, R16, !PT ;  /* 0x00000010c1107209 */ /* 0x000fe40007810000 */
[C---:B------:R-:W-:Y:S02]  /*f6a0*/  ISETP.GT.AND P0, PT, R12.reuse, 0x30, !P0 ;  /* 0x000000300c00780c */ /* 0x040fe40004704270 */
[----:B------:R-:W-:Y:S02]  /*f6b0*/  ISETP.GT.AND P2, PT, R12, 0x58, !P2 ;  /* 0x000000580c00780c */ /* 0x000fe40005744270 */
[C---:B------:R-:W-:Y:S02]  /*f6c0*/  ISETP.LT.OR P0, PT, R0.reuse, 0x31, P0 ;  /* 0x000000310000780c */ /* 0x040fe40000701670 */
[----:B------:R-:W-:Y:S02]  /*f6d0*/  ISETP.LT.OR P5, PT, R0, 0x52, P5 ;  /* 0x000000520000780c */ /* 0x000fe40002fa1670 */
[----:B------:R-:W-:Y:S02]  /*f6e0*/  FSEL R235, R235, -INF , !P0 ;  /* 0xff800000ebeb7808 */ /* 0x000fe40004000000 */
[----:B------:R-:W-:Y:S02]  /*f6f0*/  LOP3.LUT P0, RZ, R223, 0x40, RZ, 0xc0, !PT ;  /* 0x00000040dfff7812 */ /* 0x000fe4000780c0ff */
[----:B------:R-:W-:Y:S02]  /*f700*/  FMNMX.FTZ R16, R235, R16, !PT ;  /* 0x00000010eb107209 */ /* 0x000fe40007810000 */
[----:B------:R-:W-:Y:S02]  /*f710*/  ISETP.GT.AND P0, PT, R12, 0x31, !P0 ;  /* 0x000000310c00780c */ /* 0x000fe40004704270 */
[----:B------:R-:W-:Y:S02]  /*f720*/  FSEL R147, R147, -INF , !P6 ;  /* 0xff80000093937808 */ /* 0x000fe40007000000 */
        /* <DEDUP_REMOVED lines=17> */
[----:B------:R-:W-:Y:S01]  /*f840*/  LOP3.LUT P0, RZ, R223, 0x8, RZ, 0xc0, !PT ;  /* 0x00000008dfff7812 */ /* 0x000fe2000780c0ff */
[----:B------:R-:W1:Y:S01]  /*f850*/  SHFL.BFLY PT, R5, R14, 0x2, 0x1f ;  /* 0x0c401f000e057f89 */ /* 0x000e6200000e0000 */
        /* <DEDUP_REMOVED lines=9> */
[----:B------:R-:W-:Y:S02]  /*f8f0*/  FSEL R117, R4, -INF , !P1 ;  /* 0xff80000004757808 */ /* 0x000fe40004800000 */
[----:B------:R-:W-:Y:S02]  /*f900*/  ISETP.LT.OR P0, PT, R0, 0x42, P0 ;  /* 0x000000420000780c */ /* 0x000fe40000701670 */
[----:B-1----:R-:W-:Y:S02]  /*f910*/  FMNMX.FTZ R14, R14, R5, !PT ;  /* 0x000000050e0e7209 */ /* 0x002fe40007810000 */
[----:B------:R-:W-:Y:S02]  /*f920*/  FSEL R165, R165, -INF , !P0 ;  /* 0xff800000a5a57808 */ /* 0x000fe40004000000 */
[----:B------:R-:W-:Y:S01]  /*f930*/  LOP3.LUT P0, RZ, R223, 0x2, RZ, 0xc0, !PT ;  /* 0x00000002dfff7812 */ /* 0x000fe2000780c0ff */
[----:B------:R-:W1:Y:S01]  /*f940*/  SHFL.BFLY PT, R15, R14, 0x1, 0x1f ;  /* 0x0c201f000e0f7f89 */ /* 0x000e6200000e0000 */
[----:B------:R-:W-:Y:S02]  /*f950*/  FMNMX.FTZ R16, R165, R16, !PT ;  /* 0x00000010a5107209 */ /* 0x000fe40007810000 */
[----:B------:R-:W-:Y:S04]  /*f960*/  ISETP.GT.AND P0, PT, R12, 0x48, !P0 ;  /* 0x000000480c00780c */ /* 0x000fe80004704270 */
[----:B------:R-:W-:Y:S04]  /*f970*/  ISETP.LT.OR P0, PT, R0, 0x49, P0 ;  /* 0x000000490000780c */ /* 0x000fe80000701670 */
[----:B------:R-:W-:Y:S02]  /*f980*/  FSEL R161, R161, -INF , !P0 ;  /* 0xff800000a1a17808 */ /* 0x000fe40004000000 */
[----:B------:R-:W-:Y:S02]  /*f990*/  LOP3.LUT P0, RZ, R223, 0x1, RZ, 0xc0, !PT ;  /* 0x00000001dfff7812 */ /* 0x000fe4000780c0ff */
[----:B------:R-:W-:Y:S02]  /*f9a0*/  FMNMX.FTZ R16, R161, R16, !PT ;  /* 0x00000010a1107209 */ /* 0x000fe40007810000 */
[----:B------:R-:W-:Y:S04]  /*f9b0*/  ISETP.GT.AND P0, PT, R12, 0x49, !P0 ;  /* 0x000000490c00780c */ /* 0x000fe80004704270 */
[----:B------:R-:W-:Y:S04]  /*f9c0*/  ISETP.LT.OR P0, PT, R0, 0x4a, P0 ;  /* 0x0000004a0000780c */ /* 0x000fe80000701670 */
        /* <DEDUP_REMOVED lines=46> */
[----:B------:R-:W2:Y:S01]  /*fcb0*/  LDSM.16.MT88.4 R12, [R212+0x100] ;  /* 0x00010000d40c783b */ /* 0x000ea20000004200 */
[--C-:B------:R-:W-:Y:S01]  /*fcc0*/  FFMA.FTZ R131, R11, c[0x0][0x2d0], -R134.reuse ;  /* 0x0000b4000b837a23 */ /* 0x100fe20000010886 */
[----:B------:R-:W-:Y:S01]  /*fcd0*/  MUFU.EX2 R230, R230 ;  /* 0x000000e600e67308 */ /* 0x000fe20000000800 */
[--C-:B------:R-:W-:Y:S01]  /*fce0*/  FFMA.FTZ R130, R9, c[0x0][0x2d0], -R134.reuse ;  /* 0x0000b40009827a23 */ /* 0x100fe20000010886 */
[----:B---3--:R-:W-:Y:S01]  /*fcf0*/  F2FP.PACK_AB R126, R129, R118 ;  /* 0x00000076817e723e */ /* 0x008fe200000000ff */
[--C-:B------:R-:W-:Y:S02]  /*fd00*/  FFMA.FTZ R132, R125, c[0x0][0x2d0], -R134.reuse ;  /* 0x0000b4007d847a23 */ /* 0x100fe40000010886 */
[----:B------:R-:W-:Y:S02]  /*fd10*/  FMUL.FTZ R2, R5, c[0x0][0x2d0] ;  /* 0x0000b40005027a20 */ /* 0x000fe40000410000 */
[--C-:B------:R-:W-:Y:S02]  /*fd20*/  FFMA.FTZ R165, R165, c[0x0][0x2d0], -R134.reuse ;  /* 0x0000b400a5a57a23 */ /* 0x100fe40000010886 */
[--C-:B------:R-:W-:Y:S01]  /*fd30*/  FFMA.FTZ R161, R161, c[0x0][0x2d0], -R134.reuse ;  /* 0x0000b400a1a17a23 */ /* 0x100fe20000010886 */
        /* <DEDUP_REMOVED lines=86> */
[----:B------:R-:W5:Y:S01]  /*102a0*/  MUFU.EX2 R151, R151 ;  /* 0x0000009700977308 */ /* 0x000f620000000800 */
[----:B------:R-:W-:Y:S01]  /*102b0*/  LDSM.16.MT88.4 R88, [R212+0x3900] ;  /* 0x00390000d458783b */ /* 0x000fe20000004200 */
[--C-:B------:R-:W-:Y:S02]  /*102c0*/  FFMA.FTZ R157, R157, c[0x0][0x2d0], -R134.reuse ;  /* 0x0000b4009d9d7a23 */ /* 0x100fe40000010886 */
[--C-:B------:R-:W-:Y:S02]  /*102d0*/  FFMA.FTZ R158, R163, c[0x0][0x2d0], -R134.reuse ;  /* 0x0000b400a39e7a23 */ /* 0x100fe40000010886 */
[C---:B------:R-:W-:Y:S03]  /*102e0*/  HMMA.16816.F32 R28, R124.reuse, R36, R28 ;  /* 0x000000247c1c723c */ /* 0x040fe6000000181c */
[--C-:B------:R-:W-:Y:S01]  /*102f0*/  FFMA.FTZ R163, R186, c[0x0][0x2d0], -R149.reuse ;  /* 0x0000b400baa37a23 */ /* 0x100fe20000010895 */
[----:B------:R-:W-:Y:S01]  /*10300*/  MUFU.EX2 R157, R157 ;  /* 0x0000009d009d7308 */ /* 0x000fe20000000800 */
[--C-:B------:R-:W-:Y:S02]  /*10310*/  FFMA.FTZ R167, R164, c[0x0][0x2d0], -R149.reuse ;  /* 0x0000b400a4a77a23 */ /* 0x100fe40000010895 */
[C---:B------:R-:W-:Y:S01]  /*10320*/  FMUL.FTZ R36, R3.reuse, R80 ;  /* 0x0000005003247220 */ /* 0x040fe20000410000 */
[C---:B------:R-:W-:Y:S04]  /*10330*/  HMMA.16816.F32 R32, R124.reuse, R38, R32 ;  /* 0x000000267c20723c */ /* 0x040fe80000001820 */
[----:B------:R-:W-:Y:S02]  /*10340*/  FMUL.FTZ R37, R3, R81 ;  /* 0x0000005103257220 */ /* 0x000fe40000410000 */
[----:B------:R-:W1:Y:S01]  /*10350*/  MUFU.EX2 R158, R158 ;  /* 0x0000009e009e7308 */ /* 0x000e620000000800 */
        /* <DEDUP_REMOVED lines=11> */
[----:B------:R-:W-:Y:S01]  /*10410*/  MUFU.EX2 R162, R162 ;  /* 0x000000a200a27308 */ /* 0x000fe20000000800 */
        /* <DEDUP_REMOVED lines=25> */
[----:B------:R-:W-:Y:S02]  /*105b0*/  FFMA.FTZ R149, R144, c[0x0][0x2d0], -R149 ;  /* 0x0000b40090957a23 */ /* 0x000fe40000010895 */
[C---:B--2---:R-:W-:Y:S04]  /*105c0*/  HMMA.16816.F32 R60, R124.reuse, R68, R60 ;  /* 0x000000447c3c723c */ /* 0x044fe8000000183c */
[----:B------:R-:W-:Y:S01]  /*105d0*/  MUFU.EX2 R166, R166 ;  /* 0x000000a600a67308 */ /* 0x000fe20000000800 */
[--C-:B------:R-:W-:Y:S02]  /*105e0*/  FFMA.FTZ R144, R147, c[0x0][0x2d0], -R134.reuse ;  /* 0x0000b40093907a23 */ /* 0x100fe40000010886 */
        /* <DEDUP_REMOVED lines=8> */
[----:B------:R-:W-:Y:S02]  /*10670*/  FFMA.FTZ R134, R117, c[0x0][0x2d0], -R134 ;  /* 0x0000b40075867a23 */ /* 0x000fe40000010886 */
[----:B------:R-:W-:Y:S02]  /*10680*/  FFMA.FTZ R128, R3, R224, R128 ;  /* 0x000000e003807223 */ /* 0x000fe40000010080 */
[C---:B------:R-:W-:Y:S01]  /*10690*/  HMMA.16816.F32 R4, R68.reuse, R72, R4 ;  /* 0x000000484404723c */ /* 0x040fe20000001804 */
[----:B------:R-:W2:Y:S04]  /*106a0*/  MUFU.EX2 R187, R187 ;  /* 0x000000bb00bb7308 */ /* 0x000ea80000000800 */
[----:B------:R-:W-:Y:S02]  /*106b0*/  FFMA.FTZ R133, R2, R225, R133 ;  /* 0x000000e102857223 */ /* 0x000fe40000010085 */
[----:B------:R-:W-:Y:S01]  /*106c0*/  FADD.FTZ R119, R119, R128 ;  /* 0x0000008077777221 */ /* 0x000fe20000010000 */
        /* <DEDUP_REMOVED lines=29> */
[----:B------:R-:W-:Y:S02]  /*108a0*/  MUFU.EX2 R234, R234 ;  /* 0x000000ea00ea7308 */ /* 0x000fe40000000800 */
        /* <DEDUP_REMOVED lines=84> */
[----:B------:R-:W-:Y:S01]  /*10df0*/  FADD.FTZ R3, R161, R2 ;  /* 0x00000002a1037221 */ /* 0x000fe20000010000 */
[----:B------:R-:W-:Y:S03]  /*10e00*/  IADD3 R2, R192, -0x1, RZ ;  /* 0xffffffffc0027810 */ /* 0x000fe60007ffe0ff */
[C---:B-1----:R-:W-:Y:S04]  /*10e10*/  HMMA.16816.F32 R20, R68.reuse, R76, R20 ;  /* 0x0000004c4414723c */ /* 0x042fe80000001814 */
[----:B------:R-:W-:Y:S02]  /*10e20*/  FADD.FTZ R3, R228, R3 ;  /* 0x00000003e4037221 */ /* 0x000fe40000010000 */
[----:B------:R-:W-:Y:S02]  /*10e30*/  IMAD.MOV.U32 R192, RZ, RZ, R2 ;  /* 0x000000ffffc07224 */ /* 0x000fe400078e0002 */
[C---:B------:R-:W-:Y:S01]  /*10e40*/  HMMA.16816.F32 R24, R68.reuse, R78, R24 ;  /* 0x0000004e4418723c */ /* 0x040fe20000001818 */
[----:B------:R-:W1:Y:S03]  /*10e50*/  LDSM.16.MT88.4 R76, [R212+0x2100] ;  /* 0x00210000d44c783b */ /* 0x000e660000004200 */
[----:B------:R-:W-:Y:S02]  /*10e60*/  FADD.FTZ R144, R144, R3 ;  /* 0x0000000390907221 */ /* 0x000fe40000010000 */
[----:B------:R-:W-:Y:S02]  /*10e70*/  IMAD.MOV.U32 R3, RZ, RZ, R0 ;  /* 0x000000ffff037224 */ /* 0x000fe400078e0000 */
[C---:B------:R-:W-:Y:S04]  /*10e80*/  HMMA.16816.F32 R28, R68.reuse, R84, R28 ;  /* 0x00000054441c723c */ /* 0x040fe8000000181c */
[----:B------:R-:W-:Y:S02]  /*10e90*/  FADD.FTZ R144, R139, R144 ;  /* 0x000000908b907221 */ /* 0x000fe40000010000 */
[----:B------:R-:W-:Y:S02]  /*10ea0*/  IMAD.MOV.U32 R2, RZ, RZ, R116 ;  /* 0x000000ffff027224 */ /* 0x000fe400078e0074 */
        /* <DEDUP_REMOVED lines=21> */
[----:B------:R-:W-:Y:S03]  /*11000*/  F2FP.PACK_AB R71, R228, R161 ;  /* 0x000000a1e447723e */ /* 0x000fe600000000ff */
[----:B------:R-:W-:Y:S04]  /*11010*/  FADD.FTZ R184, R184, R233 ;  /* 0x000000e9b8b87221 */ /* 0x000fe80000010000 */
[C---:B-1----:R-:W-:Y:S03]  /*11020*/  HMMA.16816.F32 R4, R68.reuse, R76, R4 ;  /* 0x0000004c4404723c */ /* 0x042fe60000001804 */
[----:B------:R-:W-:Y:S04]  /*11030*/  FADD.FTZ R239, R239, R184 ;  /* 0x000000b8efef7221 */ /* 0x000fe80000010000 */
        /* <DEDUP_REMOVED lines=44> */
.L_x_48:
[----:B------:R-:W1:Y:S01]  /*11300*/  SHFL.BFLY PT, R7, R224, 0x2, 0x1f ;  /* 0x0c401f00e0077f89 */ /* 0x000e6200000e0000 */
[----:B------:R-:W-:-:S02]  /*11310*/  MOV R5, RZ ;  /* 0x000000ff00057202 */ /* 0x000fc40000000f00 */
[----:B------:R-:W-:Y:S01]  /*11320*/  MOV R2, RZ ;  /* 0x000000ff00027202 */ /* 0x000fe20000000f00 */
[----:B------:R-:W2:Y:S01]  /*11330*/  SHFL.BFLY PT, R6, R225, 0x2, 0x1f ;  /* 0x0c401f00e1067f89 */ /* 0x000ea200000e0000 */
[----:B------:R-:W-:Y:S01]  /*11340*/  PLOP3.LUT P2, PT, PT, PT, PT, 0x8, 0x0 ;  /* 0x000000000000781c */ /* 0x000fe20003f4e170 */
        /* <DEDUP_REMOVED lines=11> */
[----:B------:R-:W2:Y:S01]  /*11400*/  @P1 MUFU.LG2 R4, R4 ;  /* 0x0000000400041308 */ /* 0x000ea20000000c00 */
[----:B------:R-:W-:-:S07]  /*11410*/  @P0 FMUL.FTZ R9, R9, c[0x0][0x2d0] ;  /* 0x0000b40009090a20 */ /* 0x000fce0000410000 */
[----:B------:R-:W3:Y:S01]  /*11420*/  @P0 MUFU.LG2 R6, R3 ;  /* 0x0000000300060308 */ /* 0x000ee20000000c00 */
[C---:B-1----:R-:W-:Y:S02]  /*11430*/  FMUL.FTZ R112, R5.reuse, R112 ;  /* 0x0000007005707220 */ /* 0x042fe40000410000 */
[C---:B------:R-:W-:Y:S02]  /*11440*/  FMUL.FTZ R113, R5.reuse, R113 ;  /* 0x0000007105717220 */ /* 0x040fe40000410000 */
[C---:B------:R-:W-:Y:S02]  /*11450*/  FMUL.FTZ R108, R5.reuse, R108 ;  /* 0x0000006c056c7220 */ /* 0x040fe40000410000 */
[----:B------:R-:W-:Y:S01]  /*11460*/  FMUL.FTZ R109, R5, R109 ;  /* 0x0000006d056d7220 */ /* 0x000fe20000410000 */
[----:B------:R1:W4:Y:S01]  /*11470*/  @P0 MUFU.RCP R2, R3 ;  /* 0x0000000300020308 */ /* 0x0003220000001000 */
[----:B--2---:R-:W-:Y:S02]  /*11480*/  @P1 FMUL.FTZ R7, R4, 0.69314718246459960938 ;  /* 0x3f31721804071820 */ /* 0x004fe40000410000 */
[----:B------:R-:W-:-:S02]  /*11490*/  @P1 FMUL.FTZ R4, R8, c[0x0][0x2d0] ;  /* 0x0000b40008041a20 */ /* 0x000fc40000410000 */
[C---:B------:R-:W-:Y:S02]  /*114a0*/  FMUL.FTZ R104, R5.reuse, R104 ;  /* 0x0000006805687220 */ /* 0x040fe40000410000 */
[C---:B------:R-:W-:Y:S02]  /*114b0*/  FMUL.FTZ R105, R5.reuse, R105 ;  /* 0x0000006905697220 */ /* 0x040fe40000410000 */
[----:B---3--:R-:W-:Y:S02]  /*114c0*/  @P0 FMUL.FTZ R6, R6, 0.69314718246459960938 ;  /* 0x3f31721806060820 */ /* 0x008fe40000410000 */
[C---:B------:R-:W-:Y:S02]  /*114d0*/  FMUL.FTZ R100, R5.reuse, R100 ;  /* 0x0000006405647220 */ /* 0x040fe40000410000 */
[C---:B------:R-:W-:Y:S02]  /*114e0*/  FMUL.FTZ R101, R5.reuse, R101 ;  /* 0x0000006505657220 */ /* 0x040fe40000410000 */
[C---:B------:R-:W-:Y:S01]  /*114f0*/  FMUL.FTZ R96, R5.reuse, R96 ;  /* 0x0000006005607220 */ /* 0x040fe20000410000 */
[----:B-1----:R-:W-:Y:S01]  /*11500*/  MOV R3, 0xff800000 ;  /* 0xff80000000037802 */ /* 0x002fe20000000f00 */
        /* <DEDUP_REMOVED lines=58> */
.L_x_20:
[----:B------:R-:W-:Y:S05]  /*118b0*/  @P2 BRA `(.L_x_58) ;  /* 0x0000137000002947 */ /* 0x000fea0003800000 */
[----:B------:R-:W1:Y:S01]  /*118c0*/  S2R R7, SR_CTAID.Y ;  /* 0x0000000000077919 */ /* 0x000e620000002600 */
[----:B------:R-:W-:Y:S01]  /*118d0*/  IMAD R6, RZ, RZ, -UR9 ;  /* 0x80000009ff067e24 */ /* 0x000fe2000f8e02ff */
[----:B------:R-:W-:Y:S01]  /*118e0*/  USHF.R.S32.HI UR6, URZ, 0x1f, UR9 ;  /* 0x0000001f3f067899 */ /* 0x000fe20008011409 */
[----:B------:R-:W-:Y:S01]  /*118f0*/  BSSY B0, `(.L_x_59) ;  /* 0x00000d1000007945 */ /* 0x000fe20003800000 */
[----:B------:R-:W2:Y:S01]  /*11900*/  S2R R2, SR_TID.X ;  /* 0x0000000000027919 */ /* 0x000ea20000002100 */
[----:B------:R-:W-:Y:S02]  /*11910*/  ULDC.64 UR4, c[0x0][0x4d0] ;  /* 0x0001340000047ab9 */ /* 0x000fe40000000a00 */
[----:B------:R-:W-:Y:S01]  /*11920*/  UIMAD UR7, UR6, UR4, URZ ;  /* 0x00000004060772a4 */ /* 0x000fe2000f8e023f */
[----:B------:R-:W3:Y:S01]  /*11930*/  S2R R9, SR_CTAID.Z ;  /* 0x0000000000097919 */ /* 0x000ee20000002700 */
[----:B------:R-:W-:-:S02]  /*11940*/  UIMAD.WIDE.U32 UR10, UR9, UR4, URZ ;  /* 0x00000004090a72a5 */ /* 0x000fc4000f8e003f */
[----:B------:R-:W-:Y:S01]  /*11950*/  UIMAD UR7, UR9, UR5, UR7 ;  /* 0x00000005090772a4 */ /* 0x000fe2000f8e0207 */
[----:B------:R-:W4:Y:S02]  /*11960*/  S2R R10, SR_CTAID.X ;  /* 0x00000000000a7919 */ /* 0x000f240000002500 */
[----:B------:R-:W-:Y:S01]  /*11970*/  ULDC.64 UR4, c[0x0][0x438] ;  /* 0x00010e0000047ab9 */ /* 0x000fe20000000a00 */
[----:B------:R-:W-:Y:S01]  /*11980*/  MOV R17, UR11 ;  /* 0x0000000b00117c02 */ /* 0x000fe20008000f00 */
[----:B------:R-:W-:Y:S01]  /*11990*/  UIMAD.WIDE.U32 UR12, UR9, UR4, URZ ;  /* 0x00000004090c72a5 */ /* 0x000fe2000f8e003f */
[----:B------:R-:W-:Y:S01]  /*119a0*/  IMAD.U32 R16, RZ, RZ, UR10 ;  /* 0x0000000aff107e24 */ /* 0x000fe2000f8e00ff */
[----:B------:R-:W-:Y:S02]  /*119b0*/  UIMAD UR4, UR6, UR4, URZ ;  /* 0x00000004060472a4 */ /* 0x000fe4000f8e023f */
[----:B------:R-:W-:Y:S02]  /*119c0*/  UIADD3 UR7, UR11, UR7, URZ ;  /* 0x000000070b077290 */ /* 0x000fe4000fffe03f */
[----:B------:R-:W-:Y:S01]  /*119d0*/  UIMAD UR4, UR9, UR5, UR4 ;  /* 0x00000005090472a4 */ /* 0x000fe2000f8e0204 */
[----:B------:R-:W-:Y:S01]  /*119e0*/  MOV R14, UR12 ;  /* 0x0000000c000e7c02 */ /* 0x000fe20008000f00 */
[----:B-1----:R-:W-:-:S02]  /*119f0*/  IMAD R6, R6, c[0x0][0x550], R7 ;  /* 0x0001540006067a24 */ /* 0x002fc400078e0207 */
[----:B------:R-:W-:Y:S01]  /*11a00*/  UIADD3 UR4, UR13, UR4, URZ ;  /* 0x000000040d047290 */ /* 0x000fe2000fffe03f */
[----:B------:R-:W-:Y:S01]  /*11a10*/  IMAD.U32 R15, RZ, RZ, UR13 ;  /* 0x0000000dff0f7e24 */ /* 0x000fe2000f8e00ff */
[----:B--2---:R-:W-:Y:S01]  /*11a20*/  SHF.R.S32.HI R7, RZ, 0x1f, R2 ;  /* 0x0000001fff077819 */ /* 0x004fe20000011402 */
[----:B------:R-:W-:-:S03]  /*11a30*/  IMAD.U32 R17, RZ, RZ, UR7 ;  /* 0x00000007ff117e24 */ /* 0x000fc6000f8e00ff */
[CC--:B------:R-:W-:Y:S01]  /*11a40*/  LEA.HI R0, R7.reuse, R2.reuse, RZ, 0x5 ;  /* 0x0000000207007211 */ /* 0x0c0fe200078f28ff */
[----:B------:R-:W-:Y:S01]  /*11a50*/  IMAD.U32 R15, RZ, RZ, UR4 ;  /* 0x00000004ff0f7e24 */ /* 0x000fe2000f8e00ff */
[-C--:B------:R-:W-:Y:S01]  /*11a60*/  LEA.HI R7, R7, R2.reuse, RZ, 0x2 ;  /* 0x0000000207077211 */ /* 0x080fe200078f10ff */
[C---:B---3--:R-:W-:Y:S01]  /*11a70*/  IMAD.WIDE.U32 R16, R9.reuse, c[0x0][0x4d8], R16 ;  /* 0x0001360009107a25 */ /* 0x048fe200078e0010 */
[----:B------:R-:W-:Y:S02]  /*11a80*/  LOP3.LUT R11, R0, 0xffffffe0, RZ, 0xc0, !PT ;  /* 0xffffffe0000b7812 */ /* 0x000fe400078ec0ff */
[----:B------:R-:W-:Y:S01]  /*11a90*/  SHF.R.S32.HI R13, RZ, 0x5, R0 ;  /* 0x00000005ff0d7819 */ /* 0x000fe20000011400 */
[----:B------:R-:W-:Y:S01]  /*11aa0*/  IMAD.WIDE.U32 R14, R9, c[0x0][0x440], R14 ;  /* 0x00011000090e7a25 */ /* 0x000fe200078e000e */
[----:B------:R-:W-:Y:S02]  /*11ab0*/  SHF.R.S32.HI R0, RZ, 0x1f, R0 ;  /* 0x0000001fff007819 */ /* 0x000fe40000011400 */
[----:B------:R-:W-:Y:S01]  /*11ac0*/  LOP3.LUT R7, R7, 0xfffffffc, RZ, 0xc0, !PT ;  /* 0xfffffffc07077812 */ /* 0x000fe200078ec0ff */
[----:B------:R-:W-:Y:S01]  /*11ad0*/  IMAD.IADD R4, R2, 0x1, -R11 ;  /* 0x0000000102047824 */ /* 0x000fe200078e0a0b */
[----:B------:R-:W-:Y:S01]  /*11ae0*/  LEA.HI R0, R0, R13, RZ, 0x3 ;  /* 0x0000000d00007211 */ /* 0x000fe200078f18ff */
[----:B------:R-:W-:Y:S01]  /*11af0*/  IMAD.MOV.U32 R18, RZ, RZ, R16 ;  /* 0x000000ffff127224 */ /* 0x000fe200078e0010 */
[----:B------:R-:W-:-:S02]  /*11b00*/  IADD3 R7, -R7, R2, RZ ;  /* 0x0000000207077210 */ /* 0x000fc40007ffe1ff */
[----:B------:R-:W-:Y:S02]  /*11b10*/  LOP3.LUT R0, R0, 0xffffff8, RZ, 0xc0, !PT ;  /* 0x0ffffff800007812 */ /* 0x000fe400078ec0ff */
[----:B------:R-:W-:Y:S02]  /*11b20*/  SHF.R.S32.HI R11, RZ, 0x1f, R4 ;  /* 0x0000001fff0b7819 */ /* 0x000fe40000011404 */
[----:B------:R-:W-:Y:S01]  /*11b30*/  SHF.R.S32.HI R8, RZ, 0x1f, R9 ;  /* 0x0000001fff087819 */ /* 0x000fe20000011409 */
[----:B------:R-:W-:Y:S01]  /*11b40*/  IMAD.IADD R13, R13, 0x1, -R0 ;  /* 0x000000010d0d7824 */ /* 0x000fe200078e0a00 */
[----:B------:R-:W-:Y:S02]  /*11b50*/  LEA.HI R0, R7, R7, RZ, 0x1 ;  /* 0x0000000707007211 */ /* 0x000fe400078f08ff */
[----:B------:R-:W-:Y:S01]  /*11b60*/  LEA.HI R2, R11, R4, RZ, 0x2 ;  /* 0x000000040b027211 */ /* 0x000fe200078f10ff */
[----:B------:R-:W-:Y:S01]  /*11b70*/  IMAD.MOV.U32 R11, RZ, RZ, c[0x0][0x4e8] ;  /* 0x00013a00ff0b7624 */ /* 0x000fe200078e00ff */
[----:B------:R-:W-:-:S02]  /*11b80*/  LOP3.LUT R0, R0, 0x1ffffffe, RZ, 0xc0, !PT ;  /* 0x1ffffffe00007812 */ /* 0x000fc400078ec0ff */
[----:B------:R-:W-:Y:S02]  /*11b90*/  SHF.R.S32.HI R12, RZ, 0x2, R2 ;  /* 0x00000002ff0c7819 */ /* 0x000fe40000011402 */
[----:B------:R-:W-:Y:S01]  /*11ba0*/  IADD3 R0, R7, -R0, RZ ;  /* 0x8000000007007210 */ /* 0x000fe20007ffe0ff */
[----:B------:R-:W-:Y:S01]  /*11bb0*/  BAR.SYNC.DEFER_BLOCKING 0x1, 0x100 ;  /* 0x0044000000007b1d */ /* 0x000fe20000010000 */
[----:B------:R-:W-:Y:S01]  /*11bc0*/  ISETP.NE.AND P1, PT, R11, 0x1, PT ;  /* 0x000000010b00780c */ /* 0x000fe20003f25270 */
[----:B------:R-:W-:Y:S01]  /*11bd0*/  IMAD R13, R13, 0x10, R12 ;  /* 0x000000100d0d7824 */ /* 0x000fe200078e020c */
[----:B------:R-:W-:Y:S01]  /*11be0*/  MOV R20, R14 ;  /* 0x0000000e00147202 */ /* 0x000fe20000000f00 */
[----:B------:R-:W-:Y:S02]  /*11bf0*/  IMAD R12, R8, c[0x0][0x4d8], RZ ;  /* 0x00013600080c7a24 */ /* 0x000fe400078e02ff */
[----:B------:R-:W-:Y:S01]  /*11c00*/  IMAD R7, R0, 0x8, R13 ;  /* 0x0000000800077824 */ /* 0x000fe200078e020d */
[----:B------:R-:W-:Y:S01]  /*11c10*/  SHF.R.S32.HI R0, RZ, 0x1f, R6 ;  /* 0x0000001fff007819 */ /* 0x000fe20000011406 */
[----:B------:R-:W-:-:S02]  /*11c20*/  IMAD R8, R8, c[0x0][0x440], RZ ;  /* 0x0001100008087a24 */ /* 0x000fc400078e02ff */
[C---:B------:R-:W-:Y:S01]  /*11c30*/  IMAD R12, R9.reuse, c[0x0][0x4dc], R12 ;  /* 0x00013700090c7a24 */ /* 0x040fe200078e020c */
[C---:B----4-:R-:W-:Y:S01]  /*11c40*/  LEA R7, R10.reuse, R7, 0x7 ;  /* 0x000000070a077211 */ /* 0x050fe200078e38ff */
[----:B------:R-:W-:Y:S01]  /*11c50*/  IMAD R8, R9, c[0x0][0x444], R8 ;  /* 0x0001110009087a24 */ /* 0x000fe200078e0208 */
[----:B------:R-:W-:Y:S01]  /*11c60*/  LEA R10, R10, R13, 0x7 ;  /* 0x0000000d0a0a7211 */ /* 0x000fe200078e38ff */
[----:B------:R-:W-:Y:S01]  /*11c70*/  IMAD.IADD R19, R17, 0x1, R12 ;  /* 0x0000000111137824 */ /* 0x000fe200078e020c */
[----:B------:R-:W-:Y:S01]  /*11c80*/  MOV R9, R7 ;  /* 0x0000000700097202 */ /* 0x000fe20000000f00 */
[----:B------:R-:W-:Y:S02]  /*11c90*/  IMAD.IADD R21, R15, 0x1, R8 ;  /* 0x000000010f157824 */ /* 0x000fe400078e0208 */
[----:B------:R-:W-:-:S04]  /*11ca0*/  @P1 IMAD.HI.U32 R8, R7, c[0x0][0x4ec], RZ ;  /* 0x00013b0007081a27 */ /* 0x000fc800078e00ff */
        /* <DEDUP_REMOVED lines=11> */
[----:B------:R-:W-:-:S03]  /*11d60*/  IADD3 R14, P0, R9, R18, RZ ;  /* 0x00000012090e7210 */ /* 0x000fc60007f1e0ff */
[----:B------:R-:W-:Y:S01]  /*11d70*/  IMAD R0, R0, c[0x0][0x4e8], R7 ;  /* 0x00013a0000007a24 */ /* 0x000fe200078e0207 */
[----:B------:R-:W-:Y:S01]  /*11d80*/  @P1 SHF.R.U32.HI R8, RZ, c[0x0][0x4f0], R6 ;  /* 0x00013c00ff081a19 */ /* 0x000fe20000011606 */
[----:B------:R-:W-:Y:S01]  /*11d90*/  IMAD.IADD R21, R21, 0x1, R17 ;  /* 0x0000000115157824 */ /* 0x000fe200078e0211 */
[----:B------:R-:W-:Y:S01]  /*11da0*/  IADD3.X R15, R12, R19, R15, P0, !PT ;  /* 0x000000130c0f7210 */ /* 0x000fe200007fe40f */
[----:B------:R-:W-:Y:S01]  /*11db0*/  IMAD R11, R11, c[0x0][0x388], RZ ;  /* 0x0000e2000b0b7a24 */ /* 0x000fe200078e02ff */
[----:B------:R-:W-:Y:S01]  /*11dc0*/  SHF.R.S32.HI R6, RZ, 0x1f, R0 ;  /* 0x0000001fff067819 */ /* 0x000fe20000011400 */
[C---:B------:R-:W-:Y:S01]  /*11dd0*/  IMAD.WIDE.U32 R20, R8.reuse, c[0x0][0x430], R20 ;  /* 0x00010c0008147a25 */ /* 0x040fe200078e0014 */
[----:B------:R-:W-:Y:S02]  /*11de0*/  IADD3 R12, -R8, RZ, RZ ;  /* 0x000000ff080c7210 */ /* 0x000fe40007ffe1ff */
        /* <DEDUP_REMOVED lines=10> */
[----:B------:R-:W-:Y:S01]  /*11e90*/  SHFL.IDX PT, R16, R0, 0x1, 0x1c1f ;  /* 0x003c1f0000107f89 */ /* 0x000fe200000e0000 */
[----:B------:R-:W-:Y:S02]  /*11ea0*/  SHF.R.S32.HI R6, RZ, 0x1f, R12 ;  /* 0x0000001fff067819 */ /* 0x000fe4000001140c */
[----:B------:R-:W-:Y:S01]  /*11eb0*/  LEA.HI.X R9, R14, c[0x0][0x4ac], R9, 0x2, P0 ;  /* 0x00012b000e097a11 */ /* 0x000fe200000f1409 */
[----:B------:R-:W-:Y:S01]  /*11ec0*/  IMAD R7, R8, c[0x0][0x434], R7 ;  /* 0x00010d0008077a24 */ /* 0x000fe200078e0207 */
[----:B------:R-:W-:Y:S03]  /*11ed0*/  SHFL.IDX PT, R14, R0, RZ, 0x1c1f ;  /* 0x001c1fff000e7589 */ /* 0x000fe600000e0000 */
[----:B------:R-:W-:Y:S01]  /*11ee0*/  IMAD.IADD R21, R21, 0x1, R7 ;  /* 0x0000000115157824 */ /* 0x000fe200078e0207 */
[----:B------:R-:W1:Y:S01]  /*11ef0*/  SHFL.IDX PT, R15, R9, RZ, 0x1c1f ;  /* 0x001c1fff090f7589 */ /* 0x000e6200000e0000 */
[----:B------:R-:W-:Y:S01]  /*11f00*/  IMAD R7, R6, c[0x0][0x428], RZ ;  /* 0x00010a0006077a24 */ /* 0x000fe200078e02ff */
[----:B------:R-:W-:-:S02]  /*11f10*/  IADD3 R6, R10, 0x8, RZ ;  /* 0x000000080a067810 */ /* 0x000fc40007ffe0ff */
[----:B------:R2:W3:Y:S01]  /*11f20*/  SHFL.IDX PT, R17, R9, 0x1, 0x1c1f ;  /* 0x003c1f0009117f89 */ /* 0x0004e200000e0000 */
[----:B------:R-:W-:Y:S01]  /*11f30*/  IMAD R7, R12, c[0x0][0x42c], R7 ;  /* 0x00010b000c077a24 */ /* 0x000fe200078e0207 */
[----:B------:R-:W-:Y:S01]  /*11f40*/  ISETP.GE.OR P1, PT, R6, R11, P1 ;  /* 0x0000000b0600720c */ /* 0x000fe20000f26670 */
[----:B------:R-:W-:-:S05]  /*11f50*/  IMAD.WIDE.U32 R12, R12, c[0x0][0x428], R20 ;  /* 0x00010a000c0c7a25 */ /* 0x000fca00078e0014 */
[----:B------:R-:W-:Y:S02]  /*11f60*/  IADD3 R8, R13, R7, RZ ;  /* 0x000000070d087210 */ /* 0x000fe40007ffe0ff */
[----:B------:R-:W-:-:S04]  /*11f70*/  LEA R7, P0, R12, c[0x0][0x400], 0x2 ;  /* 0x000100000c077a11 */ /* 0x000fc800078010ff */
[----:B------:R-:W-:Y:S02]  /*11f80*/  LEA.HI.X R8, R12, c[0x0][0x404], R8, 0x2, P0 ;  /* 0x000101000c087a11 */ /* 0x000fe400000f1408 */
[----:B------:R4:W4:Y:S01]  /*11f90*/  SHFL.IDX PT, R12, R7, RZ, 0x1c1f ;  /* 0x001c1fff070c7589 */ /* 0x00092200000e0000 */
[----:B------:R-:W-:-:S03]  /*11fa0*/  ISETP.GE.AND P0, PT, R6, R11, PT ;  /* 0x0000000b0600720c */ /* 0x000fc60003f06270 */
[----:B-1----:R1:W-:Y:S01]  /*11fb0*/  @!P2 ST.E [R14.64], R3 ;  /* 0x000000030e00a985 */ /* 0x0023e2000c10190e */
[----:B--2---:R-:W-:-:S03]  /*11fc0*/  LOP3.LUT R9, R2, 0x7ffffffc, RZ, 0xc0, !PT ;  /* 0x7ffffffc02097812 */ /* 0x004fc600078ec0ff */
[----:B---3--:R1:W-:Y:S01]  /*11fd0*/  @!P1 ST.E [R16.64], R5 ;  /* 0x0000000510009985 */ /* 0x0083e2000c10190e */
[----:B------:R-:W-:Y:S01]  /*11fe0*/  ISETP.GE.AND P1, PT, R10, R11, PT ;  /* 0x0000000b0a00720c */ /* 0x000fe20003f26270 */
[----:B------:R-:W-:Y:S02]  /*11ff0*/  IMAD.IADD R9, R4, 0x1, -R9 ;  /* 0x0000000104097824 */ /* 0x000fe400078e0a09 */
[----:B------:R1:W2:Y:S03]  /*12000*/  SHFL.IDX PT, R13, R8, RZ, 0x1c1f ;  /* 0x001c1fff080d7589 */ /* 0x0002a600000e0000 */
[----:B------:R-:W-:-:S07]  /*12010*/  SHF.L.U32 R9, R9, 0x1, RZ ;  /* 0x0000000109097819 */ /* 0x000fce00000006ff */
[----:B------:R-:W-:Y:S05]  /*12020*/  @P1 BRA `(.L_x_60) ;  /* 0x000005d000001947 */ /* 0x000fea0003800000 */
[C---:B-1----:R-:W-:Y:S02]  /*12030*/  IADD3 R5, R9.reuse, 0x8, RZ ;  /* 0x0000000809057810 */ /* 0x042fe40007ffe0ff */
[C---:B------:R-:W-:Y:S02]  /*12040*/  IADD3 R3, R9.reuse, 0x10, RZ ;  /* 0x0000001009037810 */ /* 0x040fe40007ffe0ff */
[----:B------:R-:W-:Y:S02]  /*12050*/  IADD3 R2, R9, 0x18, RZ ;  /* 0x0000001809027810 */ /* 0x000fe40007ffe0ff */
[----:B------:R-:W-:Y:S02]  /*12060*/  ISETP.GE.AND P3, PT, R5, c[0x0][0x3c8], PT ;  /* 0x0000f20005007a0c */ /* 0x000fe40003f66270 */
[----:B------:R-:W-:Y:S02]  /*12070*/  ISETP.GE.AND P2, PT, R3, c[0x0][0x3c8], PT ;  /* 0x0000f20003007a0c */ /* 0x000fe40003f46270 */
[----:B------:R-:W-:-:S02]  /*12080*/  ISETP.GE.AND P1, PT, R2, c[0x0][0x3c8], PT ;  /* 0x0000f20002007a0c */ /* 0x000fc40003f26270 */
[C---:B------:R-:W-:Y:S02]  /*12090*/  ISETP.GE.AND P4, PT, R9.reuse, c[0x0][0x3c8], PT ;  /* 0x0000f20009007a0c */ /* 0x040fe40003f86270 */
[C---:B------:R-:W-:Y:S02]  /*120a0*/  IADD3 R0, R9.reuse, 0x20, RZ ;  /* 0x0000002009007810 */ /* 0x040fe40007ffe0ff */
[----:B------:R-:W-:Y:S02]  /*120b0*/  IADD3 R16, R9, 0x28, RZ ;  /* 0x0000002809107810 */ /* 0x000fe40007ffe0ff */
[----:B------:R-:W-:Y:S02]  /*120c0*/  ISETP.GE.AND P6, PT, R0, c[0x0][0x3c8], PT ;  /* 0x0000f20000007a0c */ /* 0x000fe40003fc6270 */
[----:B------:R-:W-:Y:S02]  /*120d0*/  @!P3 LEA.HI R5, R5, R5, RZ, 0x1 ;  /* 0x000000050505b211 */ /* 0x000fe400078f08ff */
[----:B------:R-:W-:-:S02]  /*120e0*/  @!P2 LEA.HI R3, R3, R3, RZ, 0x1 ;  /* 0x000000030303a211 */ /* 0x000fc400078f08ff */
[----:B------:R-:W-:Y:S01]  /*120f0*/  @!P1 LEA.HI R2, R2, R2, RZ, 0x1 ;  /* 0x0000000202029211 */ /* 0x000fe200078f08ff */
[--C-:B--2-4-:R-:W-:Y:S01]  /*12100*/  @!P4 IMAD.WIDE R10, R9, 0x4, R12.reuse ;  /* 0x00000004090ac825 */ /* 0x114fe200078e020c */
[----:B------:R-:W-:Y:S02]  /*12110*/  @!P3 LOP3.LUT R5, R5, 0xfffffffe, RZ, 0xc0, !PT ;  /* 0xfffffffe0505b812 */ /* 0x000fe400078ec0ff */
        /* <DEDUP_REMOVED lines=28> */
[--C-:B------:R-:W-:Y:S01]  /*122e0*/  @!P6 IMAD.WIDE R4, R5, 0x4, R12.reuse ;  /* 0x000000040504e825 */ /* 0x100fe200078e020c */
[----:B------:R-:W-:Y:S02]  /*122f0*/  @!P2 LOP3.LUT R17, R17, 0xfffffffe, RZ, 0xc0, !PT ;  /* 0xfffffffe1111a812 */ /* 0x000fe400078ec0ff */
[----:B------:R-:W-:Y:S02]  /*12300*/  IADD3 R0, R9, 0x50, RZ ;  /* 0x0000005009007810 */ /* 0x000fe40007ffe0ff */
[----:B------:R2:W-:Y:S01]  /*12310*/  @!P6 ST.E.64 [R4.64], R96 ;  /* 0x000000600400e985 */ /* 0x0005e2000c101b0e */
[----:B------:R-:W-:Y:S01]  /*12320*/  @!P1 LEA.HI R2, R2, R2, RZ, 0x1 ;  /* 0x0000000202029211 */ /* 0x000fe200078f08ff */
[----:B------:R-:W-:Y:S01]  /*12330*/  @!P2 IMAD.WIDE R16, R17, 0x4, R12 ;  /* 0x000000041110a825 */ /* 0x000fe200078e020c */
[----:B------:R-:W-:-:S02]  /*12340*/  IADD3 R6, R9, 0x58, RZ ;  /* 0x0000005809067810 */ /* 0x000fc40007ffe0ff */
[----:B------:R-:W-:Y:S01]  /*12350*/  ISETP.GE.AND P6, PT, R0, c[0x0][0x3c8], PT ;  /* 0x0000f20000007a0c */ /* 0x000fe20003fc6270 */
[----:B-1----:R-:W-:-:S12]  /*12360*/  @!P5 IMAD.WIDE R10, R15, 0x4, R12 ;  /* 0x000000040f0ad825 */ /* 0x002fd800078e020c */
[----:B------:R-:W-:Y:S01]  /*12370*/  @!P6 LEA.HI R0, R0, R0, RZ, 0x1 ;  /* 0x000000000000e211 */ /* 0x000fe200078f08ff */
[----:B------:R-:W-:Y:S01]  /*12380*/  @!P4 IMAD.WIDE R14, R19, 0x4, R12 ;  /* 0x00000004130ec825 */ /* 0x000fe200078e020c */
[----:B------:R-:W-:Y:S01]  /*12390*/  IADD3 R19, R9, 0x60, RZ ;  /* 0x0000006009137810 */ /* 0x000fe20007ffe0ff */
[----:B------:R1:W-:Y:S01]  /*123a0*/  @!P5 ST.E.64 [R10.64], R92 ;  /* 0x0000005c0a00d985 */ /* 0x0003e2000c101b0e */
[----:B------:R-:W-:-:S03]  /*123b0*/  ISETP.GE.AND P5, PT, R6, c[0x0][0x3c8], PT ;  /* 0x0000f20006007a0c */ /* 0x000fc60003fa6270 */
[----:B------:R3:W-:Y:S01]  /*123c0*/  @!P4 ST.E.64 [R14.64], R88 ;  /* 0x000000580e00c985 */ /* 0x0007e2000c101b0e */
[----:B------:R-:W-:Y:S02]  /*123d0*/  ISETP.GE.AND P4, PT, R19, c[0x0][0x3c8], PT ;  /* 0x0000f20013007a0c */ /* 0x000fe40003f86270 */
[----:B--2---:R-:W-:Y:S01]  /*123e0*/  @!P1 LOP3.LUT R5, R2, 0xfffffffe, RZ, 0xc0, !PT ;  /* 0xfffffffe02059812 */ /* 0x004fe200078ec0ff */
[----:B------:R-:W-:-:S04]  /*123f0*/  @!P3 IMAD.WIDE R2, R3, 0x4, R12 ;  /* 0x000000040302b825 */ /* 0x000fc800078e020c */
[----:B------:R-:W-:Y:S01]  /*12400*/  @!P1 IMAD.WIDE R4, R5, 0x4, R12 ;  /* 0x0000000405049825 */ /* 0x000fe200078e020c */
[----:B------:R2:W-:Y:S01]  /*12410*/  @!P3 ST.E.64 [R2.64], R84 ;  /* 0x000000540200b985 */ /* 0x0005e2000c101b0e */
[----:B------:R-:W-:Y:S02]  /*12420*/  ISETP.GE.AND P3, PT, R18, c[0x0][0x3c8], PT ;  /* 0x0000f20012007a0c */ /* 0x000fe40003f66270 */
[----:B------:R-:W-:Y:S01]  /*12430*/  @!P5 LEA.HI R6, R6, R6, RZ, 0x1 ;  /* 0x000000060606d211 */ /* 0x000fe200078f08ff */
[----:B------:R-:W-:Y:S01]  /*12440*/  @!P2 ST.E.64 [R16.64], R80 ;  /* 0x000000501000a985 */ /* 0x000fe2000c101b0e */
[----:B------:R-:W-:-:S03]  /*12450*/  @!P4 LEA.HI R19, R19, R19, RZ, 0x1 ;  /* 0x000000131313c211 */ /* 0x000fc600078f08ff */
[----:B------:R4:W-:Y:S01]  /*12460*/  @!P1 ST.E.64 [R4.64], R76 ;  /* 0x0000004c04009985 */ /* 0x0009e2000c101b0e */
[----:B------:R-:W-:-:S05]  /*12470*/  @!P4 LOP3.LUT R19, R19, 0xfffffffe, RZ, 0xc0, !PT ;  /* 0xfffffffe1313c812 */ /* 0x000fca00078ec0ff */
[----:B------:R-:W-:Y:S02]  /*12480*/  @!P3 LEA.HI R18, R18, R18, RZ, 0x1 ;  /* 0x000000121212b211 */ /* 0x000fe400078f08ff */
[C---:B-1----:R-:W-:Y:S02]  /*12490*/  IADD3 R11, R9.reuse, 0x70, RZ ;  /* 0x00000070090b7810 */ /* 0x042fe40007ffe0ff */
[----:B------:R-:W-:Y:S02]  /*124a0*/  IADD3 R10, R9, 0x78, RZ ;  /* 0x00000078090a7810 */ /* 0x000fe40007ffe0ff */
[----:B------:R-:W-:Y:S02]  /*124b0*/  ISETP.GE.AND P2, PT, R11, c[0x0][0x3c8], PT ;  /* 0x0000f2000b007a0c */ /* 0x000fe40003f46270 */
[----:B------:R-:W-:Y:S02]  /*124c0*/  ISETP.GE.AND P1, PT, R10, c[0x0][0x3c8], PT ;  /* 0x0000f2000a007a0c */ /* 0x000fe40003f26270 */
[----:B---3--:R-:W-:Y:S01]  /*124d0*/  @!P3 LOP3.LUT R15, R18, 0xfffffffe, RZ, 0xc0, !PT ;  /* 0xfffffffe120fb812 */ /* 0x008fe200078ec0ff */
[----:B------:R-:W-:Y:S01]  /*124e0*/  @!P4 IMAD.WIDE R18, R19, 0x4, R12 ;  /* 0x000000041312c825 */ /* 0x000fe200078e020c */
[----:B--2---:R-:W-:-:S03]  /*124f0*/  @!P6 LOP3.LUT R3, R0, 0xfffffffe, RZ, 0xc0, !PT ;  /* 0xfffffffe0003e812 */ /* 0x004fc600078ec0ff */
[----:B------:R-:W-:-:S04]  /*12500*/  @!P3 IMAD.WIDE R14, R15, 0x4, R12 ;  /* 0x000000040f0eb825 */ /* 0x000fc800078e020c */
[----:B------:R-:W-:Y:S01]  /*12510*/  @!P2 LEA.HI R11, R11, R11, RZ, 0x1 ;  /* 0x0000000b0b0ba211 */ /* 0x000fe200078f08ff */
[--C-:B------:R-:W-:Y:S01]  /*12520*/  @!P6 IMAD.WIDE R2, R3, 0x4, R12.reuse ;  /* 0x000000040302e825 */ /* 0x100fe200078e020c */
[----:B------:R-:W-:Y:S02]  /*12530*/  @!P1 LEA.HI R10, R10, R10, RZ, 0x1 ;  /* 0x0000000a0a0a9211 */ /* 0x000fe400078f08ff */
[----:B----4-:R-:W-:Y:S02]  /*12540*/  @!P5 LOP3.LUT R5, R6, 0xfffffffe, RZ, 0xc0, !PT ;  /* 0xfffffffe0605d812 */ /* 0x010fe400078ec0ff */
[----:B------:R-:W-:Y:S01]  /*12550*/  @!P2 LOP3.LUT R11, R11, 0xfffffffe, RZ, 0xc0, !PT ;  /* 0xfffffffe0b0ba812 */ /* 0x000fe200078ec0ff */
[----:B------:R1:W-:Y:S01]  /*12560*/  @!P6 ST.E.64 [R2.64], R72 ;  /* 0x000000480200e985 */ /* 0x0003e2000c101b0e */
[----:B------:R-:W-:Y:S01]  /*12570*/  @!P1 LOP3.LUT R17, R10, 0xfffffffe, RZ, 0xc0, !PT ;  /* 0xfffffffe0a119812 */ /* 0x000fe200078ec0ff */
[----:B------:R-:W-:-:S04]  /*12580*/  @!P5 IMAD.WIDE R4, R5, 0x4, R12 ;  /* 0x000000040504d825 */ /* 0x000fc800078e020c */
[--C-:B------:R-:W-:Y:S01]  /*12590*/  @!P2 IMAD.WIDE R10, R11, 0x4, R12.reuse ;  /* 0x000000040b0aa825 */ /* 0x100fe200078e020c */
[----:B------:R1:W-:Y:S03]  /*125a0*/  @!P5 ST.E.64 [R4.64], R68 ;  /* 0x000000440400d985 */ /* 0x0003e6000c101b0e */
[----:B------:R-:W-:Y:S01]  /*125b0*/  @!P1 IMAD.WIDE R12, R17, 0x4, R12 ;  /* 0x00000004110c9825 */ /* 0x000fe200078e020c */
[----:B------:R1:W-:Y:S04]  /*125c0*/  @!P4 ST.E.64 [R18.64], R52 ;  /* 0x000000341200c985 */ /* 0x0003e8000c101b0e */
[----:B------:R1:W-:Y:S04]  /*125d0*/  @!P3 ST.E.64 [R14.64], R56 ;  /* 0x000000380e00b985 */ /* 0x0003e8000c101b0e */
[----:B------:R1:W-:Y:S04]  /*125e0*/  @!P2 ST.E.64 [R10.64], R60 ;  /* 0x0000003c0a00a985 */ /* 0x0003e8000c101b0e */
[----:B------:R1:W-:Y:S02]  /*125f0*/  @!P1 ST.E.64 [R12.64], R64 ;  /* 0x000000400c009985 */ /* 0x0003e4000c101b0e */
.L_x_60:
[----:B------:R-:W-:Y:S05]  /*12600*/  BSYNC B0 ;  /* 0x0000000000007941 */ /* 0x000fea0003800000 */
.L_x_59:
[----:B-1----:R1:W3:Y:S04]  /*12610*/  SHFL.IDX PT, R5, R8, 0x1, 0x1c1f ;  /* 0x003c1f0008057f89 */ /* 0x0022e800000e0000 */
[----:B------:R1:W4:Y:S01]  /*12620*/  SHFL.IDX PT, R4, R7, 0x1, 0x1c1f ;  /* 0x003c1f0007047f89 */ /* 0x00032200000e0000 */
[----:B------:R-:W-:Y:S05]  /*12630*/  @P0 EXIT ;  /* 0x000000000000094d */ /* 0x000fea0003800000 */
[C---:B------:R-:W-:Y:S02]  /*12640*/  ISETP.GE.AND P0, PT, R9.reuse, c[0x0][0x3c8], PT ;  /* 0x0000f20009007a0c */ /* 0x040fe40003f06270 */
[----:B------:R-:W-:-:S02]  /*12650*/  IADD3 R2, R9, 0x8, RZ ;  /* 0x0000000809027810 */ /* 0x000fc40007ffe0ff */
[C---:B------:R-:W-:Y:S02]  /*12660*/  IADD3 R0, R9.reuse, 0x10, RZ ;  /* 0x0000001009007810 */ /* 0x040fe40007ffe0ff */
[----:B------:R-:W-:Y:S02]  /*12670*/  ISETP.GE.AND P6, PT, R2, c[0x0][0x3c8], PT ;  /* 0x0000f20002007a0c */ /* 0x000fe40003fc6270 */
[----:B------:R-:W-:Y:S02]  /*12680*/  ISETP.GE.AND P5, PT, R0, c[0x0][0x3c8], PT ;  /* 0x0000f20000007a0c */ /* 0x000fe40003fa6270 */
[C---:B------:R-:W-:Y:S02]  /*12690*/  IADD3 R10, R9.reuse, 0x18, RZ ;  /* 0x00000018090a7810 */ /* 0x040fe40007ffe0ff */
[C---:B-1----:R-:W-:Y:S01]  /*126a0*/  IADD3 R8, R9.reuse, 0x20, RZ ;  /* 0x0000002009087810 */ /* 0x042fe20007ffe0ff */
[C---:B--234-:R-:W-:Y:S01]  /*126b0*/  @!P0 IMAD.WIDE R12, R9.reuse, 0x4, R4 ;  /* 0x00000004090c8825 */ /* 0x05cfe200078e0204 */
        /* <DEDUP_REMOVED lines=8> */
[----:B------:R-:W-:Y:S02]  /*12740*/  @!P6 LEA.HI R2, R2, R2, RZ, 0x1 ;  /* 0x000000020202e211 */ /* 0x000fe400078f08ff */
[----:B------:R-:W-:Y:S02]  /*12750*/  ISETP.GE.AND P0, PT, R3, c[0x0][0x3c8], PT ;  /* 0x0000f20003007a0c */ /* 0x000fe40003f06270 */
        /* <DEDUP_REMOVED lines=11> */
[----:B------:R-:W-:Y:S01]  /*12810*/  IADD3 R2, R9, 0x40, RZ ;  /* 0x0000004009027810 */ /* 0x000fe20007ffe0ff */
[----:B------:R-:W-:Y:S01]  /*12820*/  @!P4 IMAD.WIDE R10, R11, 0x4, R4 ;  /* 0x000000040b0ac825 */ /* 0x000fe200078e0204 */
[----:B------:R-:W-:-:S02]  /*12830*/  @!P3 LOP3.LUT R17, R8, 0xfffffffe, RZ, 0xc0, !PT ;  /* 0xfffffffe0811b812 */ /* 0x000fc400078ec0ff */
[----:B------:R-:W-:Y:S01]  /*12840*/  IADD3 R0, R9, 0x48, RZ ;  /* 0x0000004809007810 */ /* 0x000fe20007ffe0ff */
[----:B------:R-:W-:Y:S01]  /*12850*/  @!P5 IMAD.WIDE R12, R13, 0x4, R4 ;  /* 0x000000040d0cd825 */ /* 0x000fe200078e0204 */
[----:B------:R-:W-:Y:S02]  /*12860*/  @!P2 LOP3.LUT R7, R7, 0xfffffffe, RZ, 0xc0, !PT ;  /* 0xfffffffe0707a812 */ /* 0x000fe400078ec0ff */
[----:B------:R-:W-:Y:S02]  /*12870*/  @!P0 LOP3.LUT R3, R3, 0xfffffffe, RZ, 0xc0, !PT ;  /* 0xfffffffe03038812 */ /* 0x000fe400078ec0ff */
[----:B------:R1:W-:Y:S01]  /*12880*/  @!P5 ST.E.64 [R12.64], R106 ;  /* 0x0000006a0c00d985 */ /* 0x0003e2000c101b0e */
[----:B------:R-:W-:Y:S02]  /*12890*/  ISETP.GE.AND P6, PT, R2, c[0x0][0x3c8], PT ;  /* 0x0000f20002007a0c */ /* 0x000fe40003fc6270 */
[----:B------:R-:W-:Y:S01]  /*128a0*/  ISETP.GE.AND P5, PT, R0, c[0x0][0x3c8], PT ;  /* 0x0000f20000007a0c */ /* 0x000fe20003fa6270 */
[----:B------:R3:W-:Y:S01]  /*128b0*/  @!P4 ST.E.64 [R10.64], R102 ;  /* 0x000000660a00c985 */ /* 0x0007e2000c101b0e */
[----:B------:R-:W-:-:S02]  /*128c0*/  IADD3 R20, R9, 0x50, RZ ;  /* 0x0000005009147810 */ /* 0x000fc40007ffe0ff */
[C---:B------:R-:W-:Y:S02]  /*128d0*/  IADD3 R19, R9.reuse, 0x58, RZ ;  /* 0x0000005809137810 */ /* 0x040fe40007ffe0ff */
[C---:B------:R-:W-:Y:S02]  /*128e0*/  IADD3 R18, R9.reuse, 0x60, RZ ;  /* 0x0000006009127810 */ /* 0x040fe40007ffe0ff */
[----:B------:R-:W-:Y:S02]  /*128f0*/  IADD3 R8, R9, 0x68, RZ ;  /* 0x0000006809087810 */ /* 0x000fe40007ffe0ff */
[----:B------:R-:W-:Y:S01]  /*12900*/  ISETP.GE.AND P4, PT, R20, c[0x0][0x3c8], PT ;  /* 0x0000f20014007a0c */ /* 0x000fe20003f86270 */
[--C-:B--2---:R-:W-:Y:S01]  /*12910*/  @!P3 IMAD.WIDE R14, R17, 0x4, R4.reuse ;  /* 0x00000004110eb825 */ /* 0x104fe200078e0204 */
[----:B------:R-:W-:Y:S02]  /*12920*/  @!P6 LEA.HI R2, R2, R2, RZ, 0x1 ;  /* 0x000000020202e211 */ /* 0x000fe400078f08ff */
[----:B------:R-:W-:Y:S01]  /*12930*/  @!P5 LEA.HI R0, R0, R0, RZ, 0x1 ;  /* 0x000000000000d211 */ /* 0x000fe200078f08ff */
[----:B------:R-:W-:Y:S01]  /*12940*/  @!P0 IMAD.WIDE R16, R3, 0x4, R4 ;  /* 0x0000000403108825 */ /* 0x000fe200078e0204 */
[----:B------:R2:W-:Y:S01]  /*12950*/  @!P3 ST.E.64 [R14.64], R98 ;  /* 0x000000620e00b985 */ /* 0x0005e2000c101b0e */
[----:B------:R-:W-:-:S02]  /*12960*/  IADD3 R3, R9, 0x70, RZ ;  /* 0x0000007009037810 */ /* 0x000fc40007ffe0ff */
[----:B------:R-:W-:Y:S02]  /*12970*/  ISETP.GE.AND P3, PT, R19, c[0x0][0x3c8], PT ;  /* 0x0000f20013007a0c */ /* 0x000fe40003f66270 */
[----:B------:R-:W-:Y:S02]  /*12980*/  IADD3 R9, R9, 0x78, RZ ;  /* 0x0000007809097810 */ /* 0x000fe40007ffe0ff */
[----:B------:R-:W-:Y:S02]  /*12990*/  @!P4 LEA.HI R20, R20, R20, RZ, 0x1 ;  /* 0x000000141414c211 */ /* 0x000fe400078f08ff */
[----:B-1----:R-:W-:Y:S01]  /*129a0*/  @!P1 LOP3.LUT R13, R6, 0xfffffffe, RZ, 0xc0, !PT ;  /* 0xfffffffe060d9812 */ /* 0x002fe200078ec0ff */
[----:B------:R-:W-:Y:S01]  /*129b0*/  @!P2 IMAD.WIDE R6, R7, 0x4, R4 ;  /* 0x000000040706a825 */ /* 0x000fe200078e0204 */
[----:B---3--:R-:W-:-:S03]  /*129c0*/  @!P5 LOP3.LUT R11, R0, 0xfffffffe, RZ, 0xc0, !PT ;  /* 0xfffffffe000bd812 */ /* 0x008fc600078ec0ff */
[--C-:B------:R-:W-:Y:S01]  /*129d0*/  @!P1 IMAD.WIDE R12, R13, 0x4, R4.reuse ;  /* 0x000000040d0c9825 */ /* 0x100fe200078e0204 */
[----:B------:R1:W-:Y:S01]  /*129e0*/  @!P2 ST.E.64 [R6.64], R94 ;  /* 0x0000005e0600a985 */ /* 0x0003e2000c101b0e */
[----:B------:R-:W-:Y:S02]  /*129f0*/  ISETP.GE.AND P2, PT, R18, c[0x0][0x3c8], PT ;  /* 0x0000f20012007a0c */ /* 0x000fe40003f46270 */
[----:B------:R-:W-:Y:S01]  /*12a00*/  @!P3 LEA.HI R19, R19, R19, RZ, 0x1 ;  /* 0x000000131313b211 */ /* 0x000fe200078f08ff */
[----:B------:R3:W-:Y:S01]  /*12a10*/  @!P1 ST.E.64 [R12.64], R90 ;  /* 0x0000005a0c009985 */ /* 0x0007e2000c101b0e */
[----:B------:R-:W-:Y:S01]  /*12a20*/  ISETP.GE.AND P1, PT, R8, c[0x0][0x3c8], PT ;  /* 0x0000f20008007a0c */ /* 0x000fe20003f26270 */
[----:B------:R-:W-:Y:S01]  /*12a30*/  @!P5 IMAD.WIDE R10, R11, 0x4, R4 ;  /* 0x000000040b0ad825 */ /* 0x000fe200078e0204 */
[----:B------:R-:W-:Y:S01]  /*12a40*/  @!P3 LOP3.LUT R19, R19, 0xfffffffe, RZ, 0xc0, !PT ;  /* 0xfffffffe1313b812 */ /* 0x000fe200078ec0ff */
[----:B------:R4:W-:Y:S01]  /*12a50*/  @!P0 ST.E.64 [R16.64], R86 ;  /* 0x0000005610008985 */ /* 0x0009e2000c101b0e */
[----:B------:R-:W-:-:S05]  /*12a60*/  ISETP.GE.AND P0, PT, R3, c[0x0][0x3c8], PT ;  /* 0x0000f20003007a0c */ /* 0x000fca0003f06270 */
[----:B------:R-:W-:-:S04]  /*12a70*/  @!P2 LEA.HI R18, R18, R18, RZ, 0x1 ;  /* 0x000000121212a211 */ /* 0x000fc800078f08ff */
[----:B------:R-:W-:Y:S02]  /*12a80*/  @!P1 LEA.HI R8, R8, R8, RZ, 0x1 ;  /* 0x0000000808089211 */ /* 0x000fe400078f08ff */
[----:B--2---:R-:W-:Y:S02]  /*12a90*/  @!P2 LOP3.LUT R15, R18, 0xfffffffe, RZ, 0xc0, !PT ;  /* 0xfffffffe120fa812 */ /* 0x004fe400078ec0ff */
[----:B------:R-:W-:-:S04]  /*12aa0*/  @!P0 LEA.HI R3, R3, R3, RZ, 0x1 ;  /* 0x0000000303038211 */ /* 0x000fc800078f08ff */
[----:B------:R-:W-:Y:S02]  /*12ab0*/  @!P0 LOP3.LUT R3, R3, 0xfffffffe, RZ, 0xc0, !PT ;  /* 0xfffffffe03038812 */ /* 0x000fe400078ec0ff */
[----:B-1----:R-:W-:-:S03]  /*12ac0*/  @!P6 LOP3.LUT R7, R2, 0xfffffffe, RZ, 0xc0, !PT ;  /* 0xfffffffe0207e812 */ /* 0x002fc600078ec0ff */
        /* <DEDUP_REMOVED lines=22> */
.L_x_58:
        /* <DEDUP_REMOVED lines=50> */
.L_x_61:
        /* <DEDUP_REMOVED lines=11> */
.L_x_1337:


//--------------------- .text._ZN7cutlass13device_kernelIN5flash19enable_sm80_to_sm89INS1_16FlashAttnFwdSm80INS1_25CollectiveMainloopFwdSm80ILi8ELi1ELb1EN4cute5tupleIJNS5_1CILi128EEES8_S8_EEELi128ENS_6half_tEfNS_4arch4Sm80ELb1ELb0ELb1ELb0ELb0ELb0ELb1ELb1EEENS1_21CollectiveEpilogueFwdIS9_NS6_IJNS7_ILi1EEESF_SF_EEESA_SC_Li256ELb0ELb1ELb1ELb0EEENS1_30DynamicPersistentTileSchedulerILi256ELi256ELb1ELb1ELb0EEEEEEEEEvNT_6ParamsE --------------------------
	.section	.text._ZN7cutlass13device_kernelIN5flash19enable_sm80_to_sm89INS1_16FlashAttnFwdSm80INS1_25CollectiveMainloopFwdSm80ILi8ELi1ELb1EN4cute5tupleIJNS5_1CILi128EEES8_S8_EEELi128ENS_6half_tEfNS_4arch4Sm80ELb1ELb0ELb1ELb0ELb0ELb0ELb1ELb1EEENS1_21CollectiveEpilogueFwdIS9_NS6_IJNS7_ILi1EEESF_SF_EEESA_SC_Li256ELb0ELb1ELb1ELb0EEENS1_30DynamicPersistentTileSchedulerILi256ELi256ELb1ELb1ELb0EEEEEEEEEvNT_6ParamsE,"ax",@progbits
	.sectioninfo	@"SHI_REGISTERS=255"
	.align	128
.text._ZN7cutlass13device_kernelIN5flash19enable_sm80_to_sm89INS1_16FlashAttnFwdSm80INS1_25CollectiveMainloopFwdSm80ILi8ELi1ELb1EN4cute5tupleIJNS5_1CILi128EEES8_S8_EEELi128ENS_6half_tEfNS_4arch4Sm80ELb1ELb0ELb1ELb0ELb0ELb0ELb1ELb1EEENS1_21CollectiveEpilogueFwdIS9_NS6_IJNS7_ILi1EEESF_SF_EEESA_SC_Li256ELb0ELb1ELb1ELb0EEENS1_30DynamicPersistentTileSchedulerILi256ELi256ELb1ELb1ELb0EEEEEEEEEvNT_6ParamsE:
        .type           _ZN7cutlass13device_kernelIN5flash19enable_sm80_to_sm89INS1_16FlashAttnFwdSm80INS1_25CollectiveMainloopFwdSm80ILi8ELi1ELb1EN4cute5tupleIJNS5_1CILi128EEES8_S8_EEELi128ENS_6half_tEfNS_4arch4Sm80ELb1ELb0ELb1ELb0ELb0ELb0ELb1ELb1EEENS1_21CollectiveEpilogueFwdIS9_NS6_IJNS7_ILi1EEESF_SF_EEESA_SC_Li256ELb0ELb1ELb1ELb0EEENS1_30DynamicPersistentTileSchedulerILi256ELi256ELb1ELb1ELb0EEEEEEEEEvNT_6ParamsE,@function
        .size           _ZN7cutlass13device_kernelIN5flash19enable_sm80_to_sm89INS1_16FlashAttnFwdSm80INS1_25CollectiveMainloopFwdSm80ILi8ELi1ELb1EN4cute5tupleIJNS5_1CILi128EEES8_S8_EEELi128ENS_6half_tEfNS_4arch4Sm80ELb1ELb0ELb1ELb0ELb0ELb0ELb1ELb1EEENS1_21CollectiveEpilogueFwdIS9_NS6_IJNS7_ILi1EEESF_SF_EEESA_SC_Li256ELb0ELb1ELb1ELb0EEENS1_30DynamicPersistentTileSchedulerILi256ELi256ELb1ELb1ELb0EEEEEEEEEvNT_6ParamsE,(.L_x_1338 - _ZN7cutlass13device_kernelIN5flash19enable_sm80_to_sm89INS1_16FlashAttnFwdSm80INS1_25CollectiveMainloopFwdSm80ILi8ELi1ELb1EN4cute5tupleIJNS5_1CILi128EEES8_S8_EEELi128ENS_6half_tEfNS_4arch4Sm80ELb1ELb0ELb1ELb0ELb0ELb0ELb1ELb1EEENS1_21CollectiveEpilogueFwdIS9_NS6_IJNS7_ILi1EEESF_SF_EEESA_SC_Li256ELb0ELb1ELb1ELb0EEENS1_30DynamicPersistentTileSchedulerILi256ELi256ELb1ELb1ELb0EEEEEEEEEvNT_6ParamsE)
        .other          _ZN7cutlass13device_kernelIN5flash19enable_sm80_to_sm89INS1_16FlashAttnFwdSm80INS1_25CollectiveMainloopFwdSm80ILi8ELi1ELb1EN4cute5tupleIJNS5_1CILi128EEES8_S8_EEELi128ENS_6half_tEfNS_4arch4Sm80ELb1ELb0ELb1ELb0ELb0ELb0ELb1ELb1EEENS1_21CollectiveEpilogueFwdIS9_NS6_IJNS7_ILi1EEESF_SF_EEESA_SC_Li256ELb0ELb1ELb1ELb0EEENS1_30DynamicPersistentTileSchedulerILi256ELi256ELb1ELb1ELb0EEEEEEEEEvNT_6ParamsE,@"STO_CUDA_ENTRY STV_DEFAULT"
_ZN7cutlass13device_kernelIN5flash19enable_sm80_to_sm89INS1_16FlashAttnFwdSm80INS1_25CollectiveMainloopFwdSm80ILi8ELi1ELb1EN4cute5tupleIJNS5_1CILi128EEES8_S8_EEELi128ENS_6half_tEfNS_4arch4Sm80ELb1ELb0ELb1ELb0ELb0ELb0ELb1ELb1EEENS1_21CollectiveEpilogueFwdIS9_NS6_IJNS7_ILi1EEESF_SF_EEESA_SC_Li256ELb0ELb1ELb1ELb0EEENS1_30DynamicPersistentTileSchedulerILi256ELi256ELb1ELb1ELb0EEEEEEEEEvNT_6ParamsE:
[----:B------:R-:W-:-:S03]  /*0000*/  MOV R1, c[0x0][0x28] ;  /* 0x00000a0000017a02 */ /* 0x000fc60000000f00 */
[----:B------:R-:W1:Y:S01]  /*0010*/  S2R R17, SR_TID.X ;  /* 0x0000000000117919 */ /* 0x000e620000002100 */
[----:B------:R-:W-:-:S03]  /*0020*/  IADD3 R1, R1, -0x68, RZ ;  /* 0xffffff9801017810 */ /* 0x000fc60007ffe0ff */
[----:B------:R-:W2:Y:S01]  /*0030*/  S2R R13, SR_CTAID.X ;  /* 0x00000000000d7919 */ /* 0x000ea20000002500 */
[----:B-1----:R-:W-:-:S05]  /*0040*/  SHF.R.U32.HI R2, RZ, 0x5, R17 ;  /* 0x00000005ff027819 */ /* 0x002fca0000011611 */
[----:B------:R-:W1:Y:S02]  /*0050*/  SHFL.IDX PT, R0, R2, RZ, 0x1f ;  /* 0x00001fff02007589 */ /* 0x000e6400000e0000 */
[----:B-1----:R-:W-:Y:S02]  /*0060*/  ISETP.GE.AND P0, PT, R0, 0x1, PT ;  /* 0x000000010000780c */ /* 0x002fe40003f06270 */
[----:B------:R1:W-:Y:S11]  /*0070*/  STL [R1+0x58], R0 ;  /* 0x0000580001007387 */ /* 0x0003f60000100800 */
[----:B------:R-:W-:Y:S06]  /*0080*/  @P0 BAR.ARV 0x4, 0x100 ;  /* 0x0104000000000b1d */ /* 0x000fec0000002000 */
[----:B--2---:R-:W-:-:S13]  /*0090*/  ISETP.GE.AND P0, PT, R13, c[0x0][0x538], PT ;  /* 0x00014e000d007a0c */ /* 0x004fda0003f06270 */
[----:B------:R-:W-:Y:S05]  /*00a0*/  @P0 EXIT ;  /* 0x000000000000094d */ /* 0x000fea0003800000 */
[----:B-1----:R-:W-:Y:S01]  /*00b0*/  SHF.R.S32.HI R11, RZ, 0x1f, R17 ;  /* 0x0000001fff0b7819 */ /* 0x002fe20000011411 */
[----:B------:R-:W-:Y:S01]  /*00c0*/  IMAD.MOV.U32 R206, RZ, RZ, 0x20 ;  /* 0x00000020ffce7424 */ /* 0x000fe200078e00ff */
[----:B------:R-:W-:Y:S01]  /*00d0*/  ULDC.64 UR6, c[0x0][0x118] ;  /* 0x0000460000067ab9 */ /* 0x000fe20000000a00 */
[----:B------:R-:W-:Y:S01]  /*00e0*/  IMAD.MOV.U32 R223, RZ, RZ, 0x10 ;  /* 0x00000010ffdf7424 */ /* 0x000fe200078e00ff */
[CC--:B------:R-:W-:Y:S02]  /*00f0*/  LEA.HI R2, R11.reuse, R17.reuse, RZ, 0x4 ;  /* 0x000000110b027211 */ /* 0x0c0fe400078f20ff */
[CC--:B------:R-:W-:Y:S02]  /*0100*/  LEA.HI R0, R11.reuse, R17.reuse, RZ, 0x2 ;  /* 0x000000110b007211 */ /* 0x0c0fe400078f10ff */
[----:B------:R-:W-:Y:S02]  /*0110*/  SHF.R.S32.HI R3, RZ, 0x4, R2 ;  /* 0x00000004ff037819 */ /* 0x000fe40000011402 */
[----:B------:R-:W-:-:S02]  /*0120*/  LEA.HI R10, R11, R17, RZ, 0x3 ;  /* 0x000000110b0a7211 */ /* 0x000fc400078f18ff */
[----:B------:R-:W-:Y:S02]  /*0130*/  LOP3.LUT R4, R0, 0xfffffffc, RZ, 0xc0, !PT ;  /* 0xfffffffc00047812 */ /* 0x000fe400078ec0ff */
[C---:B------:R-:W-:Y:S02]  /*0140*/  LOP3.LUT R0, R2.reuse, 0xfffffff0, RZ, 0xc0, !PT ;  /* 0xfffffff002007812 */ /* 0x040fe400078ec0ff */
[----:B------:R-:W-:Y:S01]  /*0150*/  LEA.HI R2, R2, R3, RZ, 0x1 ;  /* 0x0000000302027211 */ /* 0x000fe200078f08ff */
[C---:B------:R-:W-:Y:S01]  /*0160*/  IMAD.IADD R4, R17.reuse, 0x1, -R4 ;  /* 0x0000000111047824 */ /* 0x040fe200078e0a04 */
[----:B------:R-:W-:Y:S01]  /*0170*/  SHF.R.S32.HI R16, RZ, 0x3, R10 ;  /* 0x00000003ff107819 */ /* 0x000fe2000001140a */
[----:B------:R-:W-:Y:S01]  /*0180*/  IMAD.IADD R5, R17, 0x1, -R0 ;  /* 0x0000000111057824 */ /* 0x000fe200078e0a00 */
[----:B------:R-:W-:Y:S02]  /*0190*/  LOP3.LUT R6, R10, 0xfffffff8, RZ, 0xc0, !PT ;  /* 0xfffffff80a067812 */ /* 0x000fe400078ec0ff */
[----:B------:R-:W-:Y:S01]  /*01a0*/  LOP3.LUT R0, R2, 0xfffffffe, RZ, 0xc0, !PT ;  /* 0xfffffffe02007812 */ /* 0x000fe200078ec0ff */
[----:B------:R-:W-:-:S02]  /*01b0*/  IMAD.SHL.U32 R7, R16, 0x40, RZ ;  /* 0x0000004010077824 */ /* 0x000fc400078e00ff */
[----:B------:R-:W-:Y:S02]  /*01c0*/  IMAD.IADD R6, R17, 0x1, -R6 ;  /* 0x0000000111067824 */ /* 0x000fe400078e0a06 */
[----:B------:R-:W-:Y:S01]  /*01d0*/  IMAD.IADD R9, R3, 0x1, -R0 ;  /* 0x0000000103097824 */ /* 0x000fe200078e0a00 */
[----:B------:R-:W-:Y:S01]  /*01e0*/  LEA.HI R0, R4, R4, RZ, 0x1 ;  /* 0x0000000404007211 */ /* 0x000fe200078f08ff */
[C---:B------:R-:W-:Y:S01]  /*01f0*/  IMAD.SHL.U32 R14, R6.reuse, 0x8, RZ ;  /* 0x00000008060e7824 */ /* 0x040fe200078e00ff */
[----:B------:R-:W-:Y:S01]  /*0200*/  LOP3.LUT R2, R7, 0x1c0, RZ, 0xc0, !PT ;  /* 0x000001c007027812 */ /* 0x000fe200078ec0ff */
[----:B------:R-:W-:Y:S01]  /*0210*/  IMAD.SHL.U32 R8, R6, 0x40, RZ ;  /* 0x0000004006087824 */ /* 0x000fe200078e00ff */
[----:B------:R-:W-:Y:S02]  /*0220*/  SHF.R.S32.HI R7, RZ, 0x1f, R5 ;  /* 0x0000001fff077819 */ /* 0x000fe40000011405 */
[----:B------:R-:W-:Y:S01]  /*0230*/  LOP3.LUT R0, R0, 0x1ffffffe, RZ, 0xc0, !PT ;  /* 0x1ffffffe00007812 */ /* 0x000fe200078ec0ff */
[----:B------:R-:W-:Y:S01]  /*0240*/  STL [R1+0x40], R14 ;  /* 0x0000400e01007387 */ /* 0x000fe20000100800 */
[----:B------:R-:W-:-:S02]  /*0250*/  LOP3.LUT R3, R2, 0x38, R14, 0xf8, !PT ;  /* 0x0000003802037812 */ /* 0x000fc400078ef80e */
[----:B------:R-:W-:Y:S01]  /*0260*/  SHF.R.U32.HI R2, RZ, 0x3, R2 ;  /* 0x00000003ff027819 */ /* 0x000fe20000011602 */
[----:B------:R-:W-:Y:S01]  /*0270*/  IMAD.IADD R12, R4, 0x1, -R0 ;  /* 0x00000001040c7824 */ /* 0x000fe200078e0a00 */
[----:B------:R-:W-:Y:S02]  /*0280*/  LEA.HI R200, R7, R5, RZ, 0x3 ;  /* 0x0000000507c87211 */ /* 0x000fe400078f18ff */
[----:B------:R-:W-:Y:S02]  /*0290*/  LOP3.LUT R7, R3, R2, RZ, 0x3c, !PT ;  /* 0x0000000203077212 */ /* 0x000fe400078e3cff */
[C---:B------:R-:W-:Y:S01]  /*02a0*/  LOP3.LUT R0, R200.reuse, 0xfffffff8, RZ, 0xc0, !PT ;  /* 0xfffffff8c8007812 */ /* 0x040fe200078ec0ff */
[----:B------:R-:W-:Y:S01]  /*02b0*/  IMAD.SHL.U32 R200, R200, 0x40, RZ ;  /* 0x00000040c8c87824 */ /* 0x000fe200078e00ff */
[----:B------:R-:W-:Y:S02]  /*02c0*/  LOP3.LUT R2, R8, 0x1c0, RZ, 0xc0, !PT ;  /* 0x000001c008027812 */ /* 0x000fe400078ec0ff */
[----:B------:R-:W-:Y:S01]  /*02d0*/  LEA.HI R4, R11, R17, RZ, 0x6 ;  /* 0x000000110b047211 */ /* 0x000fe200078f30ff */
[----:B------:R-:W-:Y:S01]  /*02e0*/  IMAD.IADD R5, R5, 0x1, -R0 ;  /* 0x0000000105057824 */ /* 0x000fe200078e0a00 */
[----:B------:R-:W-:-:S02]  /*02f0*/  LOP3.LUT R3, R2, 0x8, R10, 0xf8, !PT ;  /* 0x0000000802037812 */ /* 0x000fc400078ef80a */
[----:B------:R-:W-:Y:S01]  /*0300*/  SHF.R.U32.HI R2, RZ, 0x3, R2 ;  /* 0x00000003ff027819 */ /* 0x000fe20000011602 */
[----:B------:R-:W-:Y:S01]  /*0310*/  IMAD.SHL.U32 R0, R4, 0x8, RZ ;  /* 0x0000000804007824 */ /* 0x000fe200078e00ff */
[----:B------:R-:W-:Y:S01]  /*0320*/  LEA.HI R8, R11, R17, RZ, 0x5 ;  /* 0x000000110b087211 */ /* 0x000fe200078f28ff */
[----:B------:R-:W-:Y:S01]  /*0330*/  IMAD.SHL.U32 R4, R5, 0x40, RZ ;  /* 0x0000004005047824 */ /* 0x000fe200078e00ff */
[----:B------:R-:W-:Y:S01]  /*0340*/  LOP3.LUT R201, R3, R2, RZ, 0x3c, !PT ;  /* 0x0000000203c97212 */ /* 0x000fe200078e3cff */
[----:B------:R-:W-:Y:S01]  /*0350*/  IMAD.SHL.U32 R3, R9, 0x8, RZ ;  /* 0x0000000809037824 */ /* 0x000fe200078e00ff */
[----:B------:R-:W-:Y:S02]  /*0360*/  LOP3.LUT R2, R8, 0xffffffe0, RZ, 0xc0, !PT ;  /* 0xffffffe008027812 */ /* 0x000fe400078ec0ff */
[----:B------:R-:W-:Y:S01]  /*0370*/  LOP3.LUT R228, R7, 0x7ffffe00, R0, 0xf8, !PT ;  /* 0x7ffffe0007e47812 */ /* 0x000fe200078ef800 */
[----:B------:R-:W-:Y:S01]  /*0380*/  IMAD R201, R9, 0x200, R201 ;  /* 0x0000020009c97824 */ /* 0x000fe200078e02c9 */
[----:B------:R-:W-:Y:S01]  /*0390*/  LOP3.LUT R0, R4, 0x1c0, RZ, 0xc0, !PT ;  /* 0x000001c004007812 */ /* 0x000fe200078ec0ff */
[----:B------:R-:W-:Y:S01]  /*03a0*/  IMAD.IADD R10, R17, 0x1, -R2 ;  /* 0x00000001110a7824 */ /* 0x000fe200078e0a02 */
[--C-:B------:R-:W-:Y:S01]  /*03b0*/  SHF.R.S32.HI R224, RZ, 0x5, R8.reuse ;  /* 0x00000005ffe07819 */ /* 0x100fe20000011408 */
[----:B------:R-:W-:Y:S01]  /*03c0*/  IMAD.SHL.U32 R228, R228, 0x2, RZ ;  /* 0x00000002e4e47824 */ /* 0x000fe200078e00ff */
[----:B------:R-:W-:-:S02]  /*03d0*/  SHF.R.S32.HI R4, RZ, 0x1f, R8 ;  /* 0x0000001fff047819 */ /* 0x000fc40000011408 */
[----:B------:R-:W-:Y:S02]  /*03e0*/  LOP3.LUT R3, R0, 0x8, R3, 0xf8, !PT ;  /* 0x0000000800037812 */ /* 0x000fe400078ef803 */
[----:B------:R-:W-:Y:S02]  /*03f0*/  SHF.R.U32.HI R2, RZ, 0x3, R0 ;  /* 0x00000003ff027819 */ /* 0x000fe40000011600 */
[----:B------:R-:W-:Y:S02]  /*0400*/  LEA.HI R0, R4, R224, RZ, 0x3 ;  /* 0x000000e004007211 */ /* 0x000fe400078f18ff */
[----:B------:R-:W-:Y:S02]  /*0410*/  SHF.R.S32.HI R7, RZ, 0x1f, R10 ;  /* 0x0000001fff077819 */ /* 0x000fe4000001140a */
[----:B------:R-:W-:Y:S02]  /*0420*/  LOP3.LUT R0, R0, 0xffffff8, RZ, 0xc0, !PT ;  /* 0x0ffffff800007812 */ /* 0x000fe400078ec0ff */
[----:B------:R-:W-:-:S02]  /*0430*/  LOP3.LUT R4, R3, R2, RZ, 0x3c, !PT ;  /* 0x0000000203047212 */ /* 0x000fc400078e3cff */
[----:B------:R-:W-:Y:S01]  /*0440*/  LEA.HI R3, R7, R10, RZ, 0x2 ;  /* 0x0000000a07037211 */ /* 0x000fe200078f10ff */
[----:B------:R-:W-:Y:S01]  /*0450*/  IMAD.IADD R2, R224, 0x1, -R0 ;  /* 0x00000001e0027824 */ /* 0x000fe200078e0a00 */
[----:B------:R-:W-:Y:S02]  /*0460*/  R2P PR, R5, 0x6 ;  /* 0x0000000605007804 */ /* 0x000fe40000000000 */
[----:B------:R-:W-:Y:S02]  /*0470*/  SHF.R.S32.HI R0, RZ, 0x2, R3 ;  /* 0x00000002ff007819 */ /* 0x000fe40000011403 */
[----:B------:R-:W-:Y:S02]  /*0480*/  LOP3.LUT R3, R3, 0x7ffffffc, RZ, 0xc0, !PT ;  /* 0x7ffffffc03037812 */ /* 0x000fe400078ec0ff */
[----:B------:R-:W-:Y:S01]  /*0490*/  LOP3.LUT R200, R4, 0x7ffffe00, R200, 0xf8, !PT ;  /* 0x7ffffe0004c87812 */ /* 0x000fe200078ef8c8 */
[----:B------:R-:W-:Y:S01]  /*04a0*/  IMAD R8, R2, 0x10, R0 ;  /* 0x0000001002087824 */ /* 0x000fe200078e0200 */
[----:B------:R-:W-:Y:S01]  /*04b0*/  IADD3 R0, R14, 0x40, RZ ;  /* 0x000000400e007810 */ /* 0x000fe20007ffe0ff */
[C---:B------:R-:W-:Y:S01]  /*04c0*/  IMAD R4, R6.reuse, 0x20, R16 ;  /* 0x0000002006047824 */ /* 0x040fe200078e0210 */
[----:B------:R-:W-:Y:S01]  /*04d0*/  LOP3.LUT P3, RZ, R6, 0x2, RZ, 0xc0, !PT ;  /* 0x0000000206ff7812 */ /* 0x000fe2000786c0ff */
[----:B------:R-:W-:Y:S01]  /*04e0*/  IMAD.IADD R3, R10, 0x1, -R3 ;  /* 0x000000010a037824 */ /* 0x000fe200078e0a03 */
[----:B------:R-:W-:Y:S01]  /*04f0*/  SHF.R.S32.HI R0, RZ, 0x1f, R0 ;  /* 0x0000001fff007819 */ /* 0x000fe20000011400 */
[----:B------:R-:W-:Y:S01]  /*0500*/  STL [R1+0x5c], R8 ;  /* 0x00005c0801007387 */ /* 0x000fe20000100800 */
[----:B------:R-:W-:Y:S01]  /*0510*/  LEA R200, R200, 0x100, 0x1 ;  /* 0x00000100c8c87811 */ /* 0x000fe200078e08ff */
[----:B------:R-:W-:Y:S01]  /*0520*/  IMAD.SHL.U32 R3, R3, 0x2, RZ ;  /* 0x0000000203037824 */ /* 0x000fe200078e00ff */
[----:B------:R-:W-:Y:S01]  /*0530*/  SEL R5, R206, 0xffffffe0, !P2 ;  /* 0xffffffe0ce057807 */ /* 0x000fe20005000000 */
[----:B------:R-:W-:Y:S01]  /*0540*/  STL [R1+0x4c], R13 ;  /* 0x00004c0d01007387 */ /* 0x000fe20000100800 */
[----:B------:R-:W-:Y:S01]  /*0550*/  IMAD.MOV.U32 R2, RZ, RZ, 0x40 ;  /* 0x00000040ff027424 */ /* 0x000fe200078e00ff */
[----:B------:R-:W-:Y:S01]  /*0560*/  LOP3.LUT P0, RZ, R6, 0x4, RZ, 0xc0, !PT ;  /* 0x0000000406ff7812 */ /* 0x000fe2000780c0ff */
[----:B------:R-:W-:Y:S01]  /*0570*/  IMAD R224, R224, 0x800, R200 ;  /* 0x00000800e0e07824 */ /* 0x000fe200078e02c8 */
[----:B------:R-:W-:Y:S01]  /*0580*/  STL [R1+0x60], R4 ;  /* 0x0000600401007387 */ /* 0x000fe20000100800 */
[----:B------:R-:W-:-:S02]  /*0590*/  LEA R201, R201, 0x8100, 0x1 ;  /* 0x00008100c9c97811 */ /* 0x000fc400078e08ff */
[----:B------:R-:W-:Y:S01]  /*05a0*/  SEL R223, R223, 0xfffffff0, !P1 ;  /* 0xfffffff0dfdf7807 */ /* 0x000fe20004800000 */
[----:B------:R1:W-:Y:S01]  /*05b0*/  STL [R1+0x50], R0 ;  /* 0x0000500001007387 */ /* 0x0003e20000100800 */
[----:B------:R-:W-:Y:S02]  /*05c0*/  SEL R206, R206, 0xffffffe0, !P1 ;  /* 0xffffffe0cece7807 */ /* 0x000fe40004800000 */
[----:B------:R-:W-:Y:S01]  /*05d0*/  SEL R202, R2, 0xffffffc0, !P0 ;  /* 0xffffffc002ca7807 */ /* 0x000fe20004000000 */
[----:B------:R-:W-:Y:S01]  /*05e0*/  STL [R1+0x30], R3 ;  /* 0x0000300301007387 */ /* 0x000fe20000100800 */
[----:B------:R-:W-:Y:S01]  /*05f0*/  IADD3 R207, R201, 0x20, RZ ;  /* 0x00000020c9cf7810 */ /* 0x000fe20007ffe0ff */
[----:B------:R-:W-:Y:S01]  /*0600*/  IMAD.IADD R223, R223, 0x1, R5 ;  /* 0x00000001dfdf7824 */ /* 0x000fe200078e0205 */
[C---:B------:R-:W-:Y:S01]  /*0610*/  @P3 IADD3 R207, R201.reuse, -0x20, RZ ;  /* 0xffffffe0c9cf3810 */ /* 0x040fe20007ffe0ff */
[----:B------:R-:W-:Y:S02]  /*0620*/  IMAD.IADD R225, R206, 0x1, R224 ;  /* 0x00000001cee17824 */ /* 0x000fe400078e02e0 */
[----:B------:R-:W-:Y:S01]  /*0630*/  IMAD.IADD R205, R201, 0x1, R202 ;  /* 0x00000001c9cd7824 */ /* 0x000fe200078e02ca */
[C---:B------:R-:W-:Y:S01]  /*0640*/  IADD3 R222, R207.reuse, 0x800, RZ ;  /* 0x00000800cfde7810 */ /* 0x040fe20007ffe0ff */
[----:B------:R-:W-:Y:S01]  /*0650*/  IMAD.IADD R204, R200, 0x1, R206 ;  /* 0x00000001c8cc7824 */ /* 0x000fe200078e02ce */
[C---:B------:R-:W-:Y:S01]  /*0660*/  IADD3 R221, R207.reuse, 0x1000, RZ ;  /* 0x00001000cfdd7810 */ /* 0x040fe20007ffe0ff */
[----:B------:R-:W-:Y:S01]  /*0670*/  IMAD.IADD R202, R202, 0x1, R207 ;  /* 0x00000001caca7824 */ /* 0x000fe200078e02cf */
[----:B------:R-:W-:Y:S01]  /*0680*/  IADD3 R220, R207, 0x1800, RZ ;  /* 0x00001800cfdc7810 */ /* 0x000fe20007ffe0ff */
[----:B------:R-:W-:Y:S01]  /*0690*/  IMAD R223, R223, 0x2, R200 ;  /* 0x00000002dfdf7824 */ /* 0x000fe200078e02c8 */
[----:B------:R-:W-:-:S02]  /*06a0*/  IADD3 R219, R207, 0x2000, RZ ;  /* 0x00002000cfdb7810 */ /* 0x000fc40007ffe0ff */
[C---:B------:R-:W-:Y:S02]  /*06b0*/  IADD3 R218, R207.reuse, 0x2800, RZ ;  /* 0x00002800cfda7810 */ /* 0x040fe40007ffe0ff */
[C---:B------:R-:W-:Y:S02]  /*06c0*/  IADD3 R217, R207.reuse, 0x3000, RZ ;  /* 0x00003000cfd97810 */ /* 0x040fe40007ffe0ff */
[C---:B------:R-:W-:Y:S01]  /*06d0*/  IADD3 R216, R207.reuse, 0x3800, RZ ;  /* 0x00003800cfd87810 */ /* 0x040fe20007ffe0ff */
[----:B-1----:R-:W-:Y:S01]  /*06e0*/  IMAD R0, R12, 0x8, R8 ;  /* 0x000000080c007824 */ /* 0x002fe200078e0208 */
[C---:B------:R-:W-:Y:S02]  /*06f0*/  IADD3 R215, R207.reuse, 0x4000, RZ ;  /* 0x00004000cfd77810 */ /* 0x040fe40007ffe0ff */
[C---:B------:R-:W-:Y:S02]  /*0700*/  IADD3 R214, R207.reuse, 0x4800, RZ ;  /* 0x00004800cfd67810 */ /* 0x040fe40007ffe0ff */
[----:B------:R1:W-:Y:S01]  /*0710*/  STL [R1+0x54], R0 ;  /* 0x0000540001007387 */ /* 0x0003e20000100800 */
[----:B------:R-:W-:-:S02]  /*0720*/  IADD3 R213, R207, 0x5000, RZ ;  /* 0x00005000cfd57810 */ /* 0x000fc40007ffe0ff */
[C---:B------:R-:W-:Y:S02]  /*0730*/  IADD3 R212, R207.reuse, 0x5800, RZ ;  /* 0x00005800cfd47810 */ /* 0x040fe40007ffe0ff */
[C---:B------:R-:W-:Y:S02]  /*0740*/  IADD3 R211, R207.reuse, 0x6000, RZ ;  /* 0x00006000cfd37810 */ /* 0x040fe40007ffe0ff */
[C---:B------:R-:W-:Y:S02]  /*0750*/  IADD3 R210, R207.reuse, 0x6800, RZ ;  /* 0x00006800cfd27810 */ /* 0x040fe40007ffe0ff */
[C---:B------:R-:W-:Y:S02]  /*0760*/  IADD3 R209, R207.reuse, 0x7000, RZ ;  /* 0x00007000cfd17810 */ /* 0x040fe40007ffe0ff */
[----:B------:R-:W-:Y:S02]  /*0770*/  IADD3 R208, R207, 0x7800, RZ ;  /* 0x00007800cfd07810 */ /* 0x000fe40007ffe0ff */
[----:B-1----:R-:W-:-:S04]  /*0780*/  SEL R0, R2, 0xffffffc0, !P2 ;  /* 0xffffffc002007807 */ /* 0x002fc80005000000 */
[----:B------:R-:W-:Y:S01]  /*0790*/  IADD3 R206, R0, R200, R206 ;  /* 0x000000c800ce7210 */ /* 0x000fe20007ffe0ce */
[----:B------:R-:W-:Y:S02]  /*07a0*/  IMAD.IADD R203, R200, 0x1, R0 ;  /* 0x00000001c8cb7824 */ /* 0x000fe400078e0200 */
[C---:B------:R-:W-:Y:S02]  /*07b0*/  IMAD.IADD R227, R0.reuse, 0x1, R224 ;  /* 0x0000000100e37824 */ /* 0x040fe400078e02e0 */
[----:B------:R-:W-:Y:S02]  /*07c0*/  IMAD.IADD R226, R0, 0x1, R225 ;  /* 0x0000000100e27824 */ /* 0x000fe400078e02e1 */
.L_x_87:
[----:B------:R-:W2:Y:S01]  /*07d0*/  LDL R4, [R1+0x4c] ;  /* 0x00004c0001047983 */ /* 0x000ea20000100800 */
[----:B------:R-:W-:Y:S01]  /*07e0*/  IMAD.MOV.U32 R0, RZ, RZ, c[0x0][0x560] ;  /* 0x00015800ff007624 */ /* 0x000fe200078e00ff */
[----:B------:R-:W-:Y:S01]  /*07f0*/  YIELD ;  /* 0x0000000000007946 */ /* 0x000fe20003800000 */
[----:B------:R-:W-:Y:S03]  /*0800*/  BSSY B0, `(.L_x_62) ;  /* 0x0000016000007945 */ /* 0x000fe60003800000 */
[----:B------:R-:W-:-:S13]  /*0810*/  ISETP.NE.AND P0, PT, R0, 0x1, PT ;  /* 0x000000010000780c */ /* 0x000fda0003f05270 */
[----:B--2---:R-:W-:Y:S01]  /*0820*/  @P0 IMAD.HI.U32 R0, R4, c[0x0][0x564], RZ ;  /* 0x0001590004000a27 */ /* 0x004fe200078e00ff */
[----:B------:R-:W-:-:S04]  /*0830*/  MOV R3, R4 ;  /* 0x0000000400037202 */ /* 0x000fc80000000f00 */
[----:B------:R-:W-:-:S04]  /*0840*/  @P0 SHF.R.U32.HI R3, RZ, c[0x0][0x568], R0 ;  /* 0x00015a00ff030a19 */ /* 0x000fc80000011600 */
[----:B------:R-:W-:Y:S01]  /*0850*/  ISETP.GE.AND P0, PT, R3, c[0x0][0x578], PT ;  /* 0x00015e0003007a0c */ /* 0x000fe20003f06270 */
[----:B------:R-:W-:-:S04]  /*0860*/  IMAD.MOV R2, RZ, RZ, -R3 ;  /* 0x000000ffff027224 */ /* 0x000fc800078e0a03 */
[----:B------:R-:W-:-:S08]  /*0870*/  IMAD R2, R2, c[0x0][0x560], R4 ;  /* 0x0001580002027a24 */ /* 0x000fd000078e0204 */
[----:B------:R-:W-:Y:S05]  /*0880*/  @!P0 BRA `(.L_x_63) ;  /* 0x0000007000008947 */ /* 0x000fea0003800000 */
[----:B------:R-:W-:-:S04]  /*0890*/  MOV R0, c[0x0][0x56c] ;  /* 0x00015b0000007a02 */ /* 0x000fc80000000f00 */
[----:B------:R-:W-:Y:S02]  /*08a0*/  ISETP.NE.AND P0, PT, R0, 0x1, PT ;  /* 0x000000010000780c */ /* 0x000fe40003f05270 */
[----:B------:R-:W-:-:S11]  /*08b0*/  MOV R0, R2 ;  /* 0x0000000200007202 */ /* 0x000fd60000000f00 */
[----:B------:R-:W-:-:S05]  /*08c0*/  @P0 IMAD.HI.U32 R4, R2, c[0x0][0x570], RZ ;  /* 0x00015c0002040a27 */ /* 0x000fca00078e00ff */
[----:B------:R-:W-:-:S05]  /*08d0*/  @P0 SHF.R.U32.HI R0, RZ, c[0x0][0x574], R4 ;  /* 0x00015d00ff000a19 */ /* 0x000fca0000011604 */
[----:B------:R-:W-:Y:S01]  /*08e0*/  IMAD R4, R0, c[0x0][0x56c], RZ ;  /* 0x00015b0000047a24 */ /* 0x000fe200078e02ff */
[----:B------:R-:W-:Y:S05]  /*08f0*/  BRA `(.L_x_64) ;  /* 0x0000006000007947 */ /* 0x000fea0003800000 */
.L_x_63:
[----:B------:R-:W-:-:S04]  /*0900*/  MOV R0, c[0x0][0x554] ;  /* 0x0001550000007a02 */ /* 0x000fc80000000f00 */
[----:B------:R-:W-:Y:S02]  /*0910*/  ISETP.NE.AND P0, PT, R0, 0x1, PT ;  /* 0x000000010000780c */ /* 0x000fe40003f05270 */
[----:B------:R-:W-:-:S11]  /*0920*/  MOV R0, R2 ;  /* 0x0000000200007202 */ /* 0x000fd60000000f00 */
[----:B------:R-:W-:-:S05]  /*0930*/  @P0 IMAD.HI.U32 R4, R2, c[0x0][0x558], RZ ;  /* 0x0001560002040a27 */ /* 0x000fca00078e00ff */
[----:B------:R-:W-:-:S05]  /*0940*/  @P0 SHF.R.U32.HI R0, RZ, c[0x0][0x55c], R4 ;  /* 0x00015700ff000a19 */ /* 0x000fca0000011604 */
[----:B------:R-:W-:Y:S02]  /*0950*/  IMAD R4, R0, c[0x0][0x554], RZ ;  /* 0x0001550000047a24 */ /* 0x000fe400078e02ff */
.L_x_64:
[----:B------:R-:W-:Y:S05]  /*0960*/  BSYNC B0 ;  /* 0x0000000000007941 */ /* 0x000fea0003800000 */
.L_x_62:
[----:B------:R-:W-:Y:S01]  /*0970*/  IMAD.MOV.U32 R5, RZ, RZ, c[0x0][0x53c] ;  /* 0x00014f00ff057624 */ /* 0x000fe200078e00ff */
[----:B------:R-:W-:Y:S01]  /*0980*/  ULDC UR5, c[0x0][0x1d0] ;  /* 0x0000740000057ab9 */ /* 0x000fe20000000800 */
[----:B------:R-:W-:Y:S01]  /*0990*/  IMAD.MOV.U32 R11, RZ, RZ, R0 ;  /* 0x000000ffff0b7224 */ /* 0x000fe200078e0000 */
[----:B------:R-:W-:Y:S01]  /*09a0*/  UIADD3 UR5, UR5, 0x7f, URZ ;  /* 0x0000007f05057890 */ /* 0x000fe2000fffe03f */
[----:B------:R-:W-:Y:S01]  /*09b0*/  IMAD.MOV.U32 R17, RZ, RZ, c[0x0][0x2c4] ;  /* 0x0000b100ff117624 */ /* 0x000fe200078e00ff */
[----:B------:R-:W-:Y:S01]  /*09c0*/  ISETP.NE.AND P0, PT, R5, 0x1, PT ;  /* 0x000000010500780c */ /* 0x000fe20003f05270 */
[----:B------:R-:W-:Y:S01]  /*09d0*/  IMAD.MOV.U32 R7, RZ, RZ, c[0x0][0x548] ;  /* 0x00015200ff077624 */ /* 0x000fe200078e00ff */
[----:B------:R-:W-:Y:S01]  /*09e0*/  LOP3.LUT R5, RZ, R0, RZ, 0x33, !PT ;  /* 0x00000000ff057212 */ /* 0x000fe200078e33ff */
[----:B------:R-:W-:Y:S01]  /*09f0*/  IMAD.IADD R4, R2, 0x1, -R4 ;  /* 0x0000000102047824 */ /* 0x000fe200078e0a04 */
[----:B------:R-:W-:Y:S01]  /*0a00*/  ISETP.NE.AND P3, PT, R17, 0x1, PT ;  /* 0x000000011100780c */ /* 0x000fe20003f65270 */
[----:B------:R-:W-:Y:S01]  /*0a10*/  USHF.R.S32.HI UR4, URZ, 0x1f, UR5 ;  /* 0x0000001f3f047899 */ /* 0x000fe20008011405 */
[----:B------:R-:W-:Y:S01]  /*0a20*/  BSSY B0, `(.L_x_65) ;  /* 0x000003f000007945 */ /* 0x000fe20003800000 */
[----:B------:R-:W-:-:S02]  /*0a30*/  IMAD R3, R3, c[0x0][0x554], R4 ;  /* 0x0001550003037a24 */ /* 0x000fc400078e0204 */
[----:B------:R-:W-:Y:S01]  /*0a40*/  ULEA.HI UR4, UR4, UR5, URZ, 0x7 ;  /* 0x0000000504047291 */ /* 0x000fe2000f8f383f */
[----:B------:R-:W-:Y:S02]  /*0a50*/  IMAD.MOV.U32 R2, RZ, RZ, RZ ;  /* 0x000000ffff027224 */ /* 0x000fe400078e00ff */
[----:B------:R-:W-:Y:S01]  /*0a60*/  IMAD.MOV.U32 R20, RZ, RZ, R3 ;  /* 0x000000ffff147224 */ /* 0x000fe200078e0003 */
[----:B------:R-:W-:Y:S01]  /*0a70*/  USHF.R.S32.HI UR4, URZ, 0x7, UR4 ;  /* 0x000000073f047899 */ /* 0x000fe20008011404 */
[----:B------:R-:W-:Y:S01]  /*0a80*/  @P0 IMAD.HI.U32 R6, R0, c[0x0][0x540], RZ ;  /* 0x0001500000060a27 */ /* 0x000fe200078e00ff */
[----:B------:R-:W-:-:S04]  /*0a90*/  IADD3 R0, R5, c[0x0][0x53c], RZ ;  /* 0x00014f0005007a10 */ /* 0x000fc80007ffe0ff */
[----:B------:R-:W-:Y:S01]  /*0aa0*/  @P0 SHF.R.U32.HI R11, RZ, c[0x0][0x544], R6 ;  /* 0x00015100ff0b0a19 */ /* 0x000fe20000011606 */
[----:B------:R-:W-:Y:S01]  /*0ab0*/  IMAD.MOV.U32 R6, RZ, RZ, 0x80 ;  /* 0x00000080ff067424 */ /* 0x000fe200078e00ff */
[----:B------:R-:W-:-:S03]  /*0ac0*/  ISETP.NE.AND P0, PT, R7, 0x1, PT ;  /* 0x000000010700780c */ /* 0x000fc60003f05270 */
[----:B------:R-:W-:Y:S01]  /*0ad0*/  IMAD R0, R11, c[0x0][0x53c], R0 ;  /* 0x00014f000b007a24 */ /* 0x000fe200078e0200 */
[----:B------:R1:W-:Y:S03]  /*0ae0*/  STL [R1+0x3c], R11 ;  /* 0x00003c0b01007387 */ /* 0x0003e60000100800 */
[----:B------:R-:W-:-:S05]  /*0af0*/  IMAD.SHL.U32 R155, R0, 0x80, RZ ;  /* 0x00000080009b7824 */ /* 0x000fca00078e00ff */
[----:B------:R-:W-:Y:S01]  /*0b00*/  IADD3 R0, R155, 0x7f, RZ ;  /* 0x0000007f9b007810 */ /* 0x000fe20007ffe0ff */
[----:B------:R1:W-:Y:S04]  /*0b10*/  STL [R1+0x48], R155 ;  /* 0x0000489b01007387 */ /* 0x0003e80000100800 */
[----:B------:R-:W-:-:S05]  /*0b20*/  @P3 IMAD.HI.U32 R5, R0, c[0x0][0x2c8], RZ ;  /* 0x0000b20000053a27 */ /* 0x000fca00078e00ff */
[----:B------:R-:W-:Y:S02]  /*0b30*/  @P3 SHF.R.U32.HI R0, RZ, c[0x0][0x2cc], R5 ;  /* 0x0000b300ff003a19 */ /* 0x000fe40000011605 */
[----:B------:R-:W-:-:S04]  /*0b40*/  IADD3 R5, R6, -c[0x0][0x168], RZ ;  /* 0x80005a0006057a10 */ /* 0x000fc80007ffe0ff */
[----:B------:R-:W-:-:S04]  /*0b50*/  IADD3 R0, R0, c[0x0][0x1d0], R5 ;  /* 0x0000740000007a10 */ /* 0x000fc80007ffe005 */
[----:B------:R-:W-:-:S04]  /*0b60*/  SHF.R.S32.HI R6, RZ, 0x1f, R0 ;  /* 0x0000001fff067819 */ /* 0x000fc80000011400 */
[----:B------:R-:W-:Y:S01]  /*0b70*/  LEA.HI R6, R6, R0, RZ, 0x7 ;  /* 0x0000000006067211 */ /* 0x000fe200078f38ff */
[----:B------:R-:W-:-:S03]  /*0b80*/  @P0 IMAD.HI.U32 R0, R3, c[0x0][0x54c], RZ ;  /* 0x0001530003000a27 */ /* 0x000fc600078e00ff */
[----:B------:R-:W-:Y:S02]  /*0b90*/  SHF.R.S32.HI R6, RZ, 0x7, R6 ;  /* 0x00000007ff067819 */ /* 0x000fe40000011406 */
[----:B------:R-:W-:Y:S02]  /*0ba0*/  @P0 SHF.R.U32.HI R20, RZ, c[0x0][0x550], R0 ;  /* 0x00015400ff140a19 */ /* 0x000fe40000011600 */
[----:B------:R-:W-:-:S03]  /*0bb0*/  IMNMX R6, R6, UR4, PT ;  /* 0x0000000406067c17 */ /* 0x000fc6000b800200 */
[----:B------:R-:W-:Y:S01]  /*0bc0*/  IMAD.MOV R0, RZ, RZ, -R20 ;  /* 0x000000ffff007224 */ /* 0x000fe200078e0a14 */
[----:B------:R1:W-:Y:S01]  /*0bd0*/  STL [R1+0x38], R20 ;  /* 0x0000381401007387 */ /* 0x0003e20000100800 */
[----:B------:R-:W-:Y:S02]  /*0be0*/  ISETP.GE.AND P0, PT, R6, 0x1, PT ;  /* 0x000000010600780c */ /* 0x000fe40003f06270 */
[----:B------:R-:W-:-:S05]  /*0bf0*/  IMAD R12, R0, c[0x0][0x548], R3 ;  /* 0x00015200000c7a24 */ /* 0x000fca00078e0203 */
[----:B------:R1:W-:Y:S06]  /*0c00*/  STL [R1+0x34], R12 ;  /* 0x0000340c01007387 */ /* 0x0003ec0000100800 */
[----:B------:R-:W-:Y:S05]  /*0c10*/  @!P0 BRA `(.L_x_66) ;  /* 0x000001f000008947 */ /* 0x000fea0003800000 */
[----:B------:R-:W-:-:S04]  /*0c20*/  SHF.R.U32.HI R0, RZ, 0x10, R11 ;  /* 0x00000010ff007819 */ /* 0x000fc8000001160b */
[----:B------:R-:W-:-:S04]  /*0c30*/  ISETP.NE.AND P0, PT, R0, RZ, PT ;  /* 0x000000ff0000720c */ /* 0x000fc80003f05270 */
[----:B------:R-:W-:-:S04]  /*0c40*/  SEL R0, R0, c[0x0][0x338], P0 ;  /* 0x0000ce0000007a07 */ /* 0x000fc80000000000 */
[-C--:B------:R-:W-:Y:S02]  /*0c50*/  IABS R3, R0.reuse ;  /* 0x0000000000037213 */ /* 0x080fe40000000000 */
[----:B------:R-:W-:Y:S02]  /*0c60*/  IADD3 R7, R0, -0x1, R6 ;  /* 0xffffffff00077810 */ /* 0x000fe40007ffe006 */
[----:B------:R-:W2:Y:S02]  /*0c70*/  I2F.RP R4, R3 ;  /* 0x0000000300047306 */ /* 0x000ea40000209400 */
[----:B------:R-:W-:Y:S02]  /*0c80*/  IABS R10, R7 ;  /* 0x00000007000a7213 */ /* 0x000fe40000000000 */
[----:B------:R-:W-:-:S04]  /*0c90*/  LOP3.LUT R7, R7, R0, RZ, 0x3c, !PT ;  /* 0x0000000007077212 */ /* 0x000fc800078e3cff */
[----:B------:R-:W-:Y:S01]  /*0ca0*/  ISETP.GE.AND P0, PT, R7, RZ, PT ;  /* 0x000000ff0700720c */ /* 0x000fe20003f06270 */
[----:B--2---:R-:W2:Y:S02]  /*0cb0*/  MUFU.RCP R4, R4 ;  /* 0x0000000400047308 */ /* 0x004ea40000001000 */
[----:B--2---:R-:W-:-:S06]  /*0cc0*/  IADD3 R4, R4, 0xffffffe, RZ ;  /* 0x0ffffffe04047810 */ /* 0x004fcc0007ffe0ff */
[----:B------:R-:W2:Y:S02]  /*0cd0*/  F2I.FTZ.U32.TRUNC.NTZ R5, R4 ;  /* 0x0000000400057305 */ /* 0x000ea4000021f000 */
[----:B--2---:R-:W-:Y:S02]  /*0ce0*/  IMAD.MOV R2, RZ, RZ, -R5 ;  /* 0x000000ffff027224 */ /* 0x004fe400078e0a05 */
[----:B------:R-:W-:Y:S02]  /*0cf0*/  IMAD.MOV.U32 R4, RZ, RZ, RZ ;  /* 0x000000ffff047224 */ /* 0x000fe400078e00ff */
[----:B------:R-:W-:Y:S01]  /*0d00*/  IMAD.MOV.U32 R8, RZ, RZ, R2 ;  /* 0x000000ffff087224 */ /* 0x000fe200078e0002 */
[----:B------:R-:W-:-:S03]  /*0d10*/  IABS R2, R0 ;  /* 0x0000000000027213 */ /* 0x000fc60000000000 */
[----:B------:R-:W-:Y:S02]  /*0d20*/  IMAD R8, R8, R3, RZ ;  /* 0x0000000308087224 */ /* 0x000fe400078e02ff */
[----:B------:R-:W-:Y:S02]  /*0d30*/  IMAD.MOV R9, RZ, RZ, -R2 ;  /* 0x000000ffff097224 */ /* 0x000fe400078e0a02 */
[----:B------:R-:W-:-:S04]  /*0d40*/  IMAD.HI.U32 R2, R5, R8, R4 ;  /* 0x0000000805027227 */ /* 0x000fc800078e0004 */
[----:B------:R-:W-:Y:S02]  /*0d50*/  IMAD.MOV.U32 R4, RZ, RZ, R10 ;  /* 0x000000ffff047224 */ /* 0x000fe400078e000a */
[----:B------:R-:W-:Y:S02]  /*0d60*/  IMAD.MOV.U32 R5, RZ, RZ, R9 ;  /* 0x000000ffff057224 */ /* 0x000fe400078e0009 */
[----:B------:R-:W-:-:S04]  /*0d70*/  IMAD.HI.U32 R2, R2, R4, RZ ;  /* 0x0000000402027227 */ /* 0x000fc800078e00ff */
[----:B------:R-:W-:-:S05]  /*0d80*/  IMAD R4, R2, R5, R4 ;  /* 0x0000000502047224 */ /* 0x000fca00078e0204 */
[----:B------:R-:W-:-:S13]  /*0d90*/  ISETP.GT.U32.AND P1, PT, R3, R4, PT ;  /* 0x000000040300720c */ /* 0x000fda0003f24070 */
[----:B------:R-:W-:Y:S01]  /*0da0*/  @!P1 IMAD.IADD R4, R4, 0x1, -R3 ;  /* 0x0000000104049824 */ /* 0x000fe200078e0a03 */
[----:B------:R-:W-:Y:S02]  /*0db0*/  @!P1 IADD3 R2, R2, 0x1, RZ ;  /* 0x0000000102029810 */ /* 0x000fe40007ffe0ff */
[----:B------:R-:W-:Y:S02]  /*0dc0*/  ISETP.NE.AND P1, PT, R0, RZ, PT ;  /* 0x000000ff0000720c */ /* 0x000fe40003f25270 */
[----:B------:R-:W-:-:S13]  /*0dd0*/  ISETP.GE.U32.AND P2, PT, R4, R3, PT ;  /* 0x000000030400720c */ /* 0x000fda0003f46070 */
[----:B------:R-:W-:-:S05]  /*0de0*/  @P2 IADD3 R2, R2, 0x1, RZ ;  /* 0x0000000102022810 */ /* 0x000fca0007ffe0ff */
[----:B------:R-:W-:Y:S01]  /*0df0*/  @!P0 IMAD.MOV R2, RZ, RZ, -R2 ;  /* 0x000000ffff028224 */ /* 0x000fe200078e0a02 */
[----:B------:R-:W-:Y:S02]  /*0e00*/  @!P1 LOP3.LUT R2, RZ, R0, RZ, 0x33, !PT ;  /* 0x00000000ff029212 */ /* 0x000fe400078e33ff */
.L_x_66:
[----:B------:R-:W-:Y:S05]  /*0e10*/  BSYNC B0 ;  /* 0x0000000000007941 */ /* 0x000fea0003800000 */
.L_x_65:
[----:B------:R-:W-:Y:S01]  /*0e20*/  LOP3.LUT R0, R11, 0xffff, RZ, 0xc0, !PT ;  /* 0x0000ffff0b007812 */ /* 0x000fe200078ec0ff */
[----:B------:R-:W-:Y:S01]  /*0e30*/  IMAD.MOV.U32 R15, RZ, RZ, RZ ;  /* 0x000000ffff0f7224 */ /* 0x000fe200078e00ff */
[----:B------:R-:W-:Y:S01]  /*0e40*/  CS2R R134, SRZ ;  /* 0x0000000000867805 */ /* 0x000fe2000001ff00 */
[----:B------:R-:W-:Y:S01]  /*0e50*/  IMAD.MOV.U32 R16, RZ, RZ, RZ ;  /* 0x000000ffff107224 */ /* 0x000fe200078e00ff */
[----:B------:R-:W-:Y:S01]  /*0e60*/  CS2R R132, SRZ ;  /* 0x0000000000847805 */ /* 0x000fe2000001ff00 */
[----:B------:R-:W-:Y:S01]  /*0e70*/  IMAD R161, R0, R2, RZ ;  /* 0x0000000200a17224 */ /* 0x000fe200078e02ff */
[----:B------:R-:W-:Y:S01]  /*0e80*/  PRMT R0, RZ, 0x7610, R0 ;  /* 0x00007610ff007816 */ /* 0x000fe20000000000 */
[----:B------:R-:W-:Y:S01]  /*0e90*/  CS2R R130, SRZ ;  /* 0x0000000000827805 */ /* 0x000fe2000001ff00 */
[----:B------:R-:W-:Y:S01]  /*0ea0*/  CS2R R128, SRZ ;  /* 0x0000000000807805 */ /* 0x000fe2000001ff00 */
[----:B------:R-:W-:Y:S01]  /*0eb0*/  IMAD.IADD R2, R161, 0x1, R2 ;  /* 0x00000001a1027824 */ /* 0x000fe200078e0202 */
[----:B------:R2:W-:Y:S01]  /*0ec0*/  STL [R1+0x8], R161 ;  /* 0x000008a101007387 */ /* 0x0005e20000100800 */
[----:B------:R-:W-:Y:S01]  /*0ed0*/  CS2R R126, SRZ ;  /* 0x00000000007e7805 */ /* 0x000fe2000001ff00 */
[----:B------:R-:W-:Y:S01]  /*0ee0*/  CS2R R124, SRZ ;  /* 0x00000000007c7805 */ /* 0x000fe2000001ff00 */
[----:B------:R-:W-:Y:S01]  /*0ef0*/  CS2R R122, SRZ ;  /* 0x00000000007a7805 */ /* 0x000fe2000001ff00 */
[----:B------:R-:W-:Y:S01]  /*0f00*/  IMNMX R160, R6, R2, PT ;  /* 0x0000000206a07217 */ /* 0x000fe20003800200 */
        /* <DEDUP_REMOVED lines=27> */
[----:B--2---:R-:W2:Y:S01]  /*10c0*/  S2R R3, SR_TID.X ;  /* 0x0000000000037919 */ /* 0x004ea20000002100 */
[----:B------:R-:W-:-:S03]  /*10d0*/  ISETP.NE.U32.AND P0, PT, RZ, c[0x0][0x340], PT ;  /* 0x0000d000ff007a0c */ /* 0x000fc60003f05070 */
[----:B------:R-:W3:Y:S01]  /*10e0*/  LDL.64 R4, [R1+0x40] ;  /* 0x0000400001047983 */ /* 0x000ee20000100a00 */
[----:B------:R-:W-:-:S03]  /*10f0*/  ISETP.NE.AND.EX P0, PT, RZ, c[0x0][0x344], PT, P0 ;  /* 0x0000d100ff007a0c */ /* 0x000fc60003f05300 */
[----:B------:R4:W3:Y:S10]  /*1100*/  LDL.64 R18, [R1+0x40] ;  /* 0x0000400001127983 */ /* 0x0008f40000100a00 */
[----:B------:R-:W-:-:S02]  /*1110*/  @P0 MOV R2, 0x4 ;  /* 0x0000000400020802 */ /* 0x000fc40000000f00 */
[----:B--2---:R-:W-:-:S04]  /*1120*/  SHF.R.S32.HI R41, RZ, 0x1f, R3 ;  /* 0x0000001fff297819 */ /* 0x004fc80000011403 */
[----:B------:R-:W-:Y:S01]  /*1130*/  LEA.HI R41, R41, R3, RZ, 0x3 ;  /* 0x0000000329297211 */ /* 0x000fe200078f18ff */
[----:B------:R-:W-:-:S03]  /*1140*/  @P0 IMAD.WIDE R2, R20, R2, c[0x0][0x340] ;  /* 0x0000d00014020625 */ /* 0x000fc600078e0202 */
[----:B------:R-:W-:Y:S02]  /*1150*/  SHF.R.S32.HI R41, RZ, 0x3, R41 ;  /* 0x00000003ff297819 */ /* 0x000fe40000011429 */
[----:B-1----:R1:W2:Y:S01]  /*1160*/  @P0 LDG.E R11, [R2.64] ;  /* 0x00000006020b0981 */ /* 0x0022a2000c1e1900 */
[----:B------:R-:W-:Y:S01]  /*1170*/  SHF.R.S32.HI R10, RZ, 0x1f, R20 ;  /* 0x0000001fff0a7819 */ /* 0x000fe20000011414 */
[----:B------:R-:W-:Y:S01]  /*1180*/  WARPSYNC 0xffffffff ;  /* 0xffffffff00007948 */ /* 0x000fe20003800000 */
[----:B------:R-:W-:Y:S02]  /*1190*/  SHF.R.S32.HI R0, RZ, 0x1f, R41 ;  /* 0x0000001fff007819 */ /* 0x000fe40000011429 */
[----:B------:R-:W-:-:S03]  /*11a0*/  IADD3 R64, R160, -0x1, RZ ;  /* 0xffffffffa0407810 */ /* 0x000fc60007ffe0ff */
[C---:B-1----:R-:W-:Y:S02]  /*11b0*/  IMAD R2, R0.reuse, c[0x0][0x1e0], RZ ;  /* 0x0000780000027a24 */ /* 0x042fe400078e02ff */
[----:B------:R-:W-:Y:S02]  /*11c0*/  IMAD R0, R0, c[0x0][0x208], RZ ;  /* 0x0000820000007a24 */ /* 0x000fe400078e02ff */
[C---:B------:R-:W-:Y:S02]  /*11d0*/  IMAD R6, R41.reuse, c[0x0][0x1e4], R2 ;  /* 0x0000790029067a24 */ /* 0x040fe400078e0202 */
[----:B------:R-:W-:Y:S01]  /*11e0*/  IMAD R7, R41, c[0x0][0x20c], R0 ;  /* 0x0000830029077a24 */ /* 0x000fe200078e0200 */
[----:B------:R-:W-:-:S05]  /*11f0*/  SHF.R.S32.HI R0, RZ, 0x1f, R12 ;  /* 0x0000001fff007819 */ /* 0x000fca000001140c */
[C---:B------:R-:W-:Y:S02]  /*1200*/  IMAD R8, R0.reuse, c[0x0][0x210], RZ ;  /* 0x0000840000087a24 */ /* 0x040fe400078e02ff */
[----:B------:R-:W-:Y:S02]  /*1210*/  IMAD R13, R0, c[0x0][0x1b8], RZ ;  /* 0x00006e00000d7a24 */ /* 0x000fe400078e02ff */
[C---:B------:R-:W-:Y:S02]  /*1220*/  IMAD R8, R12.reuse, c[0x0][0x214], R8 ;  /* 0x000085000c087a24 */ /* 0x040fe400078e0208 */
[----:B------:R-:W-:Y:S01]  /*1230*/  IMAD R13, R12, c[0x0][0x1bc], R13 ;  /* 0x00006f000c0d7a24 */ /* 0x000fe200078e020d */
[----:B---3--:R-:W-:-:S04]  /*1240*/  MOV R18, R4 ;  /* 0x0000000400127202 */ /* 0x008fc80000000f00 */
[--C-:B------:R-:W-:Y:S02]  /*1250*/  SHF.R.S32.HI R19, RZ, 0x1f, R18.reuse ;  /* 0x0000001fff137819 */ /* 0x100fe40000011412 */
[C---:B------:R-:W-:Y:S02]  /*1260*/  IADD3 R15, R18.reuse, 0x40, RZ ;  /* 0x00000040120f7810 */ /* 0x040fe40007ffe0ff */
[----:B------:R-:W-:Y:S01]  /*1270*/  ISETP.GE.AND P6, PT, R18, c[0x0][0x1d4], PT ;  /* 0x0000750012007a0c */ /* 0x000fe20003fc6270 */
[--C-:B------:R-:W-:Y:S01]  /*1280*/  IMAD.WIDE.U32 R2, R41, c[0x0][0x208], R18.reuse ;  /* 0x0000820029027a25 */ /* 0x100fe200078e0012 */
[----:B------:R-:W-:Y:S01]  /*1290*/  ISETP.GE.AND P5, PT, R15, c[0x0][0x1d4], PT ;  /* 0x000075000f007a0c */ /* 0x000fe20003fa6270 */
[----:B------:R4:W-:Y:S01]  /*12a0*/  STL [R1+0x44], R19 ;  /* 0x0000441301007387 */ /* 0x0009e20000100800 */
[----:B------:R-:W-:Y:S01]  /*12b0*/  SEL R14, RZ, 0x1, P6 ;  /* 0x00000001ff0e7807 */ /* 0x000fe20003000000 */
[----:B------:R-:W-:Y:S01]  /*12c0*/  IMAD.WIDE.U32 R4, R41, c[0x0][0x1e0], R18 ;  /* 0x0000780029047a25 */ /* 0x000fe200078e0012 */
[----:B------:R-:W-:-:S03]  /*12d0*/  IADD3 R3, R3, R7, RZ ;  /* 0x0000000703037210 */ /* 0x000fc60007ffe0ff */
[----:B------:R-:W-:Y:S02]  /*12e0*/  IMAD.IADD R5, R5, 0x1, R6 ;  /* 0x0000000105057824 */ /* 0x000fe400078e0206 */
[----:B------:R-:W-:Y:S01]  /*12f0*/  IMAD R6, R0, c[0x0][0x1e8], RZ ;  /* 0x00007a0000067a24 */ /* 0x000fe200078e02ff */
[----:B------:R-:W-:Y:S01]  /*1300*/  SEL R0, RZ, 0xffffffff, P5 ;  /* 0xffffffffff007807 */ /* 0x000fe20002800000 */
[----:B------:R-:W-:-:S04]  /*1310*/  IMAD.WIDE.U32 R4, R12, c[0x0][0x1e8], R4 ;  /* 0x00007a000c047a25 */ /* 0x000fc800078e0004 */
[C---:B------:R-:W-:Y:S02]  /*1320*/  IMAD R6, R12.reuse, c[0x0][0x1ec], R6 ;  /* 0x00007b000c067a24 */ /* 0x040fe400078e0206 */
[----:B------:R-:W-:-:S04]  /*1330*/  IMAD.WIDE.U32 R2, R12, c[0x0][0x210], R2 ;  /* 0x000084000c027a25 */ /* 0x000fc800078e0002 */
[----:B------:R-:W-:Y:S01]  /*1340*/  IMAD.IADD R7, R5, 0x1, R6 ;  /* 0x0000000105077824 */ /* 0x000fe200078e0206 */
[----:B------:R-:W-:Y:S01]  /*1350*/  IADD3 R5, R3, R8, RZ ;  /* 0x0000000803057210 */ /* 0x000fe20007ffe0ff */
[----:B------:R-:W-:Y:S01]  /*1360*/  IMAD.MOV.U32 R6, RZ, RZ, R4 ;  /* 0x000000ffff067224 */ /* 0x000fe200078e0004 */
[--C-:B--2---:R-:W-:Y:S01]  /*1370*/  @P0 SHF.R.S32.HI R3, RZ, 0x1f, R11.reuse ;  /* 0x0000001fff030819 */ /* 0x104fe2000001140b */
[----:B------:R-:W-:Y:S01]  /*1380*/  IMAD.WIDE.U32 R8, R12, c[0x0][0x1b8], RZ ;  /* 0x00006e000c087a25 */ /* 0x000fe200078e00ff */
[----:B------:R-:W-:Y:S02]  /*1390*/  @!P0 MOV R3, R10 ;  /* 0x0000000a00038202 */ /* 0x000fe40000000f00 */
[----:B------:R-:W-:Y:S01]  /*13a0*/  MOV R4, R2 ;  /* 0x0000000200047202 */ /* 0x000fe20000000f00 */
[----:B------:R-:W-:Y:S01]  /*13b0*/  @P0 IMAD.MOV.U32 R2, RZ, RZ, R11 ;  /* 0x000000ffff020224 */ /* 0x000fe200078e000b */
[----:B------:R-:W-:Y:S01]  /*13c0*/  SHF.L.U32 R12, R0, 0x1, RZ ;  /* 0x00000001000c7819 */ /* 0x000fe200000006ff */
[C---:B------:R-:W-:Y:S01]  /*13d0*/  IMAD R0, R3.reuse, c[0x0][0x1f0], RZ ;  /* 0x00007c0003007a24 */ /* 0x040fe200078e02ff */
[----:B------:R-:W-:Y:S01]  /*13e0*/  @!P0 MOV R2, R20 ;  /* 0x0000001400028202 */ /* 0x000fe20000000f00 */
[----:B------:R-:W-:Y:S01]  /*13f0*/  IMAD R3, R3, c[0x0][0x218], RZ ;  /* 0x0000860003037a24 */ /* 0x000fe200078e02ff */
[----:B------:R-:W-:-:S03]  /*1400*/  LOP3.LUT R40, R12, 0x2, R14, 0xe2, !PT ;  /* 0x000000020c287812 */ /* 0x000fc600078ee20e */
[----:B------:R-:W-:-:S04]  /*1410*/  IMAD.WIDE.U32 R136, R2, c[0x0][0x1f0], R6 ;  /* 0x00007c0002887a25 */ /* 0x000fc800078e0006 */
[C---:B------:R-:W-:Y:S01]  /*1420*/  IMAD.WIDE.U32 R30, R2.reuse, c[0x0][0x218], R4 ;  /* 0x00008600021e7a25 */ /* 0x040fe200078e0004 */
[----:B------:R4:W-:Y:S03]  /*1430*/  STL.64 [R1+0x18], R136 ;  /* 0x0000188801007387 */ /* 0x0009e60000100a00 */
[C---:B------:R-:W-:Y:S01]  /*1440*/  IMAD R0, R2.reuse, c[0x0][0x1f4], R0 ;  /* 0x00007d0002007a24 */ /* 0x040fe200078e0200 */
[----:B------:R4:W-:Y:S01]  /*1450*/  STL.64 [R1+0x20], R30 ;  /* 0x0000201e01007387 */ /* 0x0009e20000100a00 */
[----:B------:R-:W-:Y:S02]  /*1460*/  IMAD R2, R2, c[0x0][0x21c], R3 ;  /* 0x0000870002027a24 */ /* 0x000fe400078e0203 */
[----:B------:R-:W-:Y:S01]  /*1470*/  IMAD.IADD R6, R9, 0x1, R13 ;  /* 0x0000000109067824 */ /* 0x000fe200078e020d */
[----:B------:R-:W-:Y:S02]  /*1480*/  IADD3 R134, R137, R0, RZ ;  /* 0x0000000089867210 */ /* 0x000fe40007ffe0ff */
[----:B------:R-:W-:-:S03]  /*1490*/  IADD3 R28, R31, R2, RZ ;  /* 0x000000021f1c7210 */ /* 0x000fc60007ffe0ff */
[----:B------:R4:W-:Y:S04]  /*14a0*/  STL [R1+0x28], R134 ;  /* 0x0000288601007387 */ /* 0x0009e80000100800 */
[----:B------:R4:W-:Y:S02]  /*14b0*/  STL [R1+0x2c], R28 ;  /* 0x00002c1c01007387 */ /* 0x0009e40000100800 */
[----:B------:R-:W2:Y:S04]  /*14c0*/  LDL R16, [R1+0x60] ;  /* 0x0000600001107983 */ /* 0x000ea80000100800 */
[----:B------:R-:W3:Y:S01]  /*14d0*/  LDL R13, [R1+0x50] ;  /* 0x00005000010d7983 */ /* 0x000ee20000100800 */
[----:B------:R-:W-:Y:S01]  /*14e0*/  MOV R7, R6 ;  /* 0x0000000600077202 */ /* 0x000fe20000000f00 */
[----:B------:R-:W-:Y:S01]  /*14f0*/  IMAD R3, R10, c[0x0][0x1c0], RZ ;  /* 0x000070000a037a24 */ /* 0x000fe200078e02ff */
[----:B------:R-:W-:-:S03]  /*1500*/  MOV R6, R8 ;  /* 0x0000000800067202 */ /* 0x000fc60000000f00 */
[C---:B------:R-:W-:Y:S02]  /*1510*/  IMAD R3, R20.reuse, c[0x0][0x1c4], R3 ;  /* 0x0000710014037a24 */ /* 0x040fe400078e0203 */
[----:B------:R-:W-:-:S05]  /*1520*/  IMAD.WIDE.U32 R6, R20, c[0x0][0x1c0], R6 ;  /* 0x0000700014067a25 */ /* 0x000fca00078e0006 */
[----:B------:R-:W-:Y:S01]  /*1530*/  IADD3 R3, R7, R3, RZ ;  /* 0x0000000307037210 */ /* 0x000fe20007ffe0ff */
[----:B------:R-:W-:Y:S01]  /*1540*/  IMAD R12, R17, c[0x0][0x168], RZ ;  /* 0x00005a00110c7a24 */ /* 0x000fe200078e02ff */
[----:B------:R-:W-:-:S04]  /*1550*/  IADD3 R9, R41, R155, RZ ;  /* 0x0000009b29097210 */ /* 0x000fc80007ffe0ff */
[----:B------:R-:W-:Y:S01]  /*1560*/  ISETP.GE.AND P1, PT, R9, R12, PT ;  /* 0x0000000c0900720c */ /* 0x000fe20003f26270 */
[----:B------:R-:W-:Y:S01]  /*1570*/  BAR.SYNC.DEFER_BLOCKING 0x0 ;  /* 0x0000000000007b1d */ /* 0x000fe20000010000 */
[----:B------:R-:W-:Y:S02]  /*1580*/  ISETP.GE.AND P4, PT, R18, c[0x0][0x198], PT ;  /* 0x0000660012007a0c */ /* 0x000fe40003f86270 */
[----:B------:R-:W-:Y:S02]  /*1590*/  ISETP.GE.AND P2, PT, R15, c[0x0][0x198], PT ;  /* 0x000066000f007a0c */ /* 0x000fe40003f46270 */
[----:B------:R-:W-:Y:S02]  /*15a0*/  MOV R131, c[0x0][0x1e0] ;  /* 0x0000780000837a02 */ /* 0x000fe40000000f00 */
[----:B------:R-:W-:Y:S02]  /*15b0*/  MOV R132, c[0x0][0x1e4] ;  /* 0x0000790000847a02 */ /* 0x000fe40000000f00 */
[----:B--2---:R-:W-:-:S05]  /*15c0*/  IADD3 R2, R16, R155, RZ ;  /* 0x0000009b10027210 */ /* 0x004fca0007ffe0ff */
[----:B------:R-:W-:Y:S01]  /*15d0*/  @P3 IMAD.HI.U32 R4, R2, c[0x0][0x2c8], RZ ;  /* 0x0000b20002043a27 */ /* 0x000fe200078e00ff */
[----:B------:R-:W-:-:S04]  /*15e0*/  MOV R0, R2 ;  /* 0x0000000200007202 */ /* 0x000fc80000000f00 */
[----:B------:R-:W-:-:S04]  /*15f0*/  @P3 SHF.R.U32.HI R0, RZ, c[0x0][0x2cc], R4 ;  /* 0x0000b300ff003a19 */ /* 0x000fc80000011604 */
[----:B------:R-:W-:Y:S02]  /*1600*/  IADD3 R4, -R0, RZ, RZ ;  /* 0x000000ff00047210 */ /* 0x000fe40007ffe1ff */
[----:B------:R-:W-:-:S03]  /*1610*/  SHF.R.S32.HI R5, RZ, 0x1f, R0 ;  /* 0x0000001fff057819 */ /* 0x000fc60000011400 */
[----:B------:R-:W-:Y:S01]  /*1620*/  IMAD R4, R4, c[0x0][0x2c4], R2 ;  /* 0x0000b10004047a24 */ /* 0x000fe200078e0202 */
[----:B------:R-:W-:Y:S01]  /*1630*/  MOV R2, R6 ;  /* 0x0000000600027202 */ /* 0x000fe20000000f00 */
[----:B------:R-:W-:-:S04]  /*1640*/  IMAD R5, R5, c[0x0][0x1b0], RZ ;  /* 0x00006c0005057a24 */ /* 0x000fc800078e02ff */
[----:B------:R-:W-:-:S04]  /*1650*/  IMAD.WIDE.U32 R2, R0, c[0x0][0x1b0], R2 ;  /* 0x00006c0000027a25 */ /* 0x000fc800078e0002 */
[----:B------:R-:W-:Y:S01]  /*1660*/  IMAD R0, R0, c[0x0][0x1b4], R5 ;  /* 0x00006d0000007a24 */ /* 0x000fe200078e0205 */
[----:B------:R-:W-:-:S04]  /*1670*/  SHF.R.S32.HI R5, RZ, 0x1f, R4 ;  /* 0x0000001fff057819 */ /* 0x000fc80000011404 */
[----:B------:R-:W-:Y:S01]  /*1680*/  IADD3 R3, R3, R0, RZ ;  /* 0x0000000003037210 */ /* 0x000fe20007ffe0ff */
[----:B------:R-:W-:-:S04]  /*1690*/  IMAD R0, R5, c[0x0][0x1a8], RZ ;  /* 0x00006a0005007a24 */ /* 0x000fc800078e02ff */
[C---:B------:R-:W-:Y:S02]  /*16a0*/  IMAD R0, R4.reuse, c[0x0][0x1ac], R0 ;  /* 0x00006b0004007a24 */ /* 0x040fe400078e0200 */
[----:B------:R-:W-:-:S05]  /*16b0*/  IMAD.WIDE.U32 R2, R4, c[0x0][0x1a8], R2 ;  /* 0x00006a0004027a25 */ /* 0x000fca00078e0002 */
[----:B------:R-:W-:Y:S02]  /*16c0*/  IADD3 R0, R3, R0, RZ ;  /* 0x0000000003007210 */ /* 0x000fe40007ffe0ff */
[----:B------:R-:W-:-:S04]  /*16d0*/  LEA R8, P0, R2, c[0x0][0x160], 0x1 ;  /* 0x0000580002087a11 */ /* 0x000fc800078008ff */
[----:B------:R-:W-:Y:S02]  /*16e0*/  LEA.HI.X R0, R2, c[0x0][0x164], R0, 0x1, P0 ;  /* 0x0000590002007a11 */ /* 0x000fe400000f0c00 */
[----:B------:R-:W1:Y:S04]  /*16f0*/  SHFL.IDX PT, R2, R8, RZ, 0x181f ;  /* 0x00181fff08027589 */ /* 0x000e6800000e0000 */
[----:B------:R-:W3:Y:S04]  /*1700*/  SHFL.IDX PT, R3, R0, RZ, 0x181f ;  /* 0x00181fff00037589 */ /* 0x000ee800000e0000 */
[----:B------:R-:W2:Y:S01]  /*1710*/  SHFL.IDX PT, R6, R8, 0x1, 0x181f ;  /* 0x00381f0008067f89 */ /* 0x000ea200000e0000 */
[----:B------:R-:W-:-:S03]  /*1720*/  IADD3 R4, R9, 0x20, RZ ;  /* 0x0000002009047810 */ /* 0x000fc60007ffe0ff */
[----:B------:R-:W5:Y:S01]  /*1730*/  SHFL.IDX PT, R7, R0, 0x1, 0x181f ;  /* 0x00381f0000077f89 */ /* 0x000f6200000e0000 */
[----:B-1----:R-:W-:-:S04]  /*1740*/  @!P1 LEA R10, P0, R15, R2, 0x1 ;  /* 0x000000020f0a9211 */ /* 0x002fc800078008ff */
[----:B---3--:R-:W-:Y:S02]  /*1750*/  @!P1 LEA.HI.X R11, R15, R3, R13, 0x1, P0 ;  /* 0x000000030f0b9211 */ /* 0x008fe400000f0c0d */
[----:B------:R-:W-:Y:S01]  /*1760*/  ISETP.GE.AND P0, PT, R4, R12, PT ;  /* 0x0000000c0400720c */ /* 0x000fe20003f06270 */
[----:B------:R-:W-:Y:S01]  /*1770*/  @!P1 IMAD.WIDE R2, R18, 0x2, R2 ;  /* 0x0000000212029825 */ /* 0x000fe200078e0202 */
[----:B------:R-:W1:Y:S04]  /*1780*/  SHFL.IDX PT, R4, R8, 0x2, 0x181f ;  /* 0x00581f0008047f89 */ /* 0x000e6800000e0000 */
[----:B------:R3:W-:Y:S04]  /*1790*/  @!P1 LDGSTS.E.BYPASS.LTC128B.128 [R228+0x100], [R2.64], !P4 ;  /* 0x0010000002e49fae */ /* 0x0007e8000e101d46 */
[----:B------:R-:W4:Y:S04]  /*17a0*/  SHFL.IDX PT, R5, R0, 0x2, 0x181f ;  /* 0x00581f0000057f89 */ /* 0x000f2800000e0000 */
[----:B------:R2:W-:Y:S01]  /*17b0*/  @!P1 LDGSTS.E.BYPASS.LTC128B.128 [R228+0x4100], [R10.64], !P2 ;  /* 0x041000000ae49fae */ /* 0x0005e2000d101d46 */
[----:B---3--:R-:W-:-:S02]  /*17c0*/  IADD3 R2, R9, 0x40, RZ ;  /* 0x0000004009027810 */ /* 0x008fc40007ffe0ff */
[----:B--2---:R-:W-:-:S04]  /*17d0*/  @!P0 LEA R10, P1, R15, R6, 0x1 ;  /* 0x000000060f0a8211 */ /* 0x004fc800078208ff */
[----:B-----5:R-:W-:Y:S02]  /*17e0*/  @!P0 LEA.HI.X R11, R15, R7, R13, 0x1, P1 ;  /* 0x000000070f0b8211 */ /* 0x020fe400008f0c0d */
[----:B------:R-:W-:Y:S01]  /*17f0*/  ISETP.GE.AND P1, PT, R2, R12, PT ;  /* 0x0000000c0200720c */ /* 0x000fe20003f26270 */
[----:B------:R-:W-:Y:S01]  /*1800*/  @!P0 IMAD.WIDE R6, R18, 0x2, R6 ;  /* 0x0000000212068825 */ /* 0x000fe200078e0206 */
[----:B------:R-:W-:Y:S04]  /*1810*/  SHFL.IDX PT, R2, R8, 0x3, 0x181f ;  /* 0x00781f0008027f89 */ /* 0x000fe800000e0000 */
[----:B------:R2:W3:Y:S01]  /*1820*/  SHFL.IDX PT, R3, R0, 0x3, 0x181f ;  /* 0x00781f0000037f89 */ /* 0x0004e200000e0000 */
[----:B------:R-:W-:-:S03]  /*1830*/  IADD3 R9, R9, 0x60, RZ ;  /* 0x0000006009097810 */ /* 0x000fc60007ffe0ff */
[----:B------:R1:W-:Y:S04]  /*1840*/  @!P0 LDGSTS.E.BYPASS.LTC128B.128 [R228+0x1100], [R6.64], !P4 ;  /* 0x0110000006e48fae */ /* 0x0003e8000e101d46 */
[----:B------:R5:W-:Y:S01]  /*1850*/  @!P0 LDGSTS.E.BYPASS.LTC128B.128 [R228+0x5100], [R10.64], !P2 ;  /* 0x051000000ae48fae */ /* 0x000be2000d101d46 */
[----:B-1----:R-:W-:-:S04]  /*1860*/  @!P1 LEA R6, P0, R15, R4, 0x1 ;  /* 0x000000040f069211 */ /* 0x002fc800078008ff */
[----:B----4-:R-:W-:Y:S02]  /*1870*/  @!P1 LEA.HI.X R7, R15, R5, R13, 0x1, P0 ;  /* 0x000000050f079211 */ /* 0x010fe400000f0c0d */
[----:B------:R-:W-:Y:S01]  /*1880*/  ISETP.GE.AND P0, PT, R9, R12, PT ;  /* 0x0000000c0900720c */ /* 0x000fe20003f06270 */
[----:B------:R-:W-:Y:S01]  /*1890*/  @!P1 IMAD.WIDE R4, R18, 0x2, R4 ;  /* 0x0000000212049825 */ /* 0x000fe200078e0204 */
[----:B--2---:R-:W-:Y:S02]  /*18a0*/  IADD3 R0, -R41, c[0x0][0x1d0], RZ ;  /* 0x0000740029007a10 */ /* 0x004fe40007ffe1ff */
[----:B-----5:R-:W-:Y:S02]  /*18b0*/  SHF.R.S32.HI R10, RZ, 0x1f, R64 ;  /* 0x0000001fff0a7819 */ /* 0x020fe40000011440 */
[----:B------:R3:W-:Y:S01]  /*18c0*/  @!P1 LDGSTS.E.BYPASS.LTC128B.128 [R228+0x2100], [R4.64], !P4 ;  /* 0x0210000004e49fae */ /* 0x0007e2000e101d46 */
[----:B------:R-:W-:Y:S02]  /*18d0*/  IMAD R0, R64, -0x80, R0 ;  /* 0xffffff8040007824 */ /* 0x000fe400078e0200 */
[----:B------:R-:W-:Y:S01]  /*18e0*/  IMAD R8, R10, c[0x0][0x1e0], RZ ;  /* 0x000078000a087a24 */ /* 0x000fe200078e02ff */
[----:B------:R1:W-:Y:S02]  /*18f0*/  @!P1 LDGSTS.E.BYPASS.LTC128B.128 [R228+0x6100], [R6.64], !P2 ;  /* 0x0610000006e49fae */ /* 0x0003e4000d101d46 */
[----:B------:R-:W-:Y:S01]  /*1900*/  ISETP.GE.AND P1, PT, R0, 0x1, PT ;  /* 0x000000010000780c */ /* 0x000fe20003f26270 */
[----:B------:R-:W-:-:S02]  /*1910*/  IMAD R8, R64, c[0x0][0x1e4], R8 ;  /* 0x0000790040087a24 */ /* 0x000fc400078e0208 */
[----:B---3--:R-:W-:-:S05]  /*1920*/  @!P0 IMAD.WIDE R4, R18, 0x2, R2 ;  /* 0x0000000212048825 */ /* 0x008fca00078e0202 */
[----:B------:R2:W-:Y:S01]  /*1930*/  @!P0 LDGSTS.E.BYPASS.LTC128B.128 [R228+0x3100], [R4.64], !P4 ;  /* 0x0310000004e48fae */ /* 0x0005e2000e101d46 */
[----:B-1----:R-:W-:-:S04]  /*1940*/  @!P0 LEA R6, P4, R15, R2, 0x1 ;  /* 0x000000020f068211 */ /* 0x002fc800078808ff */
[----:B------:R-:W-:-:S05]  /*1950*/  @!P0 LEA.HI.X R7, R15, R3, R13, 0x1, P4 ;  /* 0x000000030f078211 */ /* 0x000fca00020f0c0d */
[----:B------:R1:W-:Y:S01]  /*1960*/  @!P0 LDGSTS.E.BYPASS.LTC128B.128 [R228+0x7100], [R6.64], !P2 ;  /* 0x0710000006e48fae */ /* 0x0003e2000d101d46 */
[----:B--2---:R-:W-:Y:S01]  /*1970*/  IMAD.WIDE.U32 R4, R64, c[0x0][0x1e0], RZ ;  /* 0x0000780040047a25 */ /* 0x004fe200078e00ff */
[----:B------:R-:W-:Y:S02]  /*1980*/  ISETP.GE.AND P2, PT, R0, 0x41, PT ;  /* 0x000000410000780c */ /* 0x000fe40003f46270 */
[----:B------:R-:W0:Y:S02]  /*1990*/  LDGDEPBAR ;  /* 0x00000000000079af */ /* 0x000e240000000000 */
[----:B------:R-:W-:Y:S02]  /*19a0*/  LEA R2, P4, R4, R136, 0x7 ;  /* 0x0000008804027211 */ /* 0x000fe400078838ff */
[----:B------:R-:W-:-:S04]  /*19b0*/  IADD3 R8, R5, R8, RZ ;  /* 0x0000000805087210 */ /* 0x000fc80007ffe0ff */
[----:B------:R-:W-:Y:S02]  /*19c0*/  LEA.HI.X R3, R4, R134, R8, 0x7, P4 ;  /* 0x0000008604037211 */ /* 0x000fe400020f3c08 */
[----:B------:R-:W-:-:S04]  /*19d0*/  @P1 LEA R4, P4, R2, c[0x0][0x1c8], 0x1 ;  /* 0x0000720002041a11 */ /* 0x000fc800078808ff */
[----:B------:R-:W-:Y:S02]  /*19e0*/  @P1 LEA.HI.X R5, R2, c[0x0][0x1cc], R3, 0x1, P4 ;  /* 0x0000730002051a11 */ /* 0x000fe400020f0c03 */
[----:B------:R-:W-:-:S03]  /*19f0*/  ISETP.GE.AND P4, PT, R0, 0x21, PT ;  /* 0x000000210000780c */ /* 0x000fc60003f86270 */
[----:B------:R2:W-:Y:S04]  /*1a00*/  @P1 LDGSTS.E.BYPASS.LTC128B.128 [R228+0x8100], [R4.64], !P6 ;  /* 0x0810000004e41fae */ /* 0x0005e8000f101d46 */
[----:B------:R2:W-:Y:S01]  /*1a10*/  @P1 LDGSTS.E.BYPASS.LTC128B.128 [R228+0xc100], [R4.64+0x80], !P5 ;  /* 0x0c10008004e41fae */ /* 0x0005e2000e901d46 */
[----:B------:R-:W-:-:S05]  /*1a20*/  ISETP.GE.AND P1, PT, R0, 0x61, PT ;  /* 0x000000610000780c */ /* 0x000fca0003f26270 */
[----:B-1----:R-:W-:-:S04]  /*1a30*/  @P4 LEA R6, P0, R131, R2, 0x5 ;  /* 0x0000000283064211 */ /* 0x002fc800078028ff */
[----:B------:R-:W-:Y:S02]  /*1a40*/  @P4 LEA.HI.X R0, R131, R3, R132, 0x5, P0 ;  /* 0x0000000383004211 */ /* 0x000fe400000f2c84 */
[----:B------:R-:W-:-:S04]  /*1a50*/  @P4 LEA R8, P0, R6, c[0x0][0x1c8], 0x1 ;  /* 0x0000720006084a11 */ /* 0x000fc800078008ff */
[----:B------:R-:W-:Y:S02]  /*1a60*/  @P4 LEA.HI.X R9, R6, c[0x0][0x1cc], R0, 0x1, P0 ;  /* 0x0000730006094a11 */ /* 0x000fe400000f0c00 */
[----:B------:R-:W-:-:S03]  /*1a70*/  SHF.L.U32 R6, R132, 0x6, RZ ;  /* 0x0000000684067819 */ /* 0x000fc600000006ff */
[----:B------:R1:W-:Y:S04]  /*1a80*/  @P4 LDGSTS.E.BYPASS.LTC128B.128 [R228+0x9100], [R8.64], !P6 ;  /* 0x0910000008e44fae */ /* 0x0003e8000f101d46 */
[----:B------:R1:W-:Y:S01]  /*1a90*/  @P4 LDGSTS.E.BYPASS.LTC128B.128 [R228+0xd100], [R8.64+0x80], !P5 ;  /* 0x0d10008008e44fae */ /* 0x0003e2000e901d46 */
[----:B--2---:R-:W-:-:S05]  /*1aa0*/  IMAD.WIDE.U32 R4, R131, 0x40, RZ ;  /* 0x0000004083047825 */ /* 0x004fca00078e00ff */
[----:B------:R-:W-:Y:S01]  /*1ab0*/  @P2 IADD3 R0, P0, R2, R4, RZ ;  /* 0x0000000402002210 */ /* 0x000fe20007f1e0ff */
[----:B------:R-:W-:-:S03]  /*1ac0*/  @P1 IMAD R4, R132, 0x60, RZ ;  /* 0x0000006084041824 */ /* 0x000fc600078e02ff */
[----:B------:R-:W-:Y:S01]  /*1ad0*/  @P2 IADD3.X R5, R3, R5, R6, P0, !PT ;  /* 0x0000000503052210 */ /* 0x000fe200007fe406 */
[----:B------:R-:W-:Y:S01]  /*1ae0*/  @P1 IMAD.WIDE.U32 R2, R131, 0x60, R2 ;  /* 0x0000006083021825 */ /* 0x000fe200078e0002 */
[----:B------:R-:W-:-:S04]  /*1af0*/  @P2 LEA R6, P0, R0, c[0x0][0x1c8], 0x1 ;  /* 0x0000720000062a11 */ /* 0x000fc800078008ff */
[----:B------:R-:W-:Y:S02]  /*1b00*/  @P2 LEA.HI.X R7, R0, c[0x0][0x1cc], R5, 0x1, P0 ;  /* 0x0000730000072a11 */ /* 0x000fe400000f0c05 */
[----:B------:R-:W-:Y:S02]  /*1b10*/  @P1 IADD3 R0, R3, R4, RZ ;  /* 0x0000000403001210 */ /* 0x000fe40007ffe0ff */
[C---:B------:R-:W-:Y:S01]  /*1b20*/  @P1 LEA R4, P0, R2.reuse, c[0x0][0x1c8], 0x1 ;  /* 0x0000720002041a11 */ /* 0x040fe200078008ff */
[----:B------:R2:W-:Y:S03]  /*1b30*/  @P2 LDGSTS.E.BYPASS.LTC128B.128 [R228+0xa100], [R6.64], !P6 ;  /* 0x0a10000006e42fae */ /* 0x0005e6000f101d46 */
[----:B------:R-:W-:Y:S01]  /*1b40*/  @P1 LEA.HI.X R5, R2, c[0x0][0x1cc], R0, 0x1, P0 ;  /* 0x0000730002051a11 */ /* 0x000fe200000f0c00 */
[----:B------:R2:W-:Y:S04]  /*1b50*/  @P2 LDGSTS.E.BYPASS.LTC128B.128 [R228+0xe100], [R6.64+0x80], !P5 ;  /* 0x0e10008006e42fae */ /* 0x0005e8000e901d46 */
[----:B------:R2:W-:Y:S04]  /*1b60*/  @P1 LDGSTS.E.BYPASS.LTC128B.128 [R228+0xb100], [R4.64], !P6 ;  /* 0x0b10000004e41fae */ /* 0x0005e8000f101d46 */
[----:B------:R2:W-:Y:S04]  /*1b70*/  @P1 LDGSTS.E.BYPASS.LTC128B.128 [R228+0xf100], [R4.64+0x80], !P5 ;  /* 0x0f10008004e41fae */ /* 0x0005e8000e901d46 */
[----:B------:R-:W0:Y:S01]  /*1b80*/  LDGDEPBAR ;  /* 0x00000000000079af */ /* 0x000e220000000000 */
[----:B------:R-:W-:-:S04]  /*1b90*/  DEPBAR.LE SB0, 0x1 ;  /* 0x000080400000791a */ /* 0x000fc80000000000 */
[----:B------:R-:W-:Y:S06]  /*1ba0*/  BAR.SYNC.DEFER_BLOCKING 0x0 ;  /* 0x0000000000007b1d */ /* 0x000fec0000010000 */
[----:B------:R-:W-:Y:S04]  /*1bb0*/  LDSM.16.M88.4 R140, [R224] ;  /* 0x00000000e08c783b */ /* 0x000fe80000000200 */
[----:B------:R-:W-:Y:S04]  /*1bc0*/  LDSM.16.M88.4 R144, [R225] ;  /* 0x00000000e190783b */ /* 0x000fe80000000200 */
[----:B------:R-:W-:Y:S04]  /*1bd0*/  LDSM.16.M88.4 R168, [R227] ;  /* 0x00000000e3a8783b */ /* 0x000fe80000000200 */
[----:B------:R-:W-:Y:S04]  /*1be0*/  LDSM.16.M88.4 R172, [R226] ;  /* 0x00000000e2ac783b */ /* 0x000fe80000000200 */
[----:B------:R-:W-:Y:S04]  /*1bf0*/  LDSM.16.M88.4 R176, [R224+0x4000] ;  /* 0x00400000e0b0783b */ /* 0x000fe80000000200 */
[----:B------:R-:W-:Y:S04]  /*1c00*/  LDSM.16.M88.4 R184, [R225+0x4000] ;  /* 0x00400000e1b8783b */ /* 0x000fe80000000200 */
[----:B------:R-:W-:Y:S04]  /*1c10*/  LDSM.16.M88.4 R192, [R227+0x4000] ;  /* 0x00400000e3c0783b */ /* 0x000fe80000000200 */
[----:B------:R-:W-:Y:S04]  /*1c20*/  LDSM.16.M88.4 R196, [R226+0x4000] ;  /* 0x00400000e2c4783b */ /* 0x000fe80000000200 */
[----:B------:R-:W-:Y:S06]  /*1c30*/  BAR.SYNC.DEFER_BLOCKING 0x0 ;  /* 0x0000000000007b1d */ /* 0x000fec0000010000 */
[----:B------:R-:W-:-:S04]  /*1c40*/  DEPBAR.LE SB0, 0x0 ;  /* 0x000080000000791a */ /* 0x000fc80000000000 */
[----:B------:R-:W-:Y:S06]  /*1c50*/  BAR.SYNC.DEFER_BLOCKING 0x0 ;  /* 0x0000000000007b1d */ /* 0x000fec0000010000 */
[----:B------:R-:W2:Y:S04]  /*1c60*/  LDSM.16.M88.4 R12, [R201] ;  /* 0x00000000c90c783b */ /* 0x000ea80000000200 */
[----:B------:R-:W3:Y:S04]  /*1c70*/  LDSM.16.M88.4 R16, [R207] ;  /* 0x00000000cf10783b */ /* 0x000ee80000000200 */
[----:B------:R-:W4:Y:S04]  /*1c80*/  LDSM.16.M88.4 R24, [R201+0x800] ;  /* 0x00080000c918783b */ /* 0x000f280000000200 */
[----:B------:R-:W5:Y:S01]  /*1c90*/  LDSM.16.M88.4 R32, [R201+0x1000] ;  /* 0x00100000c920783b */ /* 0x000f620000000200 */
[----:B------:R-:W-:-:S03]  /*1ca0*/  IMAD R0, R10, c[0x0][0x208], RZ ;  /* 0x000082000a007a24 */ /* 0x000fc600078e02ff */
[----:B------:R-:W1:Y:S01]  /*1cb0*/  LDSM.16.M88.4 R36, [R222] ;  /* 0x00000000de24783b */ /* 0x000e620000000200 */
[----:B------:R-:W-:Y:S01]  /*1cc0*/  IMAD.WIDE.U32 R2, R64, c[0x0][0x208], RZ ;  /* 0x0000820040027a25 */ /* 0x000fe200078e00ff */
[----:B------:R-:W-:Y:S02]  /*1cd0*/  MOV R11, c[0x0][0x208] ;  /* 0x00008200000b7a02 */ /* 0x000fe40000000f00 */
[----:B------:R-:W-:Y:S01]  /*1ce0*/  MOV R133, 0xffffff80 ;  /* 0xffffff8000857802 */ /* 0x000fe20000000f00 */
[----:B------:R-:W-:Y:S04]  /*1cf0*/  LDSM.16.M88.4 R52, [R201+0x3000] ;  /* 0x00300000c934783b */ /* 0x000fe80000000200 */
[----:B------:R-:W-:Y:S04]  /*1d00*/  LDSM.16.M88.4 R48, [R201+0x2800] ;  /* 0x00280000c930783b */ /* 0x000fe80000000200 */
[----:B------:R-:W-:Y:S04]  /*1d10*/  LDSM.16.M88.4 R56, [R201+0x3800] ;  /* 0x00380000c938783b */ /* 0x000fe80000000200 */
[----:B------:R-:W-:Y:S04]  /*1d20*/  LDSM.16.M88.4 R76, [R220] ;  /* 0x00000000dc4c783b */ /* 0x000fe80000000200 */
[----:B------:R-:W-:Y:S01]  /*1d30*/  LDSM.16.M88.4 R60, [R219] ;  /* 0x00000000db3c783b */ /* 0x000fe20000000200 */
[C---:B--2---:R-:W-:Y:S03]  /*1d40*/  HMMA.16816.F32 R4, R140.reuse, R12, RZ ;  /* 0x0000000c8c04723c */ /* 0x044fe600000018ff */
[----:B------:R-:W-:Y:S04]  /*1d50*/  LDSM.16.M88.4 R80, [R218] ;  /* 0x00000000da50783b */ /* 0x000fe80000000200 */
[----:B------:R-:W-:Y:S01]  /*1d60*/  LDSM.16.M88.4 R96, [R217] ;  /* 0x00000000d960783b */ /* 0x000fe20000000200 */
[----:B------:R-:W-:Y:S01]  /*1d70*/  HMMA.16816.F32 R12, R140, R14, RZ ;  /* 0x0000000e8c0c723c */ /* 0x000fe200000018ff */
[----:B------:R-:W-:-:S02]  /*1d80*/  MOV R10, 0x6 ;  /* 0x00000006000a7802 */ /* 0x000fc40000000f00 */
[----:B------:R-:W-:Y:S02]  /*1d90*/  LDSM.16.M88.4 R100, [R216] ;  /* 0x00000000d864783b */ /* 0x000fe40000000200 */
[----:B------:R-:W-:-:S11]  /*1da0*/  SHF.L.U64.HI R10, R11, R10, c[0x0][0x20c] ;  /* 0x000083000b0a7619 */ /* 0x000fd6000001020a */
[----:B---3--:R-:W-:Y:S07]  /*1db0*/  HMMA.16816.F32 R124, R144, R16, R4 ;  /* 0x00000010907c723c */ /* 0x008fee0000001804 */
[----:B------:R-:W-:Y:S01]  /*1dc0*/  IMAD R4, R64, c[0x0][0x20c], R0 ;  /* 0x0000830040047a24 */ /* 0x000fe200078e0200 */
[----:B------:R-:W-:-:S04]  /*1dd0*/  LEA R0, P0, R2, R30, 0x7 ;  /* 0x0000001e02007211 */ /* 0x000fc800078038ff */
[----:B------:R-:W-:Y:S01]  /*1de0*/  IADD3 R3, R3, R4, RZ ;  /* 0x0000000403037210 */ /* 0x000fe20007ffe0ff */
[----:B----4-:R-:W-:Y:S01]  /*1df0*/  HMMA.16816.F32 R20, R140, R24, RZ ;  /* 0x000000188c14723c */ /* 0x010fe200000018ff */
[----:B------:R-:W-:Y:S02]  /*1e00*/  SHF.L.U32 R11, R11, 0x6, RZ ;  /* 0x000000060b0b7819 */ /* 0x000fe400000006ff */
[----:B------:R-:W-:Y:S02]  /*1e10*/  LEA.HI.X R3, R2, R28, R3, 0x7, P0 ;  /* 0x0000001c02037211 */ /* 0x000fe400000f3c03 */
[----:B------:R-:W-:Y:S01]  /*1e20*/  LEA R2, P0, R0, c[0x0][0x1f8], 0x1 ;  /* 0x00007e0000027a11 */ /* 0x000fe200078008ff */
[----:B------:R-:W-:Y:S01]  /*1e30*/  IMAD R130, R64, R133, c[0x0][0x1d0] ;  /* 0x0000740040827624 */ /* 0x000fe200078e0285 */
[----:B------:R-:W2:Y:S01]  /*1e40*/  LDSM.16.M88.4 R28, [R221] ;  /* 0x00000000dd1c783b */ /* 0x000ea20000000200 */
[----:B------:R-:W-:Y:S01]  /*1e50*/  HMMA.16816.F32 R120, R144, R18, R12 ;  /* 0x000000129078723c */ /* 0x000fe2000000180c */
[----:B------:R-:W-:-:S02]  /*1e60*/  LEA.HI.X R3, R0, c[0x0][0x1fc], R3, 0x1, P0 ;  /* 0x00007f0000037a11 */ /* 0x000fc400000f0c03 */
[----:B-1----:R-:W-:Y:S02]  /*1e70*/  IADD3 R8, P1, P0, R11, 0x80, R2 ;  /* 0x000000800b087810 */ /* 0x002fe4000783e002 */
[----:B------:R-:W-:-:S03]  /*1e80*/  LOP3.LUT R4, R40, 0x1, RZ, 0xc0, !PT ;  /* 0x0000000128047812 */ /* 0x000fc600078ec0ff */
[----:B------:R-:W-:Y:S01]  /*1e90*/  HMMA.16816.F32 R16, R140, R26, RZ ;  /* 0x0000001a8c10723c */ /* 0x000fe200000018ff */
[----:B------:R-:W1:Y:S01]  /*1ea0*/  LDSM.16.M88.4 R24, [R201+0x1800] ;  /* 0x00180000c918783b */ /* 0x000e620000000200 */
[----:B------:R-:W-:Y:S02]  /*1eb0*/  IADD3 R6, P4, R11, R2, RZ ;  /* 0x000000020b067210 */ /* 0x000fe40007f9e0ff */
[----:B------:R-:W-:Y:S02]  /*1ec0*/  IADD3.X R9, R10, RZ, R3, P1, P0 ;  /* 0x000000ff0a097210 */ /* 0x000fe40000fe0403 */
[----:B------:R-:W-:Y:S02]  /*1ed0*/  IADD3 R0, -R41, R130, RZ ;  /* 0x0000008229007210 */ /* 0x000fe40007ffe1ff */
[----:B------:R-:W-:Y:S02]  /*1ee0*/  LOP3.LUT P1, RZ, R40, 0x2, RZ, 0xc0, !PT ;  /* 0x0000000228ff7812 */ /* 0x000fe4000782c0ff */
[----:B------:R-:W-:Y:S01]  /*1ef0*/  ISETP.NE.U32.AND P2, PT, R4, 0x1, PT ;  /* 0x000000010400780c */ /* 0x000fe20003f45070 */
[----:B------:R-:W3:Y:S01]  /*1f00*/  LDSM.16.M88.4 R40, [R201+0x2000] ;  /* 0x00200000c928783b */ /* 0x000ee20000000200 */
[----:B------:R-:W-:-:S02]  /*1f10*/  IADD3.X R7, R10, R3, RZ, P4, !PT ;  /* 0x000000030a077210 */ /* 0x000fc400027fe4ff */
[----:B------:R-:W-:Y:S02]  /*1f20*/  IADD3 R4, P4, R6, R11, RZ ;  /* 0x0000000b06047210 */ /* 0x000fe40007f9e0ff */
[C---:B------:R-:W-:Y:S02]  /*1f30*/  ISETP.LT.OR P0, PT, R0.reuse, 0x1, P2 ;  /* 0x000000010000780c */ /* 0x040fe40001701670 */
[----:B------:R-:W-:Y:S02]  /*1f40*/  IADD3.X R5, R7, R10, RZ, P4, !PT ;  /* 0x0000000a07057210 */ /* 0x000fe400027fe4ff */
[C---:B------:R-:W-:Y:S01]  /*1f50*/  ISETP.LT.OR P4, PT, R0.reuse, 0x1, !P1 ;  /* 0x000000010000780c */ /* 0x040fe20004f81670 */
[----:B-----5:R-:W-:Y:S08]  /*1f60*/  HMMA.16816.F32 R12, R140, R32, RZ ;  /* 0x000000208c0c723c */ /* 0x020ff000000018ff */
[----:B------:R-:W-:Y:S01]  /*1f70*/  HMMA.16816.F32 R116, R144, R36, R20 ;  /* 0x000000249074723c */ /* 0x000fe20000001814 */
[----:B------:R-:W-:Y:S01]  /*1f80*/  @!PT LDS RZ, [RZ] ;  /* 0x00000000fffff984 */ /* 0x000fe20000000800 */
[----:B------:R-:W-:Y:S01]  /*1f90*/  @!PT LDS RZ, [RZ] ;  /* 0x00000000fffff984 */ /* 0x000fe20000000800 */
[----:B------:R-:W-:Y:S01]  /*1fa0*/  @!PT LDS RZ, [RZ] ;  /* 0x00000000fffff984 */ /* 0x000fe20000000800 */
[----:B------:R4:W-:Y:S01]  /*1fb0*/  LDGSTS.E.BYPASS.LTC128B.128 [R228+0x100], [R2.64], !P0 ;  /* 0x0010000002e47fae */ /* 0x0009e2000c101d46 */
[----:B------:R-:W-:-:S03]  /*1fc0*/  ISETP.LT.OR P0, PT, R0, 0x21, P2 ;  /* 0x000000210000780c */ /* 0x000fc60001701670 */
[----:B------:R4:W-:Y:S03]  /*1fd0*/  LDGSTS.E.BYPASS.LTC128B.128 [R228+0x4100], [R2.64+0x80], !P4 ;  /* 0x0410008002e47fae */ /* 0x0009e6000e101d46 */
[----:B------:R-:W-:Y:S01]  /*1fe0*/  HMMA.16816.F32 R20, R140, R34, RZ ;  /* 0x000000228c14723c */ /* 0x000fe200000018ff */
[----:B------:R-:W-:-:S06]  /*1ff0*/  ISETP.LT.OR P4, PT, R0, 0x21, !P1 ;  /* 0x000000210000780c */ /* 0x000fcc0004f81670 */
[----:B------:R5:W-:Y:S01]  /*2000*/  LDGSTS.E.BYPASS.LTC128B.128 [R228+0x1100], [R6.64], !P0 ;  /* 0x0110000006e47fae */ /* 0x000be2000c101d46 */
[----:B--2---:R-:W-:Y:S06]  /*2010*/  HMMA.16816.F32 R108, R144, R28, R12 ;  /* 0x0000001c906c723c */ /* 0x004fec000000180c */
[----:B------:R2:W-:Y:S02]  /*2020*/  LDGSTS.E.BYPASS.LTC128B.128 [R228+0x5100], [R8.64], !P4 ;  /* 0x0510000008e47fae */ /* 0x0005e4000e101d46 */
[----:B-1----:R-:W-:Y:S01]  /*2030*/  HMMA.16816.F32 R44, R140, R24, RZ ;  /* 0x000000188c2c723c */ /* 0x002fe200000018ff */
[----:B------:R-:W-:-:S02]  /*2040*/  ISETP.LT.OR P4, PT, R0, 0x41, P2 ;  /* 0x000000410000780c */ /* 0x000fc40001781670 */
[----:B----4-:R-:W-:-:S05]  /*2050*/  IADD3 R2, P0, R4, R11, RZ ;  /* 0x0000000b04027210 */ /* 0x010fca0007f1e0ff */
[----:B------:R-:W-:Y:S01]  /*2060*/  HMMA.16816.F32 R12, R140, R54, RZ ;  /* 0x000000368c0c723c */ /* 0x000fe200000018ff */
[C---:B------:R-:W-:Y:S02]  /*2070*/  ISETP.LT.OR P2, PT, R0.reuse, 0x61, P2 ;  /* 0x000000610000780c */ /* 0x040fe40001741670 */
[----:B------:R-:W-:Y:S02]  /*2080*/  IADD3.X R3, R5, R10, RZ, P0, !PT ;  /* 0x0000000a05037210 */ /* 0x000fe400007fe4ff */
[C---:B------:R-:W-:Y:S01]  /*2090*/  ISETP.LT.OR P0, PT, R0.reuse, 0x41, !P1 ;  /* 0x000000410000780c */ /* 0x040fe20004f01670 */
[----:B------:R5:W-:Y:S01]  /*20a0*/  LDGSTS.E.BYPASS.LTC128B.128 [R228+0x2100], [R4.64], !P4 ;  /* 0x0210000004e47fae */ /* 0x000be2000e101d46 */
[----:B------:R-:W-:Y:S01]  /*20b0*/  ISETP.LT.OR P1, PT, R0, 0x61, !P1 ;  /* 0x000000610000780c */ /* 0x000fe20004f21670 */
[----:B------:R-:W-:Y:S08]  /*20c0*/  HMMA.16816.F32 R104, R144, R38, R16 ;  /* 0x000000269068723c */ /* 0x000ff00000001810 */
[----:B------:R-:W-:Y:S02]  /*20d0*/  HMMA.16816.F32 R36, R140, R26, RZ ;  /* 0x0000001a8c24723c */ /* 0x000fe400000018ff */
[----:B------:R5:W-:Y:S04]  /*20e0*/  LDGSTS.E.BYPASS.LTC128B.128 [R228+0x6100], [R4.64+0x80], !P0 ;  /* 0x0610008004e47fae */ /* 0x000be8000c101d46 */
[----:B------:R1:W-:Y:S02]  /*20f0*/  LDGSTS.E.BYPASS.LTC128B.128 [R228+0x3100], [R2.64], !P2 ;  /* 0x0310000002e47fae */ /* 0x0003e4000d101d46 */
[----:B------:R-:W-:Y:S02]  /*2100*/  HMMA.16816.F32 R112, R144, R30, R20 ;  /* 0x0000001e9070723c */ /* 0x000fe40000001814 */
[----:B------:R1:W-:Y:S04]  /*2110*/  LDGSTS.E.BYPASS.LTC128B.128 [R228+0x7100], [R2.64+0x80], !P1 ;  /* 0x0710008002e47fae */ /* 0x0003e8000c901d46 */
[----:B------:R-:W4:Y:S02]  /*2120*/  LDSM.16.M88.4 R72, [R205] ;  /* 0x00000000cd48783b */ /* 0x000f240000000200 */
[C---:B---3--:R-:W-:Y:S02]  /*2130*/  HMMA.16816.F32 R32, R140.reuse, R40, RZ ;  /* 0x000000288c20723c */ /* 0x048fe400000018ff */
[----:B------:R-:W-:Y:S04]  /*2140*/  LDSM.16.M88.4 R68, [R205+0x800] ;  /* 0x00080000cd44783b */ /* 0x000fe80000000200 */
[----:B------:R-:W-:Y:S02]  /*2150*/  LDSM.16.M88.4 R88, [R205+0x1000] ;  /* 0x00100000cd58783b */ /* 0x000fe40000000200 */
[C---:B------:R-:W-:Y:S02]  /*2160*/  HMMA.16816.F32 R28, R140.reuse, R42, RZ ;  /* 0x0000002a8c1c723c */ /* 0x040fe400000018ff */
[----:B------:R-:W0:Y:S06]  /*2170*/  LDGDEPBAR ;  /* 0x00000000000079af */ /* 0x000e2c0000000000 */
[C---:B------:R-:W-:Y:S08]  /*2180*/  HMMA.16816.F32 R24, R140.reuse, R48, RZ ;  /* 0x000000308c18723c */ /* 0x040ff000000018ff */
[C---:B------:R-:W-:Y:S08]  /*2190*/  HMMA.16816.F32 R16, R140.reuse, R52, RZ ;  /* 0x000000348c10723c */ /* 0x040ff000000018ff */
[C---:B--2---:R-:W-:Y:S08]  /*21a0*/  HMMA.16816.F32 R8, R140.reuse, R56, RZ ;  /* 0x000000388c08723c */ /* 0x044ff000000018ff */
[----:B-----5:R-:W-:Y:S08]  /*21b0*/  HMMA.16816.F32 R4, R140, R58, RZ ;  /* 0x0000003a8c04723c */ /* 0x020ff000000018ff */
[----:B------:R-:W-:Y:S08]  /*21c0*/  HMMA.16816.F32 R92, R144, R76, R44 ;  /* 0x0000004c905c723c */ /* 0x000ff0000000182c */
[----:B------:R-:W-:Y:S08]  /*21d0*/  HMMA.16816.F32 R20, R140, R50, RZ ;  /* 0x000000328c14723c */ /* 0x000ff000000018ff */
[C---:B------:R-:W-:Y:S01]  /*21e0*/  HMMA.16816.F32 R44, R144.reuse, R98, R12 ;  /* 0x00000062902c723c */ /* 0x040fe2000000180c */
[----:B------:R-:W2:Y:S07]  /*21f0*/  LDSM.16.M88.4 R12, [R205+0x3800] ;  /* 0x00380000cd0c783b */ /* 0x000eae0000000200 */
[C---:B------:R-:W-:Y:S08]  /*2200*/  HMMA.16816.F32 R84, R144.reuse, R78, R36 ;  /* 0x0000004e9054723c */ /* 0x040ff00000001824 */
[C---:B------:R-:W-:Y:S01]  /*2210*/  HMMA.16816.F32 R76, R144.reuse, R60, R32 ;  /* 0x0000003c904c723c */ /* 0x040fe20000001820 */
[----:B------:R-:W-:Y:S07]  /*2220*/  LDSM.16.M88.4 R32, [R202] ;  /* 0x00000000ca20783b */ /* 0x000fee0000000200 */
[C---:B------:R-:W-:Y:S01]  /*2230*/  HMMA.16816.F32 R60, R144.reuse, R62, R28 ;  /* 0x0000003e903c723c */ /* 0x040fe2000000181c */
[----:B------:R-:W3:Y:S07]  /*2240*/  LDSM.16.M88.4 R28, [R205+0x1800] ;  /* 0x00180000cd1c783b */ /* 0x000eee0000000200 */
[C---:B------:R-:W-:Y:S01]  /*2250*/  HMMA.16816.F32 R56, R144.reuse, R80, R24 ;  /* 0x000000509038723c */ /* 0x040fe20000001818 */
[----:B------:R-:W5:Y:S07]  /*2260*/  LDSM.16.M88.4 R24, [R205+0x2000] ;  /* 0x00200000cd18783b */ /* 0x000f6e0000000200 */
[C---:B------:R-:W-:Y:S01]  /*2270*/  HMMA.16816.F32 R48, R144.reuse, R96, R16 ;  /* 0x000000609030723c */ /* 0x040fe20000001810 */
[----:B------:R-:W1:Y:S07]  /*2280*/  LDSM.16.M88.4 R16, [R205+0x3000] ;  /* 0x00300000cd10783b */ /* 0x000e6e0000000200 */
[C---:B------:R-:W-:Y:S08]  /*2290*/  HMMA.16816.F32 R40, R144.reuse, R100, R8 ;  /* 0x000000649028723c */ /* 0x040ff00000001808 */
[C---:B------:R-:W-:Y:S08]  /*22a0*/  HMMA.16816.F32 R8, R144.reuse, R102, R4 ;  /* 0x000000669008723c */ /* 0x040ff00000001804 */
[----:B------:R-:W-:Y:S01]  /*22b0*/  HMMA.16816.F32 R52, R144, R82, R20 ;  /* 0x000000529034723c */ /* 0x000fe20000001814 */
[----:B------:R-:W1:Y:S04]  /*22c0*/  LDSM.16.M88.4 R20, [R205+0x2800] ;  /* 0x00280000cd14783b */ /* 0x000e680000000200 */
[----:B------:R-:W-:Y:S03]  /*22d0*/  LDSM.16.M88.4 R80, [R202+0x1000] ;  /* 0x00100000ca50783b */ /* 0x000fe60000000200 */
[C---:B----4-:R-:W-:Y:S08]  /*22e0*/  HMMA.16816.F32 R4, R168.reuse, R72, R124 ;  /* 0x00000048a804723c */ /* 0x050ff0000000187c */
[C---:B------:R-:W-:Y:S08]  /*22f0*/  HMMA.16816.F32 R36, R168.reuse, R74, R120 ;  /* 0x0000004aa824723c */ /* 0x040ff00000001878 */
[C---:B--2---:R-:W-:Y:S01]  /*2300*/  HMMA.16816.F32 R120, R168.reuse, R14, R8 ;  /* 0x0000000ea878723c */ /* 0x044fe20000001808 */
[----:B------:R-:W2:Y:S07]  /*2310*/  LDSM.16.M88.4 R8, [R201+0x4000] ;  /* 0x00400000c908783b */ /* 0x000eae0000000200 */
[C---:B------:R-:W-:Y:S08]  /*2320*/  HMMA.16816.F32 R100, R168.reuse, R70, R104 ;  /* 0x00000046a864723c */ /* 0x040ff00000001868 */
[C---:B---3--:R-:W-:Y:S01]  /*2330*/  HMMA.16816.F32 R104, R168.reuse, R28, R92 ;  /* 0x0000001ca868723c */ /* 0x048fe2000000185c */
[----:B------:R-:W3:Y:S07]  /*2340*/  LDSM.16.M88.4 R92, [R202+0x1800] ;  /* 0x00180000ca5c783b */ /* 0x000eee0000000200 */
[C---:B-----5:R-:W-:Y:S08]  /*2350*/  HMMA.16816.F32 R76, R168.reuse, R24, R76 ;  /* 0x00000018a84c723c */ /* 0x060ff0000000184c */
[C---:B------:R-:W-:Y:S08]  /*2360*/  HMMA.16816.F32 R60, R168.reuse, R26, R60 ;  /* 0x0000001aa83c723c */ /* 0x040ff0000000183c */
[C---:B-1----:R-:W-:Y:S08]  /*2370*/  HMMA.16816.F32 R48, R168.reuse, R16, R48 ;  /* 0x00000010a830723c */ /* 0x042ff00000001830 */
[----:B------:R-:W-:Y:S01]  /*2380*/  HMMA.16816.F32 R24, R168, R18, R44 ;  /* 0x00000012a818723c */ /* 0x000fe2000000182c */
[----:B------:R-:W1:Y:S07]  /*2390*/  LDSM.16.M88.4 R16, [R202+0x3000] ;  /* 0x00300000ca10783b */ /* 0x000e6e0000000200 */
[----:B------:R-:W-:Y:S08]  /*23a0*/  HMMA.16816.F32 R4, R172, R32, R4 ;  /* 0x00000020ac04723c */ /* 0x000ff00000001804 */
[C---:B------:R-:W-:Y:S08]  /*23b0*/  HMMA.16816.F32 R96, R168.reuse, R30, R84 ;  /* 0x0000001ea860723c */ /* 0x040ff00000001854 */
[C---:B------:R-:W-:Y:S08]  /*23c0*/  HMMA.16816.F32 R56, R168.reuse, R20, R56 ;  /* 0x00000014a838723c */ /* 0x040ff00000001838 */
[C---:B------:R-:W-:Y:S01]  /*23d0*/  HMMA.16816.F32 R28, R168.reuse, R22, R52 ;  /* 0x00000016a81c723c */ /* 0x040fe20000001834 */
[----:B------:R-:W4:Y:S07]  /*23e0*/  LDSM.16.M88.4 R20, [R215] ;  /* 0x00000000d714783b */ /* 0x000f2e0000000200 */
[C---:B------:R-:W-:Y:S01]  /*23f0*/  HMMA.16816.F32 R44, R168.reuse, R12, R40 ;  /* 0x0000000ca82c723c */ /* 0x040fe20000001828 */
[----:B------:R-:W-:Y:S07]  /*2400*/  LDSM.16.M88.4 R40, [R202+0x3800] ;  /* 0x00380000ca28783b */ /* 0x000fee0000000200 */
[----:B------:R-:W-:Y:S01]  /*2410*/  HMMA.16816.F32 R72, R168, R68, R116 ;  /* 0x00000044a848723c */ /* 0x000fe20000001874 */
[----:B------:R-:W5:Y:S04]  /*2420*/  LDSM.16.M88.4 R68, [R202+0x800] ;  /* 0x00080000ca44783b */ /* 0x000f680000000200 */
[----:B------:R-:W-:Y:S03]  /*2430*/  LDSM.16.M88.4 R116, [R202+0x2000] ;  /* 0x00200000ca74783b */ /* 0x000fe60000000200 */
[----:B------:R-:W-:Y:S01]  /*2440*/  HMMA.16816.F32 R12, R172, R34, R36 ;  /* 0x00000022ac0c723c */ /* 0x000fe20000001824 */
[----:B------:R-:W-:Y:S04]  /*2450*/  LDSM.16.M88.4 R36, [R214] ;  /* 0x00000000d624783b */ /* 0x000fe80000000200 */
[----:B------:R-:W-:Y:S03]  /*2460*/  LDSM.16.M88.4 R32, [R201+0x5800] ;  /* 0x00580000c920783b */ /* 0x000fe60000000200 */
[----:B--2---:R-:W-:Y:S08]  /*2470*/  HMMA.16816.F32 R4, R176, R8, R4 ;  /* 0x00000008b004723c */ /* 0x004ff00000001804 */
[C---:B------:R-:W-:Y:S08]  /*2480*/  HMMA.16816.F32 R108, R168.reuse, R88, R108 ;  /* 0x00000058a86c723c */ /* 0x040ff0000000186c */
[----:B------:R-:W-:Y:S01]  /*2490*/  HMMA.16816.F32 R112, R168, R90, R112 ;  /* 0x0000005aa870723c */ /* 0x000fe20000001870 */
[----:B------:R-:W2:Y:S07]  /*24a0*/  LDSM.16.M88.4 R88, [R202+0x2800] ;  /* 0x00280000ca58783b */ /* 0x000eae0000000200 */
[C---:B---3--:R-:W-:Y:S08]  /*24b0*/  HMMA.16816.F32 R84, R172.reuse, R92, R104 ;  /* 0x0000005cac54723c */ /* 0x048ff00000001868 */
[----:B-1----:R-:W-:Y:S01]  /*24c0*/  HMMA.16816.F32 R104, R172, R18, R24 ;  /* 0x00000012ac68723c */ /* 0x002fe20000001818 */
[----:B------:R-:W1:Y:S07]  /*24d0*/  LDSM.16.M88.4 R24, [R205+0x4000] ;  /* 0x00400000cd18783b */ /* 0x000e6e0000000200 */
[----:B------:R-:W-:Y:S01]  /*24e0*/  HMMA.16816.F32 R8, R176, R10, R12 ;  /* 0x0000000ab008723c */ /* 0x000fe2000000180c */
[----:B------:R-:W3:Y:S07]  /*24f0*/  LDSM.16.M88.4 R12, [R201+0x4800] ;  /* 0x00480000c90c783b */ /* 0x000eee0000000200 */
[----:B----4-:R-:W-:Y:S08]  /*2500*/  HMMA.16816.F32 R4, R184, R20, R4 ;  /* 0x00000014b804723c */ /* 0x010ff00000001804 */
[C---:B-----5:R-:W-:Y:S08]  /*2510*/  HMMA.16816.F32 R52, R172.reuse, R68, R72 ;  /* 0x00000044ac34723c */ /* 0x060ff00000001848 */
[C---:B------:R-:W-:Y:S08]  /*2520*/  HMMA.16816.F32 R72, R172.reuse, R80, R108 ;  /* 0x00000050ac48723c */ /* 0x040ff0000000186c */
[C---:B------:R-:W-:Y:S01]  /*2530*/  HMMA.16816.F32 R108, R172.reuse, R40, R44 ;  /* 0x00000028ac6c723c */ /* 0x040fe2000000182c */
[----:B------:R-:W4:Y:S07]  /*2540*/  LDSM.16.M88.4 R44, [R202+0x4000] ;  /* 0x00400000ca2c783b */ /* 0x000f2e0000000200 */
[----:B------:R-:W-:Y:S08]  /*2550*/  HMMA.16816.F32 R68, R172, R70, R100 ;  /* 0x00000046ac44723c */ /* 0x000ff00000001864 */
[----:B------:R-:W-:Y:S08]  /*2560*/  HMMA.16816.F32 R8, R184, R22, R8 ;  /* 0x00000016b808723c */ /* 0x000ff00000001808 */
[C---:B------:R-:W-:Y:S08]  /*2570*/  HMMA.16816.F32 R96, R172.reuse, R94, R96 ;  /* 0x0000005eac60723c */ /* 0x040ff00000001860 */
[C---:B--2---:R-:W-:Y:S01]  /*2580*/  HMMA.16816.F32 R92, R172.reuse, R88, R56 ;  /* 0x00000058ac5c723c */ /* 0x044fe20000001838 */
[----:B------:R-:W-:Y:S07]  /*2590*/  LDSM.16.M88.4 R56, [R201+0x6000] ;  /* 0x00600000c938783b */ /* 0x000fee0000000200 */
[C---:B------:R-:W-:Y:S01]  /*25a0*/  HMMA.16816.F32 R88, R172.reuse, R90, R28 ;  /* 0x0000005aac58723c */ /* 0x040fe2000000181c */
[----:B------:R-:W2:Y:S07]  /*25b0*/  LDSM.16.M88.4 R28, [R201+0x5000] ;  /* 0x00500000c91c783b */ /* 0x000eae0000000200 */
[----:B------:R-:W-:Y:S01]  /*25c0*/  HMMA.16816.F32 R100, R172, R16, R48 ;  /* 0x00000010ac64723c */ /* 0x000fe20000001830 */
[----:B------:R-:W-:Y:S07]  /*25d0*/  LDSM.16.M88.4 R48, [R205+0x5000] ;  /* 0x00500000cd30783b */ /* 0x000fee0000000200 */
[----:B-1----:R-:W-:Y:S08]  /*25e0*/  HMMA.16816.F32 R4, R192, R24, R4 ;  /* 0x00000018c004723c */ /* 0x002ff00000001804 */
[C---:B---3--:R-:W-:Y:S08]  /*25f0*/  HMMA.16816.F32 R16, R176.reuse, R12, R52 ;  /* 0x0000000cb010723c */ /* 0x048ff00000001834 */
[----:B------:R-:W-:Y:S08]  /*2600*/  HMMA.16816.F32 R20, R176, R14, R68 ;  /* 0x0000000eb014723c */ /* 0x000ff00000001844 */
[----:B------:R-:W-:Y:S01]  /*2610*/  HMMA.16816.F32 R8, R192, R26, R8 ;  /* 0x0000001ac008723c */ /* 0x000fe20000001808 */
[----:B------:R-:W1:Y:S07]  /*2620*/  LDSM.16.M88.4 R24, [R205+0x4800] ;  /* 0x00480000cd18783b */ /* 0x000e6e0000000200 */
[----:B------:R-:W-:Y:S01]  /*2630*/  HMMA.16816.F32 R120, R172, R42, R120 ;  /* 0x0000002aac78723c */ /* 0x000fe20000001878 */
[----:B------:R-:W3:Y:S07]  /*2640*/  LDSM.16.M88.4 R40, [R213] ;  /* 0x00000000d528783b */ /* 0x000eee0000000200 */
[----:B----4-:R-:W-:Y:S08]  /*2650*/  HMMA.16816.F32 R12, R196, R44, R4 ;  /* 0x0000002cc40c723c */ /* 0x010ff00000001804 */
[----:B------:R-:W-:Y:S08]  /*2660*/  HMMA.16816.F32 R4, R184, R36, R16 ;  /* 0x00000024b804723c */ /* 0x000ff00000001810 */
[----:B------:R-:W-:Y:S08]  /*2670*/  HMMA.16816.F32 R80, R172, R82, R112 ;  /* 0x00000052ac50723c */ /* 0x000ff00000001870 */
[----:B------:R-:W-:Y:S01]  /*2680*/  HMMA.16816.F32 R16, R184, R38, R20 ;  /* 0x00000026b810723c */ /* 0x000fe20000001814 */
[----:B------:R-:W4:Y:S07]  /*2690*/  LDSM.16.M88.4 R36, [R202+0x4800] ;  /* 0x00480000ca24783b */ /* 0x000f2e0000000200 */
[----:B--2---:R-:W-:Y:S01]  /*26a0*/  HMMA.16816.F32 R52, R176, R28, R72 ;  /* 0x0000001cb034723c */ /* 0x004fe20000001848 */
[----:B------:R-:W-:Y:S01]  /*26b0*/  FMUL.FTZ R0, R12, c[0x0][0x320] ;  /* 0x0000c8000c007a20 */ /* 0x000fe20000410000 */
[----:B------:R-:W2:Y:S06]  /*26c0*/  LDSM.16.M88.4 R20, [R212] ;  /* 0x00000000d414783b */ /* 0x000eac0000000200 */
[----:B-1----:R-:W-:Y:S08]  /*26d0*/  HMMA.16816.F32 R4, R192, R24, R4 ;  /* 0x00000018c004723c */ /* 0x002ff00000001804 */
[C---:B------:R-:W-:Y:S01]  /*26e0*/  HMMA.16816.F32 R76, R172.reuse, R116, R76 ;  /* 0x00000074ac4c723c */ /* 0x040fe2000000184c */
[----:B------:R1:W1:Y:S07]  /*26f0*/  MUFU.TANH R127, R0 ;  /* 0x00000000007f7308 */ /* 0x00026e0000002400 */
[----:B------:R-:W-:Y:S08]  /*2700*/  HMMA.16816.F32 R116, R172, R118, R60 ;  /* 0x00000076ac74723c */ /* 0x000ff0000000183c */
[----:B------:R-:W-:Y:S01]  /*2710*/  HMMA.16816.F32 R60, R176, R30, R80 ;  /* 0x0000001eb03c723c */ /* 0x000fe20000001850 */
[----:B-1----:R-:W-:-:S07]  /*2720*/  FMUL.FTZ R0, R13, c[0x0][0x320] ;  /* 0x0000c8000d007a20 */ /* 0x002fce0000410000 */
[----:B------:R-:W-:Y:S01]  /*2730*/  HMMA.16816.F32 R28, R196, R46, R8 ;  /* 0x0000002ec41c723c */ /* 0x000fe20000001808 */
[----:B------:R1:W1:Y:S01]  /*2740*/  MUFU.TANH R126, R0 ;  /* 0x00000000007e7308 */ /* 0x0002620000002400 */
[----:B------:R-:W-:Y:S06]  /*2750*/  LDSM.16.M88.4 R44, [R201+0x6800] ;  /* 0x00680000c92c783b */ /* 0x000fec0000000200 */
[----:B---3--:R-:W-:Y:S01]  /*2760*/  HMMA.16816.F32 R8, R184, R40, R52 ;  /* 0x00000028b808723c */ /* 0x008fe20000001834 */
[----:B------:R-:W-:Y:S01]  /*2770*/  LDSM.16.M88.4 R52, [R205+0x5800] ;  /* 0x00580000cd34783b */ /* 0x000fe20000000200 */
[----:B-1----:R-:W-:-:S04]  /*2780*/  FMUL.FTZ R0, R14, c[0x0][0x320] ;  /* 0x0000c8000e007a20 */ /* 0x002fc80000410000 */
[----:B------:R1:W3:Y:S02]  /*2790*/  MUFU.TANH R129, R0 ;  /* 0x0000000000817308 */ /* 0x0002e40000002400 */
[C---:B------:R-:W-:Y:S08]  /*27a0*/  HMMA.16816.F32 R84, R176.reuse, R32, R84 ;  /* 0x00000020b054723c */ /* 0x040ff00000001854 */
[----:B------:R-:W-:Y:S01]  /*27b0*/  HMMA.16816.F32 R68, R176, R34, R96 ;  /* 0x00000022b044723c */ /* 0x000fe20000001860 */
[----:B------:R-:W5:Y:S01]  /*27c0*/  LDSM.16.M88.4 R32, [R202+0x5000] ;  /* 0x00500000ca20783b */ /* 0x000f620000000200 */
[----:B-1----:R-:W-:-:S06]  /*27d0*/  FMUL.FTZ R0, R15, c[0x0][0x320] ;  /* 0x0000c8000f007a20 */ /* 0x002fcc0000410000 */
[----:B------:R-:W-:Y:S01]  /*27e0*/  HMMA.16816.F32 R12, R192, R26, R16 ;  /* 0x0000001ac00c723c */ /* 0x000fe20000001810 */
[----:B------:R1:W1:Y:S07]  /*27f0*/  MUFU.TANH R128, R0 ;  /* 0x0000000000807308 */ /* 0x00026e0000002400 */
[----:B----4-:R-:W-:Y:S01]  /*2800*/  HMMA.16816.F32 R16, R196, R36, R4 ;  /* 0x00000024c410723c */ /* 0x010fe20000001804 */
[----:B-1----:R-:W-:-:S04]  /*2810*/  FMUL.FTZ R0, R28, c[0x0][0x320] ;  /* 0x0000c8001c007a20 */ /* 0x002fc80000410000 */
[----:B------:R1:W4:Y:S03]  /*2820*/  MUFU.TANH R115, R0 ;  /* 0x0000000000737308 */ /* 0x0003260000002400 */
[----:B------:R-:W-:Y:S01]  /*2830*/  HMMA.16816.F32 R4, R192, R48, R8 ;  /* 0x00000030c004723c */ /* 0x000fe20000001808 */
[----:B-1----:R-:W-:-:S04]  /*2840*/  FMUL.FTZ R0, R29, c[0x0][0x320] ;  /* 0x0000c8001d007a20 */ /* 0x002fc80000410000 */
[----:B------:R1:W1:Y:S03]  /*2850*/  MUFU.TANH R114, R0 ;  /* 0x0000000000727308 */ /* 0x0002660000002400 */
[----:B------:R-:W-:Y:S01]  /*2860*/  HMMA.16816.F32 R24, R184, R42, R60 ;  /* 0x0000002ab818723c */ /* 0x000fe2000000183c */
[----:B------:R-:W-:Y:S07]  /*2870*/  LDSM.16.M88.4 R40, [R202+0x5800] ;  /* 0x00580000ca28783b */ /* 0x000fee0000000200 */
[----:B------:R-:W-:Y:S01]  /*2880*/  HMMA.16816.F32 R8, R196, R38, R12 ;  /* 0x00000026c408723c */ /* 0x000fe2000000180c */
[----:B------:R-:W-:Y:S01]  /*2890*/  LDSM.16.M88.4 R36, [R210] ;  /* 0x00000000d224783b */ /* 0x000fe20000000200 */
[----:B-1----:R-:W-:-:S04]  /*28a0*/  FMUL.FTZ R0, R30, c[0x0][0x320] ;  /* 0x0000c8001e007a20 */ /* 0x002fc80000410000 */
[----:B------:R1:W1:Y:S02]  /*28b0*/  MUFU.TANH R125, R0 ;  /* 0x00000000007d7308 */ /* 0x0002640000002400 */
[----:B-1----:R-:W-:Y:S01]  /*28c0*/  FMUL.FTZ R0, R31, c[0x0][0x320] ;  /* 0x0000c8001f007a20 */ /* 0x002fe20000410000 */
[----:B--2---:R-:W-:Y:S01]  /*28d0*/  HMMA.16816.F32 R12, R184, R20, R84 ;  /* 0x00000014b80c723c */ /* 0x004fe20000001854 */
[----:B------:R-:W1:Y:S04]  /*28e0*/  LDSM.16.M88.4 R28, [R211] ;  /* 0x00000000d31c783b */ /* 0x000e680000000200 */
[----:B------:R2:W1:Y:S02]  /*28f0*/  MUFU.TANH R124, R0 ;  /* 0x00000000007c7308 */ /* 0x0004640000002400 */
[----:B--2---:R-:W-:-:S06]  /*2900*/  FMUL.FTZ R0, R16, c[0x0][0x320] ;  /* 0x0000c80010007a20 */ /* 0x004fcc0000410000 */
[----:B------:R2:W1:Y:S02]  /*2910*/  MUFU.TANH R99, R0 ;  /* 0x0000000000637308 */ /* 0x0004640000002400 */
[----:B--2---:R-:W-:-:S06]  /*2920*/  FMUL.FTZ R0, R17, c[0x0][0x320] ;  /* 0x0000c80011007a20 */ /* 0x004fcc0000410000 */
[----:B------:R2:W1:Y:S02]  /*2930*/  MUFU.TANH R98, R0 ;  /* 0x0000000000627308 */ /* 0x0004640000002400 */
[----:B--2---:R-:W-:-:S06]  /*2940*/  FMUL.FTZ R0, R18, c[0x0][0x320] ;  /* 0x0000c80012007a20 */ /* 0x004fcc0000410000 */
[----:B------:R2:W1:Y:S02]  /*2950*/  MUFU.TANH R113, R0 ;  /* 0x0000000000717308 */ /* 0x0004640000002400 */
[----:B--2---:R-:W-:Y:S02]  /*2960*/  FMUL.FTZ R0, R19, c[0x0][0x320] ;  /* 0x0000c80013007a20 */ /* 0x004fe40000410000 */
[----:B-----5:R-:W-:Y:S04]  /*2970*/  HMMA.16816.F32 R16, R196, R32, R4 ;  /* 0x00000020c410723c */ /* 0x020fe80000001804 */
[----:B------:R2:W1:Y:S04]  /*2980*/  MUFU.TANH R112, R0 ;  /* 0x0000000000707308 */ /* 0x0004680000002400 */
[----:B------:R-:W-:Y:S01]  /*2990*/  HMMA.16816.F32 R4, R192, R50, R24 ;  /* 0x00000032c004723c */ /* 0x000fe20000001818 */
[----:B------:R-:W-:Y:S01]  /*29a0*/  LDSM.16.M88.4 R48, [R202+0x6000] ;  /* 0x00600000ca30783b */ /* 0x000fe20000000200 */
[----:B--2---:R-:W-:-:S04]  /*29b0*/  FMUL.FTZ R0, R8, c[0x0][0x320] ;  /* 0x0000c80008007a20 */ /* 0x004fc80000410000 */
[----:B------:R2:W1:Y:S02]  /*29c0*/  MUFU.TANH R97, R0 ;  /* 0x0000000000617308 */ /* 0x0004640000002400 */
[----:B------:R-:W-:Y:S01]  /*29d0*/  HMMA.16816.F32 R76, R176, R56, R76 ;  /* 0x00000038b04c723c */ /* 0x000fe2000000184c */
[----:B--2---:R-:W-:-:S05]  /*29e0*/  FMUL.FTZ R0, R9, c[0x0][0x320] ;  /* 0x0000c80009007a20 */ /* 0x004fca0000410000 */
[----:B------:R2:W1:Y:S02]  /*29f0*/  MUFU.TANH R96, R0 ;  /* 0x0000000000607308 */ /* 0x0004640000002400 */
[----:B------:R-:W-:Y:S08]  /*2a00*/  HMMA.16816.F32 R60, R176, R44, R92 ;  /* 0x0000002cb03c723c */ /* 0x000ff0000000185c */
[----:B------:R-:W-:Y:S01]  /*2a10*/  HMMA.16816.F32 R20, R184, R22, R68 ;  /* 0x00000016b814723c */ /* 0x000fe20000001844 */
[----:B--2---:R-:W-:-:S04]  /*2a20*/  FMUL.FTZ R0, R10, c[0x0][0x320] ;  /* 0x0000c8000a007a20 */ /* 0x004fc80000410000 */
[----:B------:R2:W1:Y:S03]  /*2a30*/  MUFU.TANH R93, R0 ;  /* 0x00000000005d7308 */ /* 0x0004660000002400 */
[----:B------:R-:W-:Y:S01]  /*2a40*/  HMMA.16816.F32 R4, R196, R34, R4 ;  /* 0x00000022c404723c */ /* 0x000fe20000001804 */
[----:B------:R-:W5:Y:S01]  /*2a50*/  LDSM.16.M88.4 R32, [R205+0x6000] ;  /* 0x00600000cd20783b */ /* 0x000f620000000200 */
[----:B--2---:R-:W-:-:S06]  /*2a60*/  FMUL.FTZ R0, R11, c[0x0][0x320] ;  /* 0x0000c8000b007a20 */ /* 0x004fcc0000410000 */
[----:B------:R-:W-:Y:S01]  /*2a70*/  HMMA.16816.F32 R8, R192, R52, R12 ;  /* 0x00000034c008723c */ /* 0x000fe2000000180c */
[----:B------:R2:W1:Y:S07]  /*2a80*/  MUFU.TANH R92, R0 ;  /* 0x00000000005c7308 */ /* 0x00046e0000002400 */
[----:B------:R-:W-:Y:S01]  /*2a90*/  HMMA.16816.F32 R72, R176, R58, R116 ;  /* 0x0000003ab048723c */ /* 0x000fe20000001874 */
[----:B------:R-:W3:Y:S01]  /*2aa0*/  LDSM.16.M88.4 R56, [R201+0x7000] ;  /* 0x00700000c938783b */ /* 0x000ee20000000200 */
[----:B--2---:R-:W-:-:S04]  /*2ab0*/  FMUL.FTZ R0, R16, c[0x0][0x320] ;  /* 0x0000c80010007a20 */ /* 0x004fc80000410000 */
[----:B------:R2:W2:Y:S02]  /*2ac0*/  MUFU.TANH R85, R0 ;  /* 0x0000000000557308 */ /* 0x0004a40000002400 */
[----:B-1----:R-:W-:Y:S08]  /*2ad0*/  HMMA.16816.F32 R12, R184, R28, R76 ;  /* 0x0000001cb80c723c */ /* 0x002ff0000000184c */
[----:B------:R-:W-:Y:S01]  /*2ae0*/  HMMA.16816.F32 R24, R196, R40, R8 ;  /* 0x00000028c418723c */ /* 0x000fe20000001808 */
[----:B--2---:R-:W-:-:S07]  /*2af0*/  FMUL.FTZ R0, R17, c[0x0][0x320] ;  /* 0x0000c80011007a20 */ /* 0x004fce0000410000 */
[----:B------:R-:W-:Y:S01]  /*2b00*/  HMMA.16816.F32 R8, R192, R54, R20 ;  /* 0x00000036c008723c */ /* 0x000fe20000001814 */
[----:B------:R1:W2:Y:S02]  /*2b10*/  MUFU.TANH R83, R0 ;  /* 0x0000000000537308 */ /* 0x0002a40000002400 */
[----:B-1----:R-:W-:-:S06]  /*2b20*/  FMUL.FTZ R0, R18, c[0x0][0x320] ;  /* 0x0000c80012007a20 */ /* 0x002fcc0000410000 */
[----:B------:R1:W1:Y:S01]  /*2b30*/  MUFU.TANH R87, R0 ;  /* 0x0000000000577308 */ /* 0x0002620000002400 */
[----:B------:R-:W-:Y:S01]  /*2b40*/  HMMA.16816.F32 R20, R184, R30, R72 ;  /* 0x0000001eb814723c */ /* 0x000fe20000001848 */
[----:B------:R-:W-:Y:S01]  /*2b50*/  LDSM.16.M88.4 R28, [R209] ;  /* 0x00000000d11c783b */ /* 0x000fe20000000200 */
[----:B-1----:R-:W-:-:S05]  /*2b60*/  FMUL.FTZ R0, R19, c[0x0][0x320] ;  /* 0x0000c80013007a20 */ /* 0x002fca0000410000 */
[----:B------:R1:W1:Y:S01]  /*2b70*/  MUFU.TANH R86, R0 ;  /* 0x0000000000567308 */ /* 0x0002620000002400 */
[----:B-----5:R-:W-:Y:S01]  /*2b80*/  HMMA.16816.F32 R16, R192, R32, R12 ;  /* 0x00000020c010723c */ /* 0x020fe2000000180c */
[----:B-1----:R-:W-:-:S06]  /*2b90*/  FMUL.FTZ R0, R4, c[0x0][0x320] ;  /* 0x0000c80004007a20 */ /* 0x002fcc0000410000 */
[----:B------:R1:W1:Y:S02]  /*2ba0*/  MUFU.TANH R81, R0 ;  /* 0x0000000000517308 */ /* 0x0002640000002400 */
[----:B-1----:R-:W-:-:S06]  /*2bb0*/  FMUL.FTZ R0, R5, c[0x0][0x320] ;  /* 0x0000c80005007a20 */ /* 0x002fcc0000410000 */
[----:B------:R1:W1:Y:S02]  /*2bc0*/  MUFU.TANH R80, R0 ;  /* 0x0000000000507308 */ /* 0x0002640000002400 */
[----:B-1----:R-:W-:-:S06]  /*2bd0*/  FMUL.FTZ R0, R6, c[0x0][0x320] ;  /* 0x0000c80006007a20 */ /* 0x002fcc0000410000 */
[----:B------:R1:W1:Y:S02]  /*2be0*/  MUFU.TANH R84, R0 ;  /* 0x0000000000547308 */ /* 0x0002640000002400 */
[----:B-1----:R-:W-:Y:S02]  /*2bf0*/  FMUL.FTZ R0, R7, c[0x0][0x320] ;  /* 0x0000c80007007a20 */ /* 0x002fe40000410000 */
[----:B------:R-:W-:Y:S04]  /*2c00*/  HMMA.16816.F32 R4, R196, R42, R8 ;  /* 0x0000002ac404723c */ /* 0x000fe80000001808 */
[----:B------:R1:W1:Y:S02]  /*2c10*/  MUFU.TANH R82, R0 ;  /* 0x0000000000527308 */ /* 0x0002640000002400 */
[----:B-1----:R-:W-:-:S06]  /*2c20*/  FMUL.FTZ R0, R24, c[0x0][0x320] ;  /* 0x0000c80018007a20 */ /* 0x002fcc0000410000 */
[----:B------:R1:W1:Y:S01]  /*2c30*/  MUFU.TANH R72, R0 ;  /* 0x0000000000487308 */ /* 0x0002620000002400 */
[----:B------:R-:W-:Y:S01]  /*2c40*/  HMMA.16816.F32 R68, R176, R46, R88 ;  /* 0x0000002eb044723c */ /* 0x000fe20000001858 */
[----:B------:R-:W-:Y:S07]  /*2c50*/  LDSM.16.M88.4 R44, [R205+0x6800] ;  /* 0x00680000cd2c783b */ /* 0x000fee0000000200 */
[----:B------:R-:W-:Y:S01]  /*2c60*/  HMMA.16816.F32 R12, R184, R36, R60 ;  /* 0x00000024b80c723c */ /* 0x000fe2000000183c */
[----:B------:R-:W5:Y:S01]  /*2c70*/  LDSM.16.M88.4 R60, [R201+0x7800] ;  /* 0x00780000c93c783b */ /* 0x000f620000000200 */
[----:B-1----:R-:W-:-:S06]  /*2c80*/  FMUL.FTZ R0, R25, c[0x0][0x320] ;  /* 0x0000c80019007a20 */ /* 0x002fcc0000410000 */
[----:B------:R-:W-:Y:S01]  /*2c90*/  HMMA.16816.F32 R8, R192, R34, R20 ;  /* 0x00000022c008723c */ /* 0x000fe20000001814 */
[----:B------:R-:W1:Y:S01]  /*2ca0*/  LDSM.16.M88.4 R32, [R202+0x6800] ;  /* 0x00680000ca20783b */ /* 0x000e620000000200 */
[----:B------:R2:W1:Y:S02]  /*2cb0*/  MUFU.TANH R67, R0 ;  /* 0x0000000000437308 */ /* 0x0004640000002400 */
[----:B--2---:R-:W-:-:S06]  /*2cc0*/  FMUL.FTZ R0, R26, c[0x0][0x320] ;  /* 0x0000c8001a007a20 */ /* 0x004fcc0000410000 */
[----:B------:R2:W1:Y:S02]  /*2cd0*/  MUFU.TANH R75, R0 ;  /* 0x00000000004b7308 */ /* 0x0004640000002400 */
[----:B--2---:R-:W-:Y:S02]  /*2ce0*/  FMUL.FTZ R0, R27, c[0x0][0x320] ;  /* 0x0000c8001b007a20 */ /* 0x004fe40000410000 */
[----:B------:R-:W-:Y:S04]  /*2cf0*/  HMMA.16816.F32 R24, R196, R48, R16 ;  /* 0x00000030c418723c */ /* 0x000fe80000001810 */
[----:B------:R2:W1:Y:S02]  /*2d00*/  MUFU.TANH R74, R0 ;  /* 0x00000000004a7308 */ /* 0x0004640000002400 */
[----:B--2---:R-:W-:-:S06]  /*2d10*/  FMUL.FTZ R0, R4, c[0x0][0x320] ;  /* 0x0000c80004007a20 */ /* 0x004fcc0000410000 */
[----:B------:R2:W1:Y:S01]  /*2d20*/  MUFU.TANH R66, R0 ;  /* 0x0000000000427308 */ /* 0x0004620000002400 */
[----:B------:R-:W-:Y:S01]  /*2d30*/  HMMA.16816.F32 R20, R184, R38, R68 ;  /* 0x00000026b814723c */ /* 0x000fe20000001844 */
[----:B------:R-:W-:Y:S01]  /*2d40*/  LDSM.16.M88.4 R36, [R202+0x7000] ;  /* 0x00700000ca24783b */ /* 0x000fe20000000200 */
[----:B--2---:R-:W-:-:S05]  /*2d50*/  FMUL.FTZ R0, R5, c[0x0][0x320] ;  /* 0x0000c80005007a20 */ /* 0x004fca0000410000 */
[----:B------:R2:W1:Y:S01]  /*2d60*/  MUFU.TANH R65, R0 ;  /* 0x0000000000417308 */ /* 0x0004620000002400 */
[----:B---3--:R-:W-:Y:S01]  /*2d70*/  HMMA.16816.F32 R40, R176, R58, R104 ;  /* 0x0000003ab028723c */ /* 0x008fe20000001868 */
[----:B--2---:R-:W-:-:S06]  /*2d80*/  FMUL.FTZ R0, R6, c[0x0][0x320] ;  /* 0x0000c80006007a20 */ /* 0x004fcc0000410000 */
[----:B------:R2:W3:Y:S01]  /*2d90*/  MUFU.TANH R73, R0 ;  /* 0x0000000000497308 */ /* 0x0004e20000002400 */
[----:B------:R-:W-:Y:S01]  /*2da0*/  HMMA.16816.F32 R76, R176, R56, R100 ;  /* 0x00000038b04c723c */ /* 0x000fe20000001864 */
[----:B--2---:R-:W-:-:S07]  /*2db0*/  FMUL.FTZ R0, R7, c[0x0][0x320] ;  /* 0x0000c80007007a20 */ /* 0x004fce0000410000 */
[----:B------:R-:W-:Y:S01]  /*2dc0*/  HMMA.16816.F32 R4, R196, R50, R8 ;  /* 0x00000032c404723c */ /* 0x000fe20000001808 */
[----:B------:R-:W2:Y:S01]  /*2dd0*/  LDSM.16.M88.4 R48, [R205+0x7000] ;  /* 0x00700000cd30783b */ /* 0x000ea20000000200 */
[----:B------:R1:W1:Y:S02]  /*2de0*/  MUFU.TANH R68, R0 ;  /* 0x0000000000447308 */ /* 0x0002640000002400 */
[----:B-1----:R-:W-:-:S06]  /*2df0*/  FMUL.FTZ R0, R24, c[0x0][0x320] ;  /* 0x0000c80018007a20 */ /* 0x002fcc0000410000 */
[----:B------:R1:W1:Y:S01]  /*2e00*/  MUFU.TANH R58, R0 ;  /* 0x00000000003a7308 */ /* 0x0002620000002400 */
[----:B-----5:R-:W-:Y:S01]  /*2e10*/  HMMA.16816.F32 R52, R176, R60, R108 ;  /* 0x0000003cb034723c */ /* 0x020fe2000000186c */
[----:B-1----:R-:W-:-:S06]  /*2e20*/  FMUL.FTZ R0, R25, c[0x0][0x320] ;  /* 0x0000c80019007a20 */ /* 0x002fcc0000410000 */
[----:B------:R1:W1:Y:S01]  /*2e30*/  MUFU.TANH R57, R0 ;  /* 0x0000000000397308 */ /* 0x0002620000002400 */
[----:B------:R-:W-:Y:S01]  /*2e40*/  HMMA.16816.F32 R16, R192, R44, R12 ;  /* 0x0000002cc010723c */ /* 0x000fe2000000180c */
[----:B-1----:R-:W-:-:S06]  /*2e50*/  FMUL.FTZ R0, R26, c[0x0][0x320] ;  /* 0x0000c8001a007a20 */ /* 0x002fcc0000410000 */
[----:B------:R1:W1:Y:S01]  /*2e60*/  MUFU.TANH R61, R0 ;  /* 0x00000000003d7308 */ /* 0x0002620000002400 */
[----:B------:R-:W-:Y:S01]  /*2e70*/  HMMA.16816.F32 R8, R192, R46, R20 ;  /* 0x0000002ec008723c */ /* 0x000fe20000001814 */
[----:B------:R-:W5:Y:S01]  /*2e80*/  LDSM.16.M88.4 R44, [R208] ;  /* 0x00000000d02c783b */ /* 0x000f620000000200 */
[----:B-1----:R-:W-:-:S05]  /*2e90*/  FMUL.FTZ R0, R27, c[0x0][0x320] ;  /* 0x0000c8001b007a20 */ /* 0x002fca0000410000 */
[----:B------:R1:W1:Y:S01]  /*2ea0*/  MUFU.TANH R60, R0 ;  /* 0x00000000003c7308 */ /* 0x0002620000002400 */
[----:B------:R-:W-:Y:S01]  /*2eb0*/  HMMA.16816.F32 R24, R184, R30, R40 ;  /* 0x0000001eb818723c */ /* 0x000fe20000001828 */
[----:B-1----:R-:W-:-:S06]  /*2ec0*/  FMUL.FTZ R0, R4, c[0x0][0x320] ;  /* 0x0000c80004007a20 */ /* 0x002fcc0000410000 */
[----:B------:R1:W1:Y:S01]  /*2ed0*/  MUFU.TANH R56, R0 ;  /* 0x0000000000387308 */ /* 0x0002620000002400 */
[----:B------:R-:W-:Y:S01]  /*2ee0*/  HMMA.16816.F32 R12, R184, R28, R76 ;  /* 0x0000001cb80c723c */ /* 0x000fe2000000184c */
[----:B------:R-:W-:Y:S01]  /*2ef0*/  LDSM.16.M88.4 R28, [R202+0x7800] ;  /* 0x00780000ca1c783b */ /* 0x000fe20000000200 */
[----:B-1----:R-:W-:-:S05]  /*2f00*/  FMUL.FTZ R0, R5, c[0x0][0x320] ;  /* 0x0000c80005007a20 */ /* 0x002fca0000410000 */
[----:B------:R1:W1:Y:S01]  /*2f10*/  MUFU.TANH R43, R0 ;  /* 0x00000000002b7308 */ /* 0x0002620000002400 */
[----:B------:R-:W-:Y:S01]  /*2f20*/  HMMA.16816.F32 R20, R196, R32, R16 ;  /* 0x00000020c414723c */ /* 0x000fe20000001810 */
[----:B-1----:R-:W-:-:S06]  /*2f30*/  FMUL.FTZ R0, R6, c[0x0][0x320] ;  /* 0x0000c80006007a20 */ /* 0x002fcc0000410000 */
[----:B------:R1:W1:Y:S01]  /*2f40*/  MUFU.TANH R59, R0 ;  /* 0x00000000003b7308 */ /* 0x0002620000002400 */
[----:B------:R-:W-:Y:S01]  /*2f50*/  HMMA.16816.F32 R8, R196, R34, R8 ;  /* 0x00000022c408723c */ /* 0x000fe20000001808 */
[----:B------:R-:W3:Y:S01]  /*2f60*/  LDSM.16.M88.4 R32, [R205+0x7800] ;  /* 0x00780000cd20783b */ /* 0x000ee20000000200 */
[----:B------:R-:W-:Y:S01]  /*2f70*/  ISETP.GT.AND P0, PT, R64, R161, PT ;  /* 0x000000a14000720c */ /* 0x000fe20003f04270 */
[----:B------:R-:W-:-:S04]  /*2f80*/  DEPBAR.LE SB0, 0x0 ;  /* 0x000080000000791a */ /* 0x000fc80000000000 */
[----:B-1----:R-:W-:Y:S02]  /*2f90*/  FMUL.FTZ R0, R7, c[0x0][0x320] ;  /* 0x0000c80007007a20 */ /* 0x002fe40000410000 */
[----:B------:R-:W-:Y:S08]  /*2fa0*/  HMMA.16816.F32 R4, R176, R62, R120 ;  /* 0x0000003eb004723c */ /* 0x000ff00000001878 */
[----:B--2---:R-:W-:Y:S08]  /*2fb0*/  HMMA.16816.F32 R16, R192, R48, R12 ;  /* 0x00000030c010723c */ /* 0x004ff0000000180c */
[C---:B-----5:R-:W-:Y:S08]  /*2fc0*/  HMMA.16816.F32 R12, R184.reuse, R44, R52 ;  /* 0x0000002cb80c723c */ /* 0x060ff00000001834 */
[----:B------:R-:W-:Y:S08]  /*2fd0*/  HMMA.16816.F32 R4, R184, R46, R4 ;  /* 0x0000002eb804723c */ /* 0x000ff00000001804 */
[C---:B------:R-:W-:Y:S08]  /*2fe0*/  HMMA.16816.F32 R24, R192.reuse, R50, R24 ;  /* 0x00000032c018723c */ /* 0x040ff00000001818 */
[C---:B---3--:R-:W-:Y:S08]  /*2ff0*/  HMMA.16816.F32 R12, R192.reuse, R32, R12 ;  /* 0x00000020c00c723c */ /* 0x048ff0000000180c */
[----:B------:R-:W-:Y:S01]  /*3000*/  HMMA.16816.F32 R4, R192, R34, R4 ;  /* 0x00000022c004723c */ /* 0x000fe20000001804 */
[----:B------:R-:W-:-:S02]  /*3010*/  FMUL.FTZ R21, R21, c[0x0][0x320] ;  /* 0x0000c80015157a20 */ /* 0x000fc40000410000 */
[----:B------:R-:W-:Y:S02]  /*3020*/  FMUL.FTZ R22, R22, c[0x0][0x320] ;  /* 0x0000c80016167a20 */ /* 0x000fe40000410000 */
[----:B------:R-:W-:Y:S01]  /*3030*/  FMUL.FTZ R23, R23, c[0x0][0x320] ;  /* 0x0000c80017177a20 */ /* 0x000fe20000410000 */
[----:B------:R1:W2:Y:S01]  /*3040*/  MUFU.TANH R49, R0 ;  /* 0x0000000000317308 */ /* 0x0002a20000002400 */
[----:B------:R-:W-:Y:S02]  /*3050*/  FMUL.FTZ R8, R8, c[0x0][0x320] ;  /* 0x0000c80008087a20 */ /* 0x000fe40000410000 */
[----:B------:R-:W-:Y:S02]  /*3060*/  FMUL.FTZ R9, R9, c[0x0][0x320] ;  /* 0x0000c80009097a20 */ /* 0x000fe40000410000 */
[----:B------:R-:W-:Y:S02]  /*3070*/  FMUL.FTZ R10, R10, c[0x0][0x320] ;  /* 0x0000c8000a0a7a20 */ /* 0x000fe40000410000 */
[----:B------:R-:W-:Y:S01]  /*3080*/  FMUL.FTZ R11, R11, c[0x0][0x320] ;  /* 0x0000c8000b0b7a20 */ /* 0x000fe20000410000 */
[----:B------:R-:W3:Y:S01]  /*3090*/  MUFU.TANH R40, R21 ;  /* 0x0000001500287308 */ /* 0x000ee20000002400 */
[----:B-1----:R-:W-:-:S07]  /*30a0*/  FMUL.FTZ R0, R20, c[0x0][0x320] ;  /* 0x0000c80014007a20 */ /* 0x002fce0000410000 */
[----:B------:R-:W1:Y:S02]  /*30b0*/  MUFU.TANH R48, R22 ;  /* 0x0000001600307308 */ /* 0x000e640000002400 */
[C---:B------:R-:W-:Y:S06]  /*30c0*/  HMMA.16816.F32 R4, R196.reuse, R30, R4 ;  /* 0x0000001ec404723c */ /* 0x040fec0000001804 */
[----:B------:R5:W1:Y:S08]  /*30d0*/  MUFU.TANH R45, R23 ;  /* 0x00000017002d7308 */ /* 0x000a700000002400 */
[----:B------:R-:W1:Y:S01]  /*30e0*/  MUFU.TANH R44, R10 ;  /* 0x0000000a002c7308 */ /* 0x000e620000002400 */
[C---:B-----5:R-:W-:Y:S07]  /*30f0*/  HMMA.16816.F32 R20, R196.reuse, R36, R16 ;  /* 0x00000024c414723c */ /* 0x060fee0000001810 */
[----:B------:R-:W1:Y:S01]  /*3100*/  MUFU.TANH R37, R8 ;  /* 0x0000000800257308 */ /* 0x000e620000002400 */
[C---:B------:R-:W-:Y:S07]  /*3110*/  HMMA.16816.F32 R16, R196.reuse, R38, R24 ;  /* 0x00000026c410723c */ /* 0x040fee0000001818 */
[----:B------:R-:W1:Y:S08]  /*3120*/  MUFU.TANH R36, R9 ;  /* 0x0000000900247308 */ /* 0x000e700000002400 */
[----:B------:R5:W1:Y:S02]  /*3130*/  MUFU.TANH R42, R11 ;  /* 0x0000000b002a7308 */ /* 0x000a640000002400 */
[----:B-----5:R-:W-:Y:S01]  /*3140*/  HMMA.16816.F32 R8, R196, R28, R12 ;  /* 0x0000001cc408723c */ /* 0x020fe2000000180c */
[----:B------:R-:W-:-:S02]  /*3150*/  FMUL.FTZ R20, R20, c[0x0][0x320] ;  /* 0x0000c80014147a20 */ /* 0x000fc40000410000 */
[----:B------:R-:W-:Y:S02]  /*3160*/  FMUL.FTZ R21, R21, c[0x0][0x320] ;  /* 0x0000c80015157a20 */ /* 0x000fe40000410000 */
[----:B------:R-:W-:Y:S02]  /*3170*/  FMUL.FTZ R22, R22, c[0x0][0x320] ;  /* 0x0000c80016167a20 */ /* 0x000fe40000410000 */
[----:B------:R-:W-:Y:S02]  /*3180*/  FMUL.FTZ R23, R23, c[0x0][0x320] ;  /* 0x0000c80017177a20 */ /* 0x000fe40000410000 */
[----:B------:R-:W-:Y:S02]  /*3190*/  FMUL.FTZ R16, R16, c[0x0][0x320] ;  /* 0x0000c80010107a20 */ /* 0x000fe40000410000 */
[----:B------:R-:W-:Y:S02]  /*31a0*/  FMUL.FTZ R15, R17, c[0x0][0x320] ;  /* 0x0000c800110f7a20 */ /* 0x000fe40000410000 */
        /* <DEDUP_REMOVED lines=9> */
[----:B------:R-:W-:Y:S01]  /*3240*/  FMUL.FTZ R11, R11, c[0x0][0x320] ;  /* 0x0000c8000b0b7a20 */ /* 0x000fe20000410000 */
[----:B------:R1:W1:Y:S08]  /*3250*/  MUFU.TANH R27, R22 ;  /* 0x00000016001b7308 */ /* 0x0002700000002400 */
[----:B------:R1:W1:Y:S08]  /*3260*/  MUFU.TANH R26, R23 ;  /* 0x00000017001a7308 */ /* 0x0002700000002400 */
[----:B------:R1:W1:Y:S08]  /*3270*/  MUFU.TANH R25, R18 ;  /* 0x0000001200197308 */ /* 0x0002700000002400 */
[----:B------:R1:W1:Y:S08]  /*3280*/  MUFU.TANH R24, R19 ;  /* 0x0000001300187308 */ /* 0x0002700000002400 */
[----:B------:R1:W1:Y:S08]  /*3290*/  MUFU.TANH R41, R0 ;  /* 0x0000000000297308 */ /* 0x0002700000002400 */
[----:B------:R-:W1:Y:S08]  /*32a0*/  MUFU.TANH R20, R20 ;  /* 0x0000001400147308 */ /* 0x000e700000002400 */
[----:B------:R-:W1:Y:S08]  /*32b0*/  MUFU.TANH R21, R21 ;  /* 0x0000001500157308 */ /* 0x000e700000002400 */
[----:B------:R-:W1:Y:S08]  /*32c0*/  MUFU.TANH R16, R16 ;  /* 0x0000001000107308 */ /* 0x000e700000002400 */
[----:B------:R-:W1:Y:S08]  /*32d0*/  MUFU.TANH R15, R15 ;  /* 0x0000000f000f7308 */ /* 0x000e700000002400 */
[----:B------:R1:W1:Y:S08]  /*32e0*/  MUFU.TANH R14, R8 ;  /* 0x00000008000e7308 */ /* 0x0002700000002400 */
[----:B------:R1:W1:Y:S08]  /*32f0*/  MUFU.TANH R13, R9 ;  /* 0x00000009000d7308 */ /* 0x0002700000002400 */
[----:B------:R1:W1:Y:S08]  /*3300*/  MUFU.TANH R23, R10 ;  /* 0x0000000a00177308 */ /* 0x0002700000002400 */
[----:B------:R1:W1:Y:S08]  /*3310*/  MUFU.TANH R22, R11 ;  /* 0x0000000b00167308 */ /* 0x0002700000002400 */
[----:B------:R1:W1:Y:S08]  /*3320*/  MUFU.TANH R12, R4 ;  /* 0x00000004000c7308 */ /* 0x0002700000002400 */
[----:B------:R1:W1:Y:S08]  /*3330*/  MUFU.TANH R17, R5 ;  /* 0x0000000500117308 */ /* 0x0002700000002400 */
[----:B------:R1:W1:Y:S08]  /*3340*/  MUFU.TANH R19, R6 ;  /* 0x0000000600137308 */ /* 0x0002700000002400 */
[----:B------:R1:W1:Y:S01]  /*3350*/  MUFU.TANH R18, R7 ;  /* 0x0000000700127308 */ /* 0x0002620000002400 */
[----:B------:R-:W-:Y:S01]  /*3360*/  BSSY B0, `(.L_x_68) ;  /* 0x0000022000007945 */ /* 0x000fe20003800000 */
[----:B------:R-:W-:Y:S06]  /*3370*/  BAR.SYNC.DEFER_BLOCKING 0x0 ;  /* 0x0000000000007b1d */ /* 0x000fec0000010000 */
[----:B------:R-:W-:Y:S05]  /*3380*/  @!P0 BRA `(.L_x_69) ;  /* 0x000001f000008947 */ /* 0x000fea0003800000 */
[----:B-1234-:R-:W-:Y:S01]  /*3390*/  IADD3 R0, R160, -0x2, RZ ;  /* 0xfffffffea0007810 */ /* 0x01efe20007ffe0ff */
[C---:B------:R-:W-:Y:S01]  /*33a0*/  IMAD.SHL.U32 R8, R131.reuse, 0x40, RZ ;  /* 0x0000004083087824 */ /* 0x040fe200078e00ff */
[----:B------:R-:W-:-:S02]  /*33b0*/  SHF.L.U64.HI R9, R131, 0x6, R132 ;  /* 0x0000000683097819 */ /* 0x000fc40000010284 */
[----:B------:R-:W-:Y:S01]  /*33c0*/  SHF.R.S32.HI R2, RZ, 0x1f, R0 ;  /* 0x0000001fff027819 */ /* 0x000fe20000011400 */
[----:B------:R-:W-:-:S04]  /*33d0*/  IMAD.WIDE.U32 R4, R0, c[0x0][0x1e0], RZ ;  /* 0x0000780000047a25 */ /* 0x000fc800078e00ff */
[----:B------:R-:W-:-:S04]  /*33e0*/  IMAD R2, R2, c[0x0][0x1e0], RZ ;  /* 0x0000780002027a24 */ /* 0x000fc800078e02ff */
[----:B------:R-:W-:Y:S01]  /*33f0*/  IMAD R2, R0, c[0x0][0x1e4], R2 ;  /* 0x0000790000027a24 */ /* 0x000fe200078e0202 */
[----:B------:R-:W-:-:S03]  /*3400*/  LEA R0, P1, R4, R136, 0x7 ;  /* 0x0000008804007211 */ /* 0x000fc600078238ff */
[----:B------:R-:W-:Y:S01]  /*3410*/  IMAD.IADD R3, R5, 0x1, R2 ;  /* 0x0000000105037824 */ /* 0x000fe200078e0202 */
[----:B------:R-:W-:-:S04]  /*3420*/  LEA R2, P0, R0, c[0x0][0x1c8], 0x1 ;  /* 0x0000720000027a11 */ /* 0x000fc800078008ff */
[----:B------:R-:W-:Y:S02]  /*3430*/  LEA.HI.X R3, R4, R134, R3, 0x7, P1 ;  /* 0x0000008604037211 */ /* 0x000fe400008f3c03 */
[----:B------:R-:W-:Y:S02]  /*3440*/  IADD3 R6, P4, R8, R2, RZ ;  /* 0x0000000208067210 */ /* 0x000fe40007f9e0ff */
[----:B------:R-:W-:Y:S02]  /*3450*/  LEA.HI.X R3, R0, c[0x0][0x1cc], R3, 0x1, P0 ;  /* 0x0000730000037a11 */ /* 0x000fe400000f0c03 */
[----:B------:R-:W-:Y:S02]  /*3460*/  IADD3 R10, P2, P1, R8, 0x80, R2 ;  /* 0x00000080080a7810 */ /* 0x000fe4000795e002 */
[-C--:B------:R-:W-:Y:S01]  /*3470*/  IADD3 R4, P0, R6, R8.reuse, RZ ;  /* 0x0000000806047210 */ /* 0x080fe20007f1e0ff */
[C-C-:B------:R-:W-:Y:S01]  /*3480*/  IMAD.X R7, R9.reuse, 0x1, R3.reuse, P4 ;  /* 0x0000000109077824 */ /* 0x140fe200020e0603 */
[----:B------:R-:W-:Y:S01]  /*3490*/  IADD3.X R11, R9, RZ, R3, P2, P1 ;  /* 0x000000ff090b7210 */ /* 0x000fe200017e2403 */
[----:B------:R-:W-:Y:S01]  /*34a0*/  @!PT LDS RZ, [RZ] ;  /* 0x00000000fffff984 */ /* 0x000fe20000000800 */
[----:B------:R-:W-:Y:S01]  /*34b0*/  @!PT LDS RZ, [RZ] ;  /* 0x00000000fffff984 */ /* 0x000fe20000000800 */
[----:B------:R-:W-:Y:S01]  /*34c0*/  @!PT LDS RZ, [RZ] ;  /* 0x00000000fffff984 */ /* 0x000fe20000000800 */
[----:B------:R1:W-:Y:S01]  /*34d0*/  LDGSTS.E.BYPASS.LTC128B.128 [R228+0x8100], [R2.64], !P6 ;  /* 0x0810000002e47fae */ /* 0x0003e2000f101d46 */
[----:B------:R-:W-:Y:S01]  /*34e0*/  IADD3 R8, P1, R4, R8, RZ ;  /* 0x0000000804087210 */ /* 0x000fe20007f3e0ff */
[----:B------:R-:W-:-:S02]  /*34f0*/  IMAD.X R5, R7, 0x1, R9, P0 ;  /* 0x0000000107057824 */ /* 0x000fc400000e0609 */
[----:B------:R1:W-:Y:S02]  /*3500*/  LDGSTS.E.BYPASS.LTC128B.128 [R228+0xc100], [R2.64+0x80], !P5 ;  /* 0x0c10008002e47fae */ /* 0x0003e4000e901d46 */
[----:B------:R-:W-:Y:S02]  /*3510*/  IMAD.X R9, R5, 0x1, R9, P1 ;  /* 0x0000000105097824 */ /* 0x000fe400008e0609 */
[----:B------:R1:W-:Y:S04]  /*3520*/  LDGSTS.E.BYPASS.LTC128B.128 [R228+0x9100], [R6.64], !P6 ;  /* 0x0910000006e47fae */ /* 0x0003e8000f101d46 */
[----:B------:R1:W-:Y:S04]  /*3530*/  LDGSTS.E.BYPASS.LTC128B.128 [R228+0xd100], [R10.64], !P5 ;  /* 0x0d1000000ae47fae */ /* 0x0003e8000e901d46 */
[----:B------:R1:W-:Y:S04]  /*3540*/  LDGSTS.E.BYPASS.LTC128B.128 [R228+0xa100], [R4.64], !P6 ;  /* 0x0a10000004e47fae */ /* 0x0003e8000f101d46 */
[----:B------:R1:W-:Y:S04]  /*3550*/  LDGSTS.E.BYPASS.LTC128B.128 [R228+0xe100], [R4.64+0x80], !P5 ;  /* 0x0e10008004e47fae */ /* 0x0003e8000e901d46 */
[----:B------:R1:W-:Y:S04]  /*3560*/  LDGSTS.E.BYPASS.LTC128B.128 [R228+0xb100], [R8.64], !P6 ;  /* 0x0b10000008e47fae */ /* 0x0003e8000f101d46 */
[----:B------:R1:W-:Y:S02]  /*3570*/  LDGSTS.E.BYPASS.LTC128B.128 [R228+0xf100], [R8.64+0x80], !P5 ;  /* 0x0f10008008e47fae */ /* 0x0003e4000e901d46 */
.L_x_69:
[----:B--234-:R-:W-:Y:S05]  /*3580*/  BSYNC B0 ;  /* 0x0000000000007941 */ /* 0x01cfea0003800000 */
.L_x_68:
[----:B-1----:R-:W2:Y:S04]  /*3590*/  LDL R0, [R1+0x54] ;  /* 0x0000540001007983 */ /* 0x002ea80000100800 */
[----:B------:R-:W3:Y:S04]  /*35a0*/  LDL R3, [R1+0x30] ;  /* 0x0000300001037983 */ /* 0x000ee80000100800 */
[----:B------:R-:W0:Y:S01]  /*35b0*/  LDGDEPBAR ;  /* 0x00000000000079af */ /* 0x000e220000000000 */
[----:B--2---:R-:W-:-:S04]  /*35c0*/  IMAD.IADD R0, R0, 0x1, R155 ;  /* 0x0000000100007824 */ /* 0x004fc800078e029b */
[----:B------:R-:W-:Y:S01]  /*35d0*/  @P3 IMAD.HI.U32 R2, R0, c[0x0][0x2c8], RZ ;  /* 0x0000b20000023a27 */ /* 0x000fe200078e00ff */
[----:B------:R1:W-:Y:S04]  /*35e0*/  STL [R1], R0 ;  /* 0x0000000001007387 */ /* 0x0003e80000100800 */
[----:B-1----:R-:W-:-:S05]  /*35f0*/  @P3 SHF.R.U32.HI R0, RZ, c[0x0][0x2cc], R2 ;  /* 0x0000b300ff003a19 */ /* 0x002fca0000011602 */
[----:B------:R-:W1:Y:S04]  /*3600*/  SHFL.IDX PT, R2, R0, RZ, 0x1c1f ;  /* 0x001c1fff00027589 */ /* 0x000e6800000e0000 */
[----:B------:R2:W4:Y:S02]  /*3610*/  SHFL.IDX PT, R4, R0, 0x1, 0x1c1f ;  /* 0x003c1f0000047f89 */ /* 0x00052400000e0000 */
[----:B--2---:R-:W-:-:S05]  /*3620*/  IMAD R0, R64, R133, 0x1 ;  /* 0x0000000140007424 */ /* 0x004fca00078e0285 */
[----:B---3--:R-:W-:Y:S01]  /*3630*/  IADD3 R0, -R3, c[0x0][0x1d0], R0 ;  /* 0x0000740003007a10 */ /* 0x008fe20007ffe100 */
[----:B------:R-:W-:-:S03]  /*3640*/  IMAD.IADD R3, R130, 0x1, -R3 ;  /* 0x0000000182037824 */ /* 0x000fc600078e0a03 */
[----:B------:R-:W-:-:S05]  /*3650*/  IADD3 R0, R0, -c[0x0][0x168], RZ ;  /* 0x80005a0000007a10 */ /* 0x000fca0007ffe0ff */
[C---:B-1----:R-:W-:Y:S02]  /*3660*/  IMAD.IADD R2, R0.reuse, 0x1, R2 ;  /* 0x0000000100027824 */ /* 0x042fe400078e0202 */
[----:B----4-:R-:W-:-:S03]  /*3670*/  IMAD.IADD R0, R0, 0x1, R4 ;  /* 0x0000000100007824 */ /* 0x010fc600078e0204 */
[C---:B------:R-:W-:Y:S02]  /*3680*/  IMNMX R2, R3.reuse, R2, PT ;  /* 0x0000000203027217 */ /* 0x040fe40003800200 */
[----:B------:R-:W-:Y:S02]  /*3690*/  IMNMX R0, R3, R0, PT ;  /* 0x0000000003007217 */ /* 0x000fe40003800200 */
[C---:B------:R-:W-:Y:S02]  /*36a0*/  ISETP.GT.AND P0, PT, R2.reuse, RZ, PT ;  /* 0x000000ff0200720c */ /* 0x040fe40003f04270 */
[C---:B------:R-:W-:Y:S02]  /*36b0*/  ISETP.GT.AND P2, PT, R2.reuse, 0x1, PT ;  /* 0x000000010200780c */ /* 0x040fe40003f44270 */
[----:B------:R-:W-:Y:S02]  /*36c0*/  ISETP.GT.AND P1, PT, R2, 0x8, PT ;  /* 0x000000080200780c */ /* 0x000fe40003f24270 */
[----:B------:R-:W-:-:S02]  /*36d0*/  FSEL R4, R127, -INF , P0 ;  /* 0xff8000007f047808 */ /* 0x000fc40000000000 */
[----:B------:R-:W-:Y:S02]  /*36e0*/  FSEL R5, R126, -INF , P2 ;  /* 0xff8000007e057808 */ /* 0x000fe40001000000 */
[C---:B------:R-:W-:Y:S02]  /*36f0*/  ISETP.GT.AND P0, PT, R2.reuse, 0x10, PT ;  /* 0x000000100200780c */ /* 0x040fe40003f04270 */
[C---:B------:R-:W-:Y:S02]  /*3700*/  ISETP.GT.AND P2, PT, R2.reuse, 0x11, PT ;  /* 0x000000110200780c */ /* 0x040fe40003f44270 */
[----:B------:R-:W-:Y:S02]  /*3710*/  FSEL R7, R115, -INF , P1 ;  /* 0xff80000073077808 */ /* 0x000fe40000800000 */
[----:B------:R-:W-:Y:S02]  /*3720*/  ISETP.GT.AND P1, PT, R2, 0x18, PT ;  /* 0x000000180200780c */ /* 0x000fe40003f24270 */
[----:B------:R-:W-:-:S02]  /*3730*/  FSEL R28, R99, -INF , P0 ;  /* 0xff800000631c7808 */ /* 0x000fc40000000000 */
[----:B------:R-:W-:Y:S02]  /*3740*/  FSEL R33, R98, -INF , P2 ;  /* 0xff80000062217808 */ /* 0x000fe40001000000 */
[C---:B------:R-:W-:Y:S02]  /*3750*/  ISETP.GT.AND P0, PT, R2.reuse, 0x20, PT ;  /* 0x000000200200780c */ /* 0x040fe40003f04270 */
[C---:B------:R-:W-:Y:S02]  /*3760*/  ISETP.GT.AND P2, PT, R2.reuse, 0x21, PT ;  /* 0x000000210200780c */ /* 0x040fe40003f44270 */
[C---:B------:R-:W-:Y:S02]  /*3770*/  ISETP.GT.AND P4, PT, R2.reuse, 0x9, PT ;  /* 0x000000090200780c */ /* 0x040fe40003f84270 */
[----:B------:R-:W-:Y:S02]  /*3780*/  FSEL R34, R97, -INF , P1 ;  /* 0xff80000061227808 */ /* 0x000fe40000800000 */
[----:B------:R-:W-:-:S02]  /*3790*/  ISETP.GT.AND P1, PT, R2, 0x28, PT ;  /* 0x000000280200780c */ /* 0x000fc40003f24270 */
[----:B------:R-:W-:Y:S02]  /*37a0*/  FSEL R71, R85, -INF , P0 ;  /* 0xff80000055477808 */ /* 0x000fe40000000000 */
[----:B------:R-:W-:Y:S02]  /*37b0*/  FSEL R99, R83, -INF , P2 ;  /* 0xff80000053637808 */ /* 0x000fe40001000000 */
[C---:B------:R-:W-:Y:S02]  /*37c0*/  ISETP.GT.AND P0, PT, R2.reuse, 0x30, PT ;  /* 0x000000300200780c */ /* 0x040fe40003f04270 */
[----:B------:R-:W-:Y:S02]  /*37d0*/  ISETP.GT.AND P2, PT, R2, 0x31, PT ;  /* 0x000000310200780c */ /* 0x000fe40003f44270 */
[----:B------:R-:W-:Y:S02]  /*37e0*/  FSEL R8, R114, -INF , P4 ;  /* 0xff80000072087808 */ /* 0x000fe40002000000 */
[----:B------:R-:W-:-:S02]  /*37f0*/  ISETP.GT.AND P4, PT, R2, 0x19, PT ;  /* 0x000000190200780c */ /* 0x000fc40003f84270 */
[----:B------:R-:W-:Y:S02]  /*3800*/  FSEL R104, R81, -INF , P1 ;  /* 0xff80000051687808 */ /* 0x000fe40000800000 */
[----:B------:R-:W-:Y:S02]  /*3810*/  ISETP.GT.AND P1, PT, R2, 0x38, PT ;  /* 0x000000380200780c */ /* 0x000fe40003f24270 */
[----:B------:R-:W-:Y:S02]  /*3820*/  FSEL R132, R72, -INF , P0 ;  /* 0xff80000048847808 */ /* 0x000fe40000000000 */
[----:B------:R-:W-:Y:S02]  /*3830*/  FSEL R134, R67, -INF , P2 ;  /* 0xff80000043867808 */ /* 0x000fe40001000000 */
[C---:B------:R-:W-:Y:S02]  /*3840*/  ISETP.GT.AND P0, PT, R2.reuse, 0x40, PT ;  /* 0x000000400200780c */ /* 0x040fe40003f04270 */
[----:B------:R-:W-:-:S02]  /*3850*/  ISETP.GT.AND P2, PT, R2, 0x41, PT ;  /* 0x000000410200780c */ /* 0x000fc40003f44270 */
[----:B------:R-:W-:Y:S02]  /*3860*/  FSEL R35, R96, -INF , P4 ;  /* 0xff80000060237808 */ /* 0x000fe40002000000 */
[----:B------:R-:W-:Y:S02]  /*3870*/  ISETP.GT.AND P4, PT, R2, 0x29, PT ;  /* 0x000000290200780c */ /* 0x000fe40003f84270 */
[----:B------:R-:W-:Y:S02]  /*3880*/  FSEL R133, R66, -INF , P1 ;  /* 0xff80000042857808 */ /* 0x000fe40000800000 */
[----:B------:R-:W-:Y:S02]  /*3890*/  ISETP.GT.AND P1, PT, R2, 0x48, PT ;  /* 0x000000480200780c */ /* 0x000fe40003f24270 */
[----:B------:R-:W-:Y:S02]  /*38a0*/  FSEL R148, R58, -INF , P0 ;  /* 0xff8000003a947808 */ /* 0x000fe40000000000 */
[----:B------:R-:W-:-:S02]  /*38b0*/  FSEL R150, R57, -INF , P2 ;  /* 0xff80000039967808 */ /* 0x000fc40001000000 */
[C---:B------:R-:W-:Y:S02]  /*38c0*/  ISETP.GT.AND P0, PT, R2.reuse, 0x50, PT ;  /* 0x000000500200780c */ /* 0x040fe40003f04270 */
[----:B------:R-:W-:Y:S02]  /*38d0*/  ISETP.GT.AND P2, PT, R2, 0x51, PT ;  /* 0x000000510200780c */ /* 0x000fe40003f44270 */
[----:B------:R-:W-:Y:S02]  /*38e0*/  FSEL R105, R80, -INF , P4 ;  /* 0xff80000050697808 */ /* 0x000fe40002000000 */
[----:B------:R-:W-:Y:S02]  /*38f0*/  ISETP.GT.AND P4, PT, R2, 0x39, PT ;  /* 0x000000390200780c */ /* 0x000fe40003f84270 */
[----:B------:R-:W-:Y:S02]  /*3900*/  FSEL R149, R56, -INF , P1 ;  /* 0xff80000038957808 */ /* 0x000fe40000800000 */
[----:B------:R-:W-:-:S02]  /*3910*/  ISETP.GT.AND P1, PT, R2, 0x58, PT ;  /* 0x000000580200780c */ /* 0x000fc40003f24270 */
[----:B------:R-:W-:Y:S02]  /*3920*/  FSEL R162, R41, -INF , P0 ;  /* 0xff80000029a27808 */ /* 0x000fe40000000000 */
[----:B------:R-:W-:Y:S02]  /*3930*/  FSEL R164, R40, -INF , P2 ;  /* 0xff80000028a47808 */ /* 0x000fe40001000000 */
[C---:B------:R-:W-:Y:S02]  /*3940*/  ISETP.GT.AND P0, PT, R2.reuse, 0x60, PT ;  /* 0x000000600200780c */ /* 0x040fe40003f04270 */
[C---:B------:R-:W-:Y:S02]  /*3950*/  ISETP.GT.AND P2, PT, R2.reuse, 0x61, PT ;  /* 0x000000610200780c */ /* 0x040fe40003f44270 */
[----:B------:R-:W-:Y:S02]  /*3960*/  FSEL R135, R65, -INF , P4 ;  /* 0xff80000041877808 */ /* 0x000fe40002000000 */
[----:B------:R-:W-:-:S02]  /*3970*/  ISETP.GT.AND P4, PT, R2, 0x49, PT ;  /* 0x000000490200780c */ /* 0x000fc40003f84270 */
[----:B------:R-:W-:Y:S02]  /*3980*/  FSEL R165, R37, -INF , P1 ;  /* 0xff80000025a57808 */ /* 0x000fe40000800000 */
[----:B------:R-:W-:Y:S02]  /*3990*/  ISETP.GT.AND P1, PT, R2, 0x68, PT ;  /* 0x000000680200780c */ /* 0x000fe40003f24270 */
[----:B------:R-:W-:Y:S02]  /*39a0*/  FSEL R234, R20, -INF , P0 ;  /* 0xff80000014ea7808 */ /* 0x000fe40000000000 */
[----:B------:R-:W-:Y:S02]  /*39b0*/  FSEL R236, R21, -INF , P2 ;  /* 0xff80000015ec7808 */ /* 0x000fe40001000000 */
[----:B------:R-:W-:Y:S02]  /*39c0*/  FMNMX.FTZ R69, R4, R5, !PT ;  /* 0x0000000504457209 */ /* 0x000fe40007810000 */
[----:B------:R-:W-:-:S02]  /*39d0*/  ISETP.GT.AND P0, PT, R2, 0x70, PT ;  /* 0x000000700200780c */ /* 0x000fc40003f04270 */
[C---:B------:R-:W-:Y:S02]  /*39e0*/  ISETP.GT.AND P2, PT, R2.reuse, 0x71, PT ;  /* 0x000000710200780c */ /* 0x040fe40003f44270 */
[----:B------:R-:W-:Y:S02]  /*39f0*/  FSEL R151, R43, -INF , P4 ;  /* 0xff8000002b977808 */ /* 0x000fe40002000000 */
[----:B------:R-:W-:Y:S02]  /*3a00*/  ISETP.GT.AND P4, PT, R2, 0x59, PT ;  /* 0x000000590200780c */ /* 0x000fe40003f84270 */
[----:B------:R-:W-:Y:S02]  /*3a10*/  FSEL R239, R16, -INF , P1 ;  /* 0xff80000010ef7808 */ /* 0x000fe40000800000 */
[----:B------:R-:W-:Y:S02]  /*3a20*/  FMNMX.FTZ R69, R7, R69, !PT ;  /* 0x0000004507457209 */ /* 0x000fe40007810000 */
[----:B------:R-:W-:-:S02]  /*3a30*/  ISETP.GT.AND P1, PT, R2, 0x78, PT ;  /* 0x000000780200780c */ /* 0x000fc40003f24270 */
[----:B------:R-:W-:Y:S02]  /*3a40*/  FSEL R152, R14, -INF , P0 ;  /* 0xff8000000e987808 */ /* 0x000fe40000000000 */
[----:B------:R-:W-:Y:S02]  /*3a50*/  FSEL R153, R13, -INF , P2 ;  /* 0xff8000000d997808 */ /* 0x000fe40001000000 */
[C---:B------:R-:W-:Y:S02]  /*3a60*/  ISETP.GT.AND P0, PT, R0.reuse, RZ, PT ;  /* 0x000000ff0000720c */ /* 0x040fe40003f04270 */
[----:B------:R-:W-:Y:S02]  /*3a70*/  ISETP.GT.AND P2, PT, R0, 0x1, PT ;  /* 0x000000010000780c */ /* 0x000fe40003f44270 */
[----:B------:R-:W-:Y:S02]  /*3a80*/  FSEL R167, R36, -INF , P4 ;  /* 0xff80000024a77808 */ /* 0x000fe40002000000 */
[----:B------:R-:W-:-:S02]  /*3a90*/  ISETP.GT.AND P4, PT, R2, 0x69, PT ;  /* 0x000000690200780c */ /* 0x000fc40003f84270 */
[----:B------:R-:W-:Y:S02]  /*3aa0*/  FMNMX.FTZ R69, R8, R69, !PT ;  /* 0x0000004508457209 */ /* 0x000fe40007810000 */
[----:B------:R-:W-:Y:S02]  /*3ab0*/  FSEL R154, R12, -INF , P1 ;  /* 0xff8000000c9a7808 */ /* 0x000fe40000800000 */
[----:B------:R-:W-:Y:S02]  /*3ac0*/  ISETP.GT.AND P1, PT, R0, 0x8, PT ;  /* 0x000000080000780c */ /* 0x000fe40003f24270 */
[----:B------:R-:W-:Y:S02]  /*3ad0*/  FSEL R6, R129, -INF , P0 ;  /* 0xff80000081067808 */ /* 0x000fe40000000000 */
[----:B------:R-:W-:Y:S02]  /*3ae0*/  FSEL R9, R128, -INF , P2 ;  /* 0xff80000080097808 */ /* 0x000fe40001000000 */
[----:B------:R-:W-:-:S02]  /*3af0*/  FSEL R240, R15, -INF , P4 ;  /* 0xff8000000ff07808 */ /* 0x000fc40002000000 */
[----:B------:R-:W-:Y:S01]  /*3b00*/  FMNMX.FTZ R69, R28, R69, !PT ;  /* 0x000000451c457209 */ /* 0x000fe20007810000 */
[----:B------:R-:W-:Y:S01]  /*3b10*/  LDSM.16.MT88.4 R12, [R204] ;  /* 0x00000000cc0c783b */ /* 0x000fe20000004200 */
[----:B------:R-:W-:Y:S02]  /*3b20*/  ISETP.GT.AND P4, PT, R2, 0x79, PT ;  /* 0x000000790200780c */ /* 0x000fe40003f84270 */
[----:B------:R-:W-:Y:S02]  /*3b30*/  ISETP.GT.AND P0, PT, R0, 0x9, PT ;  /* 0x000000090000780c */ /* 0x000fe40003f04270 */
[----:B------:R-:W-:Y:S02]  /*3b40*/  FSEL R21, R125, -INF , P1 ;  /* 0xff8000007d157808 */ /* 0x000fe40000800000 */
[----:B------:R-:W-:Y:S02]  /*3b50*/  FMNMX.FTZ R2, R6, R9, !PT ;  /* 0x0000000906027209 */ /* 0x000fe40007810000 */
[----:B------:R-:W-:-:S02]  /*3b60*/  FMNMX.FTZ R69, R33, R69, !PT ;  /* 0x0000004521457209 */ /* 0x000fc40007810000 */
[----:B------:R-:W-:Y:S02]  /*3b70*/  ISETP.GT.AND P2, PT, R0, 0x10, PT ;  /* 0x000000100000780c */ /* 0x000fe40003f44270 */
[----:B------:R-:W-:Y:S02]  /*3b80*/  FSEL R20, R124, -INF , P0 ;  /* 0xff8000007c147808 */ /* 0x000fe40000000000 */
[----:B------:R-:W-:Y:S02]  /*3b90*/  FMNMX.FTZ R2, R21, R2, !PT ;  /* 0x0000000215027209 */ /* 0x000fe40007810000 */
[----:B------:R-:W-:Y:S02]  /*3ba0*/  FMNMX.FTZ R69, R34, R69, !PT ;  /* 0x0000004522457209 */ /* 0x000fe40007810000 */
[----:B------:R-:W-:Y:S02]  /*3bb0*/  ISETP.GT.AND P1, PT, R0, 0x11, PT ;  /* 0x000000110000780c */ /* 0x000fe40003f24270 */
[----:B------:R-:W-:-:S02]  /*3bc0*/  FSEL R29, R113, -INF , P2 ;  /* 0xff800000711d7808 */ /* 0x000fc40001000000 */
[----:B------:R-:W-:Y:S02]  /*3bd0*/  FMNMX.FTZ R2, R20, R2, !PT ;  /* 0x0000000214027209 */ /* 0x000fe40007810000 */
[----:B------:R-:W-:Y:S02]  /*3be0*/  FMNMX.FTZ R69, R35, R69, !PT ;  /* 0x0000004523457209 */ /* 0x000fe40007810000 */
        /* <DEDUP_REMOVED lines=28> */
[C---:B------:R-:W-:Y:S02]  /*3db0*/  ISETP.GT.AND P2, PT, R0.reuse, 0x31, PT ;  /* 0x000000310000780c */ /* 0x040fe40003f44270 */
        /* <DEDUP_REMOVED lines=61> */
[----:B------:R-:W-:Y:S01]  /*4190*/  FMNMX.FTZ R2, R191, R2, !PT ;  /* 0x00000002bf027209 */ /* 0x000fe20007810000 */
[----:B------:R-:W-:Y:S01]  /*41a0*/  LDSM.16.MT88.4 R24, [R200+0x4000] ;  /* 0x00400000c818783b */ /* 0x000fe20000004200 */
[----:B------:R-:W-:Y:S02]  /*41b0*/  FSEL R242, R17, -INF , P4 ;  /* 0xff80000011f27808 */ /* 0x000fe40002000000 */
[----:B------:R-:W-:Y:S02]  /*41c0*/  FMNMX.FTZ R69, R154, R69, !PT ;  /* 0x000000459a457209 */ /* 0x000fe40007810000 */
[----:B------:R-:W-:-:S02]  /*41d0*/  ISETP.GT.AND P0, PT, R0, 0x71, PT ;  /* 0x000000710000780c */ /* 0x000fc40003f04270 */
[----:B------:R-:W-:Y:S02]  /*41e0*/  FSEL R241, R23, -INF , P1 ;  /* 0xff80000017f17808 */ /* 0x000fe40000800000 */
[----:B------:R-:W-:Y:S02]  /*41f0*/  FMNMX.FTZ R2, R190, R2, !PT ;  /* 0x00000002be027209 */ /* 0x000fe40007810000 */
[----:B------:R-:W-:Y:S02]  /*4200*/  FMNMX.FTZ R69, R242, R69, !PT ;  /* 0x00000045f2457209 */ /* 0x000fe40007810000 */
[----:B------:R-:W-:Y:S02]  /*4210*/  ISETP.GT.AND P1, PT, R0, 0x78, PT ;  /* 0x000000780000780c */ /* 0x000fe40003f24270 */
[----:B------:R-:W-:Y:S01]  /*4220*/  FSEL R244, R22, -INF , P0 ;  /* 0xff80000016f47808 */ /* 0x000fe20000000000 */
[----:B------:R-:W1:Y:S01]  /*4230*/  SHFL.BFLY PT, R3, R69, 0x2, 0x1f ;  /* 0x0c401f0045037f89 */ /* 0x000e6200000e0000 */
[----:B------:R-:W-:-:S02]  /*4240*/  FMNMX.FTZ R2, R241, R2, !PT ;  /* 0x00000002f1027209 */ /* 0x000fc40007810000 */
[----:B------:R-:W-:Y:S02]  /*4250*/  ISETP.GT.AND P0, PT, R0, 0x79, PT ;  /* 0x000000790000780c */ /* 0x000fe40003f04270 */
[----:B------:R-:W-:Y:S02]  /*4260*/  FSEL R243, R19, -INF , P1 ;  /* 0xff80000013f37808 */ /* 0x000fe40000800000 */
[----:B------:R-:W-:Y:S02]  /*4270*/  FMNMX.FTZ R0, R244, R2, !PT ;  /* 0x00000002f4007209 */ /* 0x000fe40007810000 */
[----:B------:R-:W-:Y:S02]  /*4280*/  FSEL R248, R18, -INF , P0 ;  /* 0xff80000012f87808 */ /* 0x000fe40000000000 */
[----:B------:R-:W-:Y:S01]  /*4290*/  FMNMX.FTZ R0, R243, R0, !PT ;  /* 0x00000000f3007209 */ /* 0x000fe20007810000 */
[----:B------:R-:W-:Y:S03]  /*42a0*/  LDSM.16.MT88.4 R16, [R200] ;  /* 0x00000000c810783b */ /* 0x000fe60000004200 */
[----:B------:R-:W-:-:S05]  /*42b0*/  FMNMX.FTZ R0, R248, R0, !PT ;  /* 0x00000000f8007209 */ /* 0x000fca0007810000 */
[----:B------:R-:W2:Y:S01]  /*42c0*/  SHFL.BFLY PT, R2, R0, 0x2, 0x1f ;  /* 0x0c401f0000027f89 */ /* 0x000ea200000e0000 */
[----:B-1----:R-:W-:-:S05]  /*42d0*/  FMNMX.FTZ R69, R69, R3, !PT ;  /* 0x0000000345457209 */ /* 0x002fca0007810000 */
[----:B------:R-:W1:Y:S01]  /*42e0*/  SHFL.BFLY PT, R3, R69, 0x1, 0x1f ;  /* 0x0c201f0045037f89 */ /* 0x000e6200000e0000 */
[----:B--2---:R-:W-:-:S05]  /*42f0*/  FMNMX.FTZ R0, R0, R2, !PT ;  /* 0x0000000200007209 */ /* 0x004fca0007810000 */
[----:B------:R-:W2:Y:S01]  /*4300*/  SHFL.BFLY PT, R68, R0, 0x1, 0x1f ;  /* 0x0c201f0000447f89 */ /* 0x000ea200000e0000 */
[----:B-1----:R-:W-:-:S04]  /*4310*/  FMNMX.FTZ R69, R69, R3, !PT ;  /* 0x0000000345457209 */ /* 0x002fc80007810000 */
[C---:B------:R-:W-:Y:S01]  /*4320*/  FSETP.NEU.FTZ.AND P0, PT, R69.reuse, -INF , PT ;  /* 0xff8000004500780b */ /* 0x040fe20003f1d000 */
[----:B------:R-:W-:-:S05]  /*4330*/  FMUL.FTZ R2, R69, c[0x0][0x2d0] ;  /* 0x0000b40045027a20 */ /* 0x000fca0000410000 */
[----:B------:R-:W-:-:S05]  /*4340*/  FSEL R2, R2, RZ, P0 ;  /* 0x000000ff02027208 */ /* 0x000fca0000000000 */
[----:B------:R-:W-:-:S04]  /*4350*/  FFMA.FTZ R3, R4, c[0x0][0x2d0], -R2 ;  /* 0x0000b40004037a23 */ /* 0x000fc80000010802 */
[----:B------:R1:W-:Y:S01]  /*4360*/  MUFU.EX2 R183, R3 ;  /* 0x0000000300b77308 */ /* 0x0003e20000000800 */
[----:B--2---:R-:W-:Y:S01]  /*4370*/  FMNMX.FTZ R68, R0, R68, !PT ;  /* 0x0000004400447209 */ /* 0x004fe20007810000 */
[----:B------:R-:W-:-:S03]  /*4380*/  FFMA.FTZ R0, R5, c[0x0][0x2d0], -R2 ;  /* 0x0000b40005007a23 */ /* 0x000fc60000010802 */
[----:B------:R-:W-:-:S03]  /*4390*/  FSETP.NEU.FTZ.AND P0, PT, R68, -INF , PT ;  /* 0xff8000004400780b */ /* 0x000fc60003f1d000 */
[----:B------:R2:W3:Y:S01]  /*43a0*/  MUFU.EX2 R229, R0 ;  /* 0x0000000000e57308 */ /* 0x0004e20000000800 */
[----:B-1----:R-:W-:-:S07]  /*43b0*/  FFMA.FTZ R3, R7, c[0x0][0x2d0], -R2 ;  /* 0x0000b40007037a23 */ /* 0x002fce0000010802 */
[----:B------:R1:W-:Y:S01]  /*43c0*/  MUFU.EX2 R180, R3 ;  /* 0x0000000300b47308 */ /* 0x0003e20000000800 */
[----:B--2---:R-:W-:Y:S01]  /*43d0*/  FMUL.FTZ R0, R68, c[0x0][0x2d0] ;  /* 0x0000b40044007a20 */ /* 0x004fe20000410000 */
[----:B---3--:R-:W-:-:S04]  /*43e0*/  F2FP.PACK_AB R4, R229, R183 ;  /* 0x000000b7e504723e */ /* 0x008fc800000000ff */
[----:B------:R-:W-:Y:S01]  /*43f0*/  FSEL R0, R0, RZ, P0 ;  /* 0x000000ff00007208 */ /* 0x000fe20000000000 */
[----:B-1----:R-:W-:-:S04]  /*4400*/  FFMA.FTZ R3, R8, c[0x0][0x2d0], -R2 ;  /* 0x0000b40008037a23 */ /* 0x002fc80000010802 */
[----:B------:R1:W2:Y:S02]  /*4410*/  MUFU.EX2 R107, R3 ;  /* 0x00000003006b7308 */ /* 0x0002a40000000800 */
[----:B-1----:R-:W-:Y:S01]  /*4420*/  FFMA.FTZ R3, R6, c[0x0][0x2d0], -R0 ;  /* 0x0000b40006037a23 */ /* 0x002fe20000010800 */
[----:B--2---:R-:W-:-:S05]  /*4430*/  F2FP.PACK_AB R6, R107, R180 ;  /* 0x000000b46b06723e */ /* 0x004fca00000000ff */
[----:B------:R1:W-:Y:S02]  /*4440*/  MUFU.EX2 R181, R3 ;  /* 0x0000000300b57308 */ /* 0x0003e40000000800 */
[--C-:B-1----:R-:W-:Y:S02]  /*4450*/  FFMA.FTZ R3, R9, c[0x0][0x2d0], -R0.reuse ;  /* 0x0000b40009037a23 */ /* 0x102fe40000010800 */
[----:B------:R-:W1:Y:S04]  /*4460*/  LDSM.16.MT88.4 R8, [R203] ;  /* 0x00000000cb08783b */ /* 0x000e680000004200 */
[----:B------:R2:W3:Y:S02]  /*4470*/  MUFU.EX2 R182, R3 ;  /* 0x0000000300b67308 */ /* 0x0004e40000000800 */
[----:B--2---:R-:W-:Y:S01]  /*4480*/  FFMA.FTZ R3, R21, c[0x0][0x2d0], -R0 ;  /* 0x0000b40015037a23 */ /* 0x004fe20000010800 */
[----:B---3--:R-:W-:-:S05]  /*4490*/  F2FP.PACK_AB R5, R182, R181 ;  /* 0x000000b5b605723e */ /* 0x008fca00000000ff */
[----:B------:R2:W-:Y:S02]  /*44a0*/  MUFU.EX2 R166, R3 ;  /* 0x0000000300a67308 */ /* 0x0005e40000000800 */
[----:B--2---:R-:W-:Y:S02]  /*44b0*/  FFMA.FTZ R3, R20, c[0x0][0x2d0], -R0 ;  /* 0x0000b40014037a23 */ /* 0x004fe40000010800 */
[----:B------:R-:W2:Y:S04]  /*44c0*/  LDSM.16.MT88.4 R20, [R223] ;  /* 0x00000000df14783b */ /* 0x000ea80000004200 */
[----:B------:R-:W3:Y:S02]  /*44d0*/  MUFU.EX2 R106, R3 ;  /* 0x00000003006a7308 */ /* 0x000ee40000000800 */
[----:B---3--:R-:W-:Y:S01]  /*44e0*/  F2FP.PACK_AB R7, R106, R166 ;  /* 0x000000a66a07723e */ /* 0x008fe200000000ff */
[----:B------:R-:W-:-:S05]  /*44f0*/  FFMA.FTZ R3, R28, c[0x0][0x2d0], -R2 ;  /* 0x0000b4001c037a23 */ /* 0x000fca0000010802 */
[----:B------:R3:W-:Y:S01]  /*4500*/  MUFU.EX2 R251, R3 ;  /* 0x0000000300fb7308 */ /* 0x0007e20000000800 */
[C---:B-1----:R-:W-:Y:S08]  /*4510*/  HMMA.16816.F32 R36, R4.reuse, R8, RZ ;  /* 0x000000080424723c */ /* 0x042ff000000018ff */
[----:B------:R-:W-:Y:S01]  /*4520*/  HMMA.16816.F32 R64, R4, R10, RZ ;  /* 0x0000000a0440723c */ /* 0x000fe200000018ff */
[----:B------:R-:W1:Y:S01]  /*4530*/  LDSM.16.MT88.4 R8, [R206+0x4000] ;  /* 0x00400000ce08783b */ /* 0x000e620000004200 */
[----:B---3--:R-:W-:-:S06]  /*4540*/  FFMA.FTZ R3, R33, c[0x0][0x2d0], -R2 ;  /* 0x0000b40021037a23 */ /* 0x008fcc0000010802 */
[C---:B------:R-:W-:Y:S01]  /*4550*/  HMMA.16816.F32 R40, R4.reuse, R16, RZ ;  /* 0x000000100428723c */ /* 0x040fe200000018ff */
[----:B------:R3:W4:Y:S07]  /*4560*/  MUFU.EX2 R252, R3 ;  /* 0x0000000300fc7308 */ /* 0x00072e0000000800 */
[C---:B------:R-:W-:Y:S01]  /*4570*/  HMMA.16816.F32 R48, R4.reuse, R18, RZ ;  /* 0x000000120430723c */ /* 0x040fe200000018ff */
[----:B------:R-:W5:Y:S07]  /*4580*/  LDSM.16.MT88.4 R16, [R204+0x4000] ;  /* 0x00400000cc10783b */ /* 0x000f6e0000004200 */
[----:B------:R-:W-:Y:S01]  /*4590*/  HMMA.16816.F32 R52, R4, R12, RZ ;  /* 0x0000000c0434723c */ /* 0x000fe200000018ff */
[----:B---3--:R-:W-:-:S04]  /*45a0*/  FFMA.FTZ R3, R34, c[0x0][0x2d0], -R2 ;  /* 0x0000b40022037a23 */ /* 0x008fc80000010802 */
[----:B------:R3:W-:Y:S03]  /*45b0*/  MUFU.EX2 R250, R3 ;  /* 0x0000000300fa7308 */ /* 0x0007e60000000800 */
[C---:B------:R-:W-:Y:S01]  /*45c0*/  HMMA.16816.F32 R44, R4.reuse, R14, RZ ;  /* 0x0000000e042c723c */ /* 0x040fe200000018ff */
[----:B------:R-:W4:Y:S07]  /*45d0*/  LDSM.16.MT88.4 R12, [R203+0x4000] ;  /* 0x00400000cb0c783b */ /* 0x000f2e0000004200 */
[----:B--2---:R-:W-:Y:S01]  /*45e0*/  HMMA.16816.F32 R60, R4, R20, RZ ;  /* 0x00000014043c723c */ /* 0x004fe200000018ff */
[----:B---3--:R-:W-:-:S07]  /*45f0*/  FFMA.FTZ R3, R35, c[0x0][0x2d0], -R2 ;  /* 0x0000b40023037a23 */ /* 0x008fce0000010802 */
[C---:B------:R-:W-:Y:S01]  /*4600*/  HMMA.16816.F32 R56, R4.reuse, R22, RZ ;  /* 0x000000160438723c */ /* 0x040fe200000018ff */
[----:B------:R-:W2:Y:S01]  /*4610*/  LDSM.16.MT88.4 R20, [R204+0x800] ;  /* 0x00080000cc14783b */ /* 0x000ea20000004200 */
[----:B------:R3:W-:Y:S06]  /*4620*/  MUFU.EX2 R163, R3 ;  /* 0x0000000300a37308 */ /* 0x0007ec0000000800 */
[C---:B-1----:R-:W-:Y:S08]  /*4630*/  HMMA.16816.F32 R100, R4.reuse, R8, RZ ;  /* 0x000000080464723c */ /* 0x042ff000000018ff */
[----:B------:R-:W-:Y:S01]  /*4640*/  HMMA.16816.F32 R108, R4, R10, RZ ;  /* 0x0000000a046c723c */ /* 0x000fe200000018ff */
[----:B------:R-:W1:Y:S01]  /*4650*/  LDSM.16.MT88.4 R8, [R206+0x800] ;  /* 0x00080000ce08783b */ /* 0x000e620000004200 */
[----:B---3--:R-:W-:-:S04]  /*4660*/  FFMA.FTZ R3, R29, c[0x0][0x2d0], -R0 ;  /* 0x0000b4001d037a23 */ /* 0x008fc80000010800 */
[----:B------:R3:W-:Y:S02]  /*4670*/  MUFU.EX2 R247, R3 ;  /* 0x0000000300f77308 */ /* 0x0007e40000000800 */
[C---:B------:R-:W-:Y:S08]  /*4680*/  HMMA.16816.F32 R72, R4.reuse, R24, RZ ;  /* 0x000000180448723c */ /* 0x040ff000000018ff */
[----:B------:R-:W-:Y:S01]  /*4690*/  HMMA.16816.F32 R76, R4, R26, RZ ;  /* 0x0000001a044c723c */ /* 0x000fe200000018ff */
[----:B------:R-:W1:Y:S01]  /*46a0*/  LDSM.16.MT88.4 R24, [R200+0x800] ;  /* 0x00080000c818783b */ /* 0x000e620000004200 */
[----:B---3--:R-:W-:-:S06]  /*46b0*/  FFMA.FTZ R3, R32, c[0x0][0x2d0], -R0 ;  /* 0x0000b40020037a23 */ /* 0x008fcc0000010800 */
[C---:B-----5:R-:W-:Y:S01]  /*46c0*/  HMMA.16816.F32 R80, R4.reuse, R16, RZ ;  /* 0x000000100450723c */ /* 0x060fe200000018ff */
[----:B------:R3:W5:Y:S07]  /*46d0*/  MUFU.EX2 R245, R3 ;  /* 0x0000000300f57308 */ /* 0x00076e0000000800 */
[C---:B------:R-:W-:Y:S01]  /*46e0*/  HMMA.16816.F32 R84, R4.reuse, R18, RZ ;  /* 0x000000120454723c */ /* 0x040fe200000018ff */
[----:B------:R-:W1:Y:S07]  /*46f0*/  LDSM.16.MT88.4 R16, [R203+0x800] ;  /* 0x00080000cb10783b */ /* 0x000e6e0000004200 */
[----:B----4-:R-:W-:Y:S01]  /*4700*/  HMMA.16816.F32 R88, R4, R12, RZ ;  /* 0x0000000c0458723c */ /* 0x010fe200000018ff */
[----:B---3--:R-:W-:-:S04]  /*4710*/  FFMA.FTZ R3, R31, c[0x0][0x2d0], -R0 ;  /* 0x0000b4001f037a23 */ /* 0x008fc80000010800 */
[----:B------:R3:W-:Y:S03]  /*4720*/  MUFU.EX2 R246, R3 ;  /* 0x0000000300f67308 */ /* 0x0007e60000000800 */
[----:B------:R-:W-:Y:S01]  /*4730*/  HMMA.16816.F32 R92, R4, R14, RZ ;  /* 0x0000000e045c723c */ /* 0x000fe200000018ff */
[----:B------:R-:W-:Y:S06]  /*4740*/  LDSM.16.MT88.4 R12, [R200+0x4800] ;  /* 0x00480000c80c783b */ /* 0x000fec0000004200 */
[----:B------:R-:W-:-:S02]  /*4750*/  F2FP.PACK_AB R4, R252, R251 ;  /* 0x000000fbfc04723e */ /* 0x000fc400000000ff */
[----:B-----5:R-:W-:Y:S02]  /*4760*/  F2FP.PACK_AB R5, R245, R247 ;  /* 0x000000f7f505723e */ /* 0x020fe400000000ff */
[----:B------:R-:W-:Y:S01]  /*4770*/  F2FP.PACK_AB R6, R163, R250 ;  /* 0x000000faa306723e */ /* 0x000fe200000000ff */
[----:B---3--:R-:W-:-:S04]  /*4780*/  FFMA.FTZ R3, R30, c[0x0][0x2d0], -R0 ;  /* 0x0000b4001e037a23 */ /* 0x008fc80000010800 */
[----:B------:R-:W3:Y:S02]  /*4790*/  MUFU.EX2 R249, R3 ;  /* 0x0000000300f97308 */ /* 0x000ee40000000800 */
[----:B---3--:R-:W-:Y:S01]  /*47a0*/  F2FP.PACK_AB R7, R249, R246 ;  /* 0x000000f6f907723e */ /* 0x008fe200000000ff */
[----:B------:R-:W-:Y:S02]  /*47b0*/  FFMA.FTZ R3, R71, c[0x0][0x2d0], -R2 ;  /* 0x0000b40047037a23 */ /* 0x000fe40000010802 */
[----:B------:R-:W-:-:S03]  /*47c0*/  IMAD.MOV.U32 R71, RZ, RZ, R229 ;  /* 0x000000ffff477224 */ /* 0x000fc600078e00e5 */
[----:B------:R3:W-:Y:S01]  /*47d0*/  MUFU.EX2 R238, R3 ;  /* 0x0000000300ee7308 */ /* 0x0007e20000000800 */
[C---:B--2---:R-:W-:Y:S08]  /*47e0*/  HMMA.16816.F32 R124, R4.reuse, R20, R52 ;  /* 0x00000014047c723c */ /* 0x044ff00000001834 */
[----:B------:R-:W-:Y:S01]  /*47f0*/  HMMA.16816.F32 R112, R4, R22, R44 ;  /* 0x000000160470723c */ /* 0x000fe2000000182c */
[----:B------:R-:W2:Y:S01]  /*4800*/  LDSM.16.MT88.4 R20, [R204+0x4800] ;  /* 0x00480000cc14783b */ /* 0x000ea20000004200 */
[----:B---3--:R-:W-:-:S06]  /*4810*/  FFMA.FTZ R3, R99, c[0x0][0x2d0], -R2 ;  /* 0x0000b40063037a23 */ /* 0x008fcc0000010802 */
[C---:B-1----:R-:W-:Y:S01]  /*4820*/  HMMA.16816.F32 R32, R4.reuse, R8, R60 ;  /* 0x000000080420723c */ /* 0x042fe2000000183c */
[----:B------:R1:W3:Y:S07]  /*4830*/  MUFU.EX2 R235, R3 ;  /* 0x0000000300eb7308 */ /* 0x0002ee0000000800 */
[C---:B------:R-:W-:Y:S01]  /*4840*/  HMMA.16816.F32 R28, R4.reuse, R10, R56 ;  /* 0x0000000a041c723c */ /* 0x040fe20000001838 */
[----:B------:R-:W4:Y:S07]  /*4850*/  LDSM.16.MT88.4 R8, [R206+0x4800] ;  /* 0x00480000ce08783b */ /* 0x000f2e0000004200 */
[----:B------:R-:W-:Y:S01]  /*4860*/  HMMA.16816.F32 R116, R4, R24, R40 ;  /* 0x000000180474723c */ /* 0x000fe20000001828 */
[----:B-1----:R-:W-:-:S04]  /*4870*/  FFMA.FTZ R3, R104, c[0x0][0x2d0], -R2 ;  /* 0x0000b40068037a23 */ /* 0x002fc80000010802 */
[----:B------:R1:W-:Y:S03]  /*4880*/  MUFU.EX2 R233, R3 ;  /* 0x0000000300e97308 */ /* 0x0003e60000000800 */
[C---:B------:R-:W-:Y:S08]  /*4890*/  HMMA.16816.F32 R36, R4.reuse, R16, R36 ;  /* 0x000000100424723c */ /* 0x040ff00000001824 */
[----:B------:R-:W-:Y:S01]  /*48a0*/  HMMA.16816.F32 R40, R4, R18, R64 ;  /* 0x000000120428723c */ /* 0x000fe20000001840 */
[----:B------:R-:W5:Y:S01]  /*48b0*/  LDSM.16.MT88.4 R16, [R203+0x4800] ;  /* 0x00480000cb10783b */ /* 0x000f620000004200 */
[----:B-1----:R-:W-:-:S06]  /*48c0*/  FFMA.FTZ R3, R105, c[0x0][0x2d0], -R2 ;  /* 0x0000b40069037a23 */ /* 0x002fcc0000010802 */
[C---:B------:R-:W-:Y:S01]  /*48d0*/  HMMA.16816.F32 R120, R4.reuse, R26, R48 ;  /* 0x0000001a0478723c */ /* 0x040fe20000001830 */
[----:B------:R-:W1:Y:S01]  /*48e0*/  LDSM.16.MT88.4 R24, [R200+0x1000] ;  /* 0x00100000c818783b */ /* 0x000e620000004200 */
[----:B------:R3:W-:Y:S06]  /*48f0*/  MUFU.EX2 R237, R3 ;  /* 0x0000000300ed7308 */ /* 0x0007ec0000000800 */
[C---:B--2---:R-:W-:Y:S08]  /*4900*/  HMMA.16816.F32 R52, R4.reuse, R20, R80 ;  /* 0x000000140434723c */ /* 0x044ff00000001850 */
[----:B------:R-:W-:Y:S01]  /*4910*/  HMMA.16816.F32 R56, R4, R22, R84 ;  /* 0x000000160438723c */ /* 0x000fe20000001854 */
[----:B------:R-:W2:Y:S01]  /*4920*/  LDSM.16.MT88.4 R20, [R204+0x1000] ;  /* 0x00100000cc14783b */ /* 0x000ea20000004200 */
[----:B---3--:R-:W-:-:S04]  /*4930*/  FFMA.FTZ R3, R70, c[0x0][0x2d0], -R0 ;  /* 0x0000b40046037a23 */ /* 0x008fc80000010800 */
[----:B------:R3:W-:Y:S02]  /*4940*/  MUFU.EX2 R232, R3 ;  /* 0x0000000300e87308 */ /* 0x0007e40000000800 */
[C---:B------:R-:W-:Y:S08]  /*4950*/  HMMA.16816.F32 R44, R4.reuse, R12, R72 ;  /* 0x0000000c042c723c */ /* 0x040ff00000001848 */
[----:B------:R-:W-:Y:S01]  /*4960*/  HMMA.16816.F32 R48, R4, R14, R76 ;  /* 0x0000000e0430723c */ /* 0x000fe2000000184c */
[----:B------:R-:W1:Y:S01]  /*4970*/  LDSM.16.MT88.4 R12, [R203+0x1000] ;  /* 0x00100000cb0c783b */ /* 0x000e620000004200 */
[----:B---3--:R-:W-:-:S06]  /*4980*/  FFMA.FTZ R3, R96, c[0x0][0x2d0], -R0 ;  /* 0x0000b40060037a23 */ /* 0x008fcc0000010800 */
[C---:B----4-:R-:W-:Y:S01]  /*4990*/  HMMA.16816.F32 R76, R4.reuse, R8, R100 ;  /* 0x00000008044c723c */ /* 0x050fe20000001864 */
[----:B------:R3:W4:Y:S07]  /*49a0*/  MUFU.EX2 R231, R3 ;  /* 0x0000000300e77308 */ /* 0x00072e0000000800 */
[C---:B------:R-:W-:Y:S01]  /*49b0*/  HMMA.16816.F32 R80, R4.reuse, R10, R108 ;  /* 0x0000000a0450723c */ /* 0x040fe2000000186c */
[----:B------:R-:W1:Y:S06]  /*49c0*/  LDSM.16.MT88.4 R8, [R206+0x1000] ;  /* 0x00100000ce08783b */ /* 0x000e6c0000004200 */
[----:B------:R-:W-:Y:S01]  /*49d0*/  IMAD.MOV.U32 R108, RZ, RZ, R182 ;  /* 0x000000ffff6c7224 */ /* 0x000fe200078e00b6 */
[----:B-----5:R-:W-:Y:S01]  /*49e0*/  HMMA.16816.F32 R60, R4, R16, R88 ;  /* 0x00000010043c723c */ /* 0x020fe20000001858 */
[----:B------:R-:W-:-:S02]  /*49f0*/  IMAD.MOV.U32 R110, RZ, RZ, R180 ;  /* 0x000000ffff6e7224 */ /* 0x000fc400078e00b4 */
[----:B---3--:R-:W-:Y:S02]  /*4a00*/  FFMA.FTZ R3, R98, c[0x0][0x2d0], -R0 ;  /* 0x0000b40062037a23 */ /* 0x008fe40000010800 */
[----:B------:R-:W-:Y:S02]  /*4a10*/  IMAD.MOV.U32 R109, RZ, RZ, R181 ;  /* 0x000000ffff6d7224 */ /* 0x000fe400078e00b5 */
[----:B------:R3:W-:Y:S01]  /*4a20*/  MUFU.EX2 R230, R3 ;  /* 0x0000000300e67308 */ /* 0x0007e20000000800 */
[----:B------:R-:W-:Y:S01]  /*4a30*/  HMMA.16816.F32 R64, R4, R18, R92 ;  /* 0x000000120440723c */ /* 0x000fe2000000185c */
[----:B------:R-:W5:Y:S01]  /*4a40*/  LDSM.16.MT88.4 R16, [R200+0x5000] ;  /* 0x00500000c810783b */ /* 0x000f620000004200 */
[----:B------:R-:W-:-:S05]  /*4a50*/  IMAD.MOV.U32 R111, RZ, RZ, R166 ;  /* 0x000000ffff6f7224 */ /* 0x000fca00078e00a6 */
[----:B------:R-:W-:Y:S02]  /*4a60*/  F2FP.PACK_AB R4, R235, R238 ;  /* 0x000000eeeb04723e */ /* 0x000fe400000000ff */
[----:B----4-:R-:W-:Y:S02]  /*4a70*/  F2FP.PACK_AB R5, R231, R232 ;  /* 0x000000e8e705723e */ /* 0x010fe400000000ff */
[----:B------:R-:W-:Y:S01]  /*4a80*/  F2FP.PACK_AB R6, R237, R233 ;  /* 0x000000e9ed06723e */ /* 0x000fe200000000ff */
[----:B---3--:R-:W-:-:S04]  /*4a90*/  FFMA.FTZ R3, R97, c[0x0][0x2d0], -R0 ;  /* 0x0000b40061037a23 */ /* 0x008fc80000010800 */
[----:B------:R-:W3:Y:S02]  /*4aa0*/  MUFU.EX2 R229, R3 ;  /* 0x0000000300e57308 */ /* 0x000ee40000000800 */
[----:B---3--:R-:W-:Y:S01]  /*4ab0*/  F2FP.PACK_AB R7, R229, R230 ;  /* 0x000000e6e507723e */ /* 0x008fe200000000ff */
[----:B------:R-:W-:Y:S02]  /*4ac0*/  FFMA.FTZ R3, R132, c[0x0][0x2d0], -R2 ;  /* 0x0000b40084037a23 */ /* 0x000fe40000010802 */
[----:B------:R-:W-:-:S04]  /*4ad0*/  IMAD.MOV.U32 R132, RZ, RZ, R154 ;  /* 0x000000ffff847224 */ /* 0x000fc800078e009a */
[C---:B-1----:R-:W-:Y:S07]  /*4ae0*/  HMMA.16816.F32 R84, R4.reuse, R24, R116 ;  /* 0x000000180454723c */ /* 0x042fee0000001874 */
[----:B------:R-:W-:Y:S01]  /*4af0*/  IMAD.MOV.U32 R118, RZ, RZ, R107 ;  /* 0x000000ffff767224 */ /* 0x000fe200078e006b */
[----:B--2---:R-:W-:Y:S01]  /*4b00*/  HMMA.16816.F32 R100, R4, R22, R112 ;  /* 0x000000160464723c */ /* 0x004fe20000001870 */
[----:B------:R-:W-:Y:S02]  /*4b10*/  IMAD.MOV.U32 R119, RZ, RZ, R106 ;  /* 0x000000ffff777224 */ /* 0x000fe400078e006a */
[----:B------:R-:W-:-:S02]  /*4b20*/  IMAD.MOV.U32 R117, RZ, RZ, R183 ;  /* 0x000000ffff757224 */ /* 0x000fc400078e00b7 */
[----:B------:R1:W-:Y:S01]  /*4b30*/  MUFU.EX2 R183, R3 ;  /* 0x0000000300b77308 */ /* 0x0003e20000000800 */
[----:B------:R-:W-:Y:S02]  /*4b40*/  IMAD.MOV.U32 R116, RZ, RZ, R71 ;  /* 0x000000ffff747224 */ /* 0x000fe400078e0047 */
[----:B------:R-:W-:Y:S01]  /*4b50*/  HMMA.16816.F32 R104, R4, R20, R124 ;  /* 0x000000140468723c */ /* 0x000fe2000000187c */
[----:B------:R-:W2:Y:S01]  /*4b60*/  LDSM.16.MT88.4 R20, [R204+0x5000] ;  /* 0x00500000cc14783b */ /* 0x000ea20000004200 */
[----:B------:R-:W-:-:S05]  /*4b70*/  IMAD.MOV.U32 R115, RZ, RZ, R152 ;  /* 0x000000ffff737224 */ /* 0x000fca00078e0098 */
[----:B------:R-:W-:Y:S01]  /*4b80*/  IMAD.MOV.U32 R124, RZ, RZ, R163 ;  /* 0x000000ffff7c7224 */ /* 0x000fe200078e00a3 */
[C---:B------:R-:W-:Y:S01]  /*4b90*/  HMMA.16816.F32 R88, R4.reuse, R12, R36 ;  /* 0x0000000c0458723c */ /* 0x040fe20000001824 */
[----:B------:R-:W-:Y:S02]  /*4ba0*/  IMAD.MOV.U32 R125, RZ, RZ, R161 ;  /* 0x000000ffff7d7224 */ /* 0x000fe400078e00a1 */
[----:B------:R-:W-:Y:S02]  /*4bb0*/  IMAD.MOV.U32 R126, RZ, RZ, R160 ;  /* 0x000000ffff7e7224 */ /* 0x000fe400078e00a0 */
[----:B-1----:R-:W-:Y:S02]  /*4bc0*/  FFMA.FTZ R3, R134, c[0x0][0x2d0], -R2 ;  /* 0x0000b40086037a23 */ /* 0x002fe40000010802 */
[----:B------:R-:W-:Y:S01]  /*4bd0*/  IMAD.MOV.U32 R127, RZ, RZ, R155 ;  /* 0x000000ffff7f7224 */ /* 0x000fe200078e009b */
[----:B------:R-:W-:Y:S01]  /*4be0*/  HMMA.16816.F32 R92, R4, R14, R40 ;  /* 0x0000000e045c723c */ /* 0x000fe20000001828 */
[----:B------:R-:W1:Y:S01]  /*4bf0*/  LDSM.16.MT88.4 R12, [R203+0x5000] ;  /* 0x00500000cb0c783b */ /* 0x000e620000004200 */
[----:B------:R3:W4:Y:S01]  /*4c00*/  MUFU.EX2 R182, R3 ;  /* 0x0000000300b67308 */ /* 0x0007220000000800 */
[----:B------:R-:W-:-:S05]  /*4c10*/  IMAD.MOV.U32 R134, RZ, RZ, R153 ;  /* 0x000000ffff867224 */ /* 0x000fca00078e0099 */
[C---:B------:R-:W-:Y:S08]  /*4c20*/  HMMA.16816.F32 R72, R4.reuse, R8, R32 ;  /* 0x000000080448723c */ /* 0x040ff00000001820 */
[----:B------:R-:W-:Y:S01]  /*4c30*/  HMMA.16816.F32 R28, R4, R10, R28 ;  /* 0x0000000a041c723c */ /* 0x000fe2000000181c */
[----:B------:R-:W1:Y:S01]  /*4c40*/  LDSM.16.MT88.4 R8, [R206+0x5000] ;  /* 0x00500000ce08783b */ /* 0x000e620000004200 */
[----:B---3--:R-:W-:-:S04]  /*4c50*/  FFMA.FTZ R3, R133, c[0x0][0x2d0], -R2 ;  /* 0x0000b40085037a23 */ /* 0x008fc80000010802 */
[----:B------:R3:W-:Y:S02]  /*4c60*/  MUFU.EX2 R180, R3 ;  /* 0x0000000300b47308 */ /* 0x0007e40000000800 */
[C---:B-----5:R-:W-:Y:S08]  /*4c70*/  HMMA.16816.F32 R40, R4.reuse, R16, R44 ;  /* 0x000000100428723c */ /* 0x060ff0000000182c */
[----:B------:R-:W-:Y:S01]  /*4c80*/  HMMA.16816.F32 R32, R4, R18, R48 ;  /* 0x000000120420723c */ /* 0x000fe20000001830 */
[----:B------:R-:W5:Y:S01]  /*4c90*/  LDSM.16.MT88.4 R16, [R200+0x1800] ;  /* 0x00180000c810783b */ /* 0x000f620000004200 */
[----:B---3--:R-:W-:-:S06]  /*4ca0*/  FFMA.FTZ R3, R135, c[0x0][0x2d0], -R2 ;  /* 0x0000b40087037a23 */ /* 0x008fcc0000010802 */
[C---:B------:R-:W-:Y:S01]  /*4cb0*/  HMMA.16816.F32 R96, R4.reuse, R26, R120 ;  /* 0x0000001a0460723c */ /* 0x040fe20000001878 */
[----:B------:R3:W1:Y:S07]  /*4cc0*/  MUFU.EX2 R181, R3 ;  /* 0x0000000300b57308 */ /* 0x00066e0000000800 */
[C---:B--2---:R-:W-:Y:S08]  /*4cd0*/  HMMA.16816.F32 R36, R4.reuse, R20, R52 ;  /* 0x000000140424723c */ /* 0x044ff00000001834 */
[----:B------:R-:W-:Y:S01]  /*4ce0*/  HMMA.16816.F32 R24, R4, R22, R56 ;  /* 0x000000160418723c */ /* 0x000fe20000001838 */
[----:B------:R-:W2:Y:S01]  /*4cf0*/  LDSM.16.MT88.4 R20, [R204+0x1800] ;  /* 0x00180000cc14783b */ /* 0x000ea20000004200 */
[----:B---3--:R-:W-:-:S04]  /*4d00*/  FFMA.FTZ R3, R128, c[0x0][0x2d0], -R0 ;  /* 0x0000b40080037a23 */ /* 0x008fc80000010800 */
[----:B------:R3:W-:Y:S02]  /*4d10*/  MUFU.EX2 R166, R3 ;  /* 0x0000000300a67308 */ /* 0x0007e40000000800 */
[C---:B-1----:R-:W-:Y:S08]  /*4d20*/  HMMA.16816.F32 R48, R4.reuse, R12, R60 ;  /* 0x0000000c0430723c */ /* 0x042ff0000000183c */
[----:B------:R-:W-:Y:S01]  /*4d30*/  HMMA.16816.F32 R56, R4, R14, R64 ;  /* 0x0000000e0438723c */ /* 0x000fe20000001840 */
[----:B------:R-:W1:Y:S01]  /*4d40*/  LDSM.16.MT88.4 R12, [R203+0x1800] ;  /* 0x00180000cb0c783b */ /* 0x000e620000004200 */
[----:B---3--:R-:W-:-:S06]  /*4d50*/  FFMA.FTZ R3, R129, c[0x0][0x2d0], -R0 ;  /* 0x0000b40081037a23 */ /* 0x008fcc0000010800 */
[C---:B------:R-:W-:Y:S01]  /*4d60*/  HMMA.16816.F32 R60, R4.reuse, R8, R76 ;  /* 0x00000008043c723c */ /* 0x040fe2000000184c */
[----:B------:R3:W2:Y:S07]  /*4d70*/  MUFU.EX2 R163, R3 ;  /* 0x0000000300a37308 */ /* 0x0006ae0000000800 */
[----:B------:R-:W-:Y:S01]  /*4d80*/  HMMA.16816.F32 R64, R4, R10, R80 ;  /* 0x0000000a0440723c */ /* 0x000fe20000001850 */
[----:B------:R-:W1:Y:S06]  /*4d90*/  LDSM.16.MT88.4 R8, [R206+0x1800] ;  /* 0x00180000ce08783b */ /* 0x000e6c0000004200 */
[----:B----4-:R-:W-:-:S02]  /*4da0*/  F2FP.PACK_AB R4, R182, R183 ;  /* 0x000000b7b604723e */ /* 0x010fc400000000ff */
[----:B------:R-:W-:Y:S01]  /*4db0*/  F2FP.PACK_AB R6, R181, R180 ;  /* 0x000000b4b506723e */ /* 0x000fe200000000ff */
[----:B---3--:R-:W-:Y:S01]  /*4dc0*/  FFMA.FTZ R3, R131, c[0x0][0x2d0], -R0 ;  /* 0x0000b40083037a23 */ /* 0x008fe20000010800 */
[----:B--2---:R-:W-:-:S03]  /*4dd0*/  F2FP.PACK_AB R5, R163, R166 ;  /* 0x000000a6a305723e */ /* 0x004fc600000000ff */
[----:B------:R2:W-:Y:S02]  /*4de0*/  MUFU.EX2 R161, R3 ;  /* 0x0000000300a17308 */ /* 0x0005e40000000800 */
[----:B--2---:R-:W-:-:S06]  /*4df0*/  FFMA.FTZ R3, R130, c[0x0][0x2d0], -R0 ;  /* 0x0000b40082037a23 */ /* 0x004fcc0000010800 */
[----:B------:R-:W2:Y:S02]  /*4e00*/  MUFU.EX2 R160, R3 ;  /* 0x0000000300a07308 */ /* 0x000ea40000000800 */
[----:B--2---:R-:W-:Y:S01]  /*4e10*/  F2FP.PACK_AB R7, R160, R161 ;  /* 0x000000a1a007723e */ /* 0x004fe200000000ff */
[----:B------:R-:W-:-:S05]  /*4e20*/  FFMA.FTZ R3, R148, c[0x0][0x2d0], -R2 ;  /* 0x0000b40094037a23 */ /* 0x000fca0000010802 */
[----:B------:R2:W-:Y:S01]  /*4e30*/  MUFU.EX2 R155, R3 ;  /* 0x00000003009b7308 */ /* 0x0005e20000000800 */
[C---:B-----5:R-:W-:Y:S08]  /*4e40*/  HMMA.16816.F32 R84, R4.reuse, R16, R84 ;  /* 0x000000100454723c */ /* 0x060ff00000001854 */
[----:B------:R-:W-:Y:S01]  /*4e50*/  HMMA.16816.F32 R96, R4, R18, R96 ;  /* 0x000000120460723c */ /* 0x000fe20000001860 */
[----:B------:R-:W3:Y:S01]  /*4e60*/  LDSM.16.MT88.4 R16, [R200+0x5800] ;  /* 0x00580000c810783b */ /* 0x000ee20000004200 */
[----:B--2---:R-:W-:-:S06]  /*4e70*/  FFMA.FTZ R3, R150, c[0x0][0x2d0], -R2 ;  /* 0x0000b40096037a23 */ /* 0x004fcc0000010802 */
[C---:B------:R-:W-:Y:S01]  /*4e80*/  HMMA.16816.F32 R104, R4.reuse, R20, R104 ;  /* 0x000000140468723c */ /* 0x040fe20000001868 */
[----:B------:R2:W4:Y:S07]  /*4e90*/  MUFU.EX2 R154, R3 ;  /* 0x00000003009a7308 */ /* 0x00052e0000000800 */
[C---:B------:R-:W-:Y:S01]  /*4ea0*/  HMMA.16816.F32 R100, R4.reuse, R22, R100 ;  /* 0x000000160464723c */ /* 0x040fe20000001864 */
[----:B------:R-:W5:Y:S07]  /*4eb0*/  LDSM.16.MT88.4 R20, [R204+0x5800] ;  /* 0x00580000cc14783b */ /* 0x000f6e0000004200 */
[----:B-1----:R-:W-:Y:S01]  /*4ec0*/  HMMA.16816.F32 R88, R4, R12, R88 ;  /* 0x0000000c0458723c */ /* 0x002fe20000001858 */
[----:B--2---:R-:W-:-:S04]  /*4ed0*/  FFMA.FTZ R3, R149, c[0x0][0x2d0], -R2 ;  /* 0x0000b40095037a23 */ /* 0x004fc80000010802 */
[----:B------:R1:W-:Y:S03]  /*4ee0*/  MUFU.EX2 R152, R3 ;  /* 0x0000000300987308 */ /* 0x0003e60000000800 */
[C---:B------:R-:W-:Y:S01]  /*4ef0*/  HMMA.16816.F32 R92, R4.reuse, R14, R92 ;  /* 0x0000000e045c723c */ /* 0x040fe2000000185c */
[----:B------:R-:W2:Y:S07]  /*4f00*/  LDSM.16.MT88.4 R12, [R203+0x5800] ;  /* 0x00580000cb0c783b */ /* 0x000eae0000004200 */
[----:B------:R-:W-:Y:S01]  /*4f10*/  HMMA.16816.F32 R80, R4, R8, R72 ;  /* 0x000000080450723c */ /* 0x000fe20000001848 */
[----:B-1----:R-:W-:-:S07]  /*4f20*/  FFMA.FTZ R3, R151, c[0x0][0x2d0], -R2 ;  /* 0x0000b40097037a23 */ /* 0x002fce0000010802 */
[C---:B------:R-:W-:Y:S01]  /*4f30*/  HMMA.16816.F32 R76, R4.reuse, R10, R28 ;  /* 0x0000000a044c723c */ /* 0x040fe2000000181c */
[----:B------:R-:W1:Y:S01]  /*4f40*/  LDSM.16.MT88.4 R8, [R206+0x5800] ;  /* 0x00580000ce08783b */ /* 0x000e620000004200 */
[----:B------:R4:W-:Y:S06]  /*4f50*/  MUFU.EX2 R153, R3 ;  /* 0x0000000300997308 */ /* 0x0009ec0000000800 */
[C---:B---3--:R-:W-:Y:S08]  /*4f60*/  HMMA.16816.F32 R72, R4.reuse, R16, R40 ;  /* 0x000000100448723c */ /* 0x048ff00000001828 */
[----:B------:R-:W-:Y:S01]  /*4f70*/  HMMA.16816.F32 R52, R4, R18, R32 ;  /* 0x000000120434723c */ /* 0x000fe20000001820 */
[----:B------:R-:W3:Y:S01]  /*4f80*/  LDSM.16.MT88.4 R16, [R200+0x2000] ;  /* 0x00200000c810783b */ /* 0x000ee20000004200 */
[----:B----4-:R-:W-:-:S04]  /*4f90*/  FFMA.FTZ R3, R136, c[0x0][0x2d0], -R0 ;  /* 0x0000b40088037a23 */ /* 0x010fc80000010800 */
[----:B------:R4:W-:Y:S02]  /*4fa0*/  MUFU.EX2 R151, R3 ;  /* 0x0000000300977308 */ /* 0x0009e40000000800 */
[C---:B-----5:R-:W-:Y:S08]  /*4fb0*/  HMMA.16816.F32 R44, R4.reuse, R20, R36 ;  /* 0x00000014042c723c */ /* 0x060ff00000001824 */
[----:B------:R-:W-:Y:S01]  /*4fc0*/  HMMA.16816.F32 R32, R4, R22, R24 ;  /* 0x000000160420723c */ /* 0x000fe20000001818 */
[----:B------:R-:W5:Y:S01]  /*4fd0*/  LDSM.16.MT88.4 R20, [R204+0x2000] ;  /* 0x00200000cc14783b */ /* 0x000f620000004200 */
[----:B----4-:R-:W-:-:S06]  /*4fe0*/  FFMA.FTZ R3, R138, c[0x0][0x2d0], -R0 ;  /* 0x0000b4008a037a23 */ /* 0x010fcc0000010800 */
[C---:B--2---:R-:W-:Y:S01]  /*4ff0*/  HMMA.16816.F32 R40, R4.reuse, R12, R48 ;  /* 0x0000000c0428723c */ /* 0x044fe20000001830 */
[----:B------:R2:W4:Y:S07]  /*5000*/  MUFU.EX2 R123, R3 ;  /* 0x00000003007b7308 */ /* 0x00052e0000000800 */
[C---:B------:R-:W-:Y:S01]  /*5010*/  HMMA.16816.F32 R36, R4.reuse, R14, R56 ;  /* 0x0000000e0424723c */ /* 0x040fe20000001838 */
[----:B------:R-:W3:Y:S07]  /*5020*/  LDSM.16.MT88.4 R12, [R203+0x2000] ;  /* 0x00200000cb0c783b */ /* 0x000eee0000004200 */
[----:B-1----:R-:W-:Y:S01]  /*5030*/  HMMA.16816.F32 R28, R4, R8, R60 ;  /* 0x00000008041c723c */ /* 0x002fe2000000183c */
[----:B--2---:R-:W-:-:S04]  /*5040*/  FFMA.FTZ R3, R139, c[0x0][0x2d0], -R0 ;  /* 0x0000b4008b037a23 */ /* 0x004fc80000010800 */
[----:B------:R1:W-:Y:S03]  /*5050*/  MUFU.EX2 R122, R3 ;  /* 0x00000003007a7308 */ /* 0x0003e60000000800 */
[----:B------:R-:W-:Y:S01]  /*5060*/  HMMA.16816.F32 R24, R4, R10, R64 ;  /* 0x0000000a0418723c */ /* 0x000fe20000001840 */
[----:B------:R-:W2:Y:S06]  /*5070*/  LDSM.16.MT88.4 R8, [R206+0x2000] ;  /* 0x00200000ce08783b */ /* 0x000eac0000004200 */
[----:B------:R-:W-:-:S02]  /*5080*/  F2FP.PACK_AB R4, R154, R155 ;  /* 0x0000009b9a04723e */ /* 0x000fc400000000ff */
[----:B----4-:R-:W-:Y:S02]  /*5090*/  F2FP.PACK_AB R5, R123, R151 ;  /* 0x000000977b05723e */ /* 0x010fe400000000ff */
[----:B------:R-:W-:Y:S01]  /*50a0*/  F2FP.PACK_AB R6, R153, R152 ;  /* 0x000000989906723e */ /* 0x000fe200000000ff */
[----:B-1----:R-:W-:-:S04]  /*50b0*/  FFMA.FTZ R3, R137, c[0x0][0x2d0], -R0 ;  /* 0x0000b40089037a23 */ /* 0x002fc80000010800 */
[----:B------:R-:W1:Y:S02]  /*50c0*/  MUFU.EX2 R121, R3 ;  /* 0x0000000300797308 */ /* 0x000e640000000800 */
[----:B-1----:R-:W-:Y:S01]  /*50d0*/  F2FP.PACK_AB R7, R121, R122 ;  /* 0x0000007a7907723e */ /* 0x002fe200000000ff */
[----:B------:R-:W-:Y:S02]  /*50e0*/  FFMA.FTZ R3, R162, c[0x0][0x2d0], -R2 ;  /* 0x0000b400a2037a23 */ /* 0x000fe40000010802 */
[----:B------:R-:W-:-:S03]  /*50f0*/  IMAD.MOV.U32 R162, RZ, RZ, R125 ;  /* 0x000000ffffa27224 */ /* 0x000fc600078e007d */
[----:B------:R1:W-:Y:S01]  /*5100*/  MUFU.EX2 R120, R3 ;  /* 0x0000000300787308 */ /* 0x0003e20000000800 */
[C---:B---3--:R-:W-:Y:S08]  /*5110*/  HMMA.16816.F32 R56, R4.reuse, R16, R84 ;  /* 0x000000100438723c */ /* 0x048ff00000001854 */
[----:B------:R-:W-:Y:S01]  /*5120*/  HMMA.16816.F32 R64, R4, R18, R96 ;  /* 0x000000120440723c */ /* 0x000fe20000001860 */
[----:B------:R-:W3:Y:S01]  /*5130*/  LDSM.16.MT88.4 R16, [R200+0x6000] ;  /* 0x00600000c810783b */ /* 0x000ee20000004200 */
[----:B-1----:R-:W-:-:S06]  /*5140*/  FFMA.FTZ R3, R164, c[0x0][0x2d0], -R2 ;  /* 0x0000b400a4037a23 */ /* 0x002fcc0000010802 */
[C---:B-----5:R-:W-:Y:S01]  /*5150*/  HMMA.16816.F32 R104, R4.reuse, R20, R104 ;  /* 0x000000140468723c */ /* 0x060fe20000001868 */
[----:B------:R-:W-:Y:S01]  /*5160*/  IMAD.MOV.U32 R164, RZ, RZ, R126 ;  /* 0x000000ffffa47224 */ /* 0x000fe200078e007e */
[----:B------:R1:W4:Y:S06]  /*5170*/  MUFU.EX2 R149, R3 ;  /* 0x0000000300957308 */ /* 0x00032c0000000800 */
[C---:B------:R-:W-:Y:S01]  /*5180*/  HMMA.16816.F32 R84, R4.reuse, R22, R100 ;  /* 0x000000160454723c */ /* 0x040fe20000001864 */
[----:B------:R-:W5:Y:S07]  /*5190*/  LDSM.16.MT88.4 R20, [R204+0x6000] ;  /* 0x00600000cc14783b */ /* 0x000f6e0000004200 */
[----:B------:R-:W-:Y:S01]  /*51a0*/  HMMA.16816.F32 R88, R4, R12, R88 ;  /* 0x0000000c0458723c */ /* 0x000fe20000001858 */
[----:B-1----:R-:W-:-:S02]  /*51b0*/  FFMA.FTZ R3, R165, c[0x0][0x2d0], -R2 ;  /* 0x0000b400a5037a23 */ /* 0x002fc40000010802 */
[----:B------:R-:W-:Y:S02]  /*51c0*/  IMAD.MOV.U32 R165, RZ, RZ, R127 ;  /* 0x000000ffffa57224 */ /* 0x000fe400078e007f */
[----:B------:R1:W-:Y:S03]  /*51d0*/  MUFU.EX2 R148, R3 ;  /* 0x0000000300947308 */ /* 0x0003e60000000800 */
[C---:B------:R-:W-:Y:S01]  /*51e0*/  HMMA.16816.F32 R60, R4.reuse, R14, R92 ;  /* 0x0000000e043c723c */ /* 0x040fe2000000185c */
[----:B------:R-:W4:Y:S07]  /*51f0*/  LDSM.16.MT88.4 R12, [R203+0x6000] ;  /* 0x00600000cb0c783b */ /* 0x000f2e0000004200 */
[----:B--2---:R-:W-:Y:S01]  /*5200*/  HMMA.16816.F32 R80, R4, R8, R80 ;  /* 0x000000080450723c */ /* 0x004fe20000001850 */
[----:B-1----:R-:W-:-:S07]  /*5210*/  FFMA.FTZ R3, R167, c[0x0][0x2d0], -R2 ;  /* 0x0000b400a7037a23 */ /* 0x002fce0000010802 */
[C---:B------:R-:W-:Y:S01]  /*5220*/  HMMA.16816.F32 R76, R4.reuse, R10, R76 ;  /* 0x0000000a044c723c */ /* 0x040fe2000000184c */
[----:B------:R-:W1:Y:S01]  /*5230*/  LDSM.16.MT88.4 R8, [R206+0x6000] ;  /* 0x00600000ce08783b */ /* 0x000e620000004200 */
[----:B------:R2:W-:Y:S06]  /*5240*/  MUFU.EX2 R150, R3 ;  /* 0x0000000300967308 */ /* 0x0005ec0000000800 */
[C---:B---3--:R-:W-:Y:S08]  /*5250*/  HMMA.16816.F32 R48, R4.reuse, R16, R72 ;  /* 0x000000100430723c */ /* 0x048ff00000001848 */
[----:B------:R-:W-:Y:S01]  /*5260*/  HMMA.16816.F32 R52, R4, R18, R52 ;  /* 0x000000120434723c */ /* 0x000fe20000001834 */
[----:B------:R-:W3:Y:S01]  /*5270*/  LDSM.16.MT88.4 R16, [R200+0x2800] ;  /* 0x00280000c810783b */ /* 0x000ee20000004200 */
[----:B--2---:R-:W-:-:S04]  /*5280*/  FFMA.FTZ R3, R156, c[0x0][0x2d0], -R0 ;  /* 0x0000b4009c037a23 */ /* 0x004fc80000010800 */
[----:B------:R2:W-:Y:S02]  /*5290*/  MUFU.EX2 R139, R3 ;  /* 0x00000003008b7308 */ /* 0x0005e40000000800 */
[C---:B-----5:R-:W-:Y:S08]  /*52a0*/  HMMA.16816.F32 R44, R4.reuse, R20, R44 ;  /* 0x00000014042c723c */ /* 0x060ff0000000182c */
[----:B------:R-:W-:Y:S01]  /*52b0*/  HMMA.16816.F32 R32, R4, R22, R32 ;  /* 0x000000160420723c */ /* 0x000fe20000001820 */
[----:B------:R-:W5:Y:S01]  /*52c0*/  LDSM.16.MT88.4 R20, [R204+0x2800] ;  /* 0x00280000cc14783b */ /* 0x000f620000004200 */
[----:B--2---:R-:W-:-:S06]  /*52d0*/  FFMA.FTZ R3, R157, c[0x0][0x2d0], -R0 ;  /* 0x0000b4009d037a23 */ /* 0x004fcc0000010800 */
[C---:B----4-:R-:W-:Y:S01]  /*52e0*/  HMMA.16816.F32 R40, R4.reuse, R12, R40 ;  /* 0x0000000c0428723c */ /* 0x050fe20000001828 */
        /* <DEDUP_REMOVED lines=14> */
[----:B------:R-:W-:-:S05]  /*53d0*/  FFMA.FTZ R3, R234, c[0x0][0x2d0], -R2 ;  /* 0x0000b400ea037a23 */ /* 0x000fca0000010802 */
[----:B------:R1:W-:Y:S01]  /*53e0*/  MUFU.EX2 R128, R3 ;  /* 0x0000000300807308 */ /* 0x0003e20000000800 */
[C---:B---3--:R-:W-:Y:S08]  /*53f0*/  HMMA.16816.F32 R72, R4.reuse, R16, R56 ;  /* 0x000000100448723c */ /* 0x048ff00000001838 */
[----:B------:R-:W-:Y:S01]  /*5400*/  HMMA.16816.F32 R56, R4, R18, R64 ;  /* 0x000000120438723c */ /* 0x000fe20000001840 */
[----:B------:R-:W3:Y:S01]  /*5410*/  LDSM.16.MT88.4 R16, [R200+0x6800] ;  /* 0x00680000c810783b */ /* 0x000ee20000004200 */
[----:B-1----:R-:W-:-:S06]  /*5420*/  FFMA.FTZ R3, R236, c[0x0][0x2d0], -R2 ;  /* 0x0000b400ec037a23 */ /* 0x002fcc0000010802 */
[C---:B-----5:R-:W-:Y:S01]  /*5430*/  HMMA.16816.F32 R104, R4.reuse, R20, R104 ;  /* 0x000000140468723c */ /* 0x060fe20000001868 */
[----:B------:R1:W4:Y:S07]  /*5440*/  MUFU.EX2 R137, R3 ;  /* 0x0000000300897308 */ /* 0x00032e0000000800 */
[C---:B------:R-:W-:Y:S01]  /*5450*/  HMMA.16816.F32 R100, R4.reuse, R22, R84 ;  /* 0x000000160464723c */ /* 0x040fe20000001854 */
[----:B------:R-:W5:Y:S07]  /*5460*/  LDSM.16.MT88.4 R20, [R204+0x6800] ;  /* 0x00680000cc14783b */ /* 0x000f6e0000004200 */
[----:B------:R-:W-:Y:S01]  /*5470*/  HMMA.16816.F32 R88, R4, R12, R88 ;  /* 0x0000000c0458723c */ /* 0x000fe20000001858 */
[----:B-1----:R-:W-:-:S04]  /*5480*/  FFMA.FTZ R3, R239, c[0x0][0x2d0], -R2 ;  /* 0x0000b400ef037a23 */ /* 0x002fc80000010802 */
        /* <DEDUP_REMOVED lines=14> */
[----:B----4-:R-:W-:Y:S01]  /*5570*/  HMMA.16816.F32 R44, R4, R12, R40 ;  /* 0x0000000c042c723c */ /* 0x010fe20000001828 */
[----:B--2---:R-:W-:-:S07]  /*5580*/  FFMA.FTZ R3, R189, c[0x0][0x2d0], -R0 ;  /* 0x0000b400bd037a23 */ /* 0x004fce0000010800 */
[C---:B------:R-:W-:Y:S01]  /*5590*/  HMMA.16816.F32 R40, R4.reuse, R14, R36 ;  /* 0x0000000e0428723c */ /* 0x040fe20000001824 */
[----:B------:R-:W2:Y:S01]  /*55a0*/  LDSM.16.MT88.4 R12, [R203+0x3000] ;  /* 0x00300000cb0c783b */ /* 0x000ea20000004200 */
[----:B------:R4:W5:Y:S06]  /*55b0*/  MUFU.EX2 R70, R3 ;  /* 0x0000000300467308 */ /* 0x00096c0000000800 */
[C---:B------:R-:W-:Y:S01]  /*55c0*/  HMMA.16816.F32 R48, R4.reuse, R22, R32 ;  /* 0x000000160430723c */ /* 0x040fe20000001820 */
[----:B------:R-:W2:Y:S07]  /*55d0*/  LDSM.16.MT88.4 R20, [R204+0x3000] ;  /* 0x00300000cc14783b */ /* 0x000eae0000004200 */
[----:B-1----:R-:W-:Y:S01]  /*55e0*/  HMMA.16816.F32 R32, R4, R8, R28 ;  /* 0x000000080420723c */ /* 0x002fe2000000181c */
[----:B----4-:R-:W-:-:S04]  /*55f0*/  FFMA.FTZ R3, R191, c[0x0][0x2d0], -R0 ;  /* 0x0000b400bf037a23 */ /* 0x010fc80000010800 */
[----:B------:R1:W-:Y:S03]  /*5600*/  MUFU.EX2 R55, R3 ;  /* 0x0000000300377308 */ /* 0x0003e60000000800 */
[----:B------:R-:W-:Y:S01]  /*5610*/  HMMA.16816.F32 R24, R4, R10, R24 ;  /* 0x0000000a0418723c */ /* 0x000fe20000001818 */
[----:B------:R-:W4:Y:S06]  /*5620*/  LDSM.16.MT88.4 R8, [R206+0x3000] ;  /* 0x00300000ce08783b */ /* 0x000f2c0000004200 */
[----:B------:R-:W-:-:S02]  /*5630*/  F2FP.PACK_AB R4, R137, R128 ;  /* 0x000000808904723e */ /* 0x000fc400000000ff */
[----:B-----5:R-:W-:Y:S02]  /*5640*/  F2FP.PACK_AB R5, R70, R71 ;  /* 0x000000474605723e */ /* 0x020fe400000000ff */
        /* <DEDUP_REMOVED lines=10> */
[C---:B--2---:R-:W-:Y:S01]  /*56f0*/  HMMA.16816.F32 R88, R4.reuse, R12, R88 ;  /* 0x0000000c0458723c */ /* 0x044fe20000001858 */
[----:B------:R1:W2:Y:S07]  /*5700*/  MUFU.EX2 R52, R3 ;  /* 0x0000000300347308 */ /* 0x0002ae0000000800 */
[C---:B------:R-:W-:Y:S01]  /*5710*/  HMMA.16816.F32 R56, R4.reuse, R14, R96 ;  /* 0x0000000e0438723c */ /* 0x040fe20000001860 */
[----:B------:R-:W5:Y:S07]  /*5720*/  LDSM.16.MT88.4 R12, [R203+0x7000] ;  /* 0x00700000cb0c783b */ /* 0x000f6e0000004200 */
[----:B------:R-:W-:Y:S01]  /*5730*/  HMMA.16816.F32 R80, R4, R20, R104 ;  /* 0x000000140450723c */ /* 0x000fe20000001868 */
[--C-:B-1----:R-:W-:Y:S01]  /*5740*/  FFMA.FTZ R3, R132, c[0x0][0x2d0], -R2.reuse ;  /* 0x0000b40084037a23 */ /* 0x102fe20000010802 */
[----:B--2---:R-:W-:Y:S01]  /*5750*/  F2FP.PACK_AB R132, R52, R53 ;  /* 0x000000353484723e */ /* 0x004fe200000000ff */
[----:B------:R-:W-:-:S05]  /*5760*/  FFMA.FTZ R2, R242, c[0x0][0x2d0], -R2 ;  /* 0x0000b400f2027a23 */ /* 0x000fca0000010802 */
[C---:B------:R-:W-:Y:S01]  /*5770*/  HMMA.16816.F32 R36, R4.reuse, R22, R100 ;  /* 0x000000160424723c */ /* 0x040fe20000001864 */
[----:B------:R-:W1:Y:S04]  /*5780*/  LDSM.16.MT88.4 R20, [R204+0x7000] ;  /* 0x00700000cc14783b */ /* 0x000e680000004200 */
[----:B------:R-:W-:Y:S03]  /*5790*/  LDSM.16.MT88.4 R100, [R206+0x3800] ;  /* 0x00380000ce64783b */ /* 0x000fe60000004200 */
[C---:B----4-:R-:W-:Y:S01]  /*57a0*/  HMMA.16816.F32 R96, R4.reuse, R8, R92 ;  /* 0x000000080460723c */ /* 0x050fe2000000185c */
[----:B------:R-:W-:Y:S07]  /*57b0*/  LDSM.16.MT88.4 R92, [R203+0x3800] ;  /* 0x00380000cb5c783b */ /* 0x000fee0000004200 */
[C---:B---3--:R-:W-:Y:S01]  /*57c0*/  HMMA.16816.F32 R64, R4.reuse, R18, R64 ;  /* 0x000000120440723c */ /* 0x048fe20000001840 */
[----:B------:R2:W-:Y:S07]  /*57d0*/  MUFU.EX2 R18, R2 ;  /* 0x0000000200127308 */ /* 0x0005ee0000000800 */
[C---:B------:R-:W-:Y:S01]  /*57e0*/  HMMA.16816.F32 R112, R4.reuse, R16, R76 ;  /* 0x000000100470723c */ /* 0x040fe2000000184c */
[----:B------:R-:W3:Y:S01]  /*57f0*/  MUFU.EX2 R19, R3 ;  /* 0x0000000300137308 */ /* 0x000ee20000000800 */
[----:B------:R-:W-:Y:S06]  /*5800*/  LDSM.16.MT88.4 R76, [R200+0x3800] ;  /* 0x00380000c84c783b */ /* 0x000fec0000004200 */
[----:B-----5:R-:W-:Y:S01]  /*5810*/  HMMA.16816.F32 R44, R4, R12, R44 ;  /* 0x0000000c042c723c */ /* 0x020fe2000000182c */
[----:B--2---:R-:W-:-:S04]  /*5820*/  FFMA.FTZ R2, R241, c[0x0][0x2d0], -R0 ;  /* 0x0000b400f1027a23 */ /* 0x004fc80000010800 */
[----:B------:R2:W-:Y:S03]  /*5830*/  MUFU.EX2 R17, R2 ;  /* 0x0000000200117308 */ /* 0x0005e60000000800 */
[----:B------:R-:W-:Y:S01]  /*5840*/  HMMA.16816.F32 R104, R4, R10, R84 ;  /* 0x0000000a0468723c */ /* 0x000fe20000001854 */
[----:B------:R-:W4:Y:S01]  /*5850*/  LDSM.16.MT88.4 R8, [R206+0x7000] ;  /* 0x00700000ce08783b */ /* 0x000f220000004200 */
[----:B---3--:R-:W-:-:S03]  /*5860*/  F2FP.PACK_AB R134, R18, R19 ;  /* 0x000000131286723e */ /* 0x008fc600000000ff */
[----:B------:R-:W3:Y:S03]  /*5870*/  LDSM.16.MT88.4 R84, [R204+0x3800] ;  /* 0x00380000cc54783b */ /* 0x000ee60000004200 */
[----:B-1----:R-:W-:Y:S01]  /*5880*/  HMMA.16816.F32 R60, R4, R20, R60 ;  /* 0x00000014043c723c */ /* 0x002fe2000000183c */
[----:B--2---:R-:W-:-:S07]  /*5890*/  FFMA.FTZ R2, R244, c[0x0][0x2d0], -R0 ;  /* 0x0000b400f4027a23 */ /* 0x004fce0000010800 */
[C---:B------:R-:W-:Y:S01]  /*58a0*/  HMMA.16816.F32 R48, R4.reuse, R22, R48 ;  /* 0x000000160430723c */ /* 0x040fe20000001830 */
[----:B------:R1:W2:Y:S07]  /*58b0*/  MUFU.EX2 R16, R2 ;  /* 0x0000000200107308 */ /* 0x0002ae0000000800 */
[----:B------:R-:W-:Y:S01]  /*58c0*/  HMMA.16816.F32 R40, R4, R14, R40 ;  /* 0x0000000e0428723c */ /* 0x000fe20000001828 */
[--C-:B-1----:R-:W-:Y:S01]  /*58d0*/  FFMA.FTZ R2, R243, c[0x0][0x2d0], -R0.reuse ;  /* 0x0000b400f3027a23 */ /* 0x102fe20000010800 */
[----:B--2---:R-:W-:Y:S01]  /*58e0*/  F2FP.PACK_AB R133, R16, R17 ;  /* 0x000000111085723e */ /* 0x004fe200000000ff */
[----:B------:R-:W-:-:S02]  /*58f0*/  FFMA.FTZ R0, R248, c[0x0][0x2d0], -R0 ;  /* 0x0000b400f8007a23 */ /* 0x000fc40000010800 */
[----:B------:R1:W-:Y:S03]  /*5900*/  MUFU.EX2 R13, R2 ;  /* 0x00000002000d7308 */ /* 0x0003e60000000800 */
[C---:B----4-:R-:W-:Y:S05]  /*5910*/  HMMA.16816.F32 R32, R4.reuse, R8, R32 ;  /* 0x000000080420723c */ /* 0x050fea0000001820 */
[----:B------:R2:W4:Y:S03]  /*5920*/  MUFU.EX2 R12, R0 ;  /* 0x00000000000c7308 */ /* 0x0005260000000800 */
[----:B------:R-:W-:Y:S01]  /*5930*/  HMMA.16816.F32 R24, R4, R10, R24 ;  /* 0x0000000a0418723c */ /* 0x000fe20000001818 */
[----:B------:R-:W-:Y:S01]  /*5940*/  LDSM.16.MT88.4 R8, [R206+0x7800] ;  /* 0x00780000ce08783b */ /* 0x000fe20000004200 */
[----:B-1----:R-:W-:-:S05]  /*5950*/  FADD.FTZ R2, R117, R116 ;  /* 0x0000007475027221 */ /* 0x002fca0000010000 */
[----:B------:R-:W-:Y:S02]  /*5960*/  IMAD.MOV.U32 R5, RZ, RZ, c[0x0][0x168] ;  /* 0x00005a00ff057624 */ /* 0x000fe400078e00ff */
[----:B------:R-:W-:Y:S02]  /*5970*/  FADD.FTZ R3, R110, R2 ;  /* 0x000000026e037221 */ /* 0x000fe40000010000 */
[----:B--2---:R-:W-:Y:S01]  /*5980*/  FADD.FTZ R0, R109, R108 ;  /* 0x0000006c6d007221 */ /* 0x004fe20000010000 */
[----:B----4-:R-:W-:-:S03]  /*5990*/  F2FP.PACK_AB R135, R12, R13 ;  /* 0x0000000d0c87723e */ /* 0x010fc600000000ff */
[----:B------:R-:W-:Y:S02]  /*59a0*/  FADD.FTZ R2, R111, R0 ;  /* 0x000000006f027221 */ /* 0x000fe40000010000 */
[----:B------:R-:W-:Y:S01]  /*59b0*/  FADD.FTZ R0, R118, R3 ;  /* 0x0000000376007221 */ /* 0x000fe20000010000 */
[----:B------:R-:W1:Y:S01]  /*59c0*/  LDSM.16.MT88.4 R108, [R200+0x7800] ;  /* 0x00780000c86c783b */ /* 0x000e620000004200 */
[----:B------:R-:W-:Y:S01]  /*59d0*/  FADD.FTZ R2, R119, R2 ;  /* 0x0000000277027221 */ /* 0x000fe20000010000 */
[----:B------:R-:W-:Y:S01]  /*59e0*/  HMMA.16816.F32 R96, R132, R100, R96 ;  /* 0x000000648460723c */ /* 0x000fe20000001860 */
[----:B------:R-:W-:Y:S01]  /*59f0*/  FADD.FTZ R0, R251, R0 ;  /* 0x00000000fb007221 */ /* 0x000fe20000010000 */
[----:B------:R-:W2:Y:S01]  /*5a00*/  LDSM.16.MT88.4 R116, [R204+0x7800] ;  /* 0x00780000cc74783b */ /* 0x000ea20000004200 */
[----:B------:R-:W-:Y:S02]  /*5a10*/  FADD.FTZ R2, R247, R2 ;  /* 0x00000002f7027221 */ /* 0x000fe40000010000 */
[----:B------:R-:W-:-:S02]  /*5a20*/  FADD.FTZ R0, R252, R0 ;  /* 0x00000000fc007221 */ /* 0x000fc40000010000 */
[----:B------:R-:W-:Y:S01]  /*5a30*/  FADD.FTZ R2, R245, R2 ;  /* 0x00000002f5027221 */ /* 0x000fe20000010000 */
[C---:B------:R-:W-:Y:S01]  /*5a40*/  HMMA.16816.F32 R100, R132.reuse, R102, R104 ;  /* 0x000000668464723c */ /* 0x040fe20000001868 */
[----:B------:R-:W-:Y:S02]  /*5a50*/  FADD.FTZ R0, R250, R0 ;  /* 0x00000000fa007221 */ /* 0x000fe40000010000 */
[----:B------:R-:W-:Y:S02]  /*5a60*/  FADD.FTZ R2, R246, R2 ;  /* 0x00000002f6027221 */ /* 0x000fe40000010000 */
[----:B------:R-:W-:Y:S02]  /*5a70*/  FADD.FTZ R0, R124, R0 ;  /* 0x000000007c007221 */ /* 0x000fe40000010000 */
[----:B------:R-:W-:Y:S01]  /*5a80*/  FADD.FTZ R2, R249, R2 ;  /* 0x00000002f9027221 */ /* 0x000fe20000010000 */
[----:B------:R-:W4:Y:S01]  /*5a90*/  LDSM.16.MT88.4 R124, [R203+0x7800] ;  /* 0x00780000cb7c783b */ /* 0x000f220000004200 */
[----:B------:R-:W-:Y:S01]  /*5aa0*/  FADD.FTZ R0, R238, R0 ;  /* 0x00000000ee007221 */ /* 0x000fe20000010000 */
[----:B------:R-:W-:Y:S01]  /*5ab0*/  HMMA.16816.F32 R72, R132, R76, R72 ;  /* 0x0000004c8448723c */ /* 0x000fe20000001848 */
[----:B------:R-:W-:-:S02]  /*5ac0*/  FADD.FTZ R2, R232, R2 ;  /* 0x00000002e8027221 */ /* 0x000fc40000010000 */
[----:B------:R-:W-:Y:S02]  /*5ad0*/  FADD.FTZ R0, R235, R0 ;  /* 0x00000000eb007221 */ /* 0x000fe40000010000 */
[----:B------:R-:W-:Y:S02]  /*5ae0*/  FADD.FTZ R2, R231, R2 ;  /* 0x00000002e7027221 */ /* 0x000fe40000010000 */
[----:B------:R-:W-:Y:S01]  /*5af0*/  FADD.FTZ R0, R233, R0 ;  /* 0x00000000e9007221 */ /* 0x000fe20000010000 */
[----:B---3--:R-:W-:Y:S01]  /*5b00*/  HMMA.16816.F32 R80, R132, R84, R80 ;  /* 0x000000548450723c */ /* 0x008fe20000001850 */
[----:B------:R-:W-:Y:S01]  /*5b10*/  FADD.FTZ R2, R230, R2 ;  /* 0x00000002e6027221 */ /* 0x000fe20000010000 */
[----:B------:R-:W-:Y:S01]  /*5b20*/  IADD3 R230, R164, -0x2, RZ ;  /* 0xfffffffea4e67810 */ /* 0x000fe20007ffe0ff */
        /* <DEDUP_REMOVED lines=8> */
[----:B-1----:R-:W-:Y:S01]  /*5bb0*/  HMMA.16816.F32 R104, R132, R108, R112 ;  /* 0x0000006c8468723c */ /* 0x002fe20000001870 */
[----:B------:R-:W-:-:S02]  /*5bc0*/  FADD.FTZ R2, R161, R2 ;  /* 0x00000002a1027221 */ /* 0x000fc40000010000 */
[----:B------:R-:W-:Y:S02]  /*5bd0*/  FADD.FTZ R0, R181, R0 ;  /* 0x00000000b5007221 */ /* 0x000fe40000010000 */
[----:B------:R-:W-:Y:S02]  /*5be0*/  FADD.FTZ R2, R160, R2 ;  /* 0x00000002a0027221 */ /* 0x000fe40000010000 */
[----:B------:R-:W-:Y:S01]  /*5bf0*/  FADD.FTZ R0, R155, R0 ;  /* 0x000000009b007221 */ /* 0x000fe20000010000 */
[----:B--2---:R-:W-:Y:S01]  /*5c00*/  HMMA.16816.F32 R112, R132, R116, R60 ;  /* 0x000000748470723c */ /* 0x004fe2000000183c */
[----:B------:R-:W-:Y:S02]  /*5c10*/  FADD.FTZ R2, R151, R2 ;  /* 0x0000000297027221 */ /* 0x000fe40000010000 */
        /* <DEDUP_REMOVED lines=8> */
[----:B------:R-:W-:Y:S01]  /*5ca0*/  HMMA.16816.F32 R84, R132, R86, R36 ;  /* 0x000000568454723c */ /* 0x000fe20000001824 */
[----:B------:R-:W-:-:S02]  /*5cb0*/  FADD.FTZ R3, R139, R2 ;  /* 0x000000028b037221 */ /* 0x000fc40000010000 */
[----:B------:R-:W-:Y:S02]  /*5cc0*/  FADD.FTZ R4, R149, R0 ;  /* 0x0000000095047221 */ /* 0x000fe40000010000 */
[----:B------:R-:W-:-:S03]  /*5cd0*/  @P3 IMAD.HI.U32 R2, R165, c[0x0][0x2c8], RZ ;  /* 0x0000b200a5023a27 */ /* 0x000fc600078e00ff */
[C---:B----4-:R-:W-:Y:S01]  /*5ce0*/  HMMA.16816.F32 R120, R132.reuse, R124, R44 ;  /* 0x0000007c8478723c */ /* 0x050fe2000000182c */
[----:B------:R-:W-:Y:S02]  /*5cf0*/  FADD.FTZ R3, R131, R3 ;  /* 0x0000000383037221 */ /* 0x000fe40000010000 */
[----:B------:R-:W-:Y:S02]  /*5d00*/  FADD.FTZ R4, R148, R4 ;  /* 0x0000000494047221 */ /* 0x000fe40000010000 */
[----:B------:R-:W-:Y:S01]  /*5d10*/  IMAD.MOV.U32 R0, RZ, RZ, R165 ;  /* 0x000000ffff007224 */ /* 0x000fe200078e00a5 */
[----:B------:R-:W-:Y:S01]  /*5d20*/  @P3 SHF.R.U32.HI R0, RZ, c[0x0][0x2cc], R2 ;  /* 0x0000b300ff003a19 */ /* 0x000fe20000011602 */
[----:B------:R-:W-:Y:S01]  /*5d30*/  FADD.FTZ R3, R130, R3 ;  /* 0x0000000382037221 */ /* 0x000fe20000010000 */
[----:B------:R-:W-:Y:S01]  /*5d40*/  HMMA.16816.F32 R92, R132, R94, R56 ;  /* 0x0000005e845c723c */ /* 0x000fe20000001838 */
[----:B------:R-:W-:Y:S01]  /*5d50*/  FADD.FTZ R2, R150, R4 ;  /* 0x0000000496027221 */ /* 0x000fe20000010000 */
[----:B------:R-:W-:Y:S01]  /*5d60*/  IADD3 R0, R0, c[0x0][0x1d0], -R5 ;  /* 0x0000740000007a10 */ /* 0x000fe20007ffe805 */
[----:B------:R-:W-:-:S02]  /*5d70*/  FADD.FTZ R3, R129, R3 ;  /* 0x0000000381037221 */ /* 0x000fc40000010000 */
[----:B------:R-:W-:Y:S02]  /*5d80*/  FADD.FTZ R4, R128, R2 ;  /* 0x0000000280047221 */ /* 0x000fe40000010000 */
[----:B------:R-:W-:Y:S01]  /*5d90*/  FADD.FTZ R2, R71, R3 ;  /* 0x0000000347027221 */ /* 0x000fe20000010000 */
[C---:B------:R-:W-:Y:S01]  /*5da0*/  HMMA.16816.F32 R108, R132.reuse, R110, R64 ;  /* 0x0000006e846c723c */ /* 0x040fe20000001840 */
[----:B------:R-:W-:Y:S01]  /*5db0*/  FADD.FTZ R3, R137, R4 ;  /* 0x0000000489037221 */ /* 0x000fe20000010000 */
[----:B------:R-:W-:Y:S01]  /*5dc0*/  SHF.R.S32.HI R4, RZ, 0x1f, R0 ;  /* 0x0000001fff047819 */ /* 0x000fe20000011400 */
[----:B------:R-:W-:Y:S02]  /*5dd0*/  FADD.FTZ R2, R70, R2 ;  /* 0x0000000246027221 */ /* 0x000fe40000010000 */
[----:B------:R-:W-:Y:S01]  /*5de0*/  FADD.FTZ R3, R136, R3 ;  /* 0x0000000388037221 */ /* 0x000fe20000010000 */
[----:B------:R-:W-:Y:S01]  /*5df0*/  LEA.HI R4, R4, R0, RZ, 0x7 ;  /* 0x0000000004047211 */ /* 0x000fe200078f38ff */
[----:B------:R-:W-:Y:S01]  /*5e00*/  FADD.FTZ R0, R55, R2 ;  /* 0x0000000237007221 */ /* 0x000fe20000010000 */
[----:B------:R-:W-:Y:S01]  /*5e10*/  HMMA.16816.F32 R116, R132, R118, R48 ;  /* 0x000000768474723c */ /* 0x000fe20000001830 */
[----:B------:R-:W-:Y:S01]  /*5e20*/  FADD.FTZ R2, R138, R3 ;  /* 0x000000038a027221 */ /* 0x000fe20000010000 */
[----:B------:R-:W-:Y:S01]  /*5e30*/  SHF.R.S32.HI R3, RZ, 0x7, R4 ;  /* 0x00000007ff037819 */ /* 0x000fe20000011404 */
[----:B------:R-:W-:-:S02]  /*5e40*/  FADD.FTZ R0, R54, R0 ;  /* 0x0000000036007221 */ /* 0x000fc40000010000 */
[----:B------:R-:W-:Y:S01]  /*5e50*/  FADD.FTZ R2, R53, R2 ;  /* 0x0000000235027221 */ /* 0x000fe20000010000 */
[----:B------:R-:W-:Y:S01]  /*5e60*/  IMNMX R3, R162, R3, !PT ;  /* 0x00000003a2037217 */ /* 0x000fe20007800200 */
[----:B------:R-:W-:Y:S01]  /*5e70*/  FADD.FTZ R0, R17, R0 ;  /* 0x0000000011007221 */ /* 0x000fe20000010000 */
[C---:B------:R-:W-:Y:S01]  /*5e80*/  HMMA.16816.F32 R124, R132.reuse, R126, R40 ;  /* 0x0000007e847c723c */ /* 0x040fe20000001828 */
[----:B------:R-:W-:Y:S01]  /*5e90*/  FADD.FTZ R2, R52, R2 ;  /* 0x0000000234027221 */ /* 0x000fe20000010000 */
[----:B------:R-:W-:Y:S01]  /*5ea0*/  ISETP.GE.AND P0, PT, R230, R3, PT ;  /* 0x00000003e600720c */ /* 0x000fe20003f06270 */
[----:B------:R-:W-:Y:S01]  /*5eb0*/  FADD.FTZ R0, R16, R0 ;  /* 0x0000000010007221 */ /* 0x000fe20000010000 */
[----:B------:R1:W-:Y:S01]  /*5ec0*/  STL [R1+0x4], R3 ;  /* 0x0000040301007387 */ /* 0x0003e20000100800 */
[----:B------:R-:W-:Y:S02]  /*5ed0*/  FADD.FTZ R2, R19, R2 ;  /* 0x0000000213027221 */ /* 0x000fe40000010000 */
[----:B------:R-:W-:Y:S01]  /*5ee0*/  FADD.FTZ R0, R13, R0 ;  /* 0x000000000d007221 */ /* 0x000fe20000010000 */
[----:B------:R-:W-:Y:S01]  /*5ef0*/  HMMA.16816.F32 R128, R132, R8, R32 ;  /* 0x000000088480723c */ /* 0x000fe20000001820 */
[----:B------:R-:W-:-:S02]  /*5f00*/  FADD.FTZ R2, R18, R2 ;  /* 0x0000000212027221 */ /* 0x000fc40000010000 */
[----:B------:R-:W-:-:S05]  /*5f10*/  FADD.FTZ R0, R12, R0 ;  /* 0x000000000c007221 */ /* 0x000fca0000010000 */
[----:B------:R1:W-:Y:S01]  /*5f20*/  STL [R1+0x10], R0 ;  /* 0x0000100001007387 */ /* 0x0003e20000100800 */
[----:B------:R-:W-:Y:S03]  /*5f30*/  HMMA.16816.F32 R132, R132, R10, R24 ;  /* 0x0000000a8484723c */ /* 0x000fe60000001818 */
[----:B------:R1:W-:Y:S01]  /*5f40*/  STL [R1+0xc], R2 ;  /* 0x00000c0201007387 */ /* 0x0003e20000100800 */
[----:B------:R-:W-:Y:S09]  /*5f50*/  @!P0 BRA `(.L_x_70) ;  /* 0x000048c000008947 */ /* 0x000ff20003800000 */
[----:B------:R-:W-:Y:S02]  /*5f60*/  MOV R70, R68 ;  /* 0x0000004400467202 */ /* 0x000fe40000000f00 */
[----:B-1----:R-:W-:Y:S02]  /*5f70*/  MOV R3, R69 ;  /* 0x0000004500037202 */ /* 0x002fe40000000f00 */
[----:B------:R-:W-:-:S07]  /*5f80*/  MOV R229, R230 ;  /* 0x000000e600e57202 */ /* 0x000fce0000000f00 */
.L_x_71:
[----:B------:R-:W2:Y:S01]  /*5f90*/  LDL R230, [R1+0x8] ;  /* 0x0000080001e67983 */ /* 0x000ea20000100800 */
[----:B------:R-:W-:Y:S04]  /*5fa0*/  DEPBAR.LE SB0, 0x0 ;  /* 0x000080000000791a */ /* 0x000fe80000000000 */
[----:B------:R-:W3:Y:S01]  /*5fb0*/  LDL.64 R182, [R1+0x20] ;  /* 0x0000200001b67983 */ /* 0x000ee20000100a00 */
[----:B------:R-:W-:Y:S05]  /*5fc0*/  WARPSYNC 0xffffffff ;  /* 0xffffffff00007948 */ /* 0x000fea0003800000 */
[----:B------:R-:W4:Y:S04]  /*5fd0*/  LDL R180, [R1+0x2c] ;  /* 0x00002c0001b47983 */ /* 0x000f280000100800 */
[----:B------:R-:W-:Y:S08]  /*5fe0*/  BAR.SYNC.DEFER_BLOCKING 0x0 ;  /* 0x0000000000007b1d */ /* 0x000ff00000010000 */
[----:B------:R-:W1:Y:S08]  /*5ff0*/  LDSM.16.M88.4 R8, [R201] ;  /* 0x00000000c908783b */ /* 0x000e700000000200 */
[----:B------:R-:W5:Y:S08]  /*6000*/  LDSM.16.M88.4 R16, [R201+0x800] ;  /* 0x00080000c910783b */ /* 0x000f700000000200 */
[----:B------:R-:W5:Y:S08]  /*6010*/  LDSM.16.M88.4 R24, [R201+0x1000] ;  /* 0x00100000c918783b */ /* 0x000f700000000200 */
[----:B------:R-:W5:Y:S08]  /*6020*/  LDSM.16.M88.4 R32, [R201+0x1800] ;  /* 0x00180000c920783b */ /* 0x000f700000000200 */
[----:B------:R-:W5:Y:S01]  /*6030*/  LDSM.16.M88.4 R40, [R201+0x2000] ;  /* 0x00200000c928783b */ /* 0x000f620000000200 */
[C---:B-1----:R-:W-:Y:S07]  /*6040*/  HMMA.16816.F32 R4, R140.reuse, R8, RZ ;  /* 0x000000088c04723c */ /* 0x042fee00000018ff */
[----:B------:R-:W1:Y:S01]  /*6050*/  LDSM.16.M88.4 R48, [R201+0x2800] ;  /* 0x00280000c930783b */ /* 0x000e620000000200 */
[C---:B------:R-:W-:Y:S07]  /*6060*/  HMMA.16816.F32 R8, R140.reuse, R10, RZ ;  /* 0x0000000a8c08723c */ /* 0x040fee00000018ff */
[----:B------:R-:W1:Y:S01]  /*6070*/  LDSM.16.M88.4 R56, [R201+0x3000] ;  /* 0x00300000c938783b */ /* 0x000e620000000200 */
[C---:B-----5:R-:W-:Y:S07]  /*6080*/  HMMA.16816.F32 R12, R140.reuse, R16, RZ ;  /* 0x000000108c0c723c */ /* 0x060fee00000018ff */
[----:B------:R-:W5:Y:S01]  /*6090*/  LDSM.16.M88.4 R64, [R201+0x3800] ;  /* 0x00380000c940783b */ /* 0x000f620000000200 */
[C---:B------:R-:W-:Y:S07]  /*60a0*/  HMMA.16816.F32 R16, R140.reuse, R18, RZ ;  /* 0x000000128c10723c */ /* 0x040fee00000018ff */
[----:B------:R-:W1:Y:S01]  /*60b0*/  LDSM.16.M88.4 R136, [R207] ;  /* 0x00000000cf88783b */ /* 0x000e620000000200 */
[C---:B------:R-:W-:Y:S07]  /*60c0*/  HMMA.16816.F32 R20, R140.reuse, R24, RZ ;  /* 0x000000188c14723c */ /* 0x040fee00000018ff */
[----:B------:R-:W1:Y:S01]  /*60d0*/  LDSM.16.M88.4 R148, [R222] ;  /* 0x00000000de94783b */ /* 0x000e620000000200 */
[C---:B------:R-:W-:Y:S07]  /*60e0*/  HMMA.16816.F32 R24, R140.reuse, R26, RZ ;  /* 0x0000001a8c18723c */ /* 0x040fee00000018ff */
[----:B------:R-:W-:Y:S01]  /*60f0*/  LDSM.16.M88.4 R152, [R219] ;  /* 0x00000000db98783b */ /* 0x000fe20000000200 */
[C---:B------:R-:W-:Y:S07]  /*6100*/  HMMA.16816.F32 R28, R140.reuse, R32, RZ ;  /* 0x000000208c1c723c */ /* 0x040fee00000018ff */
[----:B------:R-:W-:Y:S01]  /*6110*/  LDSM.16.M88.4 R156, [R218] ;  /* 0x00000000da9c783b */ /* 0x000fe20000000200 */
[C---:B------:R-:W-:Y:S07]  /*6120*/  HMMA.16816.F32 R32, R140.reuse, R34, RZ ;  /* 0x000000228c20723c */ /* 0x040fee00000018ff */
[----:B------:R-:W-:Y:S01]  /*6130*/  LDSM.16.M88.4 R160, [R217] ;  /* 0x00000000d9a0783b */ /* 0x000fe20000000200 */
[C---:B------:R-:W-:Y:S07]  /*6140*/  HMMA.16816.F32 R36, R140.reuse, R40, RZ ;  /* 0x000000288c24723c */ /* 0x040fee00000018ff */
[----:B------:R-:W-:Y:S01]  /*6150*/  LDSM.16.M88.4 R164, [R216] ;  /* 0x00000000d8a4783b */ /* 0x000fe20000000200 */
[C---:B------:R-:W-:Y:S07]  /*6160*/  HMMA.16816.F32 R40, R140.reuse, R42, RZ ;  /* 0x0000002a8c28723c */ /* 0x040fee00000018ff */
[----:B------:R-:W4:Y:S04]  /*6170*/  LDL R232, [R1] ;  /* 0x0000000001e87983 */ /* 0x000f280000100800 */
[----:B------:R-:W4:Y:S01]  /*6180*/  LDL R231, [R1+0x30] ;  /* 0x0000300001e77983 */ /* 0x000f220000100800 */
[C---:B-1----:R-:W-:Y:S08]  /*6190*/  HMMA.16816.F32 R44, R140.reuse, R48, RZ ;  /* 0x000000308c2c723c */ /* 0x042ff000000018ff */
[C---:B------:R-:W-:Y:S08]  /*61a0*/  HMMA.16816.F32 R48, R140.reuse, R50, RZ ;  /* 0x000000328c30723c */ /* 0x040ff000000018ff */
[C---:B------:R-:W-:Y:S08]  /*61b0*/  HMMA.16816.F32 R52, R140.reuse, R56, RZ ;  /* 0x000000388c34723c */ /* 0x040ff000000018ff */
[C---:B------:R-:W-:Y:S08]  /*61c0*/  HMMA.16816.F32 R56, R140.reuse, R58, RZ ;  /* 0x0000003a8c38723c */ /* 0x040ff000000018ff */
[C---:B-----5:R-:W-:Y:S08]  /*61d0*/  HMMA.16816.F32 R60, R140.reuse, R64, RZ ;  /* 0x000000408c3c723c */ /* 0x060ff000000018ff */
[----:B------:R-:W-:Y:S08]  /*61e0*/  HMMA.16816.F32 R64, R140, R66, RZ ;  /* 0x000000428c40723c */ /* 0x000ff000000018ff */
[C---:B------:R-:W-:Y:S08]  /*61f0*/  HMMA.16816.F32 R4, R144.reuse, R136, R4 ;  /* 0x000000889004723c */ /* 0x040ff00000001804 */
[C---:B------:R-:W-:Y:S01]  /*6200*/  HMMA.16816.F32 R8, R144.reuse, R138, R8 ;  /* 0x0000008a9008723c */ /* 0x040fe20000001808 */
[----:B------:R-:W1:Y:S07]  /*6210*/  LDSM.16.M88.4 R136, [R221] ;  /* 0x00000000dd88783b */ /* 0x000e6e0000000200 */
[C---:B------:R-:W-:Y:S08]  /*6220*/  HMMA.16816.F32 R12, R144.reuse, R148, R12 ;  /* 0x00000094900c723c */ /* 0x040ff0000000180c */
[C---:B------:R-:W-:Y:S01]  /*6230*/  HMMA.16816.F32 R16, R144.reuse, R150, R16 ;  /* 0x000000969010723c */ /* 0x040fe20000001810 */
[----:B------:R-:W5:Y:S07]  /*6240*/  LDSM.16.M88.4 R148, [R220] ;  /* 0x00000000dc94783b */ /* 0x000f6e0000000200 */
[C---:B-1----:R-:W-:Y:S08]  /*6250*/  HMMA.16816.F32 R20, R144.reuse, R136, R20 ;  /* 0x000000889014723c */ /* 0x042ff00000001814 */
[C---:B------:R-:W-:Y:S08]  /*6260*/  HMMA.16816.F32 R24, R144.reuse, R138, R24 ;  /* 0x0000008a9018723c */ /* 0x040ff00000001818 */
[C---:B-----5:R-:W-:Y:S08]  /*6270*/  HMMA.16816.F32 R28, R144.reuse, R148, R28 ;  /* 0x00000094901c723c */ /* 0x060ff0000000181c */
[C---:B------:R-:W-:Y:S08]  /*6280*/  HMMA.16816.F32 R32, R144.reuse, R150, R32 ;  /* 0x000000969020723c */ /* 0x040ff00000001820 */
[C---:B------:R-:W-:Y:S08]  /*6290*/  HMMA.16816.F32 R36, R144.reuse, R152, R36 ;  /* 0x000000989024723c */ /* 0x040ff00000001824 */
[C---:B------:R-:W-:Y:S03]  /*62a0*/  HMMA.16816.F32 R40, R144.reuse, R154, R40 ;  /* 0x0000009a9028723c */ /* 0x040fe60000001828 */
[----:B--2---:R-:W-:Y:S05]  /*62b0*/  ISETP.GT.AND P4, PT, R230, R229, PT ;  /* 0x000000e5e600720c */ /* 0x004fea0003f84270 */
[C---:B------:R-:W-:Y:S08]  /*62c0*/  HMMA.16816.F32 R44, R144.reuse, R156, R44 ;  /* 0x0000009c902c723c */ /* 0x040ff0000000182c */
[C---:B------:R-:W-:Y:S01]  /*62d0*/  HMMA.16816.F32 R48, R144.reuse, R158, R48 ;  /* 0x0000009e9030723c */ /* 0x040fe20000001830 */
[----:B------:R-:W-:Y:S03]  /*62e0*/  @!P4 IMAD.MOV.U32 R188, RZ, RZ, c[0x0][0x208] ;  /* 0x00008200ffbcc624 */ /* 0x000fe600078e00ff */
[----:B------:R-:W-:Y:S01]  /*62f0*/  @!P4 SHF.R.S32.HI R0, RZ, 0x1f, R229 ;  /* 0x0000001fff00c819 */ /* 0x000fe200000114e5 */
[C---:B------:R-:W-:Y:S03]  /*6300*/  @!P4 IMAD.WIDE.U32 R68, R229.reuse, c[0x0][0x208], RZ ;  /* 0x00008200e544ca25 */ /* 0x040fe600078e00ff */
[C---:B------:R-:W-:Y:S04]  /*6310*/  HMMA.16816.F32 R52, R144.reuse, R160, R52 ;  /* 0x000000a09034723c */ /* 0x040fe80000001834 */
[----:B------:R-:W-:Y:S01]  /*6320*/  @!P4 IMAD R0, R0, c[0x0][0x208], RZ ;  /* 0x000082000000ca24 */ /* 0x000fe200078e02ff */
[----:B------:R-:W-:Y:S03]  /*6330*/  @!P4 SHF.L.U32 R2, R68, 0x7, RZ ;  /* 0x000000074402c819 */ /* 0x000fe600000006ff */
[C---:B------:R-:W-:Y:S04]  /*6340*/  HMMA.16816.F32 R56, R144.reuse, R162, R56 ;  /* 0x000000a29038723c */ /* 0x040fe80000001838 */
[----:B------:R-:W-:Y:S04]  /*6350*/  @!P4 IMAD R0, R229, c[0x0][0x20c], R0 ;  /* 0x00008300e500ca24 */ /* 0x000fe800078e0200 */
[C---:B------:R-:W-:Y:S04]  /*6360*/  HMMA.16816.F32 R60, R144.reuse, R164, R60 ;  /* 0x000000a4903c723c */ /* 0x040fe8000000183c */
[----:B------:R-:W-:Y:S01]  /*6370*/  @!P4 IMAD.IADD R71, R69, 0x1, R0 ;  /* 0x000000014547c824 */ /* 0x000fe200078e0200 */
[----:B---3--:R-:W-:Y:S03]  /*6380*/  @!P4 IADD3 R0, P1, R2, R182, RZ ;  /* 0x000000b60200c210 */ /* 0x008fe60007f3e0ff */
[----:B------:R-:W-:Y:S04]  /*6390*/  HMMA.16816.F32 R64, R144, R166, R64 ;  /* 0x000000a69040723c */ /* 0x000fe80000001840 */
[----:B------:R-:W-:Y:S02]  /*63a0*/  @!P4 SHF.L.U64.HI R71, R68, 0x7, R71 ;  /* 0x000000074447c819 */ /* 0x000fe40000010247 */
[C---:B------:R-:W-:Y:S02]  /*63b0*/  @!P4 LEA R68, P0, R0.reuse, c[0x0][0x1f8], 0x1 ;  /* 0x00007e000044ca11 */ /* 0x040fe400078008ff */
[C---:B----4-:R-:W-:Y:S04]  /*63c0*/  @!P4 IADD3.X R69, R71.reuse, R180, RZ, P1, !PT ;  /* 0x000000b44745c210 */ /* 0x050fe80000ffe4ff */
[----:B------:R-:W-:Y:S02]  /*63d0*/  @!P4 LEA.HI.X R69, R0, c[0x0][0x1fc], R69, 0x1, P0 ;  /* 0x00007f000045ca11 */ /* 0x000fe400000f0c45 */
[----:B------:R-:W-:Y:S02]  /*63e0*/  @!P4 IADD3 R2, P2, P1, R2, 0x40, R182 ;  /* 0x000000400202c810 */ /* 0x000fe4000795e0b6 */
[----:B------:R-:W-:Y:S01]  /*63f0*/  @!P4 MOV R0, 0x6 ;  /* 0x000000060000c802 */ /* 0x000fe20000000f00 */
[----:B------:R-:W-:Y:S01]  /*6400*/  @!PT LDS RZ, [RZ] ;  /* 0x00000000fffff984 */ /* 0x000fe20000000800 */
[----:B------:R-:W-:Y:S01]  /*6410*/  @!PT LDS RZ, [RZ] ;  /* 0x00000000fffff984 */ /* 0x000fe20000000800 */
[----:B------:R-:W-:Y:S01]  /*6420*/  @!PT LDS RZ, [RZ] ;  /* 0x00000000fffff984 */ /* 0x000fe20000000800 */
[----:B------:R1:W-:Y:S01]  /*6430*/  @!P4 LDGSTS.E.BYPASS.LTC128B.128 [R228+0x100], [R68.64], !P6 ;  /* 0x0010000044e4cfae */ /* 0x0003e2000f101d46 */
[----:B------:R-:W-:Y:S02]  /*6440*/  @!P4 LEA R182, P0, R2, c[0x0][0x1f8], 0x1 ;  /* 0x00007e0002b6ca11 */ /* 0x000fe400078008ff */
[----:B------:R-:W-:Y:S02]  /*6450*/  @!P4 IADD3.X R71, R71, RZ, R180, P2, P1 ;  /* 0x000000ff4747c210 */ /* 0x000fe400017e24b4 */
[C---:B------:R-:W-:Y:S01]  /*6460*/  @!P4 SHF.L.U64.HI R0, R188.reuse, R0, c[0x0][0x20c] ;  /* 0x00008300bc00c619 */ /* 0x040fe20000010200 */
[----:B------:R-:W-:Y:S01]  /*6470*/  @!P4 IMAD.SHL.U32 R188, R188, 0x40, RZ ;  /* 0x00000040bcbcc824 */ /* 0x000fe200078e00ff */
[----:B------:R-:W-:Y:S04]  /*6480*/  @!P4 LEA.HI.X R183, R2, c[0x0][0x1fc], R71, 0x1, P0 ;  /* 0x00007f0002b7ca11 */ /* 0x000fe800000f0c47 */
[----:B------:R-:W-:Y:S01]  /*6490*/  @!P4 IADD3 R180, P1, R68, R188, RZ ;  /* 0x000000bc44b4c210 */ /* 0x000fe20007f3e0ff */
[----:B------:R2:W-:Y:S03]  /*64a0*/  @!P4 LDGSTS.E.BYPASS.LTC128B.128 [R228+0x4100], [R182.64], !P5 ;  /* 0x04100000b6e4cfae */ /* 0x0005e6000e901d46 */
[----:B------:R-:W-:Y:S05]  /*64b0*/  @!P4 IADD3.X R181, R69, R0, RZ, P1, !PT ;  /* 0x0000000045b5c210 */ /* 0x000fea0000ffe4ff */
[----:B------:R3:W-:Y:S01]  /*64c0*/  @!P4 LDGSTS.E.BYPASS.LTC128B.128 [R228+0x1100], [R180.64], !P6 ;  /* 0x01100000b4e4cfae */ /* 0x0007e2000f101d46 */
[-C--:B-1----:R-:W-:Y:S07]  /*64d0*/  @!P4 IADD3 R68, P0, R180, R188.reuse, RZ ;  /* 0x000000bcb444c210 */ /* 0x082fee0007f1e0ff */
[----:B------:R3:W-:Y:S01]  /*64e0*/  @!P4 LDGSTS.E.BYPASS.LTC128B.128 [R228+0x5100], [R180.64+0x80], !P5 ;  /* 0x05100080b4e4cfae */ /* 0x0007e2000e901d46 */
[----:B------:R-:W-:Y:S07]  /*64f0*/  @!P4 IMAD.X R69, R181, 0x1, R0, P0 ;  /* 0x00000001b545c824 */ /* 0x000fee00000e0600 */
[----:B------:R1:W-:Y:S01]  /*6500*/  @!P4 LDGSTS.E.BYPASS.LTC128B.128 [R228+0x2100], [R68.64], !P6 ;  /* 0x0210000044e4cfae */ /* 0x0003e2000f101d46 */
[----:B--2---:R-:W-:Y:S04]  /*6510*/  @!P4 IADD3 R182, P1, R68, R188, RZ ;  /* 0x000000bc44b6c210 */ /* 0x004fe80007f3e0ff */
[----:B------:R-:W-:Y:S03]  /*6520*/  @!P4 IADD3.X R183, R69, R0, RZ, P1, !PT ;  /* 0x0000000045b7c210 */ /* 0x000fe60000ffe4ff */
[----:B------:R1:W-:Y:S08]  /*6530*/  @!P4 LDGSTS.E.BYPASS.LTC128B.128 [R228+0x6100], [R68.64+0x80], !P5 ;  /* 0x0610008044e4cfae */ /* 0x0003f0000e901d46 */
[----:B------:R3:W-:Y:S08]  /*6540*/  @!P4 LDGSTS.E.BYPASS.LTC128B.128 [R228+0x3100], [R182.64], !P6 ;  /* 0x03100000b6e4cfae */ /* 0x0007f0000f101d46 */
[----:B------:R3:W-:Y:S08]  /*6550*/  @!P4 LDGSTS.E.BYPASS.LTC128B.128 [R228+0x7100], [R182.64+0x80], !P5 ;  /* 0x07100080b6e4cfae */ /* 0x0007f0000e901d46 */
[----:B------:R-:W2:Y:S08]  /*6560*/  LDSM.16.M88.4 R136, [R205] ;  /* 0x00000000cd88783b */ /* 0x000eb00000000200 */
[----:B------:R-:W4:Y:S08]  /*6570*/  LDSM.16.M88.4 R148, [R205+0x800] ;  /* 0x00080000cd94783b */ /* 0x000f300000000200 */
[----:B------:R-:W5:Y:S01]  /*6580*/  LDSM.16.M88.4 R152, [R205+0x1000] ;  /* 0x00100000cd98783b */ /* 0x000f620000000200 */
[----:B------:R-:W-:Y:S07]  /*6590*/  @P3 IMAD.HI.U32 R2, R232, c[0x0][0x2c8], RZ ;  /* 0x0000b200e8023a27 */ /* 0x000fee00078e00ff */
[----:B------:R-:W0:Y:S01]  /*65a0*/  LDGDEPBAR ;  /* 0x00000000000079af */ /* 0x000e220000000000 */
[----:B------:R-:W-:Y:S01]  /*65b0*/  IMAD.MOV.U32 R0, RZ, RZ, R232 ;  /* 0x000000ffff007224 */ /* 0x000fe200078e00e8 */
[----:B------:R-:W-:Y:S06]  /*65c0*/  @P3 SHF.R.U32.HI R0, RZ, c[0x0][0x2cc], R2 ;  /* 0x0000b300ff003a19 */ /* 0x000fec0000011602 */
[----:B------:R-:W1:Y:S01]  /*65d0*/  LDSM.16.M88.4 R156, [R205+0x1800] ;  /* 0x00180000cd9c783b */ /* 0x000e620000000200 */
[C---:B--2---:R-:W-:Y:S07]  /*65e0*/  HMMA.16816.F32 R4, R168.reuse, R136, R4 ;  /* 0x00000088a804723c */ /* 0x044fee0000001804 */
[----:B------:R-:W2:Y:S01]  /*65f0*/  LDSM.16.M88.4 R160, [R205+0x2000] ;  /* 0x00200000cda0783b */ /* 0x000ea20000000200 */
[C---:B------:R-:W-:Y:S07]  /*6600*/  HMMA.16816.F32 R8, R168.reuse, R138, R8 ;  /* 0x0000008aa808723c */ /* 0x040fee0000001808 */
[----:B------:R-:W2:Y:S01]  /*6610*/  LDSM.16.M88.4 R136, [R205+0x2800] ;  /* 0x00280000cd88783b */ /* 0x000ea20000000200 */
[C---:B----4-:R-:W-:Y:S07]  /*6620*/  HMMA.16816.F32 R12, R168.reuse, R148, R12 ;  /* 0x00000094a80c723c */ /* 0x050fee000000180c */
[----:B------:R-:W-:Y:S01]  /*6630*/  LDSM.16.M88.4 R164, [R201+0x4800] ;  /* 0x00480000c9a4783b */ /* 0x000fe20000000200 */
[C---:B------:R-:W-:Y:S07]  /*6640*/  HMMA.16816.F32 R16, R168.reuse, R150, R16 ;  /* 0x00000096a810723c */ /* 0x040fee0000001810 */
[----:B------:R-:W4:Y:S01]  /*6650*/  LDSM.16.M88.4 R148, [R205+0x3000] ;  /* 0x00300000cd94783b */ /* 0x000f220000000200 */
[C---:B-----5:R-:W-:Y:S07]  /*6660*/  HMMA.16816.F32 R20, R168.reuse, R152, R20 ;  /* 0x00000098a814723c */ /* 0x060fee0000001814 */
[----:B---3--:R-:W-:Y:S01]  /*6670*/  LDSM.16.M88.4 R180, [R201+0x7800] ;  /* 0x00780000c9b4783b */ /* 0x008fe20000000200 */
[C---:B------:R-:W-:Y:S07]  /*6680*/  HMMA.16816.F32 R24, R168.reuse, R154, R24 ;  /* 0x0000009aa818723c */ /* 0x040fee0000001818 */
[----:B------:R-:W3:Y:S01]  /*6690*/  LDSM.16.M88.4 R152, [R205+0x3800] ;  /* 0x00380000cd98783b */ /* 0x000ee20000000200 */
[C---:B-1----:R-:W-:Y:S07]  /*66a0*/  HMMA.16816.F32 R28, R168.reuse, R156, R28 ;  /* 0x0000009ca81c723c */ /* 0x042fee000000181c */
[----:B------:R-:W-:Y:S01]  /*66b0*/  LDSM.16.M88.4 R188, [R215] ;  /* 0x00000000d7bc783b */ /* 0x000fe20000000200 */
[C---:B------:R-:W-:Y:S07]  /*66c0*/  HMMA.16816.F32 R32, R168.reuse, R158, R32 ;  /* 0x0000009ea820723c */ /* 0x040fee0000001820 */
[----:B------:R-:W1:Y:S01]  /*66d0*/  LDSM.16.M88.4 R156, [R202] ;  /* 0x00000000ca9c783b */ /* 0x000e620000000200 */
[C---:B--2---:R-:W-:Y:S07]  /*66e0*/  HMMA.16816.F32 R36, R168.reuse, R160, R36 ;  /* 0x000000a0a824723c */ /* 0x044fee0000001824 */
[----:B------:R-:W-:Y:S01]  /*66f0*/  SHFL.IDX PT, R2, R0, RZ, 0x1c1f ;  /* 0x001c1fff00027589 */ /* 0x000fe200000e0000 */
[C---:B------:R-:W-:Y:S07]  /*6700*/  HMMA.16816.F32 R40, R168.reuse, R162, R40 ;  /* 0x000000a2a828723c */ /* 0x040fee0000001828 */
[----:B------:R-:W2:Y:S01]  /*6710*/  LDSM.16.M88.4 R160, [R202+0x800] ;  /* 0x00080000caa0783b */ /* 0x000ea20000000200 */
[C---:B------:R-:W-:Y:S08]  /*6720*/  HMMA.16816.F32 R44, R168.reuse, R136, R44 ;  /* 0x00000088a82c723c */ /* 0x040ff0000000182c */
[C---:B------:R-:W-:Y:S01]  /*6730*/  HMMA.16816.F32 R48, R168.reuse, R138, R48 ;  /* 0x0000008aa830723c */ /* 0x040fe20000001830 */
[----:B------:R-:W5:Y:S07]  /*6740*/  LDSM.16.M88.4 R136, [R202+0x1000] ;  /* 0x00100000ca88783b */ /* 0x000f6e0000000200 */
[C---:B----4-:R-:W-:Y:S08]  /*6750*/  HMMA.16816.F32 R52, R168.reuse, R148, R52 ;  /* 0x00000094a834723c */ /* 0x050ff00000001834 */
[C---:B------:R-:W-:Y:S01]  /*6760*/  HMMA.16816.F32 R56, R168.reuse, R150, R56 ;  /* 0x00000096a838723c */ /* 0x040fe20000001838 */
[----:B------:R-:W4:Y:S07]  /*6770*/  LDSM.16.M88.4 R148, [R202+0x1800] ;  /* 0x00180000ca94783b */ /* 0x000f2e0000000200 */
[C---:B---3--:R-:W-:Y:S08]  /*6780*/  HMMA.16816.F32 R60, R168.reuse, R152, R60 ;  /* 0x00000098a83c723c */ /* 0x048ff0000000183c */
[----:B------:R-:W-:Y:S01]  /*6790*/  HMMA.16816.F32 R64, R168, R154, R64 ;  /* 0x0000009aa840723c */ /* 0x000fe20000001840 */
        /* <DEDUP_REMOVED lines=10> */
[C---:B----4-:R-:W-:Y:S08]  /*6840*/  HMMA.16816.F32 R28, R172.reuse, R148, R28 ;  /* 0x00000094ac1c723c */ /* 0x050ff0000000181c */
[C---:B------:R-:W-:Y:S01]  /*6850*/  HMMA.16816.F32 R32, R172.reuse, R150, R32 ;  /* 0x00000096ac20723c */ /* 0x040fe20000001820 */
[----:B------:R-:W4:Y:S07]  /*6860*/  LDSM.16.M88.4 R148, [R201+0x4000] ;  /* 0x00400000c994783b */ /* 0x000f2e0000000200 */
[C---:B---3--:R-:W-:Y:S08]  /*6870*/  HMMA.16816.F32 R36, R172.reuse, R152, R36 ;  /* 0x00000098ac24723c */ /* 0x048ff00000001824 */
[C---:B------:R-:W-:Y:S01]  /*6880*/  HMMA.16816.F32 R40, R172.reuse, R154, R40 ;  /* 0x0000009aac28723c */ /* 0x040fe20000001828 */
[----:B------:R-:W3:Y:S07]  /*6890*/  LDSM.16.M88.4 R152, [R201+0x5000] ;  /* 0x00500000c998783b */ /* 0x000eee0000000200 */
[C---:B-1----:R-:W-:Y:S08]  /*68a0*/  HMMA.16816.F32 R44, R172.reuse, R156, R44 ;  /* 0x0000009cac2c723c */ /* 0x042ff0000000182c */
[C---:B------:R-:W-:Y:S01]  /*68b0*/  HMMA.16816.F32 R48, R172.reuse, R158, R48 ;  /* 0x0000009eac30723c */ /* 0x040fe20000001830 */
[----:B------:R-:W1:Y:S07]  /*68c0*/  LDSM.16.M88.4 R156, [R201+0x5800] ;  /* 0x00580000c99c783b */ /* 0x000e6e0000000200 */
[C---:B--2---:R-:W-:Y:S08]  /*68d0*/  HMMA.16816.F32 R52, R172.reuse, R160, R52 ;  /* 0x000000a0ac34723c */ /* 0x044ff00000001834 */
[C---:B------:R-:W-:Y:S01]  /*68e0*/  HMMA.16816.F32 R56, R172.reuse, R162, R56 ;  /* 0x000000a2ac38723c */ /* 0x040fe20000001838 */
[----:B------:R-:W-:Y:S07]  /*68f0*/  LDSM.16.M88.4 R160, [R201+0x7000] ;  /* 0x00700000c9a0783b */ /* 0x000fee0000000200 */
[C---:B-----5:R-:W-:Y:S08]  /*6900*/  HMMA.16816.F32 R60, R172.reuse, R136, R60 ;  /* 0x00000088ac3c723c */ /* 0x060ff0000000183c */
[----:B------:R-:W-:Y:S01]  /*6910*/  HMMA.16816.F32 R64, R172, R138, R64 ;  /* 0x0000008aac40723c */ /* 0x000fe20000001840 */
[----:B------:R-:W2:Y:S07]  /*6920*/  LDSM.16.M88.4 R136, [R201+0x6000] ;  /* 0x00600000c988783b */ /* 0x000eae0000000200 */
[C---:B----4-:R-:W-:Y:S08]  /*6930*/  HMMA.16816.F32 R4, R176.reuse, R148, R4 ;  /* 0x00000094b004723c */ /* 0x050ff00000001804 */
[C---:B------:R-:W-:Y:S01]  /*6940*/  HMMA.16816.F32 R8, R176.reuse, R150, R8 ;  /* 0x00000096b008723c */ /* 0x040fe20000001808 */
[----:B------:R-:W4:Y:S07]  /*6950*/  LDSM.16.M88.4 R148, [R201+0x6800] ;  /* 0x00680000c994783b */ /* 0x000f2e0000000200 */
[C---:B------:R-:W-:Y:S08]  /*6960*/  HMMA.16816.F32 R12, R176.reuse, R164, R12 ;  /* 0x000000a4b00c723c */ /* 0x040ff0000000180c */
[C---:B------:R-:W-:Y:S01]  /*6970*/  HMMA.16816.F32 R16, R176.reuse, R166, R16 ;  /* 0x000000a6b010723c */ /* 0x040fe20000001810 */
[----:B------:R-:W5:Y:S07]  /*6980*/  LDSM.16.M88.4 R164, [R214] ;  /* 0x00000000d6a4783b */ /* 0x000f6e0000000200 */
[C---:B---3--:R-:W-:Y:S08]  /*6990*/  HMMA.16816.F32 R20, R176.reuse, R152, R20 ;  /* 0x00000098b014723c */ /* 0x048ff00000001814 */
[C---:B------:R-:W-:Y:S01]  /*69a0*/  HMMA.16816.F32 R24, R176.reuse, R154, R24 ;  /* 0x0000009ab018723c */ /* 0x040fe20000001818 */
[----:B------:R-:W3:Y:S07]  /*69b0*/  LDSM.16.M88.4 R152, [R213] ;  /* 0x00000000d598783b */ /* 0x000eee0000000200 */
[C---:B-1----:R-:W-:Y:S08]  /*69c0*/  HMMA.16816.F32 R28, R176.reuse, R156, R28 ;  /* 0x0000009cb01c723c */ /* 0x042ff0000000181c */
[C---:B------:R-:W-:Y:S01]  /*69d0*/  HMMA.16816.F32 R32, R176.reuse, R158, R32 ;  /* 0x0000009eb020723c */ /* 0x040fe20000001820 */
[----:B------:R-:W-:Y:S07]  /*69e0*/  LDSM.16.M88.4 R156, [R210] ;  /* 0x00000000d29c783b */ /* 0x000fee0000000200 */
[C---:B--2---:R-:W-:Y:S08]  /*69f0*/  HMMA.16816.F32 R36, R176.reuse, R136, R36 ;  /* 0x00000088b024723c */ /* 0x044ff00000001824 */
[C---:B------:R-:W-:Y:S01]  /*6a00*/  HMMA.16816.F32 R40, R176.reuse, R138, R40 ;  /* 0x0000008ab028723c */ /* 0x040fe20000001828 */
[----:B------:R-:W1:Y:S07]  /*6a10*/  LDSM.16.M88.4 R136, [R212] ;  /* 0x00000000d488783b */ /* 0x000e6e0000000200 */
[C---:B----4-:R-:W-:Y:S08]  /*6a20*/  HMMA.16816.F32 R44, R176.reuse, R148, R44 ;  /* 0x00000094b02c723c */ /* 0x050ff0000000182c */
[C---:B------:R-:W-:Y:S01]  /*6a30*/  HMMA.16816.F32 R48, R176.reuse, R150, R48 ;  /* 0x00000096b030723c */ /* 0x040fe20000001830 */
[----:B------:R-:W2:Y:S07]  /*6a40*/  LDSM.16.M88.4 R148, [R211] ;  /* 0x00000000d394783b */ /* 0x000eae0000000200 */
[C---:B------:R-:W-:Y:S08]  /*6a50*/  HMMA.16816.F32 R52, R176.reuse, R160, R52 ;  /* 0x000000a0b034723c */ /* 0x040ff00000001834 */
[C---:B------:R-:W-:Y:S01]  /*6a60*/  HMMA.16816.F32 R56, R176.reuse, R162, R56 ;  /* 0x000000a2b038723c */ /* 0x040fe20000001838 */
[----:B------:R-:W4:Y:S07]  /*6a70*/  LDSM.16.M88.4 R160, [R209] ;  /* 0x00000000d1a0783b */ /* 0x000f2e0000000200 */
[C---:B------:R-:W-:Y:S08]  /*6a80*/  HMMA.16816.F32 R60, R176.reuse, R180, R60 ;  /* 0x000000b4b03c723c */ /* 0x040ff0000000183c */
[----:B------:R-:W-:Y:S01]  /*6a90*/  HMMA.16816.F32 R64, R176, R182, R64 ;  /* 0x000000b6b040723c */ /* 0x000fe20000001840 */
[----:B------:R-:W1:Y:S07]  /*6aa0*/  LDSM.16.M88.4 R180, [R208] ;  /* 0x00000000d0b4783b */ /* 0x000e6e0000000200 */
[C---:B------:R-:W-:Y:S08]  /*6ab0*/  HMMA.16816.F32 R4, R184.reuse, R188, R4 ;  /* 0x000000bcb804723c */ /* 0x040ff00000001804 */
[C---:B------:R-:W-:Y:S01]  /*6ac0*/  HMMA.16816.F32 R8, R184.reuse, R190, R8 ;  /* 0x000000beb808723c */ /* 0x040fe20000001808 */
[----:B------:R-:W2:Y:S07]  /*6ad0*/  LDSM.16.M88.4 R188, [R205+0x4000] ;  /* 0x00400000cdbc783b */ /* 0x000eae0000000200 */
[C---:B-----5:R-:W-:Y:S08]  /*6ae0*/  HMMA.16816.F32 R12, R184.reuse, R164, R12 ;  /* 0x000000a4b80c723c */ /* 0x060ff0000000180c */
[C---:B------:R-:W-:Y:S01]  /*6af0*/  HMMA.16816.F32 R16, R184.reuse, R166, R16 ;  /* 0x000000a6b810723c */ /* 0x040fe20000001810 */
[----:B------:R-:W5:Y:S07]  /*6b00*/  LDSM.16.M88.4 R164, [R205+0x4800] ;  /* 0x00480000cda4783b */ /* 0x000f6e0000000200 */
[C---:B---3--:R-:W-:Y:S08]  /*6b10*/  HMMA.16816.F32 R20, R184.reuse, R152, R20 ;  /* 0x00000098b814723c */ /* 0x048ff00000001814 */
[C---:B------:R-:W-:Y:S01]  /*6b20*/  HMMA.16816.F32 R24, R184.reuse, R154, R24 ;  /* 0x0000009ab818723c */ /* 0x040fe20000001818 */
[----:B------:R-:W-:Y:S07]  /*6b30*/  LDSM.16.M88.4 R152, [R205+0x6000] ;  /* 0x00600000cd98783b */ /* 0x000fee0000000200 */
[C---:B-1----:R-:W-:Y:S08]  /*6b40*/  HMMA.16816.F32 R28, R184.reuse, R136, R28 ;  /* 0x00000088b81c723c */ /* 0x042ff0000000181c */
[C---:B------:R-:W-:Y:S01]  /*6b50*/  HMMA.16816.F32 R32, R184.reuse, R138, R32 ;  /* 0x0000008ab820723c */ /* 0x040fe20000001820 */
[----:B------:R-:W1:Y:S07]  /*6b60*/  LDSM.16.M88.4 R136, [R205+0x5000] ;  /* 0x00500000cd88783b */ /* 0x000e6e0000000200 */
[C---:B--2---:R-:W-:Y:S08]  /*6b70*/  HMMA.16816.F32 R36, R184.reuse, R148, R36 ;  /* 0x00000094b824723c */ /* 0x044ff00000001824 */
[C---:B------:R-:W-:Y:S01]  /*6b80*/  HMMA.16816.F32 R40, R184.reuse, R150, R40 ;  /* 0x00000096b828723c */ /* 0x040fe20000001828 */
[----:B------:R-:W2:Y:S07]  /*6b90*/  LDSM.16.M88.4 R148, [R205+0x5800] ;  /* 0x00580000cd94783b */ /* 0x000eae0000000200 */
[C---:B------:R-:W-:Y:S08]  /*6ba0*/  HMMA.16816.F32 R44, R184.reuse, R156, R44 ;  /* 0x0000009cb82c723c */ /* 0x040ff0000000182c */
[C---:B------:R-:W-:Y:S01]  /*6bb0*/  HMMA.16816.F32 R48, R184.reuse, R158, R48 ;  /* 0x0000009eb830723c */ /* 0x040fe20000001830 */
[----:B------:R-:W3:Y:S07]  /*6bc0*/  LDSM.16.M88.4 R156, [R205+0x6800] ;  /* 0x00680000cd9c783b */ /* 0x000eee0000000200 */
[C---:B----4-:R-:W-:Y:S08]  /*6bd0*/  HMMA.16816.F32 R52, R184.reuse, R160, R52 ;  /* 0x000000a0b834723c */ /* 0x050ff00000001834 */
[C---:B------:R-:W-:Y:S01]  /*6be0*/  HMMA.16816.F32 R56, R184.reuse, R162, R56 ;  /* 0x000000a2b838723c */ /* 0x040fe20000001838 */
[----:B------:R-:W4:Y:S07]  /*6bf0*/  LDSM.16.M88.4 R160, [R205+0x7000] ;  /* 0x00700000cda0783b */ /* 0x000f2e0000000200 */
[C---:B------:R-:W-:Y:S08]  /*6c00*/  HMMA.16816.F32 R60, R184.reuse, R180, R60 ;  /* 0x000000b4b83c723c */ /* 0x040ff0000000183c */
[----:B------:R-:W-:Y:S01]  /*6c10*/  HMMA.16816.F32 R64, R184, R182, R64 ;  /* 0x000000b6b840723c */ /* 0x000fe20000001840 */
[----:B------:R-:W2:Y:S07]  /*6c20*/  LDSM.16.M88.4 R180, [R205+0x7800] ;  /* 0x00780000cdb4783b */ /* 0x000eae0000000200 */
[C---:B------:R-:W-:Y:S08]  /*6c30*/  HMMA.16816.F32 R4, R192.reuse, R188, R4 ;  /* 0x000000bcc004723c */ /* 0x040ff00000001804 */
[C---:B------:R-:W-:Y:S01]  /*6c40*/  HMMA.16816.F32 R8, R192.reuse, R190, R8 ;  /* 0x000000bec008723c */ /* 0x040fe20000001808 */
[----:B------:R-:W3:Y:S07]  /*6c50*/  LDSM.16.M88.4 R188, [R202+0x4000] ;  /* 0x00400000cabc783b */ /* 0x000eee0000000200 */
[C---:B-----5:R-:W-:Y:S08]  /*6c60*/  HMMA.16816.F32 R12, R192.reuse, R164, R12 ;  /* 0x000000a4c00c723c */ /* 0x060ff0000000180c */
[C---:B------:R-:W-:Y:S08]  /*6c70*/  HMMA.16816.F32 R16, R192.reuse, R166, R16 ;  /* 0x000000a6c010723c */ /* 0x040ff00000001810 */
[C---:B-1----:R-:W-:Y:S08]  /*6c80*/  HMMA.16816.F32 R20, R192.reuse, R136, R20 ;  /* 0x00000088c014723c */ /* 0x042ff00000001814 */
[C---:B------:R-:W-:Y:S01]  /*6c90*/  HMMA.16816.F32 R24, R192.reuse, R138, R24 ;  /* 0x0000008ac018723c */ /* 0x040fe20000001818 */
[----:B------:R-:W1:Y:S07]  /*6ca0*/  LDSM.16.M88.4 R136, [R202+0x4800] ;  /* 0x00480000ca88783b */ /* 0x000e6e0000000200 */
[C---:B--2---:R-:W-:Y:S08]  /*6cb0*/  HMMA.16816.F32 R28, R192.reuse, R148, R28 ;  /* 0x00000094c01c723c */ /* 0x044ff0000000181c */
[C---:B------:R-:W-:Y:S08]  /*6cc0*/  HMMA.16816.F32 R32, R192.reuse, R150, R32 ;  /* 0x00000096c020723c */ /* 0x040ff00000001820 */
[C---:B------:R-:W-:Y:S08]  /*6cd0*/  HMMA.16816.F32 R36, R192.reuse, R152, R36 ;  /* 0x00000098c024723c */ /* 0x040ff00000001824 */
[C---:B------:R-:W-:Y:S08]  /*6ce0*/  HMMA.16816.F32 R40, R192.reuse, R154, R40 ;  /* 0x0000009ac028723c */ /* 0x040ff00000001828 */
[C---:B---3--:R-:W-:Y:S08]  /*6cf0*/  HMMA.16816.F32 R44, R192.reuse, R156, R44 ;  /* 0x0000009cc02c723c */ /* 0x048ff0000000182c */
[C---:B------:R-:W-:Y:S08]  /*6d00*/  HMMA.16816.F32 R48, R192.reuse, R158, R48 ;  /* 0x0000009ec030723c */ /* 0x040ff00000001830 */
[C---:B----4-:R-:W-:Y:S08]  /*6d10*/  HMMA.16816.F32 R52, R192.reuse, R160, R52 ;  /* 0x000000a0c034723c */ /* 0x050ff00000001834 */
[C---:B------:R-:W-:Y:S08]  /*6d20*/  HMMA.16816.F32 R56, R192.reuse, R162, R56 ;  /* 0x000000a2c038723c */ /* 0x040ff00000001838 */
[C---:B------:R-:W-:Y:S08]  /*6d30*/  HMMA.16816.F32 R60, R192.reuse, R180, R60 ;  /* 0x000000b4c03c723c */ /* 0x040ff0000000183c */
[----:B------:R-:W-:Y:S08]  /*6d40*/  HMMA.16816.F32 R64, R192, R182, R64 ;  /* 0x000000b6c040723c */ /* 0x000ff00000001840 */
[C---:B------:R-:W-:Y:S08]  /*6d50*/  HMMA.16816.F32 R4, R196.reuse, R188, R4 ;  /* 0x000000bcc404723c */ /* 0x040ff00000001804 */
[C---:B------:R-:W-:Y:S08]  /*6d60*/  HMMA.16816.F32 R8, R196.reuse, R190, R8 ;  /* 0x000000bec408723c */ /* 0x040ff00000001808 */
[C---:B-1----:R-:W-:Y:S08]  /*6d70*/  HMMA.16816.F32 R12, R196.reuse, R136, R12 ;  /* 0x00000088c40c723c */ /* 0x042ff0000000180c */
[----:B------:R-:W-:Y:S01]  /*6d80*/  FMUL.FTZ R4, R4, c[0x0][0x320] ;  /* 0x0000c80004047a20 */ /* 0x000fe20000410000 */
[C---:B------:R-:W-:Y:S01]  /*6d90*/  HMMA.16816.F32 R16, R196.reuse, R138, R16 ;  /* 0x0000008ac410723c */ /* 0x040fe20000001810 */
[----:B------:R-:W2:Y:S02]  /*6da0*/  LDL R139, [R1+0x28] ;  /* 0x00002800018b7983 */ /* 0x000ea40000100800 */
[----:B------:R-:W-:Y:S01]  /*6db0*/  MUFU.TANH R156, R4 ;  /* 0x00000004009c7308 */ /* 0x000fe20000002400 */
[----:B------:R-:W-:Y:S02]  /*6dc0*/  FMUL.FTZ R5, R5, c[0x0][0x320] ;  /* 0x0000c80005057a20 */ /* 0x000fe40000410000 */
[----:B------:R-:W-:Y:S02]  /*6dd0*/  FMUL.FTZ R6, R6, c[0x0][0x320] ;  /* 0x0000c80006067a20 */ /* 0x000fe40000410000 */
[----:B------:R-:W-:Y:S04]  /*6de0*/  FMUL.FTZ R7, R7, c[0x0][0x320] ;  /* 0x0000c80007077a20 */ /* 0x000fe80000410000 */
[----:B------:R-:W-:Y:S01]  /*6df0*/  FMUL.FTZ R8, R8, c[0x0][0x320] ;  /* 0x0000c80008087a20 */ /* 0x000fe20000410000 */
[----:B------:R-:W-:Y:S01]  /*6e00*/  MUFU.TANH R155, R5 ;  /* 0x00000005009b7308 */ /* 0x000fe20000002400 */
[----:B------:R-:W-:Y:S02]  /*6e10*/  FMUL.FTZ R9, R9, c[0x0][0x320] ;  /* 0x0000c80009097a20 */ /* 0x000fe40000410000 */
[----:B------:R-:W-:Y:S02]  /*6e20*/  FMUL.FTZ R10, R10, c[0x0][0x320] ;  /* 0x0000c8000a0a7a20 */ /* 0x000fe40000410000 */
[----:B------:R-:W-:Y:S02]  /*6e30*/  FMUL.FTZ R11, R11, c[0x0][0x320] ;  /* 0x0000c8000b0b7a20 */ /* 0x000fe40000410000 */
[----:B------:R-:W-:Y:S02]  /*6e40*/  FMUL.FTZ R12, R12, c[0x0][0x320] ;  /* 0x0000c8000c0c7a20 */ /* 0x000fe40000410000 */
[----:B------:R-:W-:Y:S01]  /*6e50*/  FMUL.FTZ R13, R13, c[0x0][0x320] ;  /* 0x0000c8000d0d7a20 */ /* 0x000fe20000410000 */
[----:B------:R-:W1:Y:S01]  /*6e60*/  MUFU.TANH R154, R6 ;  /* 0x00000006009a7308 */ /* 0x000e620000002400 */
[----:B------:R-:W-:Y:S02]  /*6e70*/  FMUL.FTZ R14, R14, c[0x0][0x320] ;  /* 0x0000c8000e0e7a20 */ /* 0x000fe40000410000 */
[----:B------:R-:W-:Y:S02]  /*6e80*/  FMUL.FTZ R15, R15, c[0x0][0x320] ;  /* 0x0000c8000f0f7a20 */ /* 0x000fe40000410000 */
[----:B------:R-:W-:Y:S02]  /*6e90*/  FMUL.FTZ R18, R18, c[0x0][0x320] ;  /* 0x0000c80012127a20 */ /* 0x000fe40000410000 */
[----:B------:R-:W-:Y:S02]  /*6ea0*/  FMUL.FTZ R19, R19, c[0x0][0x320] ;  /* 0x0000c80013137a20 */ /* 0x000fe40000410000 */
[----:B------:R-:W-:Y:S01]  /*6eb0*/  FMUL.FTZ R17, R17, c[0x0][0x320] ;  /* 0x0000c80011117a20 */ /* 0x000fe20000410000 */
[----:B------:R3:W-:Y:S01]  /*6ec0*/  MUFU.TANH R153, R7 ;  /* 0x0000000700997308 */ /* 0x0007e20000002400 */
[----:B------:R-:W-:Y:S09]  /*6ed0*/  FMUL.FTZ R16, R16, c[0x0][0x320] ;  /* 0x0000c80010107a20 */ /* 0x000ff20000410000 */
[----:B------:R-:W-:Y:S10]  /*6ee0*/  MUFU.TANH R152, R8 ;  /* 0x0000000800987308 */ /* 0x000ff40000002400 */
[----:B------:R-:W-:Y:S01]  /*6ef0*/  MUFU.TANH R151, R9 ;  /* 0x0000000900977308 */ /* 0x000fe20000002400 */
[----:B---3--:R-:W3:Y:S09]  /*6f00*/  LDSM.16.M88.4 R4, [R202+0x5000] ;  /* 0x00500000ca04783b */ /* 0x008ef20000000200 */
[----:B------:R-:W4:Y:S10]  /*6f10*/  MUFU.TANH R149, R10 ;  /* 0x0000000a00957308 */ /* 0x000f340000002400 */
[----:B------:R5:W-:Y:S10]  /*6f20*/  MUFU.TANH R148, R11 ;  /* 0x0000000b00947308 */ /* 0x000bf40000002400 */
[----:B------:R-:W-:Y:S10]  /*6f30*/  MUFU.TANH R138, R12 ;  /* 0x0000000c008a7308 */ /* 0x000ff40000002400 */
[----:B------:R-:W1:Y:S01]  /*6f40*/  MUFU.TANH R137, R13 ;  /* 0x0000000d00897308 */ /* 0x000e620000002400 */
[----:B-----5:R-:W5:Y:S01]  /*6f50*/  LDSM.16.M88.4 R8, [R202+0x5800] ;  /* 0x00580000ca08783b */ /* 0x020f620000000200 */
[C---:B---3--:R-:W-:Y:S08]  /*6f60*/  HMMA.16816.F32 R20, R196.reuse, R4, R20 ;  /* 0x00000004c414723c */ /* 0x048ff00000001814 */
[----:B------:R-:W3:Y:S01]  /*6f70*/  MUFU.TANH R136, R14 ;  /* 0x0000000e00887308 */ /* 0x000ee20000002400 */
[C---:B------:R-:W-:Y:S01]  /*6f80*/  HMMA.16816.F32 R24, R196.reuse, R6, R24 ;  /* 0x00000006c418723c */ /* 0x040fe20000001818 */
[----:B------:R-:W1:Y:S08]  /*6f90*/  LDSM.16.M88.4 R4, [R202+0x6000] ;  /* 0x00600000ca04783b */ /* 0x000e700000000200 */
[----:B------:R3:W-:Y:S06]  /*6fa0*/  MUFU.TANH R71, R15 ;  /* 0x0000000f00477308 */ /* 0x0007ec0000002400 */
[----:B------:R-:W-:Y:S04]  /*6fb0*/  FMUL.FTZ R20, R20, c[0x0][0x320] ;  /* 0x0000c80014147a20 */ /* 0x000fe80000410000 */
[----:B------:R-:W-:Y:S01]  /*6fc0*/  MUFU.TANH R68, R17 ;  /* 0x0000001100447308 */ /* 0x000fe20000002400 */
[----:B------:R-:W-:Y:S02]  /*6fd0*/  FMUL.FTZ R21, R21, c[0x0][0x320] ;  /* 0x0000c80015157a20 */ /* 0x000fe40000410000 */
[----:B------:R-:W-:Y:S02]  /*6fe0*/  FMUL.FTZ R22, R22, c[0x0][0x320] ;  /* 0x0000c80016167a20 */ /* 0x000fe40000410000 */
[----:B------:R-:W-:Y:S02]  /*6ff0*/  FMUL.FTZ R23, R23, c[0x0][0x320] ;  /* 0x0000c80017177a20 */ /* 0x000fe40000410000 */
[----:B------:R-:W-:Y:S02]  /*7000*/  FMUL.FTZ R24, R24, c[0x0][0x320] ;  /* 0x0000c80018187a20 */ /* 0x000fe40000410000 */
[----:B------:R-:W-:Y:S01]  /*7010*/  FMUL.FTZ R25, R25, c[0x0][0x320] ;  /* 0x0000c80019197a20 */ /* 0x000fe20000410000 */
[----:B------:R-:W4:Y:S01]  /*7020*/  MUFU.TANH R17, R18 ;  /* 0x0000001200117308 */ /* 0x000f220000002400 */
[----:B------:R-:W-:Y:S02]  /*7030*/  FMUL.FTZ R26, R26, c[0x0][0x320] ;  /* 0x0000c8001a1a7a20 */ /* 0x000fe40000410000 */
[----:B------:R-:W-:Y:S01]  /*7040*/  FMUL.FTZ R27, R27, c[0x0][0x320] ;  /* 0x0000c8001b1b7a20 */ /* 0x000fe20000410000 */
[C---:B-----5:R-:W-:Y:S01]  /*7050*/  HMMA.16816.F32 R28, R196.reuse, R8, R28 ;  /* 0x00000008c41c723c */ /* 0x060fe2000000181c */
[----:B---3--:R-:W-:Y:S05]  /*7060*/  LDSM.16.M88.4 R12, [R202+0x7800] ;  /* 0x00780000ca0c783b */ /* 0x008fea0000000200 */
[----:B------:R-:W-:Y:S02]  /*7070*/  MUFU.TANH R150, R19 ;  /* 0x0000001300967308 */ /* 0x000fe40000002400 */
[C---:B------:R-:W-:Y:S01]  /*7080*/  HMMA.16816.F32 R32, R196.reuse, R10, R32 ;  /* 0x0000000ac420723c */ /* 0x040fe20000001820 */
[----:B------:R-:W3:Y:S07]  /*7090*/  LDSM.16.M88.4 R8, [R202+0x6800] ;  /* 0x00680000ca08783b */ /* 0x000eee0000000200 */
[----:B------:R5:W3:Y:S01]  /*70a0*/  MUFU.TANH R69, R16 ;  /* 0x0000001000457308 */ /* 0x000ae20000002400 */
[C---:B-1----:R-:W-:Y:S07]  /*70b0*/  HMMA.16816.F32 R36, R196.reuse, R4, R36 ;  /* 0x00000004c424723c */ /* 0x042fee0000001824 */
[----:B------:R-:W-:Y:S01]  /*70c0*/  FMUL.FTZ R28, R28, c[0x0][0x320] ;  /* 0x0000c8001c1c7a20 */ /* 0x000fe20000410000 */
[C---:B------:R-:W-:Y:S01]  /*70d0*/  HMMA.16816.F32 R40, R196.reuse, R6, R40 ;  /* 0x00000006c428723c */ /* 0x040fe20000001828 */
[----:B------:R-:W1:Y:S01]  /*70e0*/  MUFU.TANH R20, R20 ;  /* 0x0000001400147308 */ /* 0x000e620000002400 */
[----:B------:R-:W1:Y:S01]  /*70f0*/  LDSM.16.M88.4 R4, [R202+0x7000] ;  /* 0x00700000ca04783b */ /* 0x000e620000000200 */
[----:B------:R-:W-:Y:S04]  /*7100*/  DEPBAR.LE SB0, 0x0 ;  /* 0x000080000000791a */ /* 0x000fe80000000000 */
[----:B------:R-:W-:Y:S02]  /*7110*/  FMUL.FTZ R32, R32, c[0x0][0x320] ;  /* 0x0000c80020207a20 */ /* 0x000fe40000410000 */
[----:B------:R-:W-:Y:S02]  /*7120*/  FMUL.FTZ R29, R29, c[0x0][0x320] ;  /* 0x0000c8001d1d7a20 */ /* 0x000fe40000410000 */
[----:B------:R-:W-:Y:S01]  /*7130*/  MUFU.TANH R163, R32 ;  /* 0x0000002000a37308 */ /* 0x000fe20000002400 */
[----:B------:R-:W-:Y:S01]  /*7140*/  BAR.SYNC.DEFER_BLOCKING 0x0 ;  /* 0x0000000000007b1d */ /* 0x000fe20000010000 */
[----:B------:R-:W-:Y:S02]  /*7150*/  FMUL.FTZ R30, R30, c[0x0][0x320] ;  /* 0x0000c8001e1e7a20 */ /* 0x000fe40000410000 */
[----:B------:R-:W-:Y:S02]  /*7160*/  FMUL.FTZ R31, R31, c[0x0][0x320] ;  /* 0x0000c8001f1f7a20 */ /* 0x000fe40000410000 */
[----:B------:R-:W-:Y:S02]  /*7170*/  FMUL.FTZ R36, R36, c[0x0][0x320] ;  /* 0x0000c80024247a20 */ /* 0x000fe40000410000 */
[----:B------:R-:W-:Y:S02]  /*7180*/  FMUL.FTZ R37, R37, c[0x0][0x320] ;  /* 0x0000c80025257a20 */ /* 0x000fe40000410000 */
[----:B------:R-:W2:Y:S01]  /*7190*/  MUFU.TANH R21, R21 ;  /* 0x0000001500157308 */ /* 0x000ea20000002400 */
[----:B------:R-:W-:Y:S01]  /*71a0*/  FMUL.FTZ R38, R38, c[0x0][0x320] ;  /* 0x0000c80026267a20 */ /* 0x000fe20000410000 */
[C---:B---3--:R-:W-:Y:S01]  /*71b0*/  HMMA.16816.F32 R44, R196.reuse, R8, R44 ;  /* 0x00000008c42c723c */ /* 0x048fe2000000182c */
[----:B------:R3:W4:Y:S04]  /*71c0*/  SHFL.IDX PT, R8, R0, 0x1, 0x1c1f ;  /* 0x003c1f0000087f89 */ /* 0x00072800000e0000 */
[----:B------:R-:W-:Y:S03]  /*71d0*/  FMUL.FTZ R40, R40, c[0x0][0x320] ;  /* 0x0000c80028287a20 */ /* 0x000fe60000410000 */
[----:B------:R-:W2:Y:S01]  /*71e0*/  MUFU.TANH R24, R24 ;  /* 0x0000001800187308 */ /* 0x000ea20000002400 */
[C---:B------:R-:W-:Y:S03]  /*71f0*/  HMMA.16816.F32 R48, R196.reuse, R10, R48 ;  /* 0x0000000ac430723c */ /* 0x040fe60000001830 */
[----:B------:R-:W-:Y:S02]  /*7200*/  FMUL.FTZ R41, R41, c[0x0][0x320] ;  /* 0x0000c80029297a20 */ /* 0x000fe40000410000 */
[----:B------:R-:W-:Y:S02]  /*7210*/  FMUL.FTZ R39, R39, c[0x0][0x320] ;  /* 0x0000c80027277a20 */ /* 0x000fe40000410000 */
[----:B------:R-:W-:Y:S02]  /*7220*/  FMUL.FTZ R42, R42, c[0x0][0x320] ;  /* 0x0000c8002a2a7a20 */ /* 0x000fe40000410000 */
[----:B------:R4:W-:Y:S01]  /*7230*/  MUFU.TANH R18, R40 ;  /* 0x0000002800127308 */ /* 0x0009e20000002400 */
[C---:B-1----:R-:W-:Y:S03]  /*7240*/  HMMA.16816.F32 R52, R196.reuse, R4, R52 ;  /* 0x00000004c434723c */ /* 0x042fe60000001834 */
[----:B------:R-:W-:Y:S02]  /*7250*/  FMUL.FTZ R33, R33, c[0x0][0x320] ;  /* 0x0000c80021217a20 */ /* 0x000fe40000410000 */
[----:B------:R-:W-:Y:S01]  /*7260*/  FMUL.FTZ R35, R35, c[0x0][0x320] ;  /* 0x0000c80023237a20 */ /* 0x000fe20000410000 */
[----:B---3--:R-:W-:Y:S01]  /*7270*/  MOV R0, 0xffffff80 ;  /* 0xffffff8000007802 */ /* 0x008fe20000000f00 */
[----:B------:R-:W-:Y:S01]  /*7280*/  FMUL.FTZ R44, R44, c[0x0][0x320] ;  /* 0x0000c8002c2c7a20 */ /* 0x000fe20000410000 */
[C---:B------:R-:W-:Y:S01]  /*7290*/  HMMA.16816.F32 R56, R196.reuse, R6, R56 ;  /* 0x00000006c438723c */ /* 0x040fe20000001838 */
[----:B------:R-:W-:Y:S03]  /*72a0*/  MUFU.TANH R42, R42 ;  /* 0x0000002a002a7308 */ /* 0x000fe60000002400 */
[----:B------:R-:W-:Y:S02]  /*72b0*/  IMAD R0, R229, R0, 0x1 ;  /* 0x00000001e5007424 */ /* 0x000fe400078e0200 */
[----:B------:R-:W-:Y:S02]  /*72c0*/  FMUL.FTZ R49, R49, c[0x0][0x320] ;  /* 0x0000c80031317a20 */ /* 0x000fe40000410000 */
[C---:B------:R-:W-:Y:S03]  /*72d0*/  HMMA.16816.F32 R60, R196.reuse, R12, R60 ;  /* 0x0000000cc43c723c */ /* 0x040fe6000000183c */
[----:B------:R1:W-:Y:S01]  /*72e0*/  MUFU.TANH R19, R41 ;  /* 0x0000002900137308 */ /* 0x0003e20000002400 */
[----:B------:R-:W-:Y:S01]  /*72f0*/  IADD3 R0, R0, c[0x0][0x1d0], -R231 ;  /* 0x0000740000007a10 */ /* 0x000fe20007ffe8e7 */
[----:B------:R-:W-:Y:S02]  /*7300*/  FMUL.FTZ R45, R45, c[0x0][0x320] ;  /* 0x0000c8002d2d7a20 */ /* 0x000fe40000410000 */
[----:B------:R-:W-:Y:S01]  /*7310*/  FMUL.FTZ R46, R46, c[0x0][0x320] ;  /* 0x0000c8002e2e7a20 */ /* 0x000fe20000410000 */
[----:B------:R-:W-:Y:S01]  /*7320*/  IADD3 R0, R0, -c[0x0][0x168], RZ ;  /* 0x80005a0000007a10 */ /* 0x000fe20007ffe0ff */
[----:B------:R-:W-:Y:S03]  /*7330*/  HMMA.16816.F32 R64, R196, R14, R64 ;  /* 0x0000000ec440723c */ /* 0x000fe60000001840 */
[----:B------:R-:W-:Y:S01]  /*7340*/  FMUL.FTZ R47, R47, c[0x0][0x320] ;  /* 0x0000c8002f2f7a20 */ /* 0x000fe20000410000 */
[----:B------:R3:W-:Y:S01]  /*7350*/  MUFU.TANH R15, R49 ;  /* 0x00000031000f7308 */ /* 0x0007e20000002400 */
[C---:B------:R-:W-:Y:S01]  /*7360*/  IMAD.IADD R2, R0.reuse, 0x1, R2 ;  /* 0x0000000100027824 */ /* 0x040fe200078e0202 */
[----:B----4-:R-:W-:Y:S01]  /*7370*/  IADD3 R0, R0, R8, RZ ;  /* 0x0000000800007210 */ /* 0x010fe20007ffe0ff */
[----:B------:R-:W-:Y:S02]  /*7380*/  FMUL.FTZ R5, R56, c[0x0][0x320] ;  /* 0x0000c80038057a20 */ /* 0x000fe40000410000 */
[----:B-----5:R-:W-:Y:S01]  /*7390*/  FMUL.FTZ R16, R57, c[0x0][0x320] ;  /* 0x0000c80039107a20 */ /* 0x020fe20000410000 */
[----:B------:R-:W-:Y:S02]  /*73a0*/  ISETP.GT.AND P4, PT, R0, RZ, PT ;  /* 0x000000ff0000720c */ /* 0x000fe40003f84270 */
[----:B------:R-:W-:Y:S01]  /*73b0*/  ISETP.GT.AND P0, PT, R2, 0x1, PT ;  /* 0x000000010200780c */ /* 0x000fe20003f04270 */
[----:B------:R-:W-:Y:S01]  /*73c0*/  FMUL.FTZ R52, R52, c[0x0][0x320] ;  /* 0x0000c80034347a20 */ /* 0x000fe20000410000 */
[----:B------:R-:W4:Y:S01]  /*73d0*/  MUFU.TANH R25, R25 ;  /* 0x0000001900197308 */ /* 0x000f220000002400 */
[----:B------:R-:W-:Y:S01]  /*73e0*/  FSEL R11, R154, -INF , P4 ;  /* 0xff8000009a0b7808 */ /* 0x000fe20002000000 */
[----:B------:R-:W-:Y:S01]  /*73f0*/  FMUL.FTZ R48, R48, c[0x0][0x320] ;  /* 0x0000c80030307a20 */ /* 0x000fe20000410000 */
[----:B------:R-:W-:Y:S01]  /*7400*/  FSEL R8, R155, -INF , P0 ;  /* 0xff8000009b087808 */ /* 0x000fe20000000000 */
[----:B------:R-:W-:Y:S01]  /*7410*/  FMUL.FTZ R53, R53, c[0x0][0x320] ;  /* 0x0000c80035357a20 */ /* 0x000fe20000410000 */
[----:B------:R-:W-:Y:S01]  /*7420*/  ISETP.GT.AND P4, PT, R0, 0x8, PT ;  /* 0x000000080000780c */ /* 0x000fe20003f84270 */
[----:B------:R-:W-:Y:S01]  /*7430*/  FMUL.FTZ R54, R54, c[0x0][0x320] ;  /* 0x0000c80036367a20 */ /* 0x000fe20000410000 */
[----:B------:R-:W-:Y:S01]  /*7440*/  ISETP.GT.AND P0, PT, R2, 0x9, PT ;  /* 0x000000090200780c */ /* 0x000fe20003f04270 */
[----:B------:R-:W-:Y:S01]  /*7450*/  FMUL.FTZ R55, R55, c[0x0][0x320] ;  /* 0x0000c80037377a20 */ /* 0x000fe20000410000 */
[----:B------:R-:W-:Y:S01]  /*7460*/  FSEL R13, R149, -INF , P4 ;  /* 0xff800000950d7808 */ /* 0x000fe20002000000 */
[----:B------:R-:W2:Y:S01]  /*7470*/  MUFU.TANH R28, R28 ;  /* 0x0000001c001c7308 */ /* 0x000ea20000002400 */
[----:B------:R-:W-:Y:S01]  /*7480*/  FSEL R10, R151, -INF , P0 ;  /* 0xff800000970a7808 */ /* 0x000fe20000000000 */
[----:B------:R-:W-:Y:S01]  /*7490*/  FMUL.FTZ R60, R60, c[0x0][0x320] ;  /* 0x0000c8003c3c7a20 */ /* 0x000fe20000410000 */
[----:B------:R-:W-:Y:S01]  /*74a0*/  ISETP.GT.AND P0, PT, R2, 0x11, PT ;  /* 0x000000110200780c */ /* 0x000fe20003f04270 */
[----:B------:R-:W-:Y:S01]  /*74b0*/  FMUL.FTZ R61, R61, c[0x0][0x320] ;  /* 0x0000c8003d3d7a20 */ /* 0x000fe20000410000 */
[----:B------:R-:W-:Y:S01]  /*74c0*/  ISETP.GT.AND P4, PT, R0, 0x10, PT ;  /* 0x000000100000780c */ /* 0x000fe20003f84270 */
[----:B------:R-:W-:Y:S01]  /*74d0*/  FMUL.FTZ R62, R62, c[0x0][0x320] ;  /* 0x0000c8003e3e7a20 */ /* 0x000fe20000410000 */
[----:B------:R-:W-:Y:S01]  /*74e0*/  FSEL R40, R137, -INF , P0 ;  /* 0xff80000089287808 */ /* 0x000fe20000000000 */
[----:B------:R-:W-:Y:S01]  /*74f0*/  FMUL.FTZ R63, R63, c[0x0][0x320] ;  /* 0x0000c8003f3f7a20 */ /* 0x000fe20000410000 */
[----:B-1----:R-:W-:Y:S01]  /*7500*/  FSEL R41, R136, -INF , P4 ;  /* 0xff80000088297808 */ /* 0x002fe20002000000 */
[----:B------:R-:W-:Y:S01]  /*7510*/  MUFU.TANH R6, R48 ;  /* 0x0000003000067308 */ /* 0x000fe20000002400 */
[----:B------:R-:W5:Y:S01]  /*7520*/  LDL.64 R136, [R1+0x18] ;  /* 0x0000180001887983 */ /* 0x000f620000100a00 */
[----:B------:R-:W-:Y:S01]  /*7530*/  ISETP.GT.AND P1, PT, R2, RZ, PT ;  /* 0x000000ff0200720c */ /* 0x000fe20003f24270 */
[----:B------:R-:W-:Y:S01]  /*7540*/  FMUL.FTZ R65, R65, c[0x0][0x320] ;  /* 0x0000c80041417a20 */ /* 0x000fe20000410000 */
[----:B------:R-:W-:Y:S01]  /*7550*/  ISETP.GT.AND P4, PT, R0, 0x18, PT ;  /* 0x000000180000780c */ /* 0x000fe20003f84270 */
[----:B------:R-:W-:Y:S01]  /*7560*/  FMUL.FTZ R43, R43, c[0x0][0x320] ;  /* 0x0000c8002b2b7a20 */ /* 0x000fe20000410000 */
[----:B------:R-:W-:Y:S01]  /*7570*/  FSEL R7, R156, -INF , P1 ;  /* 0xff8000009c077808 */ /* 0x000fe20000800000 */
[----:B------:R-:W-:Y:S01]  /*7580*/  FMUL.FTZ R59, R59, c[0x0][0x320] ;  /* 0x0000c8003b3b7a20 */ /* 0x000fe20000410000 */
[----:B------:R-:W-:Y:S01]  /*7590*/  ISETP.GT.AND P1, PT, R2, 0x8, PT ;  /* 0x000000080200780c */ /* 0x000fe20003f24270 */
[----:B------:R-:W-:Y:S01]  /*75a0*/  FMUL.FTZ R50, R50, c[0x0][0x320] ;  /* 0x0000c80032327a20 */ /* 0x000fe20000410000 */
[----:B------:R-:W-:Y:S01]  /*75b0*/  MUFU.TANH R65, R65 ;  /* 0x0000004100417308 */ /* 0x000fe20000002400 */
[----:B------:R-:W-:Y:S01]  /*75c0*/  FMNMX.FTZ R4, R7, R3, !PT ;  /* 0x0000000307047209 */ /* 0x000fe20007810000 */
[----:B------:R-:W-:Y:S01]  /*75d0*/  FMUL.FTZ R34, R34, c[0x0][0x320] ;  /* 0x0000c80022227a20 */ /* 0x000fe20000410000 */
[----:B------:R-:W-:Y:S01]  /*75e0*/  FSEL R57, R17, -INF , P4 ;  /* 0xff80000011397808 */ /* 0x000fe20002000000 */
[----:B------:R-:W-:Y:S01]  /*75f0*/  FMUL.FTZ R51, R51, c[0x0][0x320] ;  /* 0x0000c80033337a20 */ /* 0x000fe20000410000 */
[----:B------:R-:W-:Y:S01]  /*7600*/  FMNMX.FTZ R4, R8, R4, !PT ;  /* 0x0000000408047209 */ /* 0x000fe20007810000 */
[----:B------:R-:W-:Y:S01]  /*7610*/  FMUL.FTZ R64, R64, c[0x0][0x320] ;  /* 0x0000c80040407a20 */ /* 0x000fe20000410000 */
[----:B------:R-:W-:Y:S01]  /*7620*/  FSEL R9, R152, -INF , P1 ;  /* 0xff80000098097808 */ /* 0x000fe20000800000 */
[----:B------:R-:W-:Y:S01]  /*7630*/  FMUL.FTZ R58, R58, c[0x0][0x320] ;  /* 0x0000c8003a3a7a20 */ /* 0x000fe20000410000 */
[----:B------:R-:W-:Y:S01]  /*7640*/  ISETP.GT.AND P1, PT, R2, 0x10, PT ;  /* 0x000000100200780c */ /* 0x000fe20003f24270 */
[----:B------:R1:W-:Y:S01]  /*7650*/  MUFU.TANH R17, R5 ;  /* 0x0000000500117308 */ /* 0x0003e20000002400 */
[----:B------:R-:W-:Y:S01]  /*7660*/  FMNMX.FTZ R4, R9, R4, !PT ;  /* 0x0000000409047209 */ /* 0x000fe20007810000 */
[----:B------:R-:W-:Y:S01]  /*7670*/  FMUL.FTZ R67, R67, c[0x0][0x320] ;  /* 0x0000c80043437a20 */ /* 0x000fe20000410000 */
[----:B------:R-:W-:Y:S02]  /*7680*/  FSEL R32, R138, -INF , P1 ;  /* 0xff8000008a207808 */ /* 0x000fe40000800000 */
[----:B------:R-:W-:Y:S02]  /*7690*/  FMNMX.FTZ R4, R10, R4, !PT ;  /* 0x000000040a047209 */ /* 0x000fe40007810000 */
[----:B------:R-:W-:Y:S02]  /*76a0*/  ISETP.GT.AND P1, PT, R2, 0x18, PT ;  /* 0x000000180200780c */ /* 0x000fe40003f24270 */
[----:B------:R-:W-:Y:S01]  /*76b0*/  FMNMX.FTZ R4, R32, R4, !PT ;  /* 0x0000000420047209 */ /* 0x000fe20007810000 */
[----:B------:R-:W2:Y:S01]  /*76c0*/  MUFU.TANH R29, R29 ;  /* 0x0000001d001d7308 */ /* 0x000ea20000002400 */
[----:B------:R-:W-:Y:S02]  /*76d0*/  ISETP.GT.AND P0, PT, R2, 0x19, PT ;  /* 0x000000190200780c */ /* 0x000fe40003f04270 */
[----:B---3--:R-:W-:Y:S02]  /*76e0*/  FSEL R49, R69, -INF , P1 ;  /* 0xff80000045317808 */ /* 0x008fe40000800000 */
[----:B------:R-:W-:Y:S02]  /*76f0*/  FMNMX.FTZ R4, R40, R4, !PT ;  /* 0x0000000428047209 */ /* 0x000fe40007810000 */
[----:B------:R-:W-:Y:S02]  /*7700*/  ISETP.GT.AND P2, PT, R0, 0x1, PT ;  /* 0x000000010000780c */ /* 0x000fe40003f44270 */
[----:B------:R-:W-:Y:S01]  /*7710*/  ISETP.GT.AND P1, PT, R2, 0x20, PT ;  /* 0x000000200200780c */ /* 0x000fe20003f24270 */
[----:B------:R-:W3:Y:S01]  /*7720*/  MUFU.TANH R22, R22 ;  /* 0x0000001600167308 */ /* 0x000ee20000002400 */
[----:B------:R-:W-:Y:S02]  /*7730*/  FSEL R56, R68, -INF , P0 ;  /* 0xff80000044387808 */ /* 0x000fe40000000000 */
[----:B------:R-:W-:Y:S02]  /*7740*/  FMNMX.FTZ R4, R49, R4, !PT ;  /* 0x0000000431047209 */ /* 0x000fe40007810000 */
[----:B------:R-:W-:Y:S02]  /*7750*/  FSEL R12, R153, -INF , P2 ;  /* 0xff800000990c7808 */ /* 0x000fe40001000000 */
[----:B------:R-:W-:Y:S02]  /*7760*/  FSEL R151, R20, -INF , P1 ;  /* 0xff80000014977808 */ /* 0x000fe40000800000 */
[----:B------:R-:W-:Y:S01]  /*7770*/  ISETP.GT.AND P0, PT, R2, 0x21, PT ;  /* 0x000000210200780c */ /* 0x000fe20003f04270 */
[----:B------:R-:W3:Y:S01]  /*7780*/  MUFU.TANH R36, R36 ;  /* 0x0000002400247308 */ /* 0x000ee20000002400 */
[----:B-1----:R-:W-:Y:S02]  /*7790*/  FMNMX.FTZ R5, R11, R70, !PT ;  /* 0x000000460b057209 */ /* 0x002fe40007810000 */
[----:B------:R-:W-:Y:S02]  /*77a0*/  FMNMX.FTZ R4, R56, R4, !PT ;  /* 0x0000000438047209 */ /* 0x000fe40007810000 */
[----:B--2---:R-:W-:Y:S02]  /*77b0*/  FSEL R152, R21, -INF , P0 ;  /* 0xff80000015987808 */ /* 0x004fe40000000000 */
[----:B------:R-:W-:Y:S02]  /*77c0*/  FMNMX.FTZ R5, R12, R5, !PT ;  /* 0x000000050c057209 */ /* 0x000fe40007810000 */
[----:B------:R-:W-:Y:S01]  /*77d0*/  ISETP.GT.AND P2, PT, R0, 0x9, PT ;  /* 0x000000090000780c */ /* 0x000fe20003f44270 */
[----:B------:R-:W1:Y:S01]  /*77e0*/  MUFU.TANH R33, R33 ;  /* 0x0000002100217308 */ /* 0x000e620000002400 */
[----:B------:R-:W-:Y:S02]  /*77f0*/  ISETP.GT.AND P1, PT, R2, 0x28, PT ;  /* 0x000000280200780c */ /* 0x000fe40003f24270 */
[----:B------:R-:W-:Y:S02]  /*7800*/  FMNMX.FTZ R4, R151, R4, !PT ;  /* 0x0000000497047209 */ /* 0x000fe40007810000 */
[----:B------:R-:W-:Y:S02]  /*7810*/  FSEL R14, R148, -INF , P2 ;  /* 0xff800000940e7808 */ /* 0x000fe40001000000 */
[----:B------:R-:W-:Y:S02]  /*7820*/  FMNMX.FTZ R5, R13, R5, !PT ;  /* 0x000000050d057209 */ /* 0x000fe40007810000 */
[----:B------:R-:W-:Y:S01]  /*7830*/  ISETP.GT.AND P0, PT, R2, 0x29, PT ;  /* 0x000000290200780c */ /* 0x000fe20003f04270 */
[----:B------:R-:W2:Y:S01]  /*7840*/  MUFU.TANH R23, R23 ;  /* 0x0000001700177308 */ /* 0x000ea20000002400 */
[----:B------:R-:W-:Y:S02]  /*7850*/  FSEL R155, R24, -INF , P1 ;  /* 0xff800000189b7808 */ /* 0x000fe40000800000 */
[----:B------:R-:W-:Y:S02]  /*7860*/  FMNMX.FTZ R4, R152, R4, !PT ;  /* 0x0000000498047209 */ /* 0x000fe40007810000 */
[----:B------:R-:W-:Y:S02]  /*7870*/  FMNMX.FTZ R5, R14, R5, !PT ;  /* 0x000000050e057209 */ /* 0x000fe40007810000 */
[----:B------:R-:W-:Y:S02]  /*7880*/  ISETP.GT.AND P1, PT, R2, 0x30, PT ;  /* 0x000000300200780c */ /* 0x000fe40003f24270 */
[----:B----4-:R-:W-:Y:S01]  /*7890*/  FSEL R156, R25, -INF , P0 ;  /* 0xff800000199c7808 */ /* 0x010fe20000000000 */
[----:B------:R-:W4:Y:S01]  /*78a0*/  MUFU.TANH R37, R37 ;  /* 0x0000002500257308 */ /* 0x000f220000002400 */
[----:B------:R-:W-:Y:S02]  /*78b0*/  ISETP.GT.AND P2, PT, R0, 0x11, PT ;  /* 0x000000110000780c */ /* 0x000fe40003f44270 */
[----:B------:R-:W-:Y:S02]  /*78c0*/  FMNMX.FTZ R4, R155, R4, !PT ;  /* 0x000000049b047209 */ /* 0x000fe40007810000 */
[----:B------:R-:W-:Y:S02]  /*78d0*/  FSEL R159, R28, -INF , P1 ;  /* 0xff8000001c9f7808 */ /* 0x000fe40000800000 */
[----:B------:R-:W-:Y:S02]  /*78e0*/  ISETP.GT.AND P0, PT, R2, 0x31, PT ;  /* 0x000000310200780c */ /* 0x000fe40003f04270 */
[----:B------:R-:W-:Y:S01]  /*78f0*/  FSEL R48, R71, -INF , P2 ;  /* 0xff80000047307808 */ /* 0x000fe20001000000 */
[----:B------:R-:W1:Y:S01]  /*7900*/  MUFU.TANH R44, R44 ;  /* 0x0000002c002c7308 */ /* 0x000e620000002400 */
[----:B------:R-:W-:Y:S02]  /*7910*/  FMNMX.FTZ R5, R41, R5, !PT ;  /* 0x0000000529057209 */ /* 0x000fe40007810000 */
[----:B------:R-:W-:Y:S02]  /*7920*/  FMNMX.FTZ R4, R156, R4, !PT ;  /* 0x000000049c047209 */ /* 0x000fe40007810000 */
[----:B------:R-:W-:Y:S02]  /*7930*/  FSEL R160, R29, -INF , P0 ;  /* 0xff8000001da07808 */ /* 0x000fe40000000000 */
[----:B------:R-:W-:Y:S02]  /*7940*/  ISETP.GT.AND P2, PT, R0, 0x19, PT ;  /* 0x000000190000780c */ /* 0x000fe40003f44270 */
[----:B------:R-:W-:Y:S01]  /*7950*/  ISETP.GT.AND P1, PT, R2, 0x38, PT ;  /* 0x000000380200780c */ /* 0x000fe20003f24270 */
[----:B------:R-:W1:Y:S01]  /*7960*/  MUFU.TANH R26, R26 ;  /* 0x0000001a001a7308 */ /* 0x000e620000002400 */
[----:B------:R-:W-:Y:S02]  /*7970*/  FMNMX.FTZ R5, R48, R5, !PT ;  /* 0x0000000530057209 */ /* 0x000fe40007810000 */
[----:B------:R-:W-:Y:S02]  /*7980*/  FMNMX.FTZ R4, R159, R4, !PT ;  /* 0x000000049f047209 */ /* 0x000fe40007810000 */
[----:B------:R-:W-:Y:S02]  /*7990*/  ISETP.GT.AND P4, PT, R0, 0x20, PT ;  /* 0x000000200000780c */ /* 0x000fe40003f84270 */
[----:B------:R-:W-:Y:S02]  /*79a0*/  FSEL R150, R150, -INF , P2 ;  /* 0xff80000096967808 */ /* 0x000fe40001000000 */
[C---:B------:R-:W-:Y:S01]  /*79b0*/  ISETP.GT.AND P0, PT, R2.reuse, 0x39, PT ;  /* 0x000000390200780c */ /* 0x040fe20003f04270 */
[----:B------:R-:W4:Y:S01]  /*79c0*/  MUFU.TANH R27, R27 ;  /* 0x0000001b001b7308 */ /* 0x000f220000002400 */
[----:B------:R-:W-:Y:S02]  /*79d0*/  FSEL R163, R163, -INF , P1 ;  /* 0xff800000a3a37808 */ /* 0x000fe40000800000 */
[----:B------:R-:W-:Y:S02]  /*79e0*/  ISETP.GT.AND P1, PT, R2, 0x40, PT ;  /* 0x000000400200780c */ /* 0x000fe40003f24270 */
[----:B------:R-:W-:Y:S02]  /*79f0*/  FMNMX.FTZ R5, R57, R5, !PT ;  /* 0x0000000539057209 */ /* 0x000fe40007810000 */
[----:B------:R-:W-:Y:S02]  /*7a00*/  FMNMX.FTZ R4, R160, R4, !PT ;  /* 0x00000004a0047209 */ /* 0x000fe40007810000 */
[----:B---3--:R-:W-:Y:S01]  /*7a10*/  FSEL R153, R22, -INF , P4 ;  /* 0xff80000016997808 */ /* 0x008fe20002000000 */
[----:B------:R-:W3:Y:S01]  /*7a20*/  MUFU.TANH R30, R30 ;  /* 0x0000001e001e7308 */ /* 0x000ee20000002400 */
[----:B------:R-:W-:Y:S02]  /*7a30*/  FSEL R167, R36, -INF , P1 ;  /* 0xff80000024a77808 */ /* 0x000fe40000800000 */
[----:B------:R-:W-:Y:S02]  /*7a40*/  ISETP.GT.AND P2, PT, R0, 0x21, PT ;  /* 0x000000210000780c */ /* 0x000fe40003f44270 */
[----:B-1----:R-:W-:Y:S02]  /*7a50*/  FSEL R164, R33, -INF , P0 ;  /* 0xff80000021a47808 */ /* 0x002fe40000000000 */
[----:B------:R-:W-:Y:S02]  /*7a60*/  FMNMX.FTZ R5, R150, R5, !PT ;  /* 0x0000000596057209 */ /* 0x000fe40007810000 */
[C---:B------:R-:W-:Y:S01]  /*7a70*/  ISETP.GT.AND P1, PT, R2.reuse, 0x48, PT ;  /* 0x000000480200780c */ /* 0x040fe20003f24270 */
[----:B------:R-:W1:Y:S01]  /*7a80*/  MUFU.TANH R31, R31 ;  /* 0x0000001f001f7308 */ /* 0x000e620000002400 */
[----:B------:R-:W-:Y:S02]  /*7a90*/  FMNMX.FTZ R4, R163, R4, !PT ;  /* 0x00000004a3047209 */ /* 0x000fe40007810000 */
[----:B--2---:R-:W-:Y:S02]  /*7aa0*/  FSEL R154, R23, -INF , P2 ;  /* 0xff800000179a7808 */ /* 0x004fe40001000000 */
[----:B------:R-:W-:Y:S02]  /*7ab0*/  ISETP.GT.AND P0, PT, R2, 0x41, PT ;  /* 0x000000410200780c */ /* 0x000fe40003f04270 */
[----:B------:R-:W-:Y:S02]  /*7ac0*/  FSEL R189, R18, -INF , P1 ;  /* 0xff80000012bd7808 */ /* 0x000fe40000800000 */
[----:B------:R-:W-:Y:S01]  /*7ad0*/  ISETP.GT.AND P1, PT, R2, 0x50, PT ;  /* 0x000000500200780c */ /* 0x000fe20003f24270 */
[----:B------:R-:W-:Y:S01]  /*7ae0*/  MUFU.TANH R35, R35 ;  /* 0x0000002300237308 */ /* 0x000fe20000002400 */
[----:B------:R-:W-:Y:S02]  /*7af0*/  FMNMX.FTZ R4, R164, R4, !PT ;  /* 0x00000004a4047209 */ /* 0x000fe40007810000 */
[----:B------:R-:W-:Y:S02]  /*7b00*/  ISETP.GT.AND P4, PT, R0, 0x28, PT ;  /* 0x000000280000780c */ /* 0x000fe40003f84270 */
[----:B------:R-:W-:Y:S02]  /*7b10*/  FMNMX.FTZ R5, R153, R5, !PT ;  /* 0x0000000599057209 */ /* 0x000fe40007810000 */
[----:B----4-:R-:W-:Y:S02]  /*7b20*/  FSEL R180, R37, -INF , P0 ;  /* 0xff80000025b47808 */ /* 0x010fe40000000000 */
[----:B------:R-:W-:Y:S01]  /*7b30*/  FSEL R233, R44, -INF , P1 ;  /* 0xff8000002ce97808 */ /* 0x000fe20000800000 */
[----:B------:R-:W2:Y:S01]  /*7b40*/  MUFU.TANH R34, R34 ;  /* 0x0000002200227308 */ /* 0x000ea20000002400 */
[----:B------:R-:W-:Y:S02]  /*7b50*/  ISETP.GT.AND P2, PT, R0, 0x29, PT ;  /* 0x000000290000780c */ /* 0x000fe40003f44270 */
[----:B------:R-:W-:Y:S02]  /*7b60*/  FSEL R157, R26, -INF , P4 ;  /* 0xff8000001a9d7808 */ /* 0x000fe40002000000 */
[----:B------:R-:W-:Y:S02]  /*7b70*/  ISETP.GT.AND P1, PT, R2, 0x58, PT ;  /* 0x000000580200780c */ /* 0x000fe40003f24270 */
[----:B------:R-:W-:Y:S02]  /*7b80*/  FMNMX.FTZ R5, R154, R5, !PT ;  /* 0x000000059a057209 */ /* 0x000fe40007810000 */
[----:B------:R-:W-:Y:S01]  /*7b90*/  FMNMX.FTZ R4, R167, R4, !PT ;  /* 0x00000004a7047209 */ /* 0x000fe20007810000 */
[----:B------:R-:W4:Y:S01]  /*7ba0*/  MUFU.TANH R45, R45 ;  /* 0x0000002d002d7308 */ /* 0x000f220000002400 */
[----:B------:R-:W-:Y:S02]  /*7bb0*/  ISETP.GT.AND P4, PT, R0, 0x30, PT ;  /* 0x000000300000780c */ /* 0x000fe40003f84270 */
[----:B------:R-:W-:Y:S02]  /*7bc0*/  FSEL R158, R27, -INF , P2 ;  /* 0xff8000001b9e7808 */ /* 0x000fe40001000000 */
[----:B------:R-:W-:Y:S02]  /*7bd0*/  ISETP.GT.AND P0, PT, R2, 0x49, PT ;  /* 0x000000490200780c */ /* 0x000fe40003f04270 */
[----:B------:R-:W-:Y:S02]  /*7be0*/  FSEL R240, R6, -INF , P1 ;  /* 0xff80000006f07808 */ /* 0x000fe40000800000 */
[----:B------:R-:W-:Y:S01]  /*7bf0*/  FMNMX.FTZ R6, R157, R5, !PT ;  /* 0x000000059d067209 */ /* 0x000fe20007810000 */
[----:B------:R-:W2:Y:S01]  /*7c00*/  MUFU.TANH R38, R38 ;  /* 0x0000002600267308 */ /* 0x000ea20000002400 */
[----:B------:R-:W-:Y:S02]  /*7c10*/  FMNMX.FTZ R4, R180, R4, !PT ;  /* 0x00000004b4047209 */ /* 0x000fe40007810000 */
[----:B------:R-:W-:Y:S02]  /*7c20*/  ISETP.GT.AND P2, PT, R0, 0x31, PT ;  /* 0x000000310000780c */ /* 0x000fe40003f44270 */
[----:B---3--:R-:W-:Y:S02]  /*7c30*/  FSEL R161, R30, -INF , P4 ;  /* 0xff8000001ea17808 */ /* 0x008fe40002000000 */
[----:B------:R-:W-:Y:S02]  /*7c40*/  FSEL R190, R19, -INF , P0 ;  /* 0xff80000013be7808 */ /* 0x000fe40000000000 */
[----:B------:R-:W-:Y:S01]  /*7c50*/  FMNMX.FTZ R6, R158, R6, !PT ;  /* 0x000000069e067209 */ /* 0x000fe20007810000 */
[----:B------:R-:W3:Y:S01]  /*7c60*/  MUFU.TANH R39, R39 ;  /* 0x0000002700277308 */ /* 0x000ee20000002400 */
[----:B------:R-:W-:Y:S02]  /*7c70*/  FMNMX.FTZ R4, R189, R4, !PT ;  /* 0x00000004bd047209 */ /* 0x000fe40007810000 */
[----:B-1----:R-:W-:Y:S02]  /*7c80*/  FSEL R162, R31, -INF , P2 ;  /* 0xff8000001fa27808 */ /* 0x002fe40001000000 */
[C---:B------:R-:W-:Y:S02]  /*7c90*/  ISETP.GT.AND P4, PT, R0.reuse, 0x38, PT ;  /* 0x000000380000780c */ /* 0x040fe40003f84270 */
[----:B------:R-:W-:Y:S02]  /*7ca0*/  ISETP.GT.AND P2, PT, R0, 0x39, PT ;  /* 0x000000390000780c */ /* 0x000fe40003f44270 */
[----:B------:R-:W-:Y:S01]  /*7cb0*/  ISETP.GT.AND P0, PT, R2, 0x51, PT ;  /* 0x000000510200780c */ /* 0x000fe20003f04270 */
[----:B------:R-:W1:Y:S01]  /*7cc0*/  MUFU.TANH R43, R43 ;  /* 0x0000002b002b7308 */ /* 0x000e620000002400 */
[----:B------:R-:W-:Y:S02]  /*7cd0*/  FMNMX.FTZ R6, R161, R6, !PT ;  /* 0x00000006a1067209 */ /* 0x000fe40007810000 */
[----:B------:R-:W-:Y:S02]  /*7ce0*/  FMNMX.FTZ R4, R190, R4, !PT ;  /* 0x00000004be047209 */ /* 0x000fe40007810000 */
[----:B--2---:R-:W-:Y:S02]  /*7cf0*/  FSEL R165, R34, -INF , P4 ;  /* 0xff80000022a57808 */ /* 0x004fe40002000000 */
[C---:B------:R-:W-:Y:S02]  /*7d00*/  ISETP.GT.AND P4, PT, R0.reuse, 0x40, PT ;  /* 0x000000400000780c */ /* 0x040fe40003f84270 */
[----:B------:R-:W-:Y:S01]  /*7d10*/  FSEL R166, R35, -INF , P2 ;  /* 0xff80000023a67808 */ /* 0x000fe20001000000 */
[----:B------:R-:W2:Y:S01]  /*7d20*/  MUFU.TANH R46, R46 ;  /* 0x0000002e002e7308 */ /* 0x000ea20000002400 */
[----:B------:R-:W-:Y:S02]  /*7d30*/  ISETP.GT.AND P2, PT, R0, 0x41, PT ;  /* 0x000000410000780c */ /* 0x000fe40003f44270 */
[----:B----4-:R-:W-:Y:S02]  /*7d40*/  FSEL R235, R45, -INF , P0 ;  /* 0xff8000002deb7808 */ /* 0x010fe40000000000 */
[----:B------:R-:W-:Y:S02]  /*7d50*/  FMNMX.FTZ R6, R162, R6, !PT ;  /* 0x00000006a2067209 */ /* 0x000fe40007810000 */
[----:B------:R-:W-:Y:S02]  /*7d60*/  FMNMX.FTZ R4, R233, R4, !PT ;  /* 0x00000004e9047209 */ /* 0x000fe40007810000 */
[----:B------:R-:W-:Y:S01]  /*7d70*/  FSEL R182, R38, -INF , P4 ;  /* 0xff80000026b67808 */ /* 0x000fe20002000000 */
[----:B------:R-:W4:Y:S01]  /*7d80*/  MUFU.TANH R47, R47 ;  /* 0x0000002f002f7308 */ /* 0x000f220000002400 */
[----:B---3--:R-:W-:Y:S02]  /*7d90*/  FSEL R183, R39, -INF , P2 ;  /* 0xff80000027b77808 */ /* 0x008fe40001000000 */
[C---:B------:R-:W-:Y:S02]  /*7da0*/  ISETP.GT.AND P4, PT, R0.reuse, 0x48, PT ;  /* 0x000000480000780c */ /* 0x040fe40003f84270 */
[----:B------:R-:W-:Y:S02]  /*7db0*/  ISETP.GT.AND P2, PT, R0, 0x49, PT ;  /* 0x000000490000780c */ /* 0x000fe40003f44270 */
[----:B------:R-:W-:Y:S02]  /*7dc0*/  ISETP.GT.AND P0, PT, R2, 0x59, PT ;  /* 0x000000590200780c */ /* 0x000fe40003f04270 */
[----:B------:R-:W-:Y:S01]  /*7dd0*/  FMNMX.FTZ R6, R165, R6, !PT ;  /* 0x00000006a5067209 */ /* 0x000fe20007810000 */
[----:B------:R-:W3:Y:S01]  /*7de0*/  MUFU.TANH R52, R52 ;  /* 0x0000003400347308 */ /* 0x000ee20000002400 */
[----:B------:R-:W-:Y:S02]  /*7df0*/  FMNMX.FTZ R4, R235, R4, !PT ;  /* 0x00000004eb047209 */ /* 0x000fe40007810000 */
[----:B------:R-:W-:Y:S02]  /*7e00*/  FSEL R191, R42, -INF , P4 ;  /* 0xff8000002abf7808 */ /* 0x000fe40002000000 */
[C---:B------:R-:W-:Y:S02]  /*7e10*/  ISETP.GT.AND P4, PT, R0.reuse, 0x50, PT ;  /* 0x000000500000780c */ /* 0x040fe40003f84270 */
[----:B-1----:R-:W-:Y:S02]  /*7e20*/  FSEL R231, R43, -INF , P2 ;  /* 0xff8000002be77808 */ /* 0x002fe40001000000 */
[----:B------:R-:W-:Y:S01]  /*7e30*/  ISETP.GT.AND P2, PT, R0, 0x51, PT ;  /* 0x000000510000780c */ /* 0x000fe20003f44270 */
[----:B------:R-:W1:Y:S01]  /*7e40*/  MUFU.TANH R50, R50 ;  /* 0x0000003200327308 */ /* 0x000e620000002400 */
[----:B------:R-:W-:Y:S02]  /*7e50*/  FSEL R239, R15, -INF , P0 ;  /* 0xff8000000fef7808 */ /* 0x000fe40000000000 */
[----:B------:R-:W-:Y:S02]  /*7e60*/  FMNMX.FTZ R6, R166, R6, !PT ;  /* 0x00000006a6067209 */ /* 0x000fe40007810000 */
[----:B------:R-:W-:Y:S02]  /*7e70*/  FMNMX.FTZ R4, R240, R4, !PT ;  /* 0x00000004f0047209 */ /* 0x000fe40007810000 */
[----:B--2---:R-:W-:Y:S02]  /*7e80*/  FSEL R238, R46, -INF , P4 ;  /* 0xff8000002eee7808 */ /* 0x004fe40002000000 */
[----:B----4-:R-:W-:Y:S01]  /*7e90*/  FSEL R237, R47, -INF , P2 ;  /* 0xff8000002fed7808 */ /* 0x010fe20001000000 */
[----:B------:R-:W2:Y:S01]  /*7ea0*/  MUFU.TANH R53, R53 ;  /* 0x0000003500357308 */ /* 0x000ea20000002400 */
[----:B------:R-:W-:Y:S02]  /*7eb0*/  ISETP.GT.AND P2, PT, R2, 0x60, PT ;  /* 0x000000600200780c */ /* 0x000fe40003f44270 */
[----:B------:R-:W-:Y:S02]  /*7ec0*/  ISETP.GT.AND P4, PT, R0, 0x58, PT ;  /* 0x000000580000780c */ /* 0x000fe40003f84270 */
[----:B------:R-:W-:Y:S02]  /*7ed0*/  FMNMX.FTZ R5, R239, R4, !PT ;  /* 0x00000004ef057209 */ /* 0x000fe40007810000 */
[----:B------:R-:W-:Y:S02]  /*7ee0*/  FMNMX.FTZ R4, R182, R6, !PT ;  /* 0x00000006b6047209 */ /* 0x000fe40007810000 */
[----:B---3--:R-:W-:Y:S01]  /*7ef0*/  FSEL R251, R52, -INF , P2 ;  /* 0xff80000034fb7808 */ /* 0x008fe20001000000 */
[----:B------:R-:W3:Y:S01]  /*7f00*/  MUFU.TANH R16, R16 ;  /* 0x0000001000107308 */ /* 0x000ee20000002400 */
[C---:B------:R-:W-:Y:S02]  /*7f10*/  ISETP.GT.AND P1, PT, R2.reuse, 0x61, PT ;  /* 0x000000610200780c */ /* 0x040fe40003f24270 */
[----:B------:R-:W-:Y:S02]  /*7f20*/  ISETP.GT.AND P0, PT, R2, 0x68, PT ;  /* 0x000000680200780c */ /* 0x000fe40003f04270 */
[----:B-1----:R-:W-:Y:S02]  /*7f30*/  FSEL R241, R50, -INF , P4 ;  /* 0xff80000032f17808 */ /* 0x002fe40002000000 */
[C---:B------:R-:W-:Y:S02]  /*7f40*/  ISETP.GT.AND P4, PT, R2.reuse, 0x69, PT ;  /* 0x000000690200780c */ /* 0x040fe40003f84270 */
[----:B------:R-:W-:Y:S01]  /*7f50*/  FMNMX.FTZ R4, R183, R4, !PT ;  /* 0x00000004b7047209 */ /* 0x000fe20007810000 */
[----:B------:R-:W1:Y:S01]  /*7f60*/  MUFU.TANH R60, R60 ;  /* 0x0000003c003c7308 */ /* 0x000e620000002400 */
[----:B------:R-:W-:Y:S02]  /*7f70*/  FSEL R181, R17, -INF , P0 ;  /* 0xff80000011b57808 */ /* 0x000fe40000000000 */
[C---:B------:R-:W-:Y:S02]  /*7f80*/  ISETP.GT.AND P2, PT, R2.reuse, 0x70, PT ;  /* 0x000000700200780c */ /* 0x040fe40003f44270 */
[----:B--2---:R-:W-:Y:S02]  /*7f90*/  FSEL R252, R53, -INF , P1 ;  /* 0xff80000035fc7808 */ /* 0x004fe40000800000 */
[C---:B------:R-:W-:Y:S02]  /*7fa0*/  ISETP.GT.AND P1, PT, R2.reuse, 0x71, PT ;  /* 0x000000710200780c */ /* 0x040fe40003f24270 */
[----:B------:R-:W-:Y:S01]  /*7fb0*/  ISETP.GT.AND P0, PT, R2, 0x78, PT ;  /* 0x000000780200780c */ /* 0x000fe20003f04270 */
[----:B------:R-:W2:Y:S01]  /*7fc0*/  MUFU.TANH R61, R61 ;  /* 0x0000003d003d7308 */ /* 0x000ea20000002400 */
[----:B------:R-:W-:Y:S02]  /*7fd0*/  FMNMX.FTZ R4, R191, R4, !PT ;  /* 0x00000004bf047209 */ /* 0x000fe40007810000 */
[----:B---3--:R-:W-:Y:S02]  /*7fe0*/  FSEL R245, R16, -INF , P4 ;  /* 0xff80000010f57808 */ /* 0x008fe40002000000 */
[----:B------:R-:W-:Y:S02]  /*7ff0*/  ISETP.GT.AND P4, PT, R2, 0x79, PT ;  /* 0x000000790200780c */ /* 0x000fe40003f84270 */
[----:B------:R-:W-:Y:S01]  /*8000*/  FMNMX.FTZ R2, R251, R5, !PT ;  /* 0x00000005fb027209 */ /* 0x000fe20007810000 */
[----:B------:R-:W-:Y:S02]  /*8010*/  FMUL.FTZ R5, R66, c[0x0][0x320] ;  /* 0x0000c80042057a20 */ /* 0x000fe40000410000 */
[----:B------:R-:W3:Y:S01]  /*8020*/  MUFU.TANH R51, R51 ;  /* 0x0000003300337308 */ /* 0x000ee20000002400 */
[----:B------:R-:W-:Y:S02]  /*8030*/  FMNMX.FTZ R4, R231, R4, !PT ;  /* 0x00000004e7047209 */ /* 0x000fe40007810000 */
[----:B------:R-:W-:Y:S02]  /*8040*/  FMNMX.FTZ R2, R252, R2, !PT ;  /* 0x00000002fc027209 */ /* 0x000fe40007810000 */
[----:B------:R-:W-:Y:S02]  /*8050*/  FMNMX.FTZ R4, R238, R4, !PT ;  /* 0x00000004ee047209 */ /* 0x000fe40007810000 */
[----:B------:R-:W-:Y:S02]  /*8060*/  FMNMX.FTZ R2, R181, R2, !PT ;  /* 0x00000002b5027209 */ /* 0x000fe40007810000 */
[----:B-1----:R-:W-:Y:S01]  /*8070*/  FSEL R188, R60, -INF , P2 ;  /* 0xff8000003cbc7808 */ /* 0x002fe20001000000 */
[----:B------:R-:W1:Y:S01]  /*8080*/  MUFU.TANH R64, R64 ;  /* 0x0000004000407308 */ /* 0x000e620000002400 */
[----:B------:R-:W-:Y:S02]  /*8090*/  FMNMX.FTZ R2, R245, R2, !PT ;  /* 0x00000002f5027209 */ /* 0x000fe40007810000 */
[----:B------:R-:W-:Y:S02]  /*80a0*/  ISETP.GT.AND P2, PT, R0, 0x59, PT ;  /* 0x000000590000780c */ /* 0x000fe40003f44270 */
[----:B------:R-:W-:Y:S02]  /*80b0*/  FMNMX.FTZ R4, R237, R4, !PT ;  /* 0x00000004ed047209 */ /* 0x000fe40007810000 */
[----:B--2---:R-:W-:Y:S02]  /*80c0*/  FSEL R234, R61, -INF , P1 ;  /* 0xff8000003dea7808 */ /* 0x004fe40000800000 */
[----:B------:R-:W-:Y:S01]  /*80d0*/  FMNMX.FTZ R2, R188, R2, !PT ;  /* 0x00000002bc027209 */ /* 0x000fe20007810000 */
[----:B------:R-:W2:Y:S01]  /*80e0*/  MUFU.TANH R54, R54 ;  /* 0x0000003600367308 */ /* 0x000ea20000002400 */
[----:B------:R-:W-:Y:S02]  /*80f0*/  ISETP.GT.AND P1, PT, R0, 0x60, PT ;  /* 0x000000600000780c */ /* 0x000fe40003f24270 */
[----:B------:R-:W-:Y:S02]  /*8100*/  FMNMX.FTZ R4, R241, R4, !PT ;  /* 0x00000004f1047209 */ /* 0x000fe40007810000 */
[----:B---3--:R-:W-:Y:S02]  /*8110*/  FSEL R232, R51, -INF , P2 ;  /* 0xff80000033e87808 */ /* 0x008fe40001000000 */
[----:B------:R-:W-:Y:S02]  /*8120*/  FMNMX.FTZ R2, R234, R2, !PT ;  /* 0x00000002ea027209 */ /* 0x000fe40007810000 */
[----:B------:R-:W-:Y:S01]  /*8130*/  FMNMX.FTZ R4, R232, R4, !PT ;  /* 0x00000004e8047209 */ /* 0x000fe20007810000 */
[----:B------:R-:W3:Y:S01]  /*8140*/  MUFU.TANH R55, R55 ;  /* 0x0000003700377308 */ /* 0x000ee20000002400 */
[----:B------:R-:W-:Y:S02]  /*8150*/  FSEL R242, R65, -INF , P4 ;  /* 0xff80000041f27808 */ /* 0x000fe40002000000 */
[----:B------:R-:W-:Y:S02]  /*8160*/  ISETP.GT.AND P2, PT, R0, 0x68, PT ;  /* 0x000000680000780c */ /* 0x000fe40003f44270 */
[----:B-1----:R-:W-:Y:S02]  /*8170*/  FSEL R236, R64, -INF , P0 ;  /* 0xff80000040ec7808 */ /* 0x002fe40000000000 */
[----:B------:R-:W-:Y:S02]  /*8180*/  ISETP.GT.AND P0, PT, R0, 0x61, PT ;  /* 0x000000610000780c */ /* 0x000fe40003f04270 */
[----:B------:R-:W-:Y:S01]  /*8190*/  FMNMX.FTZ R2, R236, R2, !PT ;  /* 0x00000002ec027209 */ /* 0x000fe20007810000 */
[----:B------:R-:W1:Y:S01]  /*81a0*/  MUFU.TANH R58, R58 ;  /* 0x0000003a003a7308 */ /* 0x000e620000002400 */
[----:B------:R-:W-:Y:S02]  /*81b0*/  ISETP.GT.AND P4, PT, R229, R230, PT ;  /* 0x000000e6e500720c */ /* 0x000fe40003f84270 */
[----:B------:R-:W-:Y:S02]  /*81c0*/  FMNMX.FTZ R2, R242, R2, !PT ;  /* 0x00000002f2027209 */ /* 0x000fe40007810000 */
[----:B--2---:R-:W-:Y:S02]  /*81d0*/  FSEL R243, R54, -INF , P1 ;  /* 0xff80000036f37808 */ /* 0x004fe40000800000 */
[C---:B------:R-:W-:Y:S01]  /*81e0*/  ISETP.GT.AND P1, PT, R0.reuse, 0x70, PT ;  /* 0x000000700000780c */ /* 0x040fe20003f24270 */
[----:B------:R-:W2:Y:S01]  /*81f0*/  SHFL.BFLY PT, R69, R2, 0x2, 0x1f ;  /* 0x0c401f0002457f89 */ /* 0x000ea200000e0000 */
[----:B------:R-:W-:Y:S01]  /*8200*/  FMNMX.FTZ R4, R243, R4, !PT ;  /* 0x00000004f3047209 */ /* 0x000fe20007810000 */
[----:B------:R-:W4:Y:S01]  /*8210*/  MUFU.TANH R59, R59 ;  /* 0x0000003b003b7308 */ /* 0x000f220000002400 */
[----:B------:R-:W-:Y:S02]  /*8220*/  IADD3 R230, R229, -0x1, RZ ;  /* 0xffffffffe5e67810 */ /* 0x000fe40007ffe0ff */
[----:B---3--:R-:W-:Y:S02]  /*8230*/  FSEL R244, R55, -INF , P0 ;  /* 0xff80000037f47808 */ /* 0x008fe40000000000 */
[----:B------:R-:W-:Y:S02]  /*8240*/  ISETP.GT.AND P0, PT, R0, 0x69, PT ;  /* 0x000000690000780c */ /* 0x000fe40003f04270 */
[----:B------:R-:W-:Y:S03]  /*8250*/  FMNMX.FTZ R4, R244, R4, !PT ;  /* 0x00000004f4047209 */ /* 0x000fe60007810000 */
[----:B------:R-:W3:Y:S01]  /*8260*/  MUFU.TANH R62, R62 ;  /* 0x0000003e003e7308 */ /* 0x000ee20000002400 */
[----:B------:R-:W-:Y:S02]  /*8270*/  @P4 SHF.R.S32.HI R6, RZ, 0x1f, R230 ;  /* 0x0000001fff064819 */ /* 0x000fe400000114e6 */
[----:B-1----:R-:W-:Y:S03]  /*8280*/  FSEL R247, R58, -INF , P2 ;  /* 0xff8000003af77808 */ /* 0x002fe60001000000 */
[----:B------:R-:W-:Y:S01]  /*8290*/  @P4 IMAD R6, R6, c[0x0][0x1e0], RZ ;  /* 0x0000780006064a24 */ /* 0x000fe200078e02ff */
[----:B------:R-:W-:Y:S03]  /*82a0*/  FMNMX.FTZ R4, R247, R4, !PT ;  /* 0x00000004f7047209 */ /* 0x000fe60007810000 */
[----:B------:R-:W1:Y:S01]  /*82b0*/  MUFU.TANH R63, R63 ;  /* 0x0000003f003f7308 */ /* 0x000e620000002400 */
[----:B------:R-:W-:Y:S01]  /*82c0*/  @P4 IMAD R6, R230, c[0x0][0x1e4], R6 ;  /* 0x00007900e6064a24 */ /* 0x000fe200078e0206 */
[----:B--2---:R-:W-:Y:S02]  /*82d0*/  FMNMX.FTZ R69, R2, R69, !PT ;  /* 0x0000004502457209 */ /* 0x004fe40007810000 */
[----:B----4-:R-:W-:Y:S02]  /*82e0*/  FSEL R250, R59, -INF , P0 ;  /* 0xff8000003bfa7808 */ /* 0x010fe40000000000 */
[----:B------:R-:W-:Y:S02]  /*82f0*/  ISETP.GT.AND P0, PT, R0, 0x71, PT ;  /* 0x000000710000780c */ /* 0x000fe40003f04270 */
[----:B------:R-:W-:Y:S02]  /*8300*/  FMNMX.FTZ R4, R250, R4, !PT ;  /* 0x00000004fa047209 */ /* 0x000fe40007810000 */
[----:B------:R-:W2:Y:S01]  /*8310*/  MUFU.TANH R5, R5 ;  /* 0x0000000500057308 */ /* 0x000ea20000002400 */
[----:B---3--:R-:W-:Y:S02]  /*8320*/  FSEL R62, R62, -INF , P1 ;  /* 0xff8000003e3e7808 */ /* 0x008fe40000800000 */
[----:B------:R-:W-:Y:S02]  /*8330*/  ISETP.GT.AND P1, PT, R0, 0x78, PT ;  /* 0x000000780000780c */ /* 0x000fe40003f24270 */
[----:B------:R-:W-:Y:S05]  /*8340*/  FMNMX.FTZ R4, R62, R4, !PT ;  /* 0x000000043e047209 */ /* 0x000fea0007810000 */
[----:B------:R-:W3:Y:S01]  /*8350*/  MUFU.TANH R71, R67 ;  /* 0x0000004300477308 */ /* 0x000ee20000002400 */
[----:B-1----:R-:W-:Y:S02]  /*8360*/  FSEL R248, R63, -INF , P0 ;  /* 0xff8000003ff87808 */ /* 0x002fe40000000000 */
[----:B------:R-:W-:Y:S02]  /*8370*/  ISETP.GT.AND P0, PT, R0, 0x79, PT ;  /* 0x000000790000780c */ /* 0x000fe40003f04270 */
[----:B------:R-:W-:Y:S02]  /*8380*/  FMNMX.FTZ R0, R248, R4, !PT ;  /* 0x00000004f8007209 */ /* 0x000fe40007810000 */
[----:B------:R-:W1:Y:S01]  /*8390*/  SHFL.BFLY PT, R4, R69, 0x1, 0x1f ;  /* 0x0c201f0045047f89 */ /* 0x000e6200000e0000 */
[----:B--2---:R-:W-:Y:S04]  /*83a0*/  FSEL R246, R5, -INF , P1 ;  /* 0xff80000005f67808 */ /* 0x004fe80000800000 */
[----:B------:R-:W-:Y:S02]  /*83b0*/  FMNMX.FTZ R0, R246, R0, !PT ;  /* 0x00000000f6007209 */ /* 0x000fe40007810000 */
[----:B---3--:R-:W-:Y:S04]  /*83c0*/  FSEL R71, R71, -INF , P0 ;  /* 0xff80000047477808 */ /* 0x008fe80000000000 */
[----:B------:R-:W-:Y:S05]  /*83d0*/  FMNMX.FTZ R0, R71, R0, !PT ;  /* 0x0000000047007209 */ /* 0x000fea0007810000 */
[----:B------:R-:W2:Y:S01]  /*83e0*/  SHFL.BFLY PT, R2, R0, 0x2, 0x1f ;  /* 0x0c401f0000027f89 */ /* 0x000ea200000e0000 */
[----:B-1----:R-:W-:Y:S04]  /*83f0*/  FMNMX.FTZ R69, R69, R4, !PT ;  /* 0x0000000445457209 */ /* 0x002fe80007810000 */
[C---:B------:R-:W-:Y:S01]  /*8400*/  FSETP.NEU.FTZ.AND P1, PT, R69.reuse, -INF , PT ;  /* 0xff8000004500780b */ /* 0x040fe20003f3d000 */
[----:B------:R-:W-:Y:S05]  /*8410*/  FMUL.FTZ R149, R69, c[0x0][0x2d0] ;  /* 0x0000b40045957a20 */ /* 0x000fea0000410000 */
[----:B------:R-:W-:Y:S05]  /*8420*/  FSEL R149, R149, RZ, P1 ;  /* 0x000000ff95957208 */ /* 0x000fea0000800000 */
[--C-:B------:R-:W-:Y:S02]  /*8430*/  FFMA.FTZ R4, R7, c[0x0][0x2d0], -R149.reuse ;  /* 0x0000b40007047a23 */ /* 0x100fe40000010895 */
[--C-:B------:R-:W-:Y:S02]  /*8440*/  FFMA.FTZ R7, R8, c[0x0][0x2d0], -R149.reuse ;  /* 0x0000b40008077a23 */ /* 0x100fe40000010895 */
[----:B------:R1:W-:Y:S01]  /*8450*/  MUFU.EX2 R61, R4 ;  /* 0x00000004003d7308 */ /* 0x0003e20000000800 */
[----:B--2---:R-:W-:Y:S05]  /*8460*/  FMNMX.FTZ R0, R0, R2, !PT ;  /* 0x0000000200007209 */ /* 0x004fea0007810000 */
[----:B------:R-:W2:Y:S04]  /*8470*/  SHFL.BFLY PT, R2, R0, 0x1, 0x1f ;  /* 0x0c201f0000027f89 */ /* 0x000ea800000e0000 */
[----:B------:R-:W3:Y:S01]  /*8480*/  MUFU.EX2 R42, R7 ;  /* 0x00000007002a7308 */ /* 0x000ee20000000800 */
[----:B-1----:R-:W-:Y:S04]  /*8490*/  @P4 IMAD.WIDE.U32 R4, R230, c[0x0][0x1e0], RZ ;  /* 0x00007800e6044a25 */ /* 0x002fe800078e00ff */
[----:B------:R-:W-:Y:S01]  /*84a0*/  @P4 IMAD.IADD R5, R5, 0x1, R6 ;  /* 0x0000000105054824 */ /* 0x000fe200078e0206 */
[----:B------:R-:W-:Y:S02]  /*84b0*/  @P4 SHF.L.U32 R6, R4, 0x7, RZ ;  /* 0x0000000704064819 */ /* 0x000fe400000006ff */
[----:B--2---:R-:W-:Y:S01]  /*84c0*/  FMNMX.FTZ R68, R0, R2, !PT ;  /* 0x0000000200447209 */ /* 0x004fe20007810000 */
[----:B------:R-:W-:Y:S01]  /*84d0*/  FFMA.FTZ R0, R9, c[0x0][0x2d0], -R149 ;  /* 0x0000b40009007a23 */ /* 0x000fe20000010895 */
[----:B------:R-:W-:Y:S02]  /*84e0*/  @P4 SHF.L.U64.HI R4, R4, 0x7, R5 ;  /* 0x0000000704044819 */ /* 0x000fe40000010205 */
[----:B-----5:R-:W-:Y:S01]  /*84f0*/  @P4 IADD3 R5, P2, P0, R6, 0x40, R136 ;  /* 0x0000004006054810 */ /* 0x020fe2000785e088 */
[----:B------:R1:W-:Y:S01]  /*8500*/  MUFU.EX2 R50, R0 ;  /* 0x0000000000327308 */ /* 0x0003e20000000800 */
[----:B------:R-:W-:Y:S02]  /*8510*/  FMUL.FTZ R148, R68, c[0x0][0x2d0] ;  /* 0x0000b40044947a20 */ /* 0x000fe40000410000 */
[----:B------:R-:W-:Y:S02]  /*8520*/  @P4 IADD3.X R9, R4, RZ, R139, P2, P0 ;  /* 0x000000ff04094210 */ /* 0x000fe400017e048b */
[----:B------:R-:W-:Y:S04]  /*8530*/  FSETP.NEU.FTZ.AND P0, PT, R68, -INF , PT ;  /* 0xff8000004400780b */ /* 0x000fe80003f1d000 */
[----:B------:R-:W-:Y:S05]  /*8540*/  FSEL R148, R148, RZ, P0 ;  /* 0x000000ff94947208 */ /* 0x000fea0000000000 */
[----:B------:R-:W-:Y:S01]  /*8550*/  FFMA.FTZ R2, R11, c[0x0][0x2d0], -R148 ;  /* 0x0000b4000b027a23 */ /* 0x000fe20000010894 */
[----:B------:R-:W-:Y:S03]  /*8560*/  @P4 MOV R11, c[0x0][0x1e0] ;  /* 0x00007800000b4a02 */ /* 0x000fe60000000f00 */
[----:B------:R2:W-:Y:S01]  /*8570*/  MUFU.EX2 R60, R2 ;  /* 0x00000002003c7308 */ /* 0x0005e20000000800 */
[----:B-1----:R-:W-:Y:S01]  /*8580*/  FFMA.FTZ R0, R10, c[0x0][0x2d0], -R149 ;  /* 0x0000b4000a007a23 */ /* 0x002fe20000010895 */
[C---:B------:R-:W-:Y:S08]  /*8590*/  @P4 SHF.L.U32 R10, R11.reuse, 0x6, RZ ;  /* 0x000000060b0a4819 */ /* 0x040ff000000006ff */
[----:B------:R1:W4:Y:S01]  /*85a0*/  MUFU.EX2 R58, R0 ;  /* 0x00000000003a7308 */ /* 0x0003220000000800 */
[----:B--2---:R-:W-:Y:S05]  /*85b0*/  @P4 IMAD.MOV.U32 R2, RZ, RZ, 0x6 ;  /* 0x00000006ff024424 */ /* 0x004fea00078e00ff */
[----:B------:R-:W-:Y:S02]  /*85c0*/  @P4 SHF.L.U64.HI R2, R11, R2, c[0x0][0x1e4] ;  /* 0x000079000b024619 */ /* 0x000fe40000010202 */
[----:B-1----:R-:W-:Y:S02]  /*85d0*/  @P4 IADD3 R0, P2, R6, R136, RZ ;  /* 0x0000008806004210 */ /* 0x002fe40007f5e0ff */
[----:B---3--:R-:W-:Y:S02]  /*85e0*/  F2FP.PACK_AB R136, R42, R61 ;  /* 0x0000003d2a88723e */ /* 0x008fe400000000ff */
[----:B----4-:R-:W-:Y:S01]  /*85f0*/  F2FP.PACK_AB R138, R58, R50 ;  /* 0x000000323a8a723e */ /* 0x010fe200000000ff */
[----:B------:R-:W-:Y:S01]  /*8600*/  @P4 IMAD.X R4, R4, 0x1, R139, P2 ;  /* 0x0000000104044824 */ /* 0x000fe200010e068b */
[C---:B------:R-:W-:Y:S04]  /*8610*/  @P4 LEA R6, P2, R0.reuse, c[0x0][0x1c8], 0x1 ;  /* 0x0000720000064a11 */ /* 0x040fe800078408ff */
[----:B------:R-:W-:Y:S01]  /*8620*/  @P4 LEA.HI.X R7, R0, c[0x0][0x1cc], R4, 0x1, P2 ;  /* 0x0000730000074a11 */ /* 0x000fe200010f0c04 */
[--C-:B------:R-:W-:Y:S01]  /*8630*/  FFMA.FTZ R0, R12, c[0x0][0x2d0], -R148.reuse ;  /* 0x0000b4000c007a23 */ /* 0x100fe20000010894 */
[C---:B------:R-:W-:Y:S03]  /*8640*/  @P4 LEA R8, P2, R5.reuse, c[0x0][0x1c8], 0x1 ;  /* 0x0000720005084a11 */ /* 0x040fe600078408ff */
[----:B------:R1:W2:Y:S01]  /*8650*/  MUFU.EX2 R43, R0 ;  /* 0x00000000002b7308 */ /* 0x0002a20000000800 */
[----:B------:R3:W-:Y:S01]  /*8660*/  @P4 LDGSTS.E.BYPASS.LTC128B.128 [R228+0x8100], [R6.64], !P6 ;  /* 0x0810000006e44fae */ /* 0x0007e2000f101d46 */
[----:B------:R-:W-:Y:S02]  /*8670*/  @P4 LEA.HI.X R9, R5, c[0x0][0x1cc], R9, 0x1, P2 ;  /* 0x0000730005094a11 */ /* 0x000fe400010f0c09 */
[----:B------:R-:W-:Y:S05]  /*8680*/  @P4 IADD3 R4, P2, R6, R10, RZ ;  /* 0x0000000a06044210 */ /* 0x000fea0007f5e0ff */
[----:B------:R4:W-:Y:S01]  /*8690*/  @P4 LDGSTS.E.BYPASS.LTC128B.128 [R228+0xc100], [R8.64], !P5 ;  /* 0x0c10000008e44fae */ /* 0x0009e2000e901d46 */
[----:B------:R-:W-:Y:S07]  /*86a0*/  @P4 IMAD.X R5, R2, 0x1, R7, P2 ;  /* 0x0000000102054824 */ /* 0x000fee00010e0607 */
[----:B------:R5:W-:Y:S01]  /*86b0*/  @P4 LDGSTS.E.BYPASS.LTC128B.128 [R228+0x9100], [R4.64], !P6 ;  /* 0x0910000004e44fae */ /* 0x000be2000f101d46 */
[--C-:B-1----:R-:W-:Y:S07]  /*86c0*/  FFMA.FTZ R0, R13, c[0x0][0x2d0], -R148.reuse ;  /* 0x0000b4000d007a23 */ /* 0x102fee0000010894 */
[----:B------:R5:W-:Y:S01]  /*86d0*/  @P4 LDGSTS.E.BYPASS.LTC128B.128 [R228+0xd100], [R4.64+0x80], !P5 ;  /* 0x0d10008004e44fae */ /* 0x000be2000e901d46 */
[----:B--2---:R-:W-:Y:S01]  /*86e0*/  F2FP.PACK_AB R137, R43, R60 ;  /* 0x0000003c2b89723e */ /* 0x004fe200000000ff */
[----:B------:R1:W-:Y:S01]  /*86f0*/  MUFU.EX2 R51, R0 ;  /* 0x0000000000337308 */ /* 0x0003e20000000800 */
[----:B---3--:R-:W-:Y:S04]  /*8700*/  @P4 IADD3 R6, P2, R4, R10, RZ ;  /* 0x0000000a04064210 */ /* 0x008fe80007f5e0ff */
[----:B------:R-:W-:Y:S01]  /*8710*/  @P4 IADD3.X R7, R5, R2, RZ, P2, !PT ;  /* 0x0000000205074210 */ /* 0x000fe200017fe4ff */
[----:B----4-:R-:W-:Y:S04]  /*8720*/  FFMA.FTZ R9, R14, c[0x0][0x2d0], -R148 ;  /* 0x0000b4000e097a23 */ /* 0x010fe80000010894 */
[----:B------:R2:W-:Y:S01]  /*8730*/  @P4 LDGSTS.E.BYPASS.LTC128B.128 [R228+0xa100], [R6.64], !P6 ;  /* 0x0a10000006e44fae */ /* 0x0005e2000f101d46 */
[----:B------:R3:W4:Y:S07]  /*8740*/  MUFU.EX2 R59, R9 ;  /* 0x00000009003b7308 */ /* 0x00072e0000000800 */
[----:B------:R2:W-:Y:S01]  /*8750*/  @P4 LDGSTS.E.BYPASS.LTC128B.128 [R228+0xe100], [R6.64+0x80], !P5 ;  /* 0x0e10008006e44fae */ /* 0x0005e2000e901d46 */
[----:B-1----:R-:W-:Y:S02]  /*8760*/  FSEL R0, R69, RZ, P1 ;  /* 0x000000ff45007208 */ /* 0x002fe40000800000 */
[----:B------:R-:W-:Y:S03]  /*8770*/  @P4 IADD3 R8, P1, R6, R10, RZ ;  /* 0x0000000a06084210 */ /* 0x000fe60007f3e0ff */
[----:B------:R-:W-:Y:S04]  /*8780*/  FADD.FTZ R0, -R0, R3 ;  /* 0x0000000300007221 */ /* 0x000fe80000010100 */
[----:B------:R-:W-:Y:S02]  /*8790*/  FMUL.FTZ R0, R0, c[0x0][0x2d0] ;  /* 0x0000b40000007a20 */ /* 0x000fe40000410000 */
[----:B---3--:R-:W-:Y:S02]  /*87a0*/  @P4 IMAD.X R9, R7, 0x1, R2, P1 ;  /* 0x0000000107094824 */ /* 0x008fe400008e0602 */
[----:B------:R1:W5:Y:S01]  /*87b0*/  MUFU.EX2 R3, R0 ;  /* 0x0000000000037308 */ /* 0x0003620000000800 */
[----:B------:R-:W-:Y:S02]  /*87c0*/  FSEL R2, R68, RZ, P0 ;  /* 0x000000ff44027208 */ /* 0x000fe40000000000 */
[----:B----4-:R-:W-:Y:S01]  /*87d0*/  F2FP.PACK_AB R139, R59, R51 ;  /* 0x000000333b8b723e */ /* 0x010fe200000000ff */
[----:B------:R3:W-:Y:S08]  /*87e0*/  @P4 LDGSTS.E.BYPASS.LTC128B.128 [R228+0xb100], [R8.64], !P6 ;  /* 0x0b10000008e44fae */ /* 0x0007f0000f101d46 */
[----:B------:R3:W-:Y:S08]  /*87f0*/  @P4 LDGSTS.E.BYPASS.LTC128B.128 [R228+0xf100], [R8.64+0x80], !P5 ;  /* 0x0f10008008e44fae */ /* 0x0007f0000e901d46 */
[----:B------:R-:W4:Y:S01]  /*8800*/  LDSM.16.MT88.4 R12, [R200] ;  /* 0x00000000c80c783b */ /* 0x000f220000004200 */
[----:B-1----:R-:W-:Y:S02]  /*8810*/  FADD.FTZ R0, -R2, R70 ;  /* 0x0000004602007221 */ /* 0x002fe40000010100 */
[C---:B-----5:R-:W-:Y:S02]  /*8820*/  FMUL.FTZ R4, R3.reuse, R72 ;  /* 0x0000004803047220 */ /* 0x060fe40000410000 */
[----:B------:R-:W-:Y:S03]  /*8830*/  FMUL.FTZ R0, R0, c[0x0][0x2d0] ;  /* 0x0000b40000007a20 */ /* 0x000fe60000410000 */
[----:B------:R-:W1:Y:S01]  /*8840*/  LDSM.16.MT88.4 R20, [R204] ;  /* 0x00000000cc14783b */ /* 0x000e620000004200 */
[C---:B------:R-:W-:Y:S02]  /*8850*/  FMUL.FTZ R5, R3.reuse, R73 ;  /* 0x0000004903057220 */ /* 0x040fe40000410000 */
[C---:B------:R-:W-:Y:S01]  /*8860*/  FMUL.FTZ R16, R3.reuse, R84 ;  /* 0x0000005403107220 */ /* 0x040fe20000410000 */
[----:B------:R-:W2:Y:S01]  /*8870*/  MUFU.EX2 R0, R0 ;  /* 0x0000000000007308 */ /* 0x000ea20000000800 */
[C---:B------:R-:W-:Y:S03]  /*8880*/  FMUL.FTZ R17, R3.reuse, R85 ;  /* 0x0000005503117220 */ /* 0x040fe60000410000 */
[----:B------:R-:W5:Y:S01]  /*8890*/  LDSM.16.MT88.4 R28, [R203] ;  /* 0x00000000cb1c783b */ /* 0x000f620000004200 */
[----:B------:R-:W-:Y:S02]  /*88a0*/  FFMA.FTZ R2, R32, c[0x0][0x2d0], -R149 ;  /* 0x0000b40020027a23 */ /* 0x000fe40000010895 */
[C---:B---3--:R-:W-:Y:S02]  /*88b0*/  FMUL.FTZ R8, R3.reuse, R76 ;  /* 0x0000004c03087220 */ /* 0x048fe40000410000 */
[C---:B------:R-:W-:Y:S01]  /*88c0*/  FMUL.FTZ R9, R3.reuse, R77 ;  /* 0x0000004d03097220 */ /* 0x040fe20000410000 */
[----:B------:R3:W1:Y:S01]  /*88d0*/  MUFU.EX2 R63, R2 ;  /* 0x00000002003f7308 */ /* 0x0006620000000800 */
[C---:B------:R-:W-:Y:S01]  /*88e0*/  FMUL.FTZ R24, R3.reuse, R92 ;  /* 0x0000005c03187220 */ /* 0x040fe20000410000 */
[----:B------:R-:W1:Y:S01]  /*88f0*/  LDSM.16.MT88.4 R36, [R223] ;  /* 0x00000000df24783b */ /* 0x000e620000004200 */
[C---:B------:R-:W-:Y:S01]  /*8900*/  FMUL.FTZ R25, R3.reuse, R93 ;  /* 0x0000005d03197220 */ /* 0x040fe20000410000 */
[----:B------:R-:W-:Y:S01]  /*8910*/  MOV R92, R59 ;  /* 0x0000003b005c7202 */ /* 0x000fe20000000f00 */
[C---:B------:R-:W-:Y:S02]  /*8920*/  FMUL.FTZ R32, R3.reuse, R100 ;  /* 0x0000006403207220 */ /* 0x040fe40000410000 */
[C---:B------:R-:W-:Y:S02]  /*8930*/  FMUL.FTZ R33, R3.reuse, R101 ;  /* 0x0000006503217220 */ /* 0x040fe40000410000 */
[----:B------:R-:W-:Y:S01]  /*8940*/  IMAD.MOV.U32 R93, RZ, RZ, R58 ;  /* 0x000000ffff5d7224 */ /* 0x000fe200078e003a */
[----:B------:R-:W1:Y:S01]  /*8950*/  LDSM.16.MT88.4 R44, [R200+0x4000] ;  /* 0x00400000c82c783b */ /* 0x000e620000004200 */
[----:B------:R-:W-:Y:S02]  /*8960*/  IMAD.MOV.U32 R70, RZ, RZ, R62 ;  /* 0x000000ffff467224 */ /* 0x000fe400078e003e */
[C---:B------:R-:W-:Y:S02]  /*8970*/  FMUL.FTZ R64, R3.reuse, R132 ;  /* 0x0000008403407220 */ /* 0x040fe40000410000 */
[C---:B--2---:R-:W-:Y:S02]  /*8980*/  FMUL.FTZ R6, R0.reuse, R74 ;  /* 0x0000004a00067220 */ /* 0x044fe40000410000 */
[C---:B------:R-:W-:Y:S01]  /*8990*/  FMUL.FTZ R7, R0.reuse, R75 ;  /* 0x0000004b00077220 */ /* 0x040fe20000410000 */
[----:B------:R-:W2:Y:S01]  /*89a0*/  LDSM.16.MT88.4 R52, [R204+0x4000] ;  /* 0x00400000cc34783b */ /* 0x000ea20000004200 */
[C---:B------:R-:W-:Y:S02]  /*89b0*/  FMUL.FTZ R10, R0.reuse, R78 ;  /* 0x0000004e000a7220 */ /* 0x040fe40000410000 */
[C---:B------:R-:W-:Y:S02]  /*89c0*/  FMUL.FTZ R11, R0.reuse, R79 ;  /* 0x0000004f000b7220 */ /* 0x040fe40000410000 */
[C---:B------:R-:W-:Y:S01]  /*89d0*/  FMUL.FTZ R18, R0.reuse, R86 ;  /* 0x0000005600127220 */ /* 0x040fe20000410000 */
[C---:B----4-:R-:W-:Y:S02]  /*89e0*/  HMMA.16816.F32 R4, R136.reuse, R12, R4 ;  /* 0x0000000c8804723c */ /* 0x050fe40000001804 */
[----:B------:R-:W-:Y:S03]  /*89f0*/  LDSM.16.MT88.4 R72, [R206+0x4000] ;  /* 0x00400000ce48783b */ /* 0x000fe60000004200 */
[C---:B------:R-:W-:Y:S02]  /*8a00*/  FMUL.FTZ R19, R0.reuse, R87 ;  /* 0x0000005700137220 */ /* 0x040fe40000410000 */
[C---:B------:R-:W-:Y:S01]  /*8a10*/  FMUL.FTZ R12, R3.reuse, R80 ;  /* 0x00000050030c7220 */ /* 0x040fe20000410000 */
[C---:B------:R-:W-:Y:S02]  /*8a20*/  HMMA.16816.F32 R8, R136.reuse, R14, R8 ;  /* 0x0000000e8808723c */ /* 0x040fe40000001808 */
[----:B------:R-:W-:Y:S02]  /*8a30*/  LDSM.16.MT88.4 R76, [R200+0x800] ;  /* 0x00080000c84c783b */ /* 0x000fe40000004200 */
[C---:B------:R-:W-:Y:S02]  /*8a40*/  FMUL.FTZ R13, R3.reuse, R81 ;  /* 0x00000051030d7220 */ /* 0x040fe40000410000 */
[C---:B------:R-:W-:Y:S01]  /*8a50*/  FMUL.FTZ R26, R0.reuse, R94 ;  /* 0x0000005e001a7220 */ /* 0x040fe20000410000 */
[----:B------:R-:W-:Y:S01]  /*8a60*/  MOV R94, R51 ;  /* 0x00000033005e7202 */ /* 0x000fe20000000f00 */
[C---:B------:R-:W-:Y:S02]  /*8a70*/  FMUL.FTZ R14, R0.reuse, R82 ;  /* 0x00000052000e7220 */ /* 0x040fe40000410000 */
[----:B------:R-:W-:Y:S02]  /*8a80*/  LDSM.16.MT88.4 R84, [R203+0x800] ;  /* 0x00080000cb54783b */ /* 0x000fe40000004200 */
[C---:B------:R-:W-:Y:S02]  /*8a90*/  FMUL.FTZ R15, R0.reuse, R83 ;  /* 0x00000053000f7220 */ /* 0x040fe40000410000 */
[----:B------:R-:W-:Y:S02]  /*8aa0*/  FMUL.FTZ R27, R0, R95 ;  /* 0x0000005f001b7220 */ /* 0x000fe40000410000 */
[----:B------:R-:W-:Y:S02]  /*8ab0*/  IMAD.MOV.U32 R95, RZ, RZ, R50 ;  /* 0x000000ffff5f7224 */ /* 0x000fe400078e0032 */
[----:B------:R-:W-:Y:S01]  /*8ac0*/  LDSM.16.MT88.4 R80, [R204+0x800] ;  /* 0x00080000cc50783b */ /* 0x000fe20000004200 */
[C---:B-1----:R-:W-:Y:S03]  /*8ad0*/  HMMA.16816.F32 R12, R136.reuse, R20, R12 ;  /* 0x00000014880c723c */ /* 0x042fe6000000180c */
[----:B------:R-:W-:Y:S02]  /*8ae0*/  IMAD.MOV.U32 R132, RZ, RZ, R95 ;  /* 0x000000ffff847224 */ /* 0x000fe400078e005f */
[--C-:B---3--:R-:W-:Y:S02]  /*8af0*/  FFMA.FTZ R2, R40, c[0x0][0x2d0], -R149.reuse ;  /* 0x0000b40028027a23 */ /* 0x108fe40000010895 */
[----:B------:R-:W0:Y:S01]  /*8b00*/  LDGDEPBAR ;  /* 0x00000000000079af */ /* 0x000e220000000000 */
[C---:B------:R-:W-:Y:S04]  /*8b10*/  HMMA.16816.F32 R16, R136.reuse, R22, R16 ;  /* 0x000000168810723c */ /* 0x040fe80000001810 */
[C---:B------:R-:W-:Y:S01]  /*8b20*/  FMUL.FTZ R20, R3.reuse, R88 ;  /* 0x0000005803147220 */ /* 0x040fe20000410000 */
[----:B------:R-:W-:Y:S01]  /*8b30*/  MOV R88, R248 ;  /* 0x000000f800587202 */ /* 0x000fe20000000f00 */
[----:B------:R-:W-:Y:S02]  /*8b40*/  FMUL.FTZ R21, R3, R89 ;  /* 0x0000005903157220 */ /* 0x000fe40000410000 */
[C---:B------:R-:W-:Y:S01]  /*8b50*/  FMUL.FTZ R22, R0.reuse, R90 ;  /* 0x0000005a00167220 */ /* 0x040fe20000410000 */
[----:B------:R-:W-:Y:S03]  /*8b60*/  MOV R90, R61 ;  /* 0x0000003d005a7202 */ /* 0x000fe60000000f00 */
[C---:B------:R-:W-:Y:S01]  /*8b70*/  FMUL.FTZ R23, R0.reuse, R91 ;  /* 0x0000005b00177220 */ /* 0x040fe20000410000 */
[----:B------:R-:W-:Y:S01]  /*8b80*/  MOV R101, R88 ;  /* 0x0000005800657202 */ /* 0x000fe20000000f00 */
[----:B------:R-:W-:Y:S02]  /*8b90*/  IMAD.MOV.U32 R89, RZ, RZ, R246 ;  /* 0x000000ffff597224 */ /* 0x000fe400078e00f6 */
[----:B------:R-:W-:Y:S02]  /*8ba0*/  IMAD.MOV.U32 R91, RZ, RZ, R60 ;  /* 0x000000ffff5b7224 */ /* 0x000fe400078e003c */
[----:B------:R-:W-:Y:S01]  /*8bb0*/  FFMA.FTZ R101, R101, c[0x0][0x2d0], -R148 ;  /* 0x0000b40065657a23 */ /* 0x000fe20000010894 */
[C---:B-----5:R-:W-:Y:S03]  /*8bc0*/  HMMA.16816.F32 R20, R136.reuse, R28, R20 ;  /* 0x0000001c8814723c */ /* 0x060fe60000001814 */
[C---:B------:R-:W-:Y:S02]  /*8bd0*/  FMUL.FTZ R51, R0.reuse, R119 ;  /* 0x0000007700337220 */ /* 0x040fe40000410000 */
[C---:B------:R-:W-:Y:S02]  /*8be0*/  FMUL.FTZ R50, R0.reuse, R118 ;  /* 0x0000007600327220 */ /* 0x040fe40000410000 */
[C---:B------:R-:W-:Y:S01]  /*8bf0*/  FMUL.FTZ R59, R0.reuse, R127 ;  /* 0x0000007f003b7220 */ /* 0x040fe20000410000 */
[C---:B------:R-:W-:Y:S04]  /*8c00*/  HMMA.16816.F32 R24, R136.reuse, R30, R24 ;  /* 0x0000001e8818723c */ /* 0x040fe80000001818 */
[C---:B------:R-:W-:Y:S01]  /*8c10*/  FMUL.FTZ R66, R0.reuse, R134 ;  /* 0x0000008600427220 */ /* 0x040fe20000410000 */
[----:B------:R-:W-:Y:S01]  /*8c20*/  MOV R134, R242 ;  /* 0x000000f200867202 */ /* 0x000fe20000000f00 */
[C---:B------:R-:W-:Y:S02]  /*8c30*/  FMUL.FTZ R34, R0.reuse, R102 ;  /* 0x0000006600227220 */ /* 0x040fe40000410000 */
[C---:B------:R-:W-:Y:S02]  /*8c40*/  FMUL.FTZ R31, R0.reuse, R99 ;  /* 0x00000063001f7220 */ /* 0x040fe40000410000 */
[----:B------:R1:W-:Y:S02]  /*8c50*/  MUFU.EX2 R99, R2 ;  /* 0x0000000200637308 */ /* 0x0003e40000000800 */
[C---:B------:R-:W-:Y:S01]  /*8c60*/  FMUL.FTZ R30, R0.reuse, R98 ;  /* 0x00000062001e7220 */ /* 0x040fe20000410000 */
[----:B------:R-:W-:Y:S01]  /*8c70*/  MOV R98, R245 ;  /* 0x000000f500627202 */ /* 0x000fe20000000f00 */
[----:B------:R-:W-:Y:S02]  /*8c80*/  IMAD.MOV.U32 R102, RZ, RZ, R236 ;  /* 0x000000ffff667224 */ /* 0x000fe400078e00ec */
[----:B------:R-:W-:Y:S01]  /*8c90*/  FMUL.FTZ R67, R0, R135 ;  /* 0x0000008700437220 */ /* 0x000fe20000410000 */
[----:B------:R-:W-:Y:S01]  /*8ca0*/  MOV R135, R234 ;  /* 0x000000ea00877202 */ /* 0x000fe20000000f00 */
[C---:B------:R-:W-:Y:S01]  /*8cb0*/  FMUL.FTZ R28, R3.reuse, R96 ;  /* 0x00000060031c7220 */ /* 0x040fe20000410000 */
[----:B------:R-:W-:Y:S01]  /*8cc0*/  MOV R96, R43 ;  /* 0x0000002b00607202 */ /* 0x000fe20000000f00 */
[----:B------:R-:W-:Y:S02]  /*8cd0*/  FMUL.FTZ R29, R3, R97 ;  /* 0x00000061031d7220 */ /* 0x000fe40000410000 */
[----:B------:R-:W-:Y:S02]  /*8ce0*/  IMAD.MOV.U32 R97, RZ, RZ, R42 ;  /* 0x000000ffff617224 */ /* 0x000fe400078e002a */
[----:B------:R-:W-:Y:S02]  /*8cf0*/  FFMA.FTZ R102, R102, c[0x0][0x2d0], -R149 ;  /* 0x0000b40066667a23 */ /* 0x000fe40000010895 */
[C---:B------:R-:W-:Y:S01]  /*8d00*/  FMUL.FTZ R35, R0.reuse, R103 ;  /* 0x0000006700237220 */ /* 0x040fe20000410000 */
[C---:B------:R-:W-:Y:S03]  /*8d10*/  HMMA.16816.F32 R28, R136.reuse, R36, R28 ;  /* 0x00000024881c723c */ /* 0x040fe6000000181c */
[----:B------:R-:W-:Y:S02]  /*8d20*/  IMAD.MOV.U32 R103, RZ, RZ, R89 ;  /* 0x000000ffff677224 */ /* 0x000fe400078e0059 */
[C---:B------:R-:W-:Y:S02]  /*8d30*/  FMUL.FTZ R58, R0.reuse, R126 ;  /* 0x0000007e003a7220 */ /* 0x040fe40000410000 */
[--C-:B-1----:R-:W-:Y:S01]  /*8d40*/  FFMA.FTZ R2, R41, c[0x0][0x2d0], -R148.reuse ;  /* 0x0000b40029027a23 */ /* 0x102fe20000010894 */
[C---:B------:R-:W-:Y:S03]  /*8d50*/  HMMA.16816.F32 R32, R136.reuse, R38, R32 ;  /* 0x000000268820723c */ /* 0x040fe60000001820 */
[----:B------:R1:W-:Y:S01]  /*8d60*/  MUFU.EX2 R249, R2 ;  /* 0x0000000200f97308 */ /* 0x0003e20000000800 */
[C---:B------:R-:W-:Y:S01]  /*8d70*/  FMUL.FTZ R36, R3.reuse, R104 ;  /* 0x0000006803247220 */ /* 0x040fe20000410000 */
[----:B------:R-:W-:Y:S01]  /*8d80*/  MOV R104, R90 ;  /* 0x0000005a00687202 */ /* 0x000fe20000000f00 */
[----:B------:R-:W-:Y:S02]  /*8d90*/  FMUL.FTZ R37, R3, R105 ;  /* 0x0000006903257220 */ /* 0x000fe40000410000 */
[C---:B------:R-:W-:Y:S04]  /*8da0*/  FMUL.FTZ R38, R0.reuse, R106 ;  /* 0x0000006a00267220 */ /* 0x040fe80000410000 */
[C---:B------:R-:W-:Y:S02]  /*8db0*/  FMUL.FTZ R39, R0.reuse, R107 ;  /* 0x0000006b00277220 */ /* 0x040fe40000410000 */
[--C-:B------:R-:W-:Y:S02]  /*8dc0*/  FFMA.FTZ R103, R103, c[0x0][0x2d0], -R148.reuse ;  /* 0x0000b40067677a23 */ /* 0x100fe40000010894 */
[C---:B------:R-:W-:Y:S01]  /*8dd0*/  FMUL.FTZ R40, R3.reuse, R108 ;  /* 0x0000006c03287220 */ /* 0x040fe20000410000 */
[----:B------:R-:W-:Y:S01]  /*8de0*/  MOV R108, R63 ;  /* 0x0000003f006c7202 */ /* 0x000fe20000000f00 */
[C---:B------:R-:W-:Y:S01]  /*8df0*/  FMUL.FTZ R41, R3.reuse, R109 ;  /* 0x0000006d03297220 */ /* 0x040fe20000410000 */
[C---:B------:R-:W-:Y:S01]  /*8e00*/  HMMA.16816.F32 R36, R136.reuse, R44, R36 ;  /* 0x0000002c8824723c */ /* 0x040fe20000001824 */
[----:B------:R-:W3:Y:S02]  /*8e10*/  LDSM.16.MT88.4 R60, [R203+0x4000] ;  /* 0x00400000cb3c783b */ /* 0x000ee40000004200 */
[C---:B------:R-:W-:Y:S01]  /*8e20*/  FMUL.FTZ R42, R0.reuse, R110 ;  /* 0x0000006e002a7220 */ /* 0x040fe20000410000 */
[----:B------:R-:W-:Y:S01]  /*8e30*/  MOV R109, R92 ;  /* 0x0000005c006d7202 */ /* 0x000fe20000000f00 */
[----:B------:R-:W-:Y:S01]  /*8e40*/  FMUL.FTZ R43, R0, R111 ;  /* 0x0000006f002b7220 */ /* 0x000fe20000410000 */
[----:B------:R-:W-:Y:S01]  /*8e50*/  MOV R111, R94 ;  /* 0x0000005e006f7202 */ /* 0x000fe20000000f00 */
[----:B------:R-:W-:Y:S02]  /*8e60*/  IMAD.MOV.U32 R110, RZ, RZ, R93 ;  /* 0x000000ffff6e7224 */ /* 0x000fe400078e005d */
[----:B-1----:R-:W-:Y:S01]  /*8e70*/  FFMA.FTZ R2, R48, c[0x0][0x2d0], -R148 ;  /* 0x0000b40030027a23 */ /* 0x002fe20000010894 */
[----:B------:R-:W-:Y:S02]  /*8e80*/  LDSM.16.MT88.4 R92, [R206+0x4800] ;  /* 0x00480000ce5c783b */ /* 0x000fe40000004200 */
[C---:B------:R-:W-:Y:S01]  /*8e90*/  HMMA.16816.F32 R40, R136.reuse, R46, R40 ;  /* 0x0000002e8828723c */ /* 0x040fe20000001828 */
[----:B------:R1:W4:Y:S02]  /*8ea0*/  MUFU.EX2 R248, R2 ;  /* 0x0000000200f87308 */ /* 0x0003240000000800 */
[C---:B------:R-:W-:Y:S02]  /*8eb0*/  FMUL.FTZ R48, R3.reuse, R116 ;  /* 0x0000007403307220 */ /* 0x040fe40000410000 */
[C---:B------:R-:W-:Y:S02]  /*8ec0*/  FMUL.FTZ R44, R3.reuse, R112 ;  /* 0x00000070032c7220 */ /* 0x040fe40000410000 */
[C---:B------:R-:W-:Y:S02]  /*8ed0*/  FMUL.FTZ R45, R3.reuse, R113 ;  /* 0x00000071032d7220 */ /* 0x040fe40000410000 */
[C---:B------:R-:W-:Y:S03]  /*8ee0*/  FMUL.FTZ R46, R0.reuse, R114 ;  /* 0x00000072002e7220 */ /* 0x040fe60000410000 */
[----:B------:R-:W-:Y:S02]  /*8ef0*/  FMUL.FTZ R47, R0, R115 ;  /* 0x00000073002f7220 */ /* 0x000fe40000410000 */
[----:B------:R-:W-:Y:S02]  /*8f00*/  FMUL.FTZ R65, R3, R133 ;  /* 0x0000008503417220 */ /* 0x000fe40000410000 */
[----:B------:R-:W-:Y:S02]  /*8f10*/  IMAD.MOV.U32 R133, RZ, RZ, R91 ;  /* 0x000000ffff857224 */ /* 0x000fe400078e005b */
[----:B------:R-:W5:Y:S01]  /*8f20*/  LDSM.16.MT88.4 R88, [R206+0x800] ;  /* 0x00080000ce58783b */ /* 0x000f620000004200 */
[C---:B--2---:R-:W-:Y:S03]  /*8f30*/  HMMA.16816.F32 R44, R136.reuse, R52, R44 ;  /* 0x00000034882c723c */ /* 0x044fe6000000182c */
[----:B------:R-:W-:Y:S02]  /*8f40*/  IMAD.MOV.U32 R100, RZ, RZ, R70 ;  /* 0x000000ffff647224 */ /* 0x000fe400078e0046 */
[--C-:B------:R-:W-:Y:S02]  /*8f50*/  FFMA.FTZ R70, R163, c[0x0][0x2d0], -R149.reuse ;  /* 0x0000b400a3467a23 */ /* 0x100fe40000010895 */
[--C-:B-1----:R-:W-:Y:S02]  /*8f60*/  FFMA.FTZ R2, R49, c[0x0][0x2d0], -R149.reuse ;  /* 0x0000b40031027a23 */ /* 0x102fe40000010895 */
[C---:B------:R-:W-:Y:S01]  /*8f70*/  FMUL.FTZ R49, R3.reuse, R117 ;  /* 0x0000007503317220 */ /* 0x040fe20000410000 */
[----:B------:R-:W-:Y:S02]  /*8f80*/  MUFU.EX2 R106, R70 ;  /* 0x00000046006a7308 */ /* 0x000fe40000000800 */
[--C-:B------:R-:W-:Y:S02]  /*8f90*/  FFMA.FTZ R100, R100, c[0x0][0x2d0], -R148.reuse ;  /* 0x0000b40064647a23 */ /* 0x100fe40000010894 */
[C---:B------:R-:W-:Y:S02]  /*8fa0*/  FMUL.FTZ R52, R3.reuse, R120 ;  /* 0x0000007803347220 */ /* 0x040fe40000410000 */
[C---:B------:R-:W-:Y:S03]  /*8fb0*/  HMMA.16816.F32 R48, R136.reuse, R54, R48 ;  /* 0x000000368830723c */ /* 0x040fe60000001830 */
[C---:B------:R-:W-:Y:S01]  /*8fc0*/  FMUL.FTZ R53, R3.reuse, R121 ;  /* 0x0000007903357220 */ /* 0x040fe20000410000 */
[----:B------:R1:W-:Y:S03]  /*8fd0*/  MUFU.EX2 R246, R2 ;  /* 0x0000000200f67308 */ /* 0x0003e60000000800 */
[C---:B------:R-:W-:Y:S02]  /*8fe0*/  FMUL.FTZ R54, R0.reuse, R122 ;  /* 0x0000007a00367220 */ /* 0x040fe40000410000 */
[----:B------:R-:W-:Y:S07]  /*8ff0*/  FMUL.FTZ R55, R0, R123 ;  /* 0x0000007b00377220 */ /* 0x000fee0000410000 */
[C---:B---3--:R-:W-:Y:S07]  /*9000*/  HMMA.16816.F32 R52, R136.reuse, R60, R52 ;  /* 0x0000003c8834723c */ /* 0x048fee0000001834 */
[C---:B------:R-:W-:Y:S02]  /*9010*/  FMUL.FTZ R60, R3.reuse, R128 ;  /* 0x00000080033c7220 */ /* 0x040fe40000410000 */
[C---:B------:R-:W-:Y:S03]  /*9020*/  FMUL.FTZ R61, R3.reuse, R129 ;  /* 0x00000081033d7220 */ /* 0x040fe60000410000 */
[----:B-1----:R-:W-:Y:S01]  /*9030*/  FFMA.FTZ R2, R56, c[0x0][0x2d0], -R149 ;  /* 0x0000b40038027a23 */ /* 0x002fe20000010895 */
[----:B------:R-:W-:Y:S01]  /*9040*/  MOV R129, R96 ;  /* 0x0000006000817202 */ /* 0x000fe20000000f00 */
[----:B------:R-:W-:Y:S02]  /*9050*/  FMUL.FTZ R56, R3, R124 ;  /* 0x0000007c03387220 */ /* 0x000fe40000410000 */
[----:B------:R1:W2:Y:S01]  /*9060*/  MUFU.EX2 R245, R2 ;  /* 0x0000000200f57308 */ /* 0x0002a20000000800 */
[----:B------:R-:W-:Y:S02]  /*9070*/  IMAD.MOV.U32 R128, RZ, RZ, R97 ;  /* 0x000000ffff807224 */ /* 0x000fe400078e0061 */
[--C-:B-1----:R-:W-:Y:S02]  /*9080*/  FFMA.FTZ R2, R57, c[0x0][0x2d0], -R148.reuse ;  /* 0x0000b40039027a23 */ /* 0x102fe40000010894 */
[----:B------:R-:W-:Y:S05]  /*9090*/  FMUL.FTZ R57, R3, R125 ;  /* 0x0000007d03397220 */ /* 0x000fea0000410000 */
[----:B------:R1:W-:Y:S02]  /*90a0*/  MUFU.EX2 R119, R2 ;  /* 0x0000000200777308 */ /* 0x0003e40000000800 */
[C---:B------:R-:W-:Y:S07]  /*90b0*/  HMMA.16816.F32 R56, R136.reuse, R62, R56 ;  /* 0x0000003e8838723c */ /* 0x040fee0000001838 */
[C---:B------:R-:W-:Y:S02]  /*90c0*/  FMUL.FTZ R62, R0.reuse, R130 ;  /* 0x00000082003e7220 */ /* 0x040fe40000410000 */
[----:B------:R-:W-:Y:S07]  /*90d0*/  FMUL.FTZ R63, R0, R131 ;  /* 0x00000083003f7220 */ /* 0x000fee0000410000 */
[C---:B------:R-:W-:Y:S03]  /*90e0*/  HMMA.16816.F32 R60, R136.reuse, R72, R60 ;  /* 0x00000048883c723c */ /* 0x040fe6000000183c */
[----:B-1----:R-:W-:Y:S01]  /*90f0*/  FFMA.FTZ R2, R150, c[0x0][0x2d0], -R148 ;  /* 0x0000b40096027a23 */ /* 0x002fe20000010894 */
[----:B------:R-:W-:Y:S03]  /*9100*/  MOV R150, R98 ;  /* 0x0000006200967202 */ /* 0x000fe60000000f00 */
[----:B------:R1:W3:Y:S01]  /*9110*/  MUFU.EX2 R118, R2 ;  /* 0x0000000200767308 */ /* 0x0002e20000000800 */
[----:B------:R-:W-:Y:S04]  /*9120*/  HMMA.16816.F32 R64, R136, R74, R64 ;  /* 0x0000004a8840723c */ /* 0x000fe80000001840 */
[----:B----4-:R-:W-:Y:S03]  /*9130*/  F2FP.PACK_AB R73, R248, R249 ;  /* 0x000000f9f849723e */ /* 0x010fe600000000ff */
[----:B------:R-:W-:Y:S01]  /*9140*/  IMAD.MOV.U32 R139, RZ, RZ, R188 ;  /* 0x000000ffff8b7224 */ /* 0x000fe200078e00bc */
[----:B--2---:R-:W-:Y:S01]  /*9150*/  F2FP.PACK_AB R74, R245, R246 ;  /* 0x000000f6f54a723e */ /* 0x004fe200000000ff */
[----:B------:R-:W-:Y:S02]  /*9160*/  IMAD.MOV.U32 R138, RZ, RZ, R99 ;  /* 0x000000ffff8a7224 */ /* 0x000fe400078e0063 */
[----:B------:R-:W-:Y:S01]  /*9170*/  LDSM.16.MT88.4 R96, [R204+0x1000] ;  /* 0x00100000cc60783b */ /* 0x000fe20000004200 */
[----:B------:R-:W-:Y:S01]  /*9180*/  MOV R137, R181 ;  /* 0x000000b500897202 */ /* 0x000fe20000000f00 */
[----:B------:R-:W-:Y:S01]  /*9190*/  IMAD.MOV.U32 R163, RZ, RZ, R139 ;  /* 0x000000ffffa37224 */ /* 0x000fe200078e008b */
[----:B------:R-:W-:Y:S02]  /*91a0*/  F2FP.PACK_AB R72, R138, R108 ;  /* 0x0000006c8a48723e */ /* 0x000fe400000000ff */
[----:B------:R-:W-:Y:S02]  /*91b0*/  MOV R136, R135 ;  /* 0x0000008700887202 */ /* 0x000fe40000000f00 */
[----:B------:R-:W-:Y:S02]  /*91c0*/  MOV R135, R133 ;  /* 0x0000008500877202 */ /* 0x000fe40000000f00 */
[----:B------:R-:W-:Y:S01]  /*91d0*/  MOV R133, R129 ;  /* 0x0000008100857202 */ /* 0x000fe20000000f00 */
[--C-:B------:R-:W-:Y:S02]  /*91e0*/  FFMA.FTZ R70, R136, c[0x0][0x2d0], -R149.reuse ;  /* 0x0000b40088467a23 */ /* 0x100fe40000010895 */
[--C-:B-1----:R-:W-:Y:S01]  /*91f0*/  FFMA.FTZ R2, R151, c[0x0][0x2d0], -R149.reuse ;  /* 0x0000b40097027a23 */ /* 0x102fe20000010895 */
[----:B---3--:R-:W-:Y:S01]  /*9200*/  F2FP.PACK_AB R75, R118, R119 ;  /* 0x00000077764b723e */ /* 0x008fe200000000ff */
[----:B------:R-:W-:Y:S06]  /*9210*/  MUFU.EX2 R136, R101 ;  /* 0x0000006500887308 */ /* 0x000fec0000000800 */
[C---:B------:R-:W-:Y:S04]  /*9220*/  HMMA.16816.F32 R4, R72.reuse, R76, R4 ;  /* 0x0000004c4804723c */ /* 0x040fe80000001804 */
[----:B------:R1:W-:Y:S04]  /*9230*/  MUFU.EX2 R117, R2 ;  /* 0x0000000200757308 */ /* 0x0003e80000000800 */
[C---:B------:R-:W-:Y:S01]  /*9240*/  HMMA.16816.F32 R8, R72.reuse, R78, R8 ;  /* 0x0000004e4808723c */ /* 0x040fe20000001808 */
[----:B------:R-:W2:Y:S07]  /*9250*/  LDSM.16.MT88.4 R76, [R200+0x4800] ;  /* 0x00480000c84c783b */ /* 0x000eae0000004200 */
[C---:B------:R-:W-:Y:S08]  /*9260*/  HMMA.16816.F32 R12, R72.reuse, R80, R12 ;  /* 0x00000050480c723c */ /* 0x040ff0000000180c */
[C---:B------:R-:W-:Y:S01]  /*9270*/  HMMA.16816.F32 R16, R72.reuse, R82, R16 ;  /* 0x000000524810723c */ /* 0x040fe20000001810 */
[----:B------:R-:W3:Y:S03]  /*9280*/  LDSM.16.MT88.4 R80, [R204+0x4800] ;  /* 0x00480000cc50783b */ /* 0x000ee60000004200 */
[--C-:B-1----:R-:W-:Y:S04]  /*9290*/  FFMA.FTZ R2, R152, c[0x0][0x2d0], -R149.reuse ;  /* 0x0000b40098027a23 */ /* 0x102fe80000010895 */
[C---:B------:R-:W-:Y:S01]  /*92a0*/  HMMA.16816.F32 R20, R72.reuse, R84, R20 ;  /* 0x000000544814723c */ /* 0x040fe20000001814 */
[----:B------:R1:W4:Y:S07]  /*92b0*/  MUFU.EX2 R242, R2 ;  /* 0x0000000200f27308 */ /* 0x00032e0000000800 */
[C---:B------:R-:W-:Y:S01]  /*92c0*/  HMMA.16816.F32 R24, R72.reuse, R86, R24 ;  /* 0x000000564818723c */ /* 0x040fe20000001818 */
[----:B------:R-:W4:Y:S07]  /*92d0*/  LDSM.16.MT88.4 R84, [R203+0x4800] ;  /* 0x00480000cb54783b */ /* 0x000f2e0000004200 */
[C---:B-----5:R-:W-:Y:S08]  /*92e0*/  HMMA.16816.F32 R28, R72.reuse, R88, R28 ;  /* 0x00000058481c723c */ /* 0x060ff0000000181c */
[C---:B------:R-:W-:Y:S01]  /*92f0*/  HMMA.16816.F32 R32, R72.reuse, R90, R32 ;  /* 0x0000005a4820723c */ /* 0x040fe20000001820 */
[----:B------:R-:W5:Y:S03]  /*9300*/  LDSM.16.MT88.4 R88, [R200+0x1000] ;  /* 0x00100000c858783b */ /* 0x000f660000004200 */
[--C-:B-1----:R-:W-:Y:S04]  /*9310*/  FFMA.FTZ R2, R153, c[0x0][0x2d0], -R148.reuse ;  /* 0x0000b40099027a23 */ /* 0x102fe80000010894 */
[C---:B--2---:R-:W-:Y:S01]  /*9320*/  HMMA.16816.F32 R36, R72.reuse, R76, R36 ;  /* 0x0000004c4824723c */ /* 0x044fe20000001824 */
[----:B------:R1:W-:Y:S07]  /*9330*/  MUFU.EX2 R116, R2 ;  /* 0x0000000200747308 */ /* 0x0003ee0000000800 */
[C---:B------:R-:W-:Y:S01]  /*9340*/  HMMA.16816.F32 R40, R72.reuse, R78, R40 ;  /* 0x0000004e4828723c */ /* 0x040fe20000001828 */
[----:B------:R-:W2:Y:S07]  /*9350*/  LDSM.16.MT88.4 R76, [R203+0x1000] ;  /* 0x00100000cb4c783b */ /* 0x000eae0000004200 */
[C---:B---3--:R-:W-:Y:S08]  /*9360*/  HMMA.16816.F32 R44, R72.reuse, R80, R44 ;  /* 0x00000050482c723c */ /* 0x048ff0000000182c */
[C---:B------:R-:W-:Y:S01]  /*9370*/  HMMA.16816.F32 R48, R72.reuse, R82, R48 ;  /* 0x000000524830723c */ /* 0x040fe20000001830 */
[----:B------:R-:W3:Y:S03]  /*9380*/  LDSM.16.MT88.4 R80, [R206+0x1000] ;  /* 0x00100000ce50783b */ /* 0x000ee60000004200 */
[--C-:B-1----:R-:W-:Y:S04]  /*9390*/  FFMA.FTZ R2, R154, c[0x0][0x2d0], -R148.reuse ;  /* 0x0000b4009a027a23 */ /* 0x102fe80000010894 */
[C---:B----4-:R-:W-:Y:S01]  /*93a0*/  HMMA.16816.F32 R52, R72.reuse, R84, R52 ;  /* 0x000000544834723c */ /* 0x050fe20000001834 */
[----:B------:R1:W4:Y:S07]  /*93b0*/  MUFU.EX2 R236, R2 ;  /* 0x0000000200ec7308 */ /* 0x00032e0000000800 */
[C---:B------:R-:W-:Y:S01]  /*93c0*/  HMMA.16816.F32 R56, R72.reuse, R86, R56 ;  /* 0x000000564838723c */ /* 0x040fe20000001838 */
[----:B------:R-:W2:Y:S07]  /*93d0*/  LDSM.16.MT88.4 R84, [R200+0x5000] ;  /* 0x00500000c854783b */ /* 0x000eae0000004200 */
[C---:B------:R-:W-:Y:S08]  /*93e0*/  HMMA.16816.F32 R60, R72.reuse, R92, R60 ;  /* 0x0000005c483c723c */ /* 0x040ff0000000183c */
[----:B------:R-:W-:Y:S01]  /*93f0*/  HMMA.16816.F32 R64, R72, R94, R64 ;  /* 0x0000005e4840723c */ /* 0x000fe20000001840 */
[----:B------:R-:W-:Y:S03]  /*9400*/  LDSM.16.MT88.4 R92, [R206+0x5800] ;  /* 0x00580000ce5c783b */ /* 0x000fe60000004200 */
[--C-:B-1----:R-:W-:Y:S03]  /*9410*/  FFMA.FTZ R2, R155, c[0x0][0x2d0], -R149.reuse ;  /* 0x0000b4009b027a23 */ /* 0x102fe60000010895 */
[----:B------:R-:W-:Y:S01]  /*9420*/  F2FP.PACK_AB R72, R242, R117 ;  /* 0x00000075f248723e */ /* 0x000fe200000000ff */
[----:B------:R1:W-:Y:S01]  /*9430*/  MUFU.EX2 R234, R2 ;  /* 0x0000000200ea7308 */ /* 0x0003e20000000800 */
[----:B----4-:R-:W-:Y:S03]  /*9440*/  F2FP.PACK_AB R73, R236, R116 ;  /* 0x00000074ec49723e */ /* 0x010fe600000000ff */
[--C-:B-1----:R-:W-:Y:S06]  /*9450*/  FFMA.FTZ R2, R156, c[0x0][0x2d0], -R149.reuse ;  /* 0x0000b4009c027a23 */ /* 0x102fec0000010895 */
[----:B------:R1:W4:Y:S02]  /*9460*/  MUFU.EX2 R127, R2 ;  /* 0x00000002007f7308 */ /* 0x0003240000000800 */
[--C-:B-1----:R-:W-:Y:S01]  /*9470*/  FFMA.FTZ R2, R157, c[0x0][0x2d0], -R148.reuse ;  /* 0x0000b4009d027a23 */ /* 0x102fe20000010894 */
[----:B----4-:R-:W-:Y:S07]  /*9480*/  F2FP.PACK_AB R74, R127, R234 ;  /* 0x000000ea7f4a723e */ /* 0x010fee00000000ff */
[----:B------:R1:W-:Y:S02]  /*9490*/  MUFU.EX2 R126, R2 ;  /* 0x00000002007e7308 */ /* 0x0003e40000000800 */
[--C-:B-1----:R-:W-:Y:S08]  /*94a0*/  FFMA.FTZ R2, R158, c[0x0][0x2d0], -R148.reuse ;  /* 0x0000b4009e027a23 */ /* 0x102ff00000010894 */
[----:B------:R1:W4:Y:S02]  /*94b0*/  MUFU.EX2 R125, R2 ;  /* 0x00000002007d7308 */ /* 0x0003240000000800 */
[--C-:B-1----:R-:W-:Y:S01]  /*94c0*/  FFMA.FTZ R2, R159, c[0x0][0x2d0], -R149.reuse ;  /* 0x0000b4009f027a23 */ /* 0x102fe20000010895 */
[----:B----4-:R-:W-:Y:S07]  /*94d0*/  F2FP.PACK_AB R75, R125, R126 ;  /* 0x0000007e7d4b723e */ /* 0x010fee00000000ff */
[----:B------:R1:W-:Y:S01]  /*94e0*/  MUFU.EX2 R124, R2 ;  /* 0x00000002007c7308 */ /* 0x0003e20000000800 */
[C---:B-----5:R-:W-:Y:S08]  /*94f0*/  HMMA.16816.F32 R4, R72.reuse, R88, R4 ;  /* 0x000000584804723c */ /* 0x060ff00000001804 */
[C---:B------:R-:W-:Y:S01]  /*9500*/  HMMA.16816.F32 R8, R72.reuse, R90, R8 ;  /* 0x0000005a4808723c */ /* 0x040fe20000001808 */
[----:B------:R-:W4:Y:S07]  /*9510*/  LDSM.16.MT88.4 R88, [R204+0x5000] ;  /* 0x00500000cc58783b */ /* 0x000f2e0000004200 */
[C---:B------:R-:W-:Y:S04]  /*9520*/  HMMA.16816.F32 R12, R72.reuse, R96, R12 ;  /* 0x00000060480c723c */ /* 0x040fe8000000180c */
[--C-:B-1----:R-:W-:Y:S04]  /*9530*/  FFMA.FTZ R2, R160, c[0x0][0x2d0], -R149.reuse ;  /* 0x0000b400a0027a23 */ /* 0x102fe80000010895 */
[C---:B------:R-:W-:Y:S01]  /*9540*/  HMMA.16816.F32 R16, R72.reuse, R98, R16 ;  /* 0x000000624810723c */ /* 0x040fe20000001810 */
[----:B------:R1:W5:Y:S01]  /*9550*/  MUFU.EX2 R188, R2 ;  /* 0x0000000200bc7308 */ /* 0x0003620000000800 */
[----:B------:R-:W-:Y:S06]  /*9560*/  LDSM.16.MT88.4 R96, [R204+0x2000] ;  /* 0x00200000cc60783b */ /* 0x000fec0000004200 */
[C---:B--2---:R-:W-:Y:S08]  /*9570*/  HMMA.16816.F32 R20, R72.reuse, R76, R20 ;  /* 0x0000004c4814723c */ /* 0x044ff00000001814 */
[C---:B------:R-:W-:Y:S01]  /*9580*/  HMMA.16816.F32 R24, R72.reuse, R78, R24 ;  /* 0x0000004e4818723c */ /* 0x040fe20000001818 */
[----:B------:R-:W2:Y:S07]  /*9590*/  LDSM.16.MT88.4 R76, [R203+0x5000] ;  /* 0x00500000cb4c783b */ /* 0x000eae0000004200 */
[C---:B---3--:R-:W-:Y:S04]  /*95a0*/  HMMA.16816.F32 R28, R72.reuse, R80, R28 ;  /* 0x00000050481c723c */ /* 0x048fe8000000181c */
[--C-:B-1----:R-:W-:Y:S04]  /*95b0*/  FFMA.FTZ R2, R161, c[0x0][0x2d0], -R148.reuse ;  /* 0x0000b400a1027a23 */ /* 0x102fe80000010894 */
[C---:B------:R-:W-:Y:S01]  /*95c0*/  HMMA.16816.F32 R32, R72.reuse, R82, R32 ;  /* 0x000000524820723c */ /* 0x040fe20000001820 */
[----:B------:R1:W-:Y:S01]  /*95d0*/  MUFU.EX2 R107, R2 ;  /* 0x00000002006b7308 */ /* 0x0003e20000000800 */
[----:B------:R-:W3:Y:S06]  /*95e0*/  LDSM.16.MT88.4 R80, [R206+0x5000] ;  /* 0x00500000ce50783b */ /* 0x000eec0000004200 */
[C---:B------:R-:W-:Y:S08]  /*95f0*/  HMMA.16816.F32 R36, R72.reuse, R84, R36 ;  /* 0x000000544824723c */ /* 0x040ff00000001824 */
[C---:B------:R-:W-:Y:S01]  /*9600*/  HMMA.16816.F32 R40, R72.reuse, R86, R40 ;  /* 0x000000564828723c */ /* 0x040fe20000001828 */
[----:B------:R-:W5:Y:S07]  /*9610*/  LDSM.16.MT88.4 R84, [R200+0x1800] ;  /* 0x00180000c854783b */ /* 0x000f6e0000004200 */
[C---:B----4-:R-:W-:Y:S04]  /*9620*/  HMMA.16816.F32 R44, R72.reuse, R88, R44 ;  /* 0x00000058482c723c */ /* 0x050fe8000000182c */
[--C-:B-1----:R-:W-:Y:S04]  /*9630*/  FFMA.FTZ R2, R162, c[0x0][0x2d0], -R148.reuse ;  /* 0x0000b400a2027a23 */ /* 0x102fe80000010894 */
[C---:B------:R-:W-:Y:S01]  /*9640*/  HMMA.16816.F32 R48, R72.reuse, R90, R48 ;  /* 0x0000005a4830723c */ /* 0x040fe20000001830 */
[----:B------:R1:W4:Y:S01]  /*9650*/  MUFU.EX2 R181, R2 ;  /* 0x0000000200b57308 */ /* 0x0003220000000800 */
[----:B------:R-:W4:Y:S06]  /*9660*/  LDSM.16.MT88.4 R88, [R204+0x1800] ;  /* 0x00180000cc58783b */ /* 0x000f2c0000004200 */
[C---:B--2---:R-:W-:Y:S08]  /*9670*/  HMMA.16816.F32 R52, R72.reuse, R76, R52 ;  /* 0x0000004c4834723c */ /* 0x044ff00000001834 */
[C---:B------:R-:W-:Y:S01]  /*9680*/  HMMA.16816.F32 R56, R72.reuse, R78, R56 ;  /* 0x0000004e4838723c */ /* 0x040fe20000001838 */
[----:B------:R-:W2:Y:S07]  /*9690*/  LDSM.16.MT88.4 R76, [R203+0x1800] ;  /* 0x00180000cb4c783b */ /* 0x000eae0000004200 */
[C---:B---3--:R-:W-:Y:S04]  /*96a0*/  HMMA.16816.F32 R60, R72.reuse, R80, R60 ;  /* 0x00000050483c723c */ /* 0x048fe8000000183c */
[--C-:B-1----:R-:W-:Y:S01]  /*96b0*/  FFMA.FTZ R2, R164, c[0x0][0x2d0], -R149.reuse ;  /* 0x0000b400a4027a23 */ /* 0x102fe20000010895 */
[----:B------:R-:W-:Y:S03]  /*96c0*/  MOV R164, R135 ;  /* 0x0000008700a47202 */ /* 0x000fe60000000f00 */
[----:B------:R-:W-:Y:S01]  /*96d0*/  HMMA.16816.F32 R64, R72, R82, R64 ;  /* 0x000000524840723c */ /* 0x000fe20000001840 */
[----:B------:R1:W3:Y:S01]  /*96e0*/  MUFU.EX2 R162, R2 ;  /* 0x0000000200a27308 */ /* 0x0002e20000000800 */
[----:B------:R-:W2:Y:S05]  /*96f0*/  LDSM.16.MT88.4 R80, [R206+0x1800] ;  /* 0x00180000ce50783b */ /* 0x000eaa0000004200 */
[----:B-----5:R-:W-:Y:S02]  /*9700*/  F2FP.PACK_AB R72, R188, R124 ;  /* 0x0000007cbc48723e */ /* 0x020fe400000000ff */
[----:B----4-:R-:W-:Y:S03]  /*9710*/  F2FP.PACK_AB R73, R181, R107 ;  /* 0x0000006bb549723e */ /* 0x010fe600000000ff */
[--C-:B-1----:R-:W-:Y:S01]  /*9720*/  FFMA.FTZ R2, R165, c[0x0][0x2d0], -R148.reuse ;  /* 0x0000b400a5027a23 */ /* 0x102fe20000010894 */
[----:B---3--:R-:W-:Y:S03]  /*9730*/  F2FP.PACK_AB R74, R162, R106 ;  /* 0x0000006aa24a723e */ /* 0x008fe600000000ff */
[----:B------:R1:W-:Y:S02]  /*9740*/  MUFU.EX2 R105, R2 ;  /* 0x0000000200697308 */ /* 0x0003e40000000800 */
[--C-:B-1----:R-:W-:Y:S08]  /*9750*/  FFMA.FTZ R2, R166, c[0x0][0x2d0], -R148.reuse ;  /* 0x0000b400a6027a23 */ /* 0x102ff00000010894 */
[----:B------:R1:W3:Y:S02]  /*9760*/  MUFU.EX2 R161, R2 ;  /* 0x0000000200a17308 */ /* 0x0002e40000000800 */
[--C-:B-1----:R-:W-:Y:S01]  /*9770*/  FFMA.FTZ R2, R167, c[0x0][0x2d0], -R149.reuse ;  /* 0x0000b400a7027a23 */ /* 0x102fe20000010895 */
[----:B---3--:R-:W-:Y:S07]  /*9780*/  F2FP.PACK_AB R75, R161, R105 ;  /* 0x00000069a14b723e */ /* 0x008fee00000000ff */
[----:B------:R1:W-:Y:S01]  /*9790*/  MUFU.EX2 R159, R2 ;  /* 0x00000002009f7308 */ /* 0x0003e20000000800 */
[C---:B------:R-:W-:Y:S08]  /*97a0*/  HMMA.16816.F32 R4, R72.reuse, R84, R4 ;  /* 0x000000544804723c */ /* 0x040ff00000001804 */
[C---:B------:R-:W-:Y:S01]  /*97b0*/  HMMA.16816.F32 R8, R72.reuse, R86, R8 ;  /* 0x000000564808723c */ /* 0x040fe20000001808 */
[----:B------:R-:W3:Y:S07]  /*97c0*/  LDSM.16.MT88.4 R84, [R200+0x5800] ;  /* 0x00580000c854783b */ /* 0x000eee0000004200 */
[C---:B------:R-:W-:Y:S04]  /*97d0*/  HMMA.16816.F32 R12, R72.reuse, R88, R12 ;  /* 0x00000058480c723c */ /* 0x040fe8000000180c */
[--C-:B-1----:R-:W-:Y:S04]  /*97e0*/  FFMA.FTZ R2, R180, c[0x0][0x2d0], -R149.reuse ;  /* 0x0000b400b4027a23 */ /* 0x102fe80000010895 */
[C---:B------:R-:W-:Y:S01]  /*97f0*/  HMMA.16816.F32 R16, R72.reuse, R90, R16 ;  /* 0x0000005a4810723c */ /* 0x040fe20000001810 */
[----:B------:R1:W4:Y:S01]  /*9800*/  MUFU.EX2 R160, R2 ;  /* 0x0000000200a07308 */ /* 0x0003220000000800 */
[----:B------:R-:W5:Y:S06]  /*9810*/  LDSM.16.MT88.4 R88, [R204+0x5800] ;  /* 0x00580000cc58783b */ /* 0x000f6c0000004200 */
[C---:B--2---:R-:W-:Y:S08]  /*9820*/  HMMA.16816.F32 R20, R72.reuse, R76, R20 ;  /* 0x0000004c4814723c */ /* 0x044ff00000001814 */
[C---:B------:R-:W-:Y:S01]  /*9830*/  HMMA.16816.F32 R24, R72.reuse, R78, R24 ;  /* 0x0000004e4818723c */ /* 0x040fe20000001818 */
[----:B------:R-:W2:Y:S07]  /*9840*/  LDSM.16.MT88.4 R76, [R203+0x5800] ;  /* 0x00580000cb4c783b */ /* 0x000eae0000004200 */
[C---:B------:R-:W-:Y:S04]  /*9850*/  HMMA.16816.F32 R28, R72.reuse, R80, R28 ;  /* 0x00000050481c723c */ /* 0x040fe8000000181c */
[--C-:B-1----:R-:W-:Y:S04]  /*9860*/  FFMA.FTZ R2, R182, c[0x0][0x2d0], -R148.reuse ;  /* 0x0000b400b6027a23 */ /* 0x102fe80000010894 */
[C---:B------:R-:W-:Y:S01]  /*9870*/  HMMA.16816.F32 R32, R72.reuse, R82, R32 ;  /* 0x000000524820723c */ /* 0x040fe20000001820 */
[----:B------:R1:W-:Y:S01]  /*9880*/  MUFU.EX2 R115, R2 ;  /* 0x0000000200737308 */ /* 0x0003e20000000800 */
[----:B------:R-:W4:Y:S06]  /*9890*/  LDSM.16.MT88.4 R80, [R200+0x2000] ;  /* 0x00200000c850783b */ /* 0x000f2c0000004200 */
[C---:B---3--:R-:W-:Y:S08]  /*98a0*/  HMMA.16816.F32 R36, R72.reuse, R84, R36 ;  /* 0x000000544824723c */ /* 0x048ff00000001824 */
[C---:B------:R-:W-:Y:S01]  /*98b0*/  HMMA.16816.F32 R40, R72.reuse, R86, R40 ;  /* 0x000000564828723c */ /* 0x040fe20000001828 */
[----:B------:R-:W3:Y:S07]  /*98c0*/  LDSM.16.MT88.4 R84, [R203+0x2000] ;  /* 0x00200000cb54783b */ /* 0x000eee0000004200 */
[C---:B-----5:R-:W-:Y:S04]  /*98d0*/  HMMA.16816.F32 R44, R72.reuse, R88, R44 ;  /* 0x00000058482c723c */ /* 0x060fe8000000182c */
[--C-:B-1----:R-:W-:Y:S04]  /*98e0*/  FFMA.FTZ R2, R183, c[0x0][0x2d0], -R148.reuse ;  /* 0x0000b400b7027a23 */ /* 0x102fe80000010894 */
[C---:B------:R-:W-:Y:S01]  /*98f0*/  HMMA.16816.F32 R48, R72.reuse, R90, R48 ;  /* 0x0000005a4830723c */ /* 0x040fe20000001830 */
[----:B------:R1:W5:Y:S01]  /*9900*/  MUFU.EX2 R114, R2 ;  /* 0x0000000200727308 */ /* 0x0003620000000800 */
[----:B------:R-:W-:Y:S06]  /*9910*/  LDSM.16.MT88.4 R88, [R204+0x6000] ;  /* 0x00600000cc58783b */ /* 0x000fec0000004200 */
[C---:B--2---:R-:W-:Y:S08]  /*9920*/  HMMA.16816.F32 R52, R72.reuse, R76, R52 ;  /* 0x0000004c4834723c */ /* 0x044ff00000001834 */
[C---:B------:R-:W-:Y:S01]  /*9930*/  HMMA.16816.F32 R56, R72.reuse, R78, R56 ;  /* 0x0000004e4838723c */ /* 0x040fe20000001838 */
[----:B------:R-:W2:Y:S07]  /*9940*/  LDSM.16.MT88.4 R76, [R206+0x2000] ;  /* 0x00200000ce4c783b */ /* 0x000eae0000004200 */
[C---:B------:R-:W-:Y:S04]  /*9950*/  HMMA.16816.F32 R60, R72.reuse, R92, R60 ;  /* 0x0000005c483c723c */ /* 0x040fe8000000183c */
[--C-:B-1----:R-:W-:Y:S04]  /*9960*/  FFMA.FTZ R2, R189, c[0x0][0x2d0], -R149.reuse ;  /* 0x0000b400bd027a23 */ /* 0x102fe80000010895 */
[----:B------:R-:W-:Y:S01]  /*9970*/  HMMA.16816.F32 R64, R72, R94, R64 ;  /* 0x0000005e4840723c */ /* 0x000fe20000001840 */
[----:B------:R1:W-:Y:S01]  /*9980*/  MUFU.EX2 R113, R2 ;  /* 0x0000000200717308 */ /* 0x0003e20000000800 */
[----:B------:R-:W-:Y:S05]  /*9990*/  LDSM.16.MT88.4 R92, [R206+0x6000] ;  /* 0x00600000ce5c783b */ /* 0x000fea0000004200 */
[----:B----4-:R-:W-:Y:S02]  /*99a0*/  F2FP.PACK_AB R72, R160, R159 ;  /* 0x0000009fa048723e */ /* 0x010fe400000000ff */
[----:B-----5:R-:W-:Y:S03]  /*99b0*/  F2FP.PACK_AB R73, R114, R115 ;  /* 0x000000737249723e */ /* 0x020fe600000000ff */
[--C-:B-1----:R-:W-:Y:S04]  /*99c0*/  FFMA.FTZ R2, R190, c[0x0][0x2d0], -R149.reuse ;  /* 0x0000b400be027a23 */ /* 0x102fe80000010895 */
        /* <DEDUP_REMOVED lines=9> */
[C---:B------:R-:W-:Y:S08]  /*9a60*/  HMMA.16816.F32 R4, R72.reuse, R80, R4 ;  /* 0x000000504804723c */ /* 0x040ff00000001804 */
[C---:B------:R-:W-:Y:S01]  /*9a70*/  HMMA.16816.F32 R8, R72.reuse, R82, R8 ;  /* 0x000000524808723c */ /* 0x040fe20000001808 */
[----:B------:R-:W4:Y:S07]  /*9a80*/  LDSM.16.MT88.4 R80, [R200+0x6000] ;  /* 0x00600000c850783b */ /* 0x000f2e0000004200 */
[C---:B------:R-:W-:Y:S04]  /*9a90*/  HMMA.16816.F32 R12, R72.reuse, R96, R12 ;  /* 0x00000060480c723c */ /* 0x040fe8000000180c */
[--C-:B-1----:R-:W-:Y:S04]  /*9aa0*/  FFMA.FTZ R2, R235, c[0x0][0x2d0], -R149.reuse ;  /* 0x0000b400eb027a23 */ /* 0x102fe80000010895 */
[C---:B------:R-:W-:Y:S01]  /*9ab0*/  HMMA.16816.F32 R16, R72.reuse, R98, R16 ;  /* 0x000000624810723c */ /* 0x040fe20000001810 */
[----:B------:R1:W5:Y:S01]  /*9ac0*/  MUFU.EX2 R155, R2 ;  /* 0x00000002009b7308 */ /* 0x0003620000000800 */
[----:B------:R-:W-:Y:S06]  /*9ad0*/  LDSM.16.MT88.4 R96, [R203+0x2800] ;  /* 0x00280000cb60783b */ /* 0x000fec0000004200 */
[C---:B---3--:R-:W-:Y:S08]  /*9ae0*/  HMMA.16816.F32 R20, R72.reuse, R84, R20 ;  /* 0x000000544814723c */ /* 0x048ff00000001814 */
[C---:B------:R-:W-:Y:S01]  /*9af0*/  HMMA.16816.F32 R24, R72.reuse, R86, R24 ;  /* 0x000000564818723c */ /* 0x040fe20000001818 */
[----:B------:R-:W3:Y:S07]  /*9b00*/  LDSM.16.MT88.4 R84, [R203+0x6000] ;  /* 0x00600000cb54783b */ /* 0x000eee0000004200 */
[C---:B--2---:R-:W-:Y:S04]  /*9b10*/  HMMA.16816.F32 R28, R72.reuse, R76, R28 ;  /* 0x0000004c481c723c */ /* 0x044fe8000000181c */
[--C-:B-1----:R-:W-:Y:S04]  /*9b20*/  FFMA.FTZ R2, R238, c[0x0][0x2d0], -R148.reuse ;  /* 0x0000b400ee027a23 */ /* 0x102fe80000010894 */
[C---:B------:R-:W-:Y:S01]  /*9b30*/  HMMA.16816.F32 R32, R72.reuse, R78, R32 ;  /* 0x0000004e4820723c */ /* 0x040fe20000001820 */
[----:B------:R1:W-:Y:S01]  /*9b40*/  MUFU.EX2 R123, R2 ;  /* 0x00000002007b7308 */ /* 0x0003e20000000800 */
[----:B------:R-:W2:Y:S06]  /*9b50*/  LDSM.16.MT88.4 R76, [R200+0x2800] ;  /* 0x00280000c84c783b */ /* 0x000eac0000004200 */
[C---:B----4-:R-:W-:Y:S08]  /*9b60*/  HMMA.16816.F32 R36, R72.reuse, R80, R36 ;  /* 0x000000504824723c */ /* 0x050ff00000001824 */
[C---:B------:R-:W-:Y:S01]  /*9b70*/  HMMA.16816.F32 R40, R72.reuse, R82, R40 ;  /* 0x000000524828723c */ /* 0x040fe20000001828 */
[----:B------:R-:W4:Y:S07]  /*9b80*/  LDSM.16.MT88.4 R80, [R204+0x2800] ;  /* 0x00280000cc50783b */ /* 0x000f2e0000004200 */
[C---:B------:R-:W-:Y:S04]  /*9b90*/  HMMA.16816.F32 R44, R72.reuse, R88, R44 ;  /* 0x00000058482c723c */ /* 0x040fe8000000182c */
[--C-:B-1----:R-:W-:Y:S04]  /*9ba0*/  FFMA.FTZ R2, R237, c[0x0][0x2d0], -R148.reuse ;  /* 0x0000b400ed027a23 */ /* 0x102fe80000010894 */
[C---:B------:R-:W-:Y:S01]  /*9bb0*/  HMMA.16816.F32 R48, R72.reuse, R90, R48 ;  /* 0x0000005a4830723c */ /* 0x040fe20000001830 */
[----:B------:R1:W1:Y:S01]  /*9bc0*/  MUFU.EX2 R122, R2 ;  /* 0x00000002007a7308 */ /* 0x0002620000000800 */
[----:B------:R-:W-:Y:S06]  /*9bd0*/  LDSM.16.MT88.4 R88, [R200+0x6800] ;  /* 0x00680000c858783b */ /* 0x000fec0000004200 */
[C---:B---3--:R-:W-:Y:S08]  /*9be0*/  HMMA.16816.F32 R52, R72.reuse, R84, R52 ;  /* 0x000000544834723c */ /* 0x048ff00000001834 */
[C---:B------:R-:W-:Y:S01]  /*9bf0*/  HMMA.16816.F32 R56, R72.reuse, R86, R56 ;  /* 0x000000564838723c */ /* 0x040fe20000001838 */
[----:B------:R-:W2:Y:S07]  /*9c00*/  LDSM.16.MT88.4 R84, [R206+0x2800] ;  /* 0x00280000ce54783b */ /* 0x000eae0000004200 */
[C---:B------:R-:W-:Y:S01]  /*9c10*/  HMMA.16816.F32 R60, R72.reuse, R92, R60 ;  /* 0x0000005c483c723c */ /* 0x040fe2000000183c */
[----:B------:R-:W3:Y:S03]  /*9c20*/  LDL.LU R92, [R1+0xc] ;  /* 0x00000c00015c7983 */ /* 0x000ee60000300800 */
[--C-:B-1----:R-:W-:Y:S01]  /*9c30*/  FFMA.FTZ R2, R240, c[0x0][0x2d0], -R149.reuse ;  /* 0x0000b400f0027a23 */ /* 0x102fe20000010895 */
[----:B------:R-:W3:Y:S03]  /*9c40*/  LDL.LU R135, [R1+0x10] ;  /* 0x0000100001877983 */ /* 0x000ee60000300800 */
[----:B------:R-:W-:Y:S01]  /*9c50*/  HMMA.16816.F32 R64, R72, R94, R64 ;  /* 0x0000005e4840723c */ /* 0x000fe20000001840 */
[----:B------:R1:W-:Y:S06]  /*9c60*/  MUFU.EX2 R121, R2 ;  /* 0x0000000200797308 */ /* 0x0003ec0000000800 */
[----:B-----5:R-:W-:Y:S02]  /*9c70*/  F2FP.PACK_AB R72, R155, R156 ;  /* 0x0000009c9b48723e */ /* 0x020fe400000000ff */
[----:B------:R-:W-:Y:S03]  /*9c80*/  F2FP.PACK_AB R73, R122, R123 ;  /* 0x0000007b7a49723e */ /* 0x000fe600000000ff */
[--C-:B-1----:R-:W-:Y:S04]  /*9c90*/  FFMA.FTZ R2, R239, c[0x0][0x2d0], -R149.reuse ;  /* 0x0000b400ef027a23 */ /* 0x102fe80000010895 */
[----:B------:R1:W5:Y:S02]  /*9ca0*/  MUFU.EX2 R154, R2 ;  /* 0x00000002009a7308 */ /* 0x0003640000000800 */
[--C-:B-1----:R-:W-:Y:S01]  /*9cb0*/  FFMA.FTZ R2, R241, c[0x0][0x2d0], -R148.reuse ;  /* 0x0000b400f1027a23 */ /* 0x102fe20000010894 */
[----:B-----5:R-:W-:Y:S07]  /*9cc0*/  F2FP.PACK_AB R74, R154, R121 ;  /* 0x000000799a4a723e */ /* 0x020fee00000000ff */
[----:B------:R1:W-:Y:S02]  /*9cd0*/  MUFU.EX2 R120, R2 ;  /* 0x0000000200787308 */ /* 0x0003e40000000800 */
[--C-:B-1----:R-:W-:Y:S08]  /*9ce0*/  FFMA.FTZ R2, R232, c[0x0][0x2d0], -R148.reuse ;  /* 0x0000b400e8027a23 */ /* 0x102ff00000010894 */
[----:B------:R1:W5:Y:S02]  /*9cf0*/  MUFU.EX2 R153, R2 ;  /* 0x0000000200997308 */ /* 0x0003640000000800 */
[--C-:B-1----:R-:W-:Y:S01]  /*9d00*/  FFMA.FTZ R2, R251, c[0x0][0x2d0], -R149.reuse ;  /* 0x0000b400fb027a23 */ /* 0x102fe20000010895 */
[----:B-----5:R-:W-:Y:S07]  /*9d10*/  F2FP.PACK_AB R75, R153, R120 ;  /* 0x00000078994b723e */ /* 0x020fee00000000ff */
[----:B------:R1:W-:Y:S01]  /*9d20*/  MUFU.EX2 R152, R2 ;  /* 0x0000000200987308 */ /* 0x0003e20000000800 */
[C---:B--2---:R-:W-:Y:S08]  /*9d30*/  HMMA.16816.F32 R4, R72.reuse, R76, R4 ;  /* 0x0000004c4804723c */ /* 0x044ff00000001804 */
[C---:B------:R-:W-:Y:S01]  /*9d40*/  HMMA.16816.F32 R8, R72.reuse, R78, R8 ;  /* 0x0000004e4808723c */ /* 0x040fe20000001808 */
[----:B------:R-:W2:Y:S07]  /*9d50*/  LDSM.16.MT88.4 R76, [R204+0x6800] ;  /* 0x00680000cc4c783b */ /* 0x000eae0000004200 */
[C---:B----4-:R-:W-:Y:S04]  /*9d60*/  HMMA.16816.F32 R12, R72.reuse, R80, R12 ;  /* 0x00000050480c723c */ /* 0x050fe8000000180c */
[--C-:B-1----:R-:W-:Y:S04]  /*9d70*/  FFMA.FTZ R2, R252, c[0x0][0x2d0], -R149.reuse ;  /* 0x0000b400fc027a23 */ /* 0x102fe80000010895 */
[C---:B------:R-:W-:Y:S01]  /*9d80*/  HMMA.16816.F32 R16, R72.reuse, R82, R16 ;  /* 0x000000524810723c */ /* 0x040fe20000001810 */
[----:B------:R1:W4:Y:S01]  /*9d90*/  MUFU.EX2 R151, R2 ;  /* 0x0000000200977308 */ /* 0x0003220000000800 */
[----:B------:R-:W5:Y:S06]  /*9da0*/  LDSM.16.MT88.4 R80, [R203+0x6800] ;  /* 0x00680000cb50783b */ /* 0x000f6c0000004200 */
[C---:B------:R-:W-:Y:S08]  /*9db0*/  HMMA.16816.F32 R20, R72.reuse, R96, R20 ;  /* 0x000000604814723c */ /* 0x040ff00000001814 */
[C---:B------:R-:W-:Y:S01]  /*9dc0*/  HMMA.16816.F32 R24, R72.reuse, R98, R24 ;  /* 0x000000624818723c */ /* 0x040fe20000001818 */
[----:B------:R-:W-:Y:S07]  /*9dd0*/  LDSM.16.MT88.4 R96, [R204+0x7000] ;  /* 0x00700000cc60783b */ /* 0x000fee0000004200 */
[C---:B------:R-:W-:Y:S04]  /*9de0*/  HMMA.16816.F32 R28, R72.reuse, R84, R28 ;  /* 0x00000054481c723c */ /* 0x040fe8000000181c */
[--C-:B-1----:R-:W-:Y:S04]  /*9df0*/  FFMA.FTZ R2, R243, c[0x0][0x2d0], -R148.reuse ;  /* 0x0000b400f3027a23 */ /* 0x102fe80000010894 */
[C---:B------:R-:W-:Y:S01]  /*9e00*/  HMMA.16816.F32 R32, R72.reuse, R86, R32 ;  /* 0x000000564820723c */ /* 0x040fe20000001820 */
[----:B------:R1:W-:Y:S01]  /*9e10*/  MUFU.EX2 R131, R2 ;  /* 0x0000000200837308 */ /* 0x0003e20000000800 */
[----:B------:R-:W4:Y:S06]  /*9e20*/  LDSM.16.MT88.4 R84, [R206+0x6800] ;  /* 0x00680000ce54783b */ /* 0x000f2c0000004200 */
[C---:B------:R-:W-:Y:S08]  /*9e30*/  HMMA.16816.F32 R36, R72.reuse, R88, R36 ;  /* 0x000000584824723c */ /* 0x040ff00000001824 */
[C---:B------:R-:W-:Y:S01]  /*9e40*/  HMMA.16816.F32 R40, R72.reuse, R90, R40 ;  /* 0x0000005a4828723c */ /* 0x040fe20000001828 */
[----:B------:R-:W-:Y:S07]  /*9e50*/  LDSM.16.MT88.4 R88, [R203+0x3000] ;  /* 0x00300000cb58783b */ /* 0x000fee0000004200 */
[C---:B--2---:R-:W-:Y:S04]  /*9e60*/  HMMA.16816.F32 R44, R72.reuse, R76, R44 ;  /* 0x0000004c482c723c */ /* 0x044fe8000000182c */
[----:B-1----:R-:W-:Y:S04]  /*9e70*/  FFMA.FTZ R2, R244, c[0x0][0x2d0], -R148 ;  /* 0x0000b400f4027a23 */ /* 0x002fe80000010894 */
[C---:B------:R-:W-:Y:S01]  /*9e80*/  HMMA.16816.F32 R48, R72.reuse, R78, R48 ;  /* 0x0000004e4830723c */ /* 0x040fe20000001830 */
[----:B------:R1:W2:Y:S01]  /*9e90*/  MUFU.EX2 R130, R2 ;  /* 0x0000000200827308 */ /* 0x0002a20000000800 */
[----:B------:R-:W3:Y:S06]  /*9ea0*/  LDSM.16.MT88.4 R76, [R200+0x3000] ;  /* 0x00300000c84c783b */ /* 0x000eec0000004200 */
[C---:B-----5:R-:W-:Y:S08]  /*9eb0*/  HMMA.16816.F32 R52, R72.reuse, R80, R52 ;  /* 0x000000504834723c */ /* 0x060ff00000001834 */
[C---:B------:R-:W-:Y:S01]  /*9ec0*/  HMMA.16816.F32 R56, R72.reuse, R82, R56 ;  /* 0x000000524838723c */ /* 0x040fe20000001838 */
[----:B------:R-:W5:Y:S07]  /*9ed0*/  LDSM.16.MT88.4 R80, [R204+0x3000] ;  /* 0x00300000cc50783b */ /* 0x000f6e0000004200 */
[C---:B----4-:R-:W-:Y:S04]  /*9ee0*/  HMMA.16816.F32 R60, R72.reuse, R84, R60 ;  /* 0x00000054483c723c */ /* 0x050fe8000000183c */
[--C-:B-1----:R-:W-:Y:S02]  /*9ef0*/  FFMA.FTZ R2, R137, c[0x0][0x2d0], -R149.reuse ;  /* 0x0000b40089027a23 */ /* 0x102fe40000010895 */
[----:B------:R-:W-:Y:S02]  /*9f00*/  IMAD.MOV.U32 R137, RZ, RZ, R134 ;  /* 0x000000ffff897224 */ /* 0x000fe400078e0086 */
[----:B------:R-:W-:Y:S01]  /*9f10*/  HMMA.16816.F32 R64, R72, R86, R64 ;  /* 0x000000564840723c */ /* 0x000fe20000001840 */
[----:B------:R1:W-:Y:S01]  /*9f20*/  MUFU.EX2 R129, R2 ;  /* 0x0000000200817308 */ /* 0x0003e20000000800 */
[----:B------:R-:W-:Y:S02]  /*9f30*/  LDSM.16.MT88.4 R84, [R200+0x7000] ;  /* 0x00700000c854783b */ /* 0x000fe40000004200 */
[----:B------:R-:W-:Y:S03]  /*9f40*/  IMAD.MOV.U32 R134, RZ, RZ, R128 ;  /* 0x000000ffff867224 */ /* 0x000fe600078e0080 */
[----:B------:R-:W-:Y:S02]  /*9f50*/  F2FP.PACK_AB R72, R151, R152 ;  /* 0x000000989748723e */ /* 0x000fe400000000ff */
[----:B--2---:R-:W-:Y:S03]  /*9f60*/  F2FP.PACK_AB R73, R130, R131 ;  /* 0x000000838249723e */ /* 0x004fe600000000ff */
[--C-:B-1----:R-:W-:Y:S04]  /*9f70*/  FFMA.FTZ R2, R150, c[0x0][0x2d0], -R149.reuse ;  /* 0x0000b40096027a23 */ /* 0x102fe80000010895 */
[----:B------:R1:W2:Y:S02]  /*9f80*/  MUFU.EX2 R150, R2 ;  /* 0x0000000200967308 */ /* 0x0002a40000000800 */
[----:B-1----:R-:W-:Y:S01]  /*9f90*/  FFMA.FTZ R2, R247, c[0x0][0x2d0], -R148 ;  /* 0x0000b400f7027a23 */ /* 0x002fe20000010894 */
[----:B--2---:R-:W-:Y:S01]  /*9fa0*/  F2FP.PACK_AB R74, R150, R129 ;  /* 0x00000081964a723e */ /* 0x004fe200000000ff */
[----:B---3--:R-:W-:Y:S06]  /*9fb0*/  FFMA.FTZ R104, R3, R92, R104 ;  /* 0x0000005c03687223 */ /* 0x008fec0000010068 */
[----:B------:R1:W-:Y:S01]  /*9fc0*/  MUFU.EX2 R128, R2 ;  /* 0x0000000200807308 */ /* 0x0003e20000000800 */
[----:B------:R-:W2:Y:S01]  /*9fd0*/  LDSM.16.MT88.4 R92, [R206+0x3000] ;  /* 0x00300000ce5c783b */ /* 0x000ea20000004200 */
[----:B------:R-:W-:Y:S04]  /*9fe0*/  FFMA.FTZ R0, R0, R135, R164 ;  /* 0x0000008700007223 */ /* 0x000fe800000100a4 */
[----:B------:R-:W-:Y:S04]  /*9ff0*/  FADD.FTZ R0, R133, R0 ;  /* 0x0000000085007221 */ /* 0x000fe80000010000 */
[----:B------:R-:W3:Y:S01]  /*a000*/  MUFU.EX2 R3, R100 ;  /* 0x0000006400037308 */ /* 0x000ee20000000800 */
[----:B------:R-:W-:Y:S04]  /*a010*/  FADD.FTZ R0, R111, R0 ;  /* 0x000000006f007221 */ /* 0x000fe80000010000 */
[----:B------:R-:W-:Y:S04]  /*a020*/  FADD.FTZ R0, R109, R0 ;  /* 0x000000006d007221 */ /* 0x000fe80000010000 */
[----:B------:R-:W-:Y:S04]  /*a030*/  FADD.FTZ R0, R249, R0 ;  /* 0x00000000f9007221 */ /* 0x000fe80000010000 */
[----:B------:R-:W-:Y:S02]  /*a040*/  FADD.FTZ R0, R248, R0 ;  /* 0x00000000f8007221 */ /* 0x000fe40000010000 */
[--C-:B-1----:R-:W-:Y:S02]  /*a050*/  FFMA.FTZ R2, R250, c[0x0][0x2d0], -R148.reuse ;  /* 0x0000b400fa027a23 */ /* 0x102fe40000010894 */
[----:B------:R-:W-:Y:S02]  /*a060*/  FFMA.FTZ R148, R71, c[0x0][0x2d0], -R148 ;  /* 0x0000b40047947a23 */ /* 0x000fe40000010894 */
[----:B------:R-:W1:Y:S01]  /*a070*/  MUFU.EX2 R139, R2 ;  /* 0x00000002008b7308 */ /* 0x000e620000000800 */
[----:B------:R-:W-:Y:S01]  /*a080*/  FADD.FTZ R0, R119, R0 ;  /* 0x0000000077007221 */ /* 0x000fe20000010000 */
[----:B---3--:R-:W-:Y:S03]  /*a090*/  F2FP.PACK_AB R133, R136, R3 ;  /* 0x000000038885723e */ /* 0x008fe600000000ff */
[----:B------:R-:W-:Y:S05]  /*a0a0*/  FADD.FTZ R0, R118, R0 ;  /* 0x0000000076007221 */ /* 0x000fea0000010000 */
[----:B------:R-:W-:Y:S01]  /*a0b0*/  MUFU.EX2 R71, R102 ;  /* 0x0000006600477308 */ /* 0x000fe20000000800 */
[----:B------:R-:W-:Y:S04]  /*a0c0*/  FADD.FTZ R0, R116, R0 ;  /* 0x0000000074007221 */ /* 0x000fe80000010000 */
[----:B------:R-:W-:Y:S04]  /*a0d0*/  FADD.FTZ R0, R236, R0 ;  /* 0x00000000ec007221 */ /* 0x000fe80000010000 */
[----:B------:R-:W-:Y:S01]  /*a0e0*/  FADD.FTZ R0, R126, R0 ;  /* 0x000000007e007221 */ /* 0x000fe20000010000 */
[----:B------:R-:W-:Y:S03]  /*a0f0*/  MUFU.EX2 R148, R148 ;  /* 0x0000009400947308 */ /* 0x000fe60000000800 */
[----:B------:R-:W-:Y:S01]  /*a100*/  FADD.FTZ R0, R125, R0 ;  /* 0x000000007d007221 */ /* 0x000fe20000010000 */
[----:B-1----:R-:W-:Y:S01]  /*a110*/  F2FP.PACK_AB R75, R139, R128 ;  /* 0x000000808b4b723e */ /* 0x002fe200000000ff */
[--C-:B------:R-:W-:Y:S01]  /*a120*/  FFMA.FTZ R2, R163, c[0x0][0x2d0], -R149.reuse ;  /* 0x0000b400a3027a23 */ /* 0x100fe20000010895 */
[----:B------:R-:W-:Y:S01]  /*a130*/  MOV R163, R138 ;  /* 0x0000008a00a37202 */ /* 0x000fe20000000f00 */
[----:B------:R-:W-:Y:S02]  /*a140*/  FFMA.FTZ R149, R137, c[0x0][0x2d0], -R149 ;  /* 0x0000b40089957a23 */ /* 0x000fe40000010895 */
[----:B------:R-:W-:Y:S01]  /*a150*/  FADD.FTZ R0, R107, R0 ;  /* 0x000000006b007221 */ /* 0x000fe20000010000 */
[----:B------:R-:W-:Y:S01]  /*a160*/  MUFU.EX2 R137, R70 ;  /* 0x0000004600897308 */ /* 0x000fe20000000800 */
[C---:B------:R-:W-:Y:S03]  /*a170*/  HMMA.16816.F32 R4, R72.reuse, R76, R4 ;  /* 0x0000004c4804723c */ /* 0x040fe60000001804 */
[----:B------:R-:W-:Y:S04]  /*a180*/  FADD.FTZ R0, R181, R0 ;  /* 0x00000000b5007221 */ /* 0x000fe80000010000 */
[----:B------:R-:W-:Y:S01]  /*a190*/  FADD.FTZ R0, R105, R0 ;  /* 0x0000000069007221 */ /* 0x000fe20000010000 */
[C---:B------:R-:W-:Y:S01]  /*a1a0*/  HMMA.16816.F32 R8, R72.reuse, R78, R8 ;  /* 0x0000004e4808723c */ /* 0x040fe20000001808 */
[----:B------:R-:W1:Y:S01]  /*a1b0*/  LDSM.16.MT88.4 R76, [R203+0x7000] ;  /* 0x00700000cb4c783b */ /* 0x000e620000004200 */
[----:B------:R3:W4:Y:S02]  /*a1c0*/  MUFU.EX2 R70, R103 ;  /* 0x0000006700467308 */ /* 0x0007240000000800 */
[----:B------:R-:W-:Y:S04]  /*a1d0*/  FADD.FTZ R0, R161, R0 ;  /* 0x00000000a1007221 */ /* 0x000fe80000010000 */
[C---:B-----5:R-:W-:Y:S04]  /*a1e0*/  HMMA.16816.F32 R12, R72.reuse, R80, R12 ;  /* 0x00000050480c723c */ /* 0x060fe8000000180c */
[----:B------:R-:W5:Y:S01]  /*a1f0*/  MUFU.EX2 R149, R149 ;  /* 0x0000009500957308 */ /* 0x000f620000000800 */
[----:B------:R-:W-:Y:S03]  /*a200*/  FADD.FTZ R0, R115, R0 ;  /* 0x0000000073007221 */ /* 0x000fe60000010000 */
[C---:B------:R-:W-:Y:S01]  /*a210*/  HMMA.16816.F32 R16, R72.reuse, R82, R16 ;  /* 0x000000524810723c */ /* 0x040fe20000001810 */
[----:B------:R-:W1:Y:S03]  /*a220*/  LDSM.16.MT88.4 R80, [R206+0x7000] ;  /* 0x00700000ce50783b */ /* 0x000e660000004200 */
[----:B------:R-:W-:Y:S02]  /*a230*/  FADD.FTZ R0, R114, R0 ;  /* 0x0000000072007221 */ /* 0x000fe40000010000 */
[----:B------:R5:W5:Y:S02]  /*a240*/  MUFU.EX2 R138, R2 ;  /* 0x00000002008a7308 */ /* 0x000b640000000800 */
[C---:B------:R-:W-:Y:S01]  /*a250*/  HMMA.16816.F32 R20, R72.reuse, R88, R20 ;  /* 0x000000584814723c */ /* 0x040fe20000001814 */
[----:B---3--:R-:W-:Y:S03]  /*a260*/  LDSM.16.MT88.4 R100, [R206+0x3800] ;  /* 0x00380000ce64783b */ /* 0x008fe60000004200 */
[----:B----4-:R-:W-:Y:S01]  /*a270*/  F2FP.PACK_AB R135, R148, R70 ;  /* 0x000000469487723e */ /* 0x010fe200000000ff */
[----:B------:R-:W-:Y:S03]  /*a280*/  FADD.FTZ R0, R112, R0 ;  /* 0x0000000070007221 */ /* 0x000fe60000010000 */
[C---:B------:R-:W-:Y:S01]  /*a290*/  HMMA.16816.F32 R24, R72.reuse, R90, R24 ;  /* 0x0000005a4818723c */ /* 0x040fe20000001818 */
[----:B------:R-:W-:Y:S03]  /*a2a0*/  LDSM.16.MT88.4 R88, [R204+0x3800] ;  /* 0x00380000cc58783b */ /* 0x000fe60000004200 */
[----:B------:R-:W-:Y:S04]  /*a2b0*/  FADD.FTZ R0, R157, R0 ;  /* 0x000000009d007221 */ /* 0x000fe80000010000 */
[C---:B--2---:R-:W-:Y:S04]  /*a2c0*/  HMMA.16816.F32 R28, R72.reuse, R92, R28 ;  /* 0x0000005c481c723c */ /* 0x044fe8000000181c */
[----:B------:R-:W-:Y:S02]  /*a2d0*/  FADD.FTZ R0, R123, R0 ;  /* 0x000000007b007221 */ /* 0x000fe40000010000 */
[----:B-----5:R-:W-:Y:S01]  /*a2e0*/  FADD.FTZ R2, R134, R104 ;  /* 0x0000006886027221 */ /* 0x020fe20000010000 */
[----:B------:R-:W-:Y:S01]  /*a2f0*/  F2FP.PACK_AB R134, R149, R71 ;  /* 0x000000479586723e */ /* 0x000fe200000000ff */
[C---:B------:R-:W-:Y:S01]  /*a300*/  HMMA.16816.F32 R32, R72.reuse, R94, R32 ;  /* 0x0000005e4820723c */ /* 0x040fe20000001820 */
[----:B------:R-:W-:Y:S03]  /*a310*/  LDSM.16.MT88.4 R92, [R203+0x3800] ;  /* 0x00380000cb5c783b */ /* 0x000fe60000004200 */
[----:B------:R-:W-:Y:S01]  /*a320*/  FADD.FTZ R2, R132, R2 ;  /* 0x0000000284027221 */ /* 0x000fe20000010000 */
[----:B------:R-:W-:Y:S01]  /*a330*/  F2FP.PACK_AB R132, R137, R138 ;  /* 0x0000008a8984723e */ /* 0x000fe200000000ff */
[----:B------:R-:W-:Y:S02]  /*a340*/  FADD.FTZ R0, R122, R0 ;  /* 0x000000007a007221 */ /* 0x000fe40000010000 */
[C---:B------:R-:W-:Y:S04]  /*a350*/  HMMA.16816.F32 R36, R72.reuse, R84, R36 ;  /* 0x000000544824723c */ /* 0x040fe80000001824 */
[----:B------:R-:W-:Y:S02]  /*a360*/  FADD.FTZ R2, R110, R2 ;  /* 0x000000026e027221 */ /* 0x000fe40000010000 */
[----:B------:R-:W-:Y:S02]  /*a370*/  FADD.FTZ R0, R120, R0 ;  /* 0x0000000078007221 */ /* 0x000fe40000010000 */
[C---:B------:R-:W-:Y:S01]  /*a380*/  HMMA.16816.F32 R40, R72.reuse, R86, R40 ;  /* 0x000000564828723c */ /* 0x040fe20000001828 */
[----:B------:R-:W2:Y:S03]  /*a390*/  LDSM.16.MT88.4 R84, [R200+0x3800] ;  /* 0x00380000c854783b */ /* 0x000ea60000004200 */
[----:B------:R-:W-:Y:S02]  /*a3a0*/  FADD.FTZ R2, R108, R2 ;  /* 0x000000026c027221 */ /* 0x000fe40000010000 */
[----:B------:R-:W-:Y:S02]  /*a3b0*/  FADD.FTZ R0, R153, R0 ;  /* 0x0000000099007221 */ /* 0x000fe40000010000 */
[C---:B------:R-:W-:Y:S01]  /*a3c0*/  HMMA.16816.F32 R44, R72.reuse, R96, R44 ;  /* 0x00000060482c723c */ /* 0x040fe2000000182c */
[----:B------:R-:W3:Y:S03]  /*a3d0*/  LDSM.16.MT88.4 R108, [R200+0x7800] ;  /* 0x00780000c86c783b */ /* 0x000ee60000004200 */
[----:B------:R-:W-:Y:S02]  /*a3e0*/  FADD.FTZ R2, R163, R2 ;  /* 0x00000002a3027221 */ /* 0x000fe40000010000 */
[----:B------:R-:W-:Y:S02]  /*a3f0*/  FADD.FTZ R0, R131, R0 ;  /* 0x0000000083007221 */ /* 0x000fe40000010000 */
[C---:B------:R-:W-:Y:S04]  /*a400*/  HMMA.16816.F32 R48, R72.reuse, R98, R48 ;  /* 0x000000624830723c */ /* 0x040fe80000001830 */
[----:B------:R-:W-:Y:S02]  /*a410*/  FADD.FTZ R2, R246, R2 ;  /* 0x00000002f6027221 */ /* 0x000fe40000010000 */
[----:B------:R-:W-:Y:S02]  /*a420*/  FADD.FTZ R0, R130, R0 ;  /* 0x0000000082007221 */ /* 0x000fe40000010000 */
[C---:B-1----:R-:W-:Y:S04]  /*a430*/  HMMA.16816.F32 R52, R72.reuse, R76, R52 ;  /* 0x0000004c4834723c */ /* 0x042fe80000001834 */
[----:B------:R-:W-:Y:S02]  /*a440*/  FADD.FTZ R2, R245, R2 ;  /* 0x00000002f5027221 */ /* 0x000fe40000010000 */
[----:B------:R-:W-:Y:S02]  /*a450*/  FADD.FTZ R0, R128, R0 ;  /* 0x0000000080007221 */ /* 0x000fe40000010000 */
[C---:B------:R-:W-:Y:S04]  /*a460*/  HMMA.16816.F32 R56, R72.reuse, R78, R56 ;  /* 0x0000004e4838723c */ /* 0x040fe80000001838 */
[----:B------:R-:W-:Y:S02]  /*a470*/  FADD.FTZ R2, R117, R2 ;  /* 0x0000000275027221 */ /* 0x000fe40000010000 */
[----:B------:R-:W1:Y:S01]  /*a480*/  LDSM.16.MT88.4 R116, [R204+0x7800] ;  /* 0x00780000cc74783b */ /* 0x000e620000004200 */
[----:B------:R-:W-:Y:S01]  /*a490*/  FADD.FTZ R0, R139, R0 ;  /* 0x000000008b007221 */ /* 0x000fe20000010000 */
[C---:B------:R-:W-:Y:S04]  /*a4a0*/  HMMA.16816.F32 R60, R72.reuse, R80, R60 ;  /* 0x00000050483c723c */ /* 0x040fe8000000183c */
[----:B------:R-:W-:Y:S02]  /*a4b0*/  FADD.FTZ R2, R242, R2 ;  /* 0x00000002f2027221 */ /* 0x000fe40000010000 */
[----:B------:R-:W-:Y:S02]  /*a4c0*/  FADD.FTZ R3, R3, R0 ;  /* 0x0000000003037221 */ /* 0x000fe40000010000 */
[----:B------:R-:W-:Y:S04]  /*a4d0*/  HMMA.16816.F32 R64, R72, R82, R64 ;  /* 0x000000524840723c */ /* 0x000fe80000001840 */
[----:B------:R-:W-:Y:S02]  /*a4e0*/  FADD.FTZ R2, R234, R2 ;  /* 0x00000002ea027221 */ /* 0x000fe40000010000 */
[----:B------:R-:W-:Y:S02]  /*a4f0*/  FADD.FTZ R3, R136, R3 ;  /* 0x0000000388037221 */ /* 0x000fe40000010000 */
[C---:B--2---:R-:W-:Y:S01]  /*a500*/  HMMA.16816.F32 R72, R132.reuse, R84, R4 ;  /* 0x000000548448723c */ /* 0x044fe20000001804 */
[----:B------:R-:W-:Y:S04]  /*a510*/  LDSM.16.MT88.4 R4, [R206+0x7800] ;  /* 0x00780000ce04783b */ /* 0x000fe80000004200 */
[----:B------:R-:W-:Y:S03]  /*a520*/  FADD.FTZ R2, R127, R2 ;  /* 0x000000027f027221 */ /* 0x000fe60000010000 */
[C---:B------:R-:W-:Y:S01]  /*a530*/  HMMA.16816.F32 R76, R132.reuse, R86, R8 ;  /* 0x00000056844c723c */ /* 0x040fe20000001808 */
[----:B------:R-:W2:Y:S03]  /*a540*/  LDL R8, [R1+0x4] ;  /* 0x0000040001087983 */ /* 0x000ea60000100800 */
[----:B------:R-:W-:Y:S02]  /*a550*/  FADD.FTZ R2, R124, R2 ;  /* 0x000000027c027221 */ /* 0x000fe40000010000 */
[----:B------:R-:W4:Y:S02]  /*a560*/  LDSM.16.MT88.4 R124, [R203+0x7800] ;  /* 0x00780000cb7c783b */ /* 0x000f240000004200 */
[C---:B------:R-:W-:Y:S04]  /*a570*/  HMMA.16816.F32 R80, R132.reuse, R88, R12 ;  /* 0x000000588450723c */ /* 0x040fe8000000180c */
[----:B------:R-:W-:Y:S04]  /*a580*/  FADD.FTZ R2, R188, R2 ;  /* 0x00000002bc027221 */ /* 0x000fe80000010000 */
        /* <DEDUP_REMOVED lines=10> */
[C---:B---3--:R-:W-:Y:S04]  /*a630*/  HMMA.16816.F32 R104, R132.reuse, R108, R36 ;  /* 0x0000006c8468723c */ /* 0x048fe80000001824 */
[----:B------:R-:W-:Y:S04]  /*a640*/  FADD.FTZ R2, R158, R2 ;  /* 0x000000029e027221 */ /* 0x000fe80000010000 */
[C---:B------:R-:W-:Y:S04]  /*a650*/  HMMA.16816.F32 R108, R132.reuse, R110, R40 ;  /* 0x0000006e846c723c */ /* 0x040fe80000001828 */
[----:B------:R-:W-:Y:S04]  /*a660*/  FADD.FTZ R2, R156, R2 ;  /* 0x000000029c027221 */ /* 0x000fe80000010000 */
[C---:B-1----:R-:W-:Y:S04]  /*a670*/  HMMA.16816.F32 R112, R132.reuse, R116, R44 ;  /* 0x000000748470723c */ /* 0x042fe8000000182c */
[----:B------:R-:W-:Y:S04]  /*a680*/  FADD.FTZ R2, R155, R2 ;  /* 0x000000029b027221 */ /* 0x000fe80000010000 */
[C---:B------:R-:W-:Y:S04]  /*a690*/  HMMA.16816.F32 R116, R132.reuse, R118, R48 ;  /* 0x000000768474723c */ /* 0x040fe80000001830 */
[----:B------:R-:W-:Y:S04]  /*a6a0*/  FADD.FTZ R2, R121, R2 ;  /* 0x0000000279027221 */ /* 0x000fe80000010000 */
[C---:B----4-:R-:W-:Y:S04]  /*a6b0*/  HMMA.16816.F32 R120, R132.reuse, R124, R52 ;  /* 0x0000007c8478723c */ /* 0x050fe80000001834 */
[----:B------:R-:W-:Y:S04]  /*a6c0*/  FADD.FTZ R2, R154, R2 ;  /* 0x000000029a027221 */ /* 0x000fe80000010000 */
[C---:B------:R-:W-:Y:S04]  /*a6d0*/  HMMA.16816.F32 R124, R132.reuse, R126, R56 ;  /* 0x0000007e847c723c */ /* 0x040fe80000001838 */
[----:B------:R-:W-:Y:S04]  /*a6e0*/  FADD.FTZ R2, R152, R2 ;  /* 0x0000000298027221 */ /* 0x000fe80000010000 */
[----:B------:R-:W-:Y:S04]  /*a6f0*/  FADD.FTZ R2, R151, R2 ;  /* 0x0000000297027221 */ /* 0x000fe80000010000 */
[----:B------:R-:W-:Y:S02]  /*a700*/  FADD.FTZ R2, R129, R2 ;  /* 0x0000000281027221 */ /* 0x000fe40000010000 */
[C---:B------:R-:W-:Y:S03]  /*a710*/  HMMA.16816.F32 R128, R132.reuse, R4, R60 ;  /* 0x000000048480723c */ /* 0x040fe6000000183c */
[----:B------:R-:W-:Y:S04]  /*a720*/  FADD.FTZ R2, R150, R2 ;  /* 0x0000000296027221 */ /* 0x000fe80000010000 */
[----:B------:R-:W-:Y:S01]  /*a730*/  FADD.FTZ R2, R138, R2 ;  /* 0x000000028a027221 */ /* 0x000fe20000010000 */
[----:B------:R-:W-:Y:S04]  /*a740*/  HMMA.16816.F32 R132, R132, R6, R64 ;  /* 0x000000068484723c */ /* 0x000fe80000001840 */
[----:B------:R-:W-:Y:S04]  /*a750*/  FADD.FTZ R0, R137, R2 ;  /* 0x0000000289007221 */ /* 0x000fe80000010000 */
[----:B------:R-:W-:Y:S04]  /*a760*/  FADD.FTZ R2, R71, R0 ;  /* 0x0000000047027221 */ /* 0x000fe80000010000 */
[----:B------:R-:W-:Y:S02]  /*a770*/  FADD.FTZ R2, R149, R2 ;  /* 0x0000000295027221 */ /* 0x000fe40000010000 */
[----:B------:R-:W-:Y:S01]  /*a780*/  FADD.FTZ R0, R70, R3 ;  /* 0x0000000346007221 */ /* 0x000fe20000010000 */
[----:B------:R-:W-:Y:S02]  /*a790*/  MOV R70, R68 ;  /* 0x0000004400467202 */ /* 0x000fe40000000f00 */
[----:B------:R1:W-:Y:S01]  /*a7a0*/  STL [R1+0xc], R2 ;  /* 0x00000c0201007387 */ /* 0x0003e20000100800 */
[----:B------:R-:W-:Y:S01]  /*a7b0*/  FADD.FTZ R0, R148, R0 ;  /* 0x0000000094007221 */ /* 0x000fe20000010000 */
[----:B------:R-:W-:Y:S04]  /*a7c0*/  MOV R3, R69 ;  /* 0x0000004500037202 */ /* 0x000fe80000000f00 */
[----:B------:R1:W-:Y:S01]  /*a7d0*/  STL [R1+0x10], R0 ;  /* 0x0000100001007387 */ /* 0x0003e20000100800 */
[----:B--2---:R-:W-:Y:S01]  /*a7e0*/  ISETP.GT.AND P0, PT, R229, R8, PT ;  /* 0x00000008e500720c */ /* 0x004fe20003f04270 */
[----:B------:R-:W-:Y:S11]  /*a7f0*/  IMAD.MOV.U32 R229, RZ, RZ, R230 ;  /* 0x000000ffffe57224 */ /* 0x000ff600078e00e6 */
[----:B------:R-:W-:Y:S01]  /*a800*/  @!UPT UIADD3 URZ, URZ, URZ, URZ ;  /* 0x0000003f3f3ff290 */ /* 0x000fe2000fffe03f */
[----:B-1----:R-:W-:-:S05]  /*a810*/  @P0 BRA `(.L_x_71) ;  /* 0xffffb77000000947 */ /* 0x002fca000383ffff */
.L_x_70:
[----:B-1----:R-:W2:Y:S02]  /*a820*/  LDL R0, [R1+0x8] ;  /* 0x0000080001007983 */ /* 0x002ea40000100800 */
[----:B--2---:R-:W-:-:S13]  /*a830*/  ISETP.GE.AND P0, PT, R230, R0, PT ;  /* 0x00000000e600720c */ /* 0x004fda0003f06270 */
[----:B------:R-:W-:Y:S05]  /*a840*/  @!P0 BRA `(.L_x_72) ;  /* 0x00003f8000008947 */ /* 0x000fea0003800000 */
[----:B------:R-:W-:Y:S02]  /*a850*/  MOV R71, R68 ;  /* 0x0000004400477202 */ /* 0x000fe40000000f00 */
[----:B------:R-:W-:Y:S02]  /*a860*/  MOV R70, R69 ;  /* 0x0000004500467202 */ /* 0x000fe40000000f00 */
.L_x_73:
[----:B------:R-:W2:Y:S01]  /*a870*/  LDL.64 R162, [R1+0x20] ;  /* 0x0000200001a27983 */ /* 0x000ea20000100a00 */
[----:B------:R-:W-:Y:S04]  /*a880*/  DEPBAR.LE SB0, 0x0 ;  /* 0x000080000000791a */ /* 0x000fe80000000000 */
[----:B------:R-:W-:Y:S01]  /*a890*/  WARPSYNC 0xffffffff ;  /* 0xffffffff00007948 */ /* 0x000fe20003800000 */
[----:B------:R-:W3:Y:S01]  /*a8a0*/  LDL R164, [R1+0x2c] ;  /* 0x00002c0001a47983 */ /* 0x000ee20000100800 */
[----:B-1----:R-:W-:Y:S01]  /*a8b0*/  SHF.R.S32.HI R0, RZ, 0x1f, R230 ;  /* 0x0000001fff007819 */ /* 0x002fe200000114e6 */
[----:B------:R-:W-:Y:S01]  /*a8c0*/  IMAD.WIDE.U32 R68, R230, c[0x0][0x208], RZ ;  /* 0x00008200e6447a25 */ /* 0x000fe200078e00ff */
[----:B------:R-:W-:Y:S01]  /*a8d0*/  MOV R229, 0x6 ;  /* 0x0000000600e57802 */ /* 0x000fe20000000f00 */
[----:B------:R-:W-:Y:S02]  /*a8e0*/  BAR.SYNC.DEFER_BLOCKING 0x0 ;  /* 0x0000000000007b1d */ /* 0x000fe40000010000 */
[----:B------:R-:W-:Y:S01]  /*a8f0*/  IMAD R0, R0, c[0x0][0x208], RZ ;  /* 0x0000820000007a24 */ /* 0x000fe200078e02ff */
[----:B------:R-:W-:Y:S03]  /*a900*/  SHF.L.U32 R3, R68, 0x7, RZ ;  /* 0x0000000744037819 */ /* 0x000fe600000006ff */
[----:B------:R-:W-:Y:S05]  /*a910*/  IMAD R0, R230, c[0x0][0x20c], R0 ;  /* 0x00008300e6007a24 */ /* 0x000fea00078e0200 */
[----:B------:R-:W-:Y:S04]  /*a920*/  IADD3 R0, R69, R0, RZ ;  /* 0x0000000045007210 */ /* 0x000fe80007ffe0ff */
[----:B------:R-:W-:Y:S01]  /*a930*/  SHF.L.U64.HI R0, R68, 0x7, R0 ;  /* 0x0000000744007819 */ /* 0x000fe20000010200 */
[----:B------:R-:W1:Y:S08]  /*a940*/  LDSM.16.M88.4 R8, [R201] ;  /* 0x00000000c908783b */ /* 0x000e700000000200 */
        /* <DEDUP_REMOVED lines=16> */
[C---:B------:R-:W-:Y:S07]  /*aa50*/  HMMA.16816.F32 R28, R140.reuse, R32, RZ ;  /* 0x000000208c1c723c */ /* 0x040fee00000018ff */
[----:B------:R-:W4:Y:S01]  /*aa60*/  LDSM.16.M88.4 R156, [R220] ;  /* 0x00000000dc9c783b */ /* 0x000f220000000200 */
[C---:B------:R-:W-:Y:S08]  /*aa70*/  HMMA.16816.F32 R32, R140.reuse, R34, RZ ;  /* 0x000000228c20723c */ /* 0x040ff000000018ff */
[C---:B------:R-:W-:Y:S08]  /*aa80*/  HMMA.16816.F32 R36, R140.reuse, R40, RZ ;  /* 0x000000288c24723c */ /* 0x040ff000000018ff */
[C---:B------:R-:W-:Y:S08]  /*aa90*/  HMMA.16816.F32 R40, R140.reuse, R42, RZ ;  /* 0x0000002a8c28723c */ /* 0x040ff000000018ff */
[C---:B-1----:R-:W-:Y:S08]  /*aaa0*/  HMMA.16816.F32 R44, R140.reuse, R48, RZ ;  /* 0x000000308c2c723c */ /* 0x042ff000000018ff */
[C---:B------:R-:W-:Y:S08]  /*aab0*/  HMMA.16816.F32 R48, R140.reuse, R50, RZ ;  /* 0x000000328c30723c */ /* 0x040ff000000018ff */
[C---:B------:R-:W-:Y:S08]  /*aac0*/  HMMA.16816.F32 R52, R140.reuse, R56, RZ ;  /* 0x000000388c34723c */ /* 0x040ff000000018ff */
[C---:B------:R-:W-:Y:S08]  /*aad0*/  HMMA.16816.F32 R56, R140.reuse, R58, RZ ;  /* 0x0000003a8c38723c */ /* 0x040ff000000018ff */
[C---:B----4-:R-:W-:Y:S08]  /*aae0*/  HMMA.16816.F32 R60, R140.reuse, R64, RZ ;  /* 0x000000408c3c723c */ /* 0x050ff000000018ff */
[----:B------:R-:W-:Y:S08]  /*aaf0*/  HMMA.16816.F32 R64, R140, R66, RZ ;  /* 0x000000428c40723c */ /* 0x000ff000000018ff */
[C---:B------:R-:W-:Y:S08]  /*ab00*/  HMMA.16816.F32 R4, R144.reuse, R136, R4 ;  /* 0x000000889004723c */ /* 0x040ff00000001804 */
[C---:B------:R-:W-:Y:S01]  /*ab10*/  HMMA.16816.F32 R8, R144.reuse, R138, R8 ;  /* 0x0000008a9008723c */ /* 0x040fe20000001808 */
[----:B------:R-:W1:Y:S07]  /*ab20*/  LDSM.16.M88.4 R136, [R219] ;  /* 0x00000000db88783b */ /* 0x000e6e0000000200 */
[C---:B-----5:R-:W-:Y:S08]  /*ab30*/  HMMA.16816.F32 R12, R144.reuse, R148, R12 ;  /* 0x00000094900c723c */ /* 0x060ff0000000180c */
[C---:B------:R-:W-:Y:S01]  /*ab40*/  HMMA.16816.F32 R16, R144.reuse, R150, R16 ;  /* 0x000000969010723c */ /* 0x040fe20000001810 */
[----:B------:R-:W4:Y:S07]  /*ab50*/  LDSM.16.M88.4 R148, [R218] ;  /* 0x00000000da94783b */ /* 0x000f2e0000000200 */
[C---:B------:R-:W-:Y:S08]  /*ab60*/  HMMA.16816.F32 R20, R144.reuse, R152, R20 ;  /* 0x000000989014723c */ /* 0x040ff00000001814 */
[C---:B------:R-:W-:Y:S01]  /*ab70*/  HMMA.16816.F32 R24, R144.reuse, R154, R24 ;  /* 0x0000009a9018723c */ /* 0x040fe20000001818 */
[----:B------:R-:W5:Y:S07]  /*ab80*/  LDSM.16.M88.4 R152, [R217] ;  /* 0x00000000d998783b */ /* 0x000f6e0000000200 */
[C---:B------:R-:W-:Y:S07]  /*ab90*/  HMMA.16816.F32 R28, R144.reuse, R156, R28 ;  /* 0x0000009c901c723c */ /* 0x040fee000000181c */
[----:B------:R-:W-:Y:S01]  /*aba0*/  MOV R156, c[0x0][0x208] ;  /* 0x00008200009c7a02 */ /* 0x000fe20000000f00 */
[C---:B------:R-:W-:Y:S04]  /*abb0*/  HMMA.16816.F32 R32, R144.reuse, R158, R32 ;  /* 0x0000009e9020723c */ /* 0x040fe80000001820 */
[----:B------:R-:W-:Y:S04]  /*abc0*/  SHF.L.U32 R69, R156, 0x6, RZ ;  /* 0x000000069c457819 */ /* 0x000fe800000006ff */
[C---:B-1----:R-:W-:Y:S08]  /*abd0*/  HMMA.16816.F32 R36, R144.reuse, R136, R36 ;  /* 0x000000889024723c */ /* 0x042ff00000001824 */
[C---:B------:R-:W-:Y:S08]  /*abe0*/  HMMA.16816.F32 R40, R144.reuse, R138, R40 ;  /* 0x0000008a9028723c */ /* 0x040ff00000001828 */
[C---:B----4-:R-:W-:Y:S08]  /*abf0*/  HMMA.16816.F32 R44, R144.reuse, R148, R44 ;  /* 0x00000094902c723c */ /* 0x050ff0000000182c */
[C---:B------:R-:W-:Y:S08]  /*ac00*/  HMMA.16816.F32 R48, R144.reuse, R150, R48 ;  /* 0x000000969030723c */ /* 0x040ff00000001830 */
[C---:B-----5:R-:W-:Y:S04]  /*ac10*/  HMMA.16816.F32 R52, R144.reuse, R152, R52 ;  /* 0x000000989034723c */ /* 0x060fe80000001834 */
[C---:B--2---:R-:W-:Y:S04]  /*ac20*/  IADD3 R2, P1, R3.reuse, R162, RZ ;  /* 0x000000a203027210 */ /* 0x044fe80007f3e0ff */
[C---:B------:R-:W-:Y:S04]  /*ac30*/  HMMA.16816.F32 R56, R144.reuse, R154, R56 ;  /* 0x0000009a9038723c */ /* 0x040fe80000001838 */
[----:B---3--:R-:W-:Y:S02]  /*ac40*/  IADD3.X R68, R0, R164, RZ, P1, !PT ;  /* 0x000000a400447210 */ /* 0x008fe40000ffe4ff */
[----:B------:R-:W-:Y:S02]  /*ac50*/  LEA R160, P0, R2, c[0x0][0x1f8], 0x1 ;  /* 0x00007e0002a07a11 */ /* 0x000fe400078008ff */
[----:B------:R-:W-:Y:S04]  /*ac60*/  IADD3 R3, P2, P1, R3, 0x40, R162 ;  /* 0x0000004003037810 */ /* 0x000fe8000795e0a2 */
[----:B------:R-:W-:Y:S02]  /*ac70*/  IADD3.X R0, R0, RZ, R164, P2, P1 ;  /* 0x000000ff00007210 */ /* 0x000fe400017e24a4 */
[----:B------:R-:W-:Y:S02]  /*ac80*/  LEA.HI.X R161, R2, c[0x0][0x1fc], R68, 0x1, P0 ;  /* 0x00007f0002a17a11 */ /* 0x000fe400000f0c44 */
[C---:B------:R-:W-:Y:S02]  /*ac90*/  LEA R162, P0, R3.reuse, c[0x0][0x1f8], 0x1 ;  /* 0x00007e0003a27a11 */ /* 0x040fe400078008ff */
[----:B------:R-:W-:Y:S02]  /*aca0*/  IADD3 R2, P1, R160, R69, RZ ;  /* 0x00000045a0027210 */ /* 0x000fe40007f3e0ff */
[----:B------:R-:W-:Y:S02]  /*acb0*/  LEA.HI.X R163, R3, c[0x0][0x1fc], R0, 0x1, P0 ;  /* 0x00007f0003a37a11 */ /* 0x000fe400000f0c00 */
[----:B------:R-:W-:Y:S02]  /*acc0*/  SHF.L.U64.HI R0, R156, R229, c[0x0][0x20c] ;  /* 0x000083009c007619 */ /* 0x000fe400000102e5 */
[----:B------:R-:W1:Y:S01]  /*acd0*/  LDSM.16.M88.4 R156, [R216] ;  /* 0x00000000d89c783b */ /* 0x000e620000000200 */
[-C--:B------:R-:W-:Y:S02]  /*ace0*/  IADD3 R68, P0, R2, R69.reuse, RZ ;  /* 0x0000004502447210 */ /* 0x080fe40007f1e0ff */
[-C--:B------:R-:W-:Y:S02]  /*acf0*/  IADD3.X R3, R161, R0.reuse, RZ, P1, !PT ;  /* 0x00000000a1037210 */ /* 0x080fe40000ffe4ff */
[----:B------:R-:W-:Y:S02]  /*ad00*/  IADD3 R136, P1, R68, R69, RZ ;  /* 0x0000004544887210 */ /* 0x000fe40007f3e0ff */
[-C--:B------:R-:W-:Y:S01]  /*ad10*/  IADD3.X R69, R3, R0.reuse, RZ, P0, !PT ;  /* 0x0000000003457210 */ /* 0x080fe200007fe4ff */
[----:B------:R-:W-:Y:S01]  /*ad20*/  @!PT LDS RZ, [RZ] ;  /* 0x00000000fffff984 */ /* 0x000fe20000000800 */
[----:B------:R-:W-:Y:S01]  /*ad30*/  @!PT LDS RZ, [RZ] ;  /* 0x00000000fffff984 */ /* 0x000fe20000000800 */
[----:B------:R-:W-:Y:S01]  /*ad40*/  @!PT LDS RZ, [RZ] ;  /* 0x00000000fffff984 */ /* 0x000fe20000000800 */
[----:B------:R2:W-:Y:S03]  /*ad50*/  LDGSTS.E.BYPASS.LTC128B.128 [R228+0x100], [R160.64], !P6 ;  /* 0x00100000a0e47fae */ /* 0x0005e6000f101d46 */
[----:B------:R-:W-:Y:S05]  /*ad60*/  IADD3.X R137, R69, R0, RZ, P1, !PT ;  /* 0x0000000045897210 */ /* 0x000fea0000ffe4ff */
[----:B------:R2:W-:Y:S08]  /*ad70*/  LDGSTS.E.BYPASS.LTC128B.128 [R228+0x4100], [R162.64], !P5 ;  /* 0x04100000a2e47fae */ /* 0x0005f0000e901d46 */
[----:B------:R3:W-:Y:S08]  /*ad80*/  LDGSTS.E.BYPASS.LTC128B.128 [R228+0x1100], [R2.64], !P6 ;  /* 0x0110000002e47fae */ /* 0x0007f0000f101d46 */
[----:B------:R3:W-:Y:S01]  /*ad90*/  LDGSTS.E.BYPASS.LTC128B.128 [R228+0x5100], [R2.64+0x80], !P5 ;  /* 0x0510008002e47fae */ /* 0x0007e2000e901d46 */
[C---:B-1----:R-:W-:Y:S07]  /*ada0*/  HMMA.16816.F32 R60, R144.reuse, R156, R60 ;  /* 0x0000009c903c723c */ /* 0x042fee000000183c */
[----:B------:R1:W-:Y:S01]  /*adb0*/  LDGSTS.E.BYPASS.LTC128B.128 [R228+0x2100], [R68.64], !P6 ;  /* 0x0210000044e47fae */ /* 0x0003e2000f101d46 */
[----:B------:R-:W-:Y:S07]  /*adc0*/  HMMA.16816.F32 R64, R144, R158, R64 ;  /* 0x0000009e9040723c */ /* 0x000fee0000001840 */
[----:B------:R1:W-:Y:S08]  /*add0*/  LDGSTS.E.BYPASS.LTC128B.128 [R228+0x6100], [R68.64+0x80], !P5 ;  /* 0x0610008044e47fae */ /* 0x0003f0000e901d46 */
[----:B------:R4:W-:Y:S08]  /*ade0*/  LDGSTS.E.BYPASS.LTC128B.128 [R228+0x3100], [R136.64], !P6 ;  /* 0x0310000088e47fae */ /* 0x0009f0000f101d46 */
[----:B------:R4:W-:Y:S08]  /*adf0*/  LDGSTS.E.BYPASS.LTC128B.128 [R228+0x7100], [R136.64+0x80], !P5 ;  /* 0x0710008088e47fae */ /* 0x0009f0000e901d46 */
[----:B------:R-:W-:Y:S08]  /*ae00*/  LDSM.16.M88.4 R148, [R205+0x800] ;  /* 0x00080000cd94783b */ /* 0x000ff00000000200 */
[----:B--2---:R-:W-:Y:S08]  /*ae10*/  LDSM.16.M88.4 R160, [R205+0x1000] ;  /* 0x00100000cda0783b */ /* 0x004ff00000000200 */
[----:B------:R-:W-:Y:S08]  /*ae20*/  LDSM.16.M88.4 R164, [R205+0x1800] ;  /* 0x00180000cda4783b */ /* 0x000ff00000000200 */
[----:B----4-:R-:W2:Y:S08]  /*ae30*/  LDSM.16.M88.4 R136, [R205] ;  /* 0x00000000cd88783b */ /* 0x010eb00000000200 */
[----:B------:R-:W0:Y:S08]  /*ae40*/  LDGDEPBAR ;  /* 0x00000000000079af */ /* 0x000e300000000000 */
[----:B------:R-:W4:Y:S08]  /*ae50*/  LDSM.16.M88.4 R180, [R205+0x2000] ;  /* 0x00200000cdb4783b */ /* 0x000f300000000200 */
[----:B------:R-:W5:Y:S08]  /*ae60*/  LDSM.16.M88.4 R188, [R205+0x2800] ;  /* 0x00280000cdbc783b */ /* 0x000f700000000200 */
[----:B------:R-:W1:Y:S01]  /*ae70*/  LDSM.16.M88.4 R152, [R205+0x3000] ;  /* 0x00300000cd98783b */ /* 0x000e620000000200 */
[C---:B--2---:R-:W-:Y:S07]  /*ae80*/  HMMA.16816.F32 R4, R168.reuse, R136, R4 ;  /* 0x00000088a804723c */ /* 0x044fee0000001804 */
[----:B------:R-:W2:Y:S01]  /*ae90*/  LDSM.16.M88.4 R156, [R205+0x3800] ;  /* 0x00380000cd9c783b */ /* 0x000ea20000000200 */
[C---:B------:R-:W-:Y:S07]  /*aea0*/  HMMA.16816.F32 R8, R168.reuse, R138, R8 ;  /* 0x0000008aa808723c */ /* 0x040fee0000001808 */
[----:B------:R-:W1:Y:S01]  /*aeb0*/  LDSM.16.M88.4 R136, [R202] ;  /* 0x00000000ca88783b */ /* 0x000e620000000200 */
[C---:B------:R-:W-:Y:S08]  /*aec0*/  HMMA.16816.F32 R12, R168.reuse, R148, R12 ;  /* 0x00000094a80c723c */ /* 0x040ff0000000180c */
[C---:B------:R-:W-:Y:S01]  /*aed0*/  HMMA.16816.F32 R16, R168.reuse, R150, R16 ;  /* 0x00000096a810723c */ /* 0x040fe20000001810 */
[----:B------:R-:W1:Y:S07]  /*aee0*/  LDSM.16.M88.4 R148, [R202+0x800] ;  /* 0x00080000ca94783b */ /* 0x000e6e0000000200 */
[C---:B------:R-:W-:Y:S08]  /*aef0*/  HMMA.16816.F32 R20, R168.reuse, R160, R20 ;  /* 0x000000a0a814723c */ /* 0x040ff00000001814 */
[C---:B------:R-:W-:Y:S01]  /*af00*/  HMMA.16816.F32 R24, R168.reuse, R162, R24 ;  /* 0x000000a2a818723c */ /* 0x040fe20000001818 */
[----:B------:R-:W-:Y:S07]  /*af10*/  LDSM.16.M88.4 R160, [R202+0x1800] ;  /* 0x00180000caa0783b */ /* 0x000fee0000000200 */
[C---:B------:R-:W-:Y:S08]  /*af20*/  HMMA.16816.F32 R28, R168.reuse, R164, R28 ;  /* 0x000000a4a81c723c */ /* 0x040ff0000000181c */
[C---:B------:R-:W-:Y:S01]  /*af30*/  HMMA.16816.F32 R32, R168.reuse, R166, R32 ;  /* 0x000000a6a820723c */ /* 0x040fe20000001820 */
[----:B------:R-:W-:Y:S07]  /*af40*/  LDSM.16.M88.4 R164, [R202+0x2000] ;  /* 0x00200000caa4783b */ /* 0x000fee0000000200 */
[C---:B----4-:R-:W-:Y:S08]  /*af50*/  HMMA.16816.F32 R36, R168.reuse, R180, R36 ;  /* 0x000000b4a824723c */ /* 0x050ff00000001824 */
[C---:B------:R-:W-:Y:S01]  /*af60*/  HMMA.16816.F32 R40, R168.reuse, R182, R40 ;  /* 0x000000b6a828723c */ /* 0x040fe20000001828 */
[----:B------:R-:W-:Y:S07]  /*af70*/  LDSM.16.M88.4 R180, [R202+0x2800] ;  /* 0x00280000cab4783b */ /* 0x000fee0000000200 */
[C---:B-----5:R-:W-:Y:S08]  /*af80*/  HMMA.16816.F32 R44, R168.reuse, R188, R44 ;  /* 0x000000bca82c723c */ /* 0x060ff0000000182c */
[C---:B------:R-:W-:Y:S01]  /*af90*/  HMMA.16816.F32 R48, R168.reuse, R190, R48 ;  /* 0x000000bea830723c */ /* 0x040fe20000001830 */
[----:B------:R-:W-:Y:S07]  /*afa0*/  LDSM.16.M88.4 R188, [R202+0x3000] ;  /* 0x00300000cabc783b */ /* 0x000fee0000000200 */
[C---:B-1----:R-:W-:Y:S08]  /*afb0*/  HMMA.16816.F32 R52, R168.reuse, R152, R52 ;  /* 0x00000098a834723c */ /* 0x042ff00000001834 */
[C---:B------:R-:W-:Y:S01]  /*afc0*/  HMMA.16816.F32 R56, R168.reuse, R154, R56 ;  /* 0x0000009aa838723c */ /* 0x040fe20000001838 */
[----:B------:R-:W1:Y:S07]  /*afd0*/  LDSM.16.M88.4 R152, [R202+0x1000] ;  /* 0x00100000ca98783b */ /* 0x000e6e0000000200 */
[C---:B--2---:R-:W-:Y:S08]  /*afe0*/  HMMA.16816.F32 R60, R168.reuse, R156, R60 ;  /* 0x0000009ca83c723c */ /* 0x044ff0000000183c */
[----:B------:R-:W-:Y:S01]  /*aff0*/  HMMA.16816.F32 R64, R168, R158, R64 ;  /* 0x0000009ea840723c */ /* 0x000fe20000001840 */
[----:B------:R-:W2:Y:S07]  /*b000*/  LDSM.16.M88.4 R156, [R202+0x3800] ;  /* 0x00380000ca9c783b */ /* 0x000eae0000000200 */
[C---:B------:R-:W-:Y:S08]  /*b010*/  HMMA.16816.F32 R4, R172.reuse, R136, R4 ;  /* 0x00000088ac04723c */ /* 0x040ff00000001804 */
[C---:B------:R-:W-:Y:S01]  /*b020*/  HMMA.16816.F32 R8, R172.reuse, R138, R8 ;  /* 0x0000008aac08723c */ /* 0x040fe20000001808 */
[----:B------:R-:W4:Y:S07]  /*b030*/  LDSM.16.M88.4 R136, [R201+0x4000] ;  /* 0x00400000c988783b */ /* 0x000f2e0000000200 */
[C---:B------:R-:W-:Y:S08]  /*b040*/  HMMA.16816.F32 R12, R172.reuse, R148, R12 ;  /* 0x00000094ac0c723c */ /* 0x040ff0000000180c */
[C---:B------:R-:W-:Y:S01]  /*b050*/  HMMA.16816.F32 R16, R172.reuse, R150, R16 ;  /* 0x00000096ac10723c */ /* 0x040fe20000001810 */
[----:B------:R-:W5:Y:S07]  /*b060*/  LDSM.16.M88.4 R148, [R201+0x4800] ;  /* 0x00480000c994783b */ /* 0x000f6e0000000200 */
[C---:B-1----:R-:W-:Y:S08]  /*b070*/  HMMA.16816.F32 R20, R172.reuse, R152, R20 ;  /* 0x00000098ac14723c */ /* 0x042ff00000001814 */
[C---:B------:R-:W-:Y:S01]  /*b080*/  HMMA.16816.F32 R24, R172.reuse, R154, R24 ;  /* 0x0000009aac18723c */ /* 0x040fe20000001818 */
[----:B------:R-:W1:Y:S07]  /*b090*/  LDSM.16.M88.4 R152, [R201+0x5000] ;  /* 0x00500000c998783b */ /* 0x000e6e0000000200 */
        /* <DEDUP_REMOVED lines=12> */
[C---:B--2---:R-:W-:Y:S08]  /*b160*/  HMMA.16816.F32 R60, R172.reuse, R156, R60 ;  /* 0x0000009cac3c723c */ /* 0x044ff0000000183c */
[----:B------:R-:W-:Y:S01]  /*b170*/  HMMA.16816.F32 R64, R172, R158, R64 ;  /* 0x0000009eac40723c */ /* 0x000fe20000001840 */
[----:B------:R-:W2:Y:S07]  /*b180*/  LDSM.16.M88.4 R156, [R201+0x7800] ;  /* 0x00780000c99c783b */ /* 0x000eae0000000200 */
[C---:B----4-:R-:W-:Y:S08]  /*b190*/  HMMA.16816.F32 R4, R176.reuse, R136, R4 ;  /* 0x00000088b004723c */ /* 0x050ff00000001804 */
[C---:B------:R-:W-:Y:S01]  /*b1a0*/  HMMA.16816.F32 R8, R176.reuse, R138, R8 ;  /* 0x0000008ab008723c */ /* 0x040fe20000001808 */
[----:B------:R-:W4:Y:S07]  /*b1b0*/  LDSM.16.M88.4 R136, [R215] ;  /* 0x00000000d788783b */ /* 0x000f2e0000000200 */
[C---:B-----5:R-:W-:Y:S08]  /*b1c0*/  HMMA.16816.F32 R12, R176.reuse, R148, R12 ;  /* 0x00000094b00c723c */ /* 0x060ff0000000180c */
[C---:B------:R-:W-:Y:S01]  /*b1d0*/  HMMA.16816.F32 R16, R176.reuse, R150, R16 ;  /* 0x00000096b010723c */ /* 0x040fe20000001810 */
[----:B------:R-:W5:Y:S07]  /*b1e0*/  LDSM.16.M88.4 R148, [R214] ;  /* 0x00000000d694783b */ /* 0x000f6e0000000200 */
[C---:B-1----:R-:W-:Y:S08]  /*b1f0*/  HMMA.16816.F32 R20, R176.reuse, R152, R20 ;  /* 0x00000098b014723c */ /* 0x042ff00000001814 */
[C---:B------:R-:W-:Y:S01]  /*b200*/  HMMA.16816.F32 R24, R176.reuse, R154, R24 ;  /* 0x0000009ab018723c */ /* 0x040fe20000001818 */
[----:B------:R-:W1:Y:S07]  /*b210*/  LDSM.16.M88.4 R152, [R213] ;  /* 0x00000000d598783b */ /* 0x000e6e0000000200 */
[C---:B------:R-:W-:Y:S08]  /*b220*/  HMMA.16816.F32 R28, R176.reuse, R160, R28 ;  /* 0x000000a0b01c723c */ /* 0x040ff0000000181c */
[C---:B------:R-:W-:Y:S01]  /*b230*/  HMMA.16816.F32 R32, R176.reuse, R162, R32 ;  /* 0x000000a2b020723c */ /* 0x040fe20000001820 */
[----:B------:R-:W-:Y:S07]  /*b240*/  LDSM.16.M88.4 R160, [R211] ;  /* 0x00000000d3a0783b */ /* 0x000fee0000000200 */
        /* <DEDUP_REMOVED lines=9> */
[C---:B--2---:R-:W-:Y:S08]  /*b2e0*/  HMMA.16816.F32 R60, R176.reuse, R156, R60 ;  /* 0x0000009cb03c723c */ /* 0x044ff0000000183c */
[----:B------:R-:W-:Y:S01]  /*b2f0*/  HMMA.16816.F32 R64, R176, R158, R64 ;  /* 0x0000009eb040723c */ /* 0x000fe20000001840 */
[----:B------:R-:W2:Y:S07]  /*b300*/  LDSM.16.M88.4 R156, [R212] ;  /* 0x00000000d49c783b */ /* 0x000eae0000000200 */
[C---:B----4-:R-:W-:Y:S08]  /*b310*/  HMMA.16816.F32 R4, R184.reuse, R136, R4 ;  /* 0x00000088b804723c */ /* 0x050ff00000001804 */
[C---:B------:R-:W-:Y:S01]  /*b320*/  HMMA.16816.F32 R8, R184.reuse, R138, R8 ;  /* 0x0000008ab808723c */ /* 0x040fe20000001808 */
[----:B------:R-:W4:Y:S07]  /*b330*/  LDSM.16.M88.4 R136, [R205+0x4000] ;  /* 0x00400000cd88783b */ /* 0x000f2e0000000200 */
[C---:B-----5:R-:W-:Y:S08]  /*b340*/  HMMA.16816.F32 R12, R184.reuse, R148, R12 ;  /* 0x00000094b80c723c */ /* 0x060ff0000000180c */
[C---:B------:R-:W-:Y:S01]  /*b350*/  HMMA.16816.F32 R16, R184.reuse, R150, R16 ;  /* 0x00000096b810723c */ /* 0x040fe20000001810 */
[----:B------:R-:W5:Y:S07]  /*b360*/  LDSM.16.M88.4 R148, [R205+0x4800] ;  /* 0x00480000cd94783b */ /* 0x000f6e0000000200 */
        /* <DEDUP_REMOVED lines=21> */
[C---:B-----5:R-:W-:Y:S08]  /*b4c0*/  HMMA.16816.F32 R12, R192.reuse, R148, R12 ;  /* 0x00000094c00c723c */ /* 0x060ff0000000180c */
[C---:B------:R-:W-:Y:S01]  /*b4d0*/  HMMA.16816.F32 R16, R192.reuse, R150, R16 ;  /* 0x00000096c010723c */ /* 0x040fe20000001810 */
[----:B------:R-:W5:Y:S07]  /*b4e0*/  LDSM.16.M88.4 R148, [R202+0x4800] ;  /* 0x00480000ca94783b */ /* 0x000f6e0000000200 */
[C---:B-1----:R-:W-:Y:S08]  /*b4f0*/  HMMA.16816.F32 R20, R192.reuse, R152, R20 ;  /* 0x00000098c014723c */ /* 0x042ff00000001814 */
[C---:B------:R-:W-:Y:S08]  /*b500*/  HMMA.16816.F32 R24, R192.reuse, R154, R24 ;  /* 0x0000009ac018723c */ /* 0x040ff00000001818 */
[C---:B--2---:R-:W-:Y:S08]  /*b510*/  HMMA.16816.F32 R28, R192.reuse, R156, R28 ;  /* 0x0000009cc01c723c */ /* 0x044ff0000000181c */
        /* <DEDUP_REMOVED lines=11> */
[C---:B-----5:R-:W-:Y:S08]  /*b5d0*/  HMMA.16816.F32 R12, R196.reuse, R148, R12 ;  /* 0x00000094c40c723c */ /* 0x060ff0000000180c */
[----:B------:R-:W-:Y:S01]  /*b5e0*/  FMUL.FTZ R4, R4, c[0x0][0x320] ;  /* 0x0000c80004047a20 */ /* 0x000fe20000410000 */
[C---:B------:R-:W-:Y:S03]  /*b5f0*/  HMMA.16816.F32 R16, R196.reuse, R150, R16 ;  /* 0x00000096c410723c */ /* 0x040fe60000001810 */
        /* <DEDUP_REMOVED lines=17> */
[----:B------:R1:W2:Y:S01]  /*b710*/  MUFU.TANH R156, R7 ;  /* 0x00000007009c7308 */ /* 0x0002a20000002400 */
[----:B------:R-:W-:Y:S09]  /*b720*/  FMUL.FTZ R19, R19, c[0x0][0x320] ;  /* 0x0000c80013137a20 */ /* 0x000ff20000410000 */
[----:B------:R-:W-:Y:S01]  /*b730*/  MUFU.TANH R152, R8 ;  /* 0x0000000800987308 */ /* 0x000fe20000002400 */
[----:B---3--:R-:W-:Y:S09]  /*b740*/  FMNMX.FTZ R2, R155, R71, !PT ;  /* 0x000000479b027209 */ /* 0x008ff20007810000 */
[----:B------:R-:W-:Y:S01]  /*b750*/  MUFU.TANH R148, R9 ;  /* 0x0000000900947308 */ /* 0x000fe20000002400 */
[----:B-1----:R-:W1:Y:S01]  /*b760*/  LDSM.16.M88.4 R4, [R202+0x5000] ;  /* 0x00500000ca04783b */ /* 0x002e620000000200 */
[----:B--2---:R-:W-:Y:S08]  /*b770*/  FMNMX.FTZ R2, R156, R2, !PT ;  /* 0x000000029c027209 */ /* 0x004ff00007810000 */
[----:B------:R-:W2:Y:S10]  /*b780*/  MUFU.TANH R149, R10 ;  /* 0x0000000a00957308 */ /* 0x000eb40000002400 */
[----:B------:R3:W4:Y:S10]  /*b790*/  MUFU.TANH R154, R11 ;  /* 0x0000000b009a7308 */ /* 0x0007340000002400 */
[----:B------:R5:W-:Y:S01]  /*b7a0*/  MUFU.TANH R151, R13 ;  /* 0x0000000d00977308 */ /* 0x000be20000002400 */
[----:B--2---:R-:W-:Y:S09]  /*b7b0*/  FMNMX.FTZ R2, R149, R2, !PT ;  /* 0x0000000295027209 */ /* 0x004ff20007810000 */
[----:B------:R-:W-:Y:S01]  /*b7c0*/  MUFU.TANH R150, R12 ;  /* 0x0000000c00967308 */ /* 0x000fe20000002400 */
[----:B---3--:R-:W2:Y:S01]  /*b7d0*/  LDSM.16.M88.4 R8, [R202+0x5800] ;  /* 0x00580000ca08783b */ /* 0x008ea20000000200 */
[C---:B-1----:R-:W-:Y:S03]  /*b7e0*/  HMMA.16816.F32 R20, R196.reuse, R4, R20 ;  /* 0x00000004c414723c */ /* 0x042fe60000001814 */
[----:B----4-:R-:W-:Y:S05]  /*b7f0*/  FMNMX.FTZ R2, R154, R2, !PT ;  /* 0x000000029a027209 */ /* 0x010fea0007810000 */
[----:B------:R-:W1:Y:S01]  /*b800*/  MUFU.TANH R157, R14 ;  /* 0x0000000e009d7308 */ /* 0x000e620000002400 */
[C---:B------:R-:W-:Y:S01]  /*b810*/  HMMA.16816.F32 R24, R196.reuse, R6, R24 ;  /* 0x00000006c418723c */ /* 0x040fe20000001818 */
[----:B------:R-:W3:Y:S08]  /*b820*/  LDSM.16.M88.4 R4, [R202+0x6000] ;  /* 0x00600000ca04783b */ /* 0x000ef00000000200 */
[----:B------:R-:W-:Y:S01]  /*b830*/  MUFU.TANH R159, R16 ;  /* 0x00000010009f7308 */ /* 0x000fe20000002400 */
[----:B-----5:R-:W4:Y:S05]  /*b840*/  LDL R13, [R1+0x28] ;  /* 0x00002800010d7983 */ /* 0x020f2a0000100800 */
[----:B------:R-:W-:Y:S04]  /*b850*/  FMUL.FTZ R20, R20, c[0x0][0x320] ;  /* 0x0000c80014147a20 */ /* 0x000fe80000410000 */
[----:B------:R-:W5:Y:S01]  /*b860*/  MUFU.TANH R158, R15 ;  /* 0x0000000f009e7308 */ /* 0x000f620000002400 */
[----:B------:R-:W-:Y:S02]  /*b870*/  FMUL.FTZ R21, R21, c[0x0][0x320] ;  /* 0x0000c80015157a20 */ /* 0x000fe40000410000 */
[----:B------:R-:W-:Y:S01]  /*b880*/  FMUL.FTZ R22, R22, c[0x0][0x320] ;  /* 0x0000c80016167a20 */ /* 0x000fe20000410000 */
[----:B-1----:R-:W-:Y:S01]  /*b890*/  FMNMX.FTZ R2, R157, R2, !PT ;  /* 0x000000029d027209 */ /* 0x002fe20007810000 */
[----:B------:R-:W-:Y:S02]  /*b8a0*/  FMUL.FTZ R23, R23, c[0x0][0x320] ;  /* 0x0000c80017177a20 */ /* 0x000fe40000410000 */
[----:B------:R-:W-:Y:S02]  /*b8b0*/  FMUL.FTZ R24, R24, c[0x0][0x320] ;  /* 0x0000c80018187a20 */ /* 0x000fe40000410000 */
[----:B------:R-:W-:Y:S01]  /*b8c0*/  FMUL.FTZ R25, R25, c[0x0][0x320] ;  /* 0x0000c80019197a20 */ /* 0x000fe20000410000 */
[----:B------:R-:W-:Y:S01]  /*b8d0*/  MUFU.TANH R160, R17 ;  /* 0x0000001100a07308 */ /* 0x000fe20000002400 */
[----:B------:R-:W-:Y:S02]  /*b8e0*/  FMUL.FTZ R26, R26, c[0x0][0x320] ;  /* 0x0000c8001a1a7a20 */ /* 0x000fe40000410000 */
[----:B------:R-:W-:Y:S01]  /*b8f0*/  FMUL.FTZ R27, R27, c[0x0][0x320] ;  /* 0x0000c8001b1b7a20 */ /* 0x000fe20000410000 */
[C---:B--2---:R-:W-:Y:S06]  /*b900*/  HMMA.16816.F32 R28, R196.reuse, R8, R28 ;  /* 0x00000008c41c723c */ /* 0x044fec000000181c */
[----:B------:R-:W1:Y:S02]  /*b910*/  MUFU.TANH R167, R18 ;  /* 0x0000001200a77308 */ /* 0x000e640000002400 */
[C---:B------:R-:W-:Y:S01]  /*b920*/  HMMA.16816.F32 R32, R196.reuse, R10, R32 ;  /* 0x0000000ac420723c */ /* 0x040fe20000001820 */
[----:B------:R-:W2:Y:S03]  /*b930*/  LDSM.16.M88.4 R8, [R202+0x6800] ;  /* 0x00680000ca08783b */ /* 0x000ea60000000200 */
[----:B-----5:R-:W-:Y:S04]  /*b940*/  FMNMX.FTZ R2, R158, R2, !PT ;  /* 0x000000029e027209 */ /* 0x020fe80007810000 */
[----:B------:R-:W-:Y:S01]  /*b950*/  MUFU.TANH R181, R20 ;  /* 0x0000001400b57308 */ /* 0x000fe20000002400 */
[C---:B---3--:R-:W-:Y:S07]  /*b960*/  HMMA.16816.F32 R36, R196.reuse, R4, R36 ;  /* 0x00000004c424723c */ /* 0x048fee0000001824 */
[----:B------:R-:W-:Y:S01]  /*b970*/  FMUL.FTZ R28, R28, c[0x0][0x320] ;  /* 0x0000c8001c1c7a20 */ /* 0x000fe20000410000 */
[C---:B------:R-:W-:Y:S01]  /*b980*/  HMMA.16816.F32 R40, R196.reuse, R6, R40 ;  /* 0x00000006c428723c */ /* 0x040fe20000001828 */
[----:B------:R-:W3:Y:S01]  /*b990*/  MUFU.TANH R180, R19 ;  /* 0x0000001300b47308 */ /* 0x000ee20000002400 */
[----:B------:R-:W5:Y:S02]  /*b9a0*/  LDSM.16.M88.4 R4, [R202+0x7000] ;  /* 0x00700000ca04783b */ /* 0x000f640000000200 */
[----:B------:R-:W-:Y:S01]  /*b9b0*/  FMUL.FTZ R29, R29, c[0x0][0x320] ;  /* 0x0000c8001d1d7a20 */ /* 0x000fe20000410000 */
[----:B-1----:R-:W-:Y:S01]  /*b9c0*/  FMNMX.FTZ R2, R167, R2, !PT ;  /* 0x00000002a7027209 */ /* 0x002fe20007810000 */
[----:B------:R-:W-:Y:S02]  /*b9d0*/  FMUL.FTZ R30, R30, c[0x0][0x320] ;  /* 0x0000c8001e1e7a20 */ /* 0x000fe40000410000 */
[----:B------:R-:W-:Y:S03]  /*b9e0*/  FMUL.FTZ R31, R31, c[0x0][0x320] ;  /* 0x0000c8001f1f7a20 */ /* 0x000fe60000410000 */
[----:B------:R-:W-:Y:S01]  /*b9f0*/  MUFU.TANH R182, R21 ;  /* 0x0000001500b67308 */ /* 0x000fe20000002400 */
[----:B------:R-:W-:Y:S02]  /*ba00*/  FMUL.FTZ R33, R33, c[0x0][0x320] ;  /* 0x0000c80021217a20 */ /* 0x000fe40000410000 */
[----:B------:R-:W-:Y:S02]  /*ba10*/  FMUL.FTZ R34, R34, c[0x0][0x320] ;  /* 0x0000c80022227a20 */ /* 0x000fe40000410000 */
[----:B------:R-:W-:Y:S02]  /*ba20*/  FMUL.FTZ R36, R36, c[0x0][0x320] ;  /* 0x0000c80024247a20 */ /* 0x000fe40000410000 */
[----:B------:R-:W-:Y:S02]  /*ba30*/  FMUL.FTZ R37, R37, c[0x0][0x320] ;  /* 0x0000c80025257a20 */ /* 0x000fe40000410000 */
[----:B------:R-:W-:Y:S01]  /*ba40*/  FMUL.FTZ R38, R38, c[0x0][0x320] ;  /* 0x0000c80026267a20 */ /* 0x000fe20000410000 */
[----:B------:R-:W1:Y:S01]  /*ba50*/  MUFU.TANH R183, R22 ;  /* 0x0000001600b77308 */ /* 0x000e620000002400 */
[----:B------:R-:W-:Y:S01]  /*ba60*/  FMUL.FTZ R39, R39, c[0x0][0x320] ;  /* 0x0000c80027277a20 */ /* 0x000fe20000410000 */
[C---:B--2---:R-:W-:Y:S03]  /*ba70*/  HMMA.16816.F32 R44, R196.reuse, R8, R44 ;  /* 0x00000008c42c723c */ /* 0x044fe6000000182c */
[----:B------:R-:W-:Y:S01]  /*ba80*/  FMUL.FTZ R42, R42, c[0x0][0x320] ;  /* 0x0000c8002a2a7a20 */ /* 0x000fe20000410000 */
[----:B---3--:R-:W-:Y:S01]  /*ba90*/  FMNMX.FTZ R2, R180, R2, !PT ;  /* 0x00000002b4027209 */ /* 0x008fe20007810000 */
[----:B------:R-:W-:Y:S03]  /*baa0*/  FMUL.FTZ R43, R43, c[0x0][0x320] ;  /* 0x0000c8002b2b7a20 */ /* 0x000fe60000410000 */
[----:B------:R-:W-:Y:S01]  /*bab0*/  MUFU.TANH R3, R42 ;  /* 0x0000002a00037308 */ /* 0x000fe20000002400 */
[C---:B------:R-:W-:Y:S01]  /*bac0*/  HMMA.16816.F32 R48, R196.reuse, R10, R48 ;  /* 0x0000000ac430723c */ /* 0x040fe20000001830 */
[----:B------:R-:W2:Y:S01]  /*bad0*/  LDSM.16.M88.4 R8, [R202+0x7800] ;  /* 0x00780000ca08783b */ /* 0x000ea20000000200 */
[----:B------:R-:W-:Y:S04]  /*bae0*/  DEPBAR.LE SB0, 0x0 ;  /* 0x000080000000791a */ /* 0x000fe80000000000 */
[----:B------:R-:W-:Y:S02]  /*baf0*/  FMUL.FTZ R35, R35, c[0x0][0x320] ;  /* 0x0000c80023237a20 */ /* 0x000fe40000410000 */
[----:B------:R-:W-:Y:S01]  /*bb00*/  FMUL.FTZ R41, R41, c[0x0][0x320] ;  /* 0x0000c80029297a20 */ /* 0x000fe20000410000 */
[----:B------:R-:W-:Y:S01]  /*bb10*/  MUFU.TANH R0, R43 ;  /* 0x0000002b00007308 */ /* 0x000fe20000002400 */
[C---:B-----5:R-:W-:Y:S01]  /*bb20*/  HMMA.16816.F32 R52, R196.reuse, R4, R52 ;  /* 0x00000004c434723c */ /* 0x060fe20000001834 */
[----:B------:R-:W-:Y:S04]  /*bb30*/  BAR.SYNC.DEFER_BLOCKING 0x0 ;  /* 0x0000000000007b1d */ /* 0x000fe80000010000 */
[----:B------:R-:W-:Y:S01]  /*bb40*/  FMUL.FTZ R32, R32, c[0x0][0x320] ;  /* 0x0000c80020207a20 */ /* 0x000fe20000410000 */
[----:B-1----:R-:W-:Y:S01]  /*bb50*/  FMNMX.FTZ R2, R183, R2, !PT ;  /* 0x00000002b7027209 */ /* 0x002fe20007810000 */
[----:B------:R-:W-:Y:S01]  /*bb60*/  FMUL.FTZ R44, R44, c[0x0][0x320] ;  /* 0x0000c8002c2c7a20 */ /* 0x000fe20000410000 */
[C---:B------:R-:W-:Y:S01]  /*bb70*/  HMMA.16816.F32 R56, R196.reuse, R6, R56 ;  /* 0x00000006c438723c */ /* 0x040fe20000001838 */
[----:B------:R-:W-:Y:S03]  /*bb80*/  MUFU.TANH R189, R24 ;  /* 0x0000001800bd7308 */ /* 0x000fe60000002400 */
[----:B------:R-:W-:Y:S02]  /*bb90*/  FMUL.FTZ R45, R45, c[0x0][0x320] ;  /* 0x0000c8002d2d7a20 */ /* 0x000fe40000410000 */
        /* <DEDUP_REMOVED lines=11> */
[----:B------:R-:W-:Y:S02]  /*bc50*/  FMUL.FTZ R56, R56, c[0x0][0x320] ;  /* 0x0000c80038387a20 */ /* 0x000fe40000410000 */
[----:B------:R-:W-:Y:S02]  /*bc60*/  FMUL.FTZ R58, R58, c[0x0][0x320] ;  /* 0x0000c8003a3a7a20 */ /* 0x000fe40000410000 */
[----:B------:R-:W-:Y:S01]  /*bc70*/  FMUL.FTZ R59, R59, c[0x0][0x320] ;  /* 0x0000c8003b3b7a20 */ /* 0x000fe20000410000 */
[----:B------:R2:W-:Y:S01]  /*bc80*/  MUFU.TANH R247, R56 ;  /* 0x0000003800f77308 */ /* 0x0005e20000002400 */
[----:B------:R-:W-:Y:S01]  /*bc90*/  HMMA.16816.F32 R64, R196, R10, R64 ;  /* 0x0000000ac440723c */ /* 0x000fe20000001840 */
[----:B------:R-:W3:Y:S02]  /*bca0*/  LDL.64 R10, [R1+0x18] ;  /* 0x00001800010a7983 */ /* 0x000ee40000100a00 */
[----:B------:R-:W-:Y:S02]  /*bcb0*/  FMUL.FTZ R57, R57, c[0x0][0x320] ;  /* 0x0000c80039397a20 */ /* 0x000fe40000410000 */
[----:B------:R-:W-:Y:S02]  /*bcc0*/  FMUL.FTZ R48, R48, c[0x0][0x320] ;  /* 0x0000c80030307a20 */ /* 0x000fe40000410000 */
[----:B------:R-:W-:Y:S02]  /*bcd0*/  FMUL.FTZ R49, R49, c[0x0][0x320] ;  /* 0x0000c80031317a20 */ /* 0x000fe40000410000 */
[----:B------:R5:W-:Y:S03]  /*bce0*/  MUFU.TANH R51, R57 ;  /* 0x0000003900337308 */ /* 0x000be60000002400 */
[----:B------:R-:W-:Y:S01]  /*bcf0*/  FMUL.FTZ R40, R40, c[0x0][0x320] ;  /* 0x0000c80028287a20 */ /* 0x000fe20000410000 */
[----:B-1----:R-:W-:Y:S02]  /*bd00*/  FMNMX.FTZ R2, R188, R2, !PT ;  /* 0x00000002bc027209 */ /* 0x002fe40007810000 */
[----:B------:R-:W-:Y:S02]  /*bd10*/  FMUL.FTZ R62, R62, c[0x0][0x320] ;  /* 0x0000c8003e3e7a20 */ /* 0x000fe40000410000 */
[----:B------:R-:W-:Y:S02]  /*bd20*/  FMUL.FTZ R61, R61, c[0x0][0x320] ;  /* 0x0000c8003d3d7a20 */ /* 0x000fe40000410000 */
[----:B------:R-:W1:Y:S01]  /*bd30*/  MUFU.TANH R5, R62 ;  /* 0x0000003e00057308 */ /* 0x000e620000002400 */
[----:B------:R-:W-:Y:S02]  /*bd40*/  FMUL.FTZ R63, R63, c[0x0][0x320] ;  /* 0x0000c8003f3f7a20 */ /* 0x000fe40000410000 */
[----:B------:R-:W-:Y:S01]  /*bd50*/  FMUL.FTZ R60, R60, c[0x0][0x320] ;  /* 0x0000c8003c3c7a20 */ /* 0x000fe20000410000 */
[----:B--2---:R-:W-:Y:S01]  /*bd60*/  MOV R56, R3 ;  /* 0x0000000300387202 */ /* 0x004fe20000000f00 */
[----:B------:R-:W-:Y:S02]  /*bd70*/  FMUL.FTZ R64, R64, c[0x0][0x320] ;  /* 0x0000c80040407a20 */ /* 0x000fe40000410000 */
[----:B------:R-:W-:Y:S02]  /*bd80*/  FMUL.FTZ R66, R66, c[0x0][0x320] ;  /* 0x0000c80042427a20 */ /* 0x000fe40000410000 */
[----:B------:R-:W-:Y:S01]  /*bd90*/  FMUL.FTZ R65, R65, c[0x0][0x320] ;  /* 0x0000c80041417a20 */ /* 0x000fe20000410000 */
[----:B------:R1:W-:Y:S01]  /*bda0*/  MUFU.TANH R3, R64 ;  /* 0x0000004000037308 */ /* 0x0003e20000002400 */
[----:B-----5:R-:W-:Y:S02]  /*bdb0*/  MOV R57, R0 ;  /* 0x0000000000397202 */ /* 0x020fe40000000f00 */
[----:B------:R-:W-:Y:S04]  /*bdc0*/  FMNMX.FTZ R0, R139, R70, !PT ;  /* 0x000000468b007209 */ /* 0x000fe80007810000 */
[----:B------:R-:W-:Y:S03]  /*bdd0*/  FMNMX.FTZ R0, R153, R0, !PT ;  /* 0x0000000099007209 */ /* 0x000fe60007810000 */
[----:B------:R-:W2:Y:S01]  /*bde0*/  MUFU.TANH R190, R25 ;  /* 0x0000001900be7308 */ /* 0x000ea20000002400 */
[----:B------:R-:W-:Y:S04]  /*bdf0*/  FMNMX.FTZ R0, R152, R0, !PT ;  /* 0x0000000098007209 */ /* 0x000fe80007810000 */
[----:B------:R-:W-:Y:S05]  /*be00*/  FMNMX.FTZ R0, R148, R0, !PT ;  /* 0x0000000094007209 */ /* 0x000fea0007810000 */
[----:B------:R-:W-:Y:S01]  /*be10*/  MUFU.TANH R236, R28 ;  /* 0x0000001c00ec7308 */ /* 0x000fe20000002400 */
[----:B------:R-:W-:Y:S02]  /*be20*/  FMNMX.FTZ R0, R150, R0, !PT ;  /* 0x0000000096007209 */ /* 0x000fe40007810000 */
[----:B-1----:R-:W-:Y:S02]  /*be30*/  MOV R64, R5 ;  /* 0x0000000500407202 */ /* 0x002fe40000000f00 */
[----:B------:R-:W5:Y:S01]  /*be40*/  LDL R5, [R1+0x8] ;  /* 0x0000080001057983 */ /* 0x000f620000100800 */
[----:B------:R-:W-:Y:S04]  /*be50*/  FMNMX.FTZ R0, R151, R0, !PT ;  /* 0x0000000097007209 */ /* 0x000fe80007810000 */
[----:B------:R-:W1:Y:S01]  /*be60*/  MUFU.TANH R231, R26 ;  /* 0x0000001a00e77308 */ /* 0x000e620000002400 */
[----:B------:R-:W-:Y:S04]  /*be70*/  FMNMX.FTZ R0, R159, R0, !PT ;  /* 0x000000009f007209 */ /* 0x000fe80007810000 */
[----:B------:R-:W-:Y:S04]  /*be80*/  FMNMX.FTZ R0, R160, R0, !PT ;  /* 0x00000000a0007209 */ /* 0x000fe80007810000 */
[----:B------:R-:W-:Y:S01]  /*be90*/  FMNMX.FTZ R0, R181, R0, !PT ;  /* 0x00000000b5007209 */ /* 0x000fe20007810000 */
[----:B------:R-:W1:Y:S03]  /*bea0*/  MUFU.TANH R237, R29 ;  /* 0x0000001d00ed7308 */ /* 0x000e660000002400 */
[----:B------:R-:W-:Y:S04]  /*beb0*/  FMNMX.FTZ R0, R182, R0, !PT ;  /* 0x00000000b6007209 */ /* 0x000fe80007810000 */
[----:B------:R-:W-:Y:S03]  /*bec0*/  FMNMX.FTZ R0, R189, R0, !PT ;  /* 0x00000000bd007209 */ /* 0x000fe60007810000 */
[----:B------:R-:W1:Y:S01]  /*bed0*/  MUFU.TANH R232, R27 ;  /* 0x0000001b00e87308 */ /* 0x000e620000002400 */
[----:B--2---:R-:W-:Y:S02]  /*bee0*/  FMNMX.FTZ R0, R190, R0, !PT ;  /* 0x00000000be007209 */ /* 0x004fe40007810000 */
[----:B-1----:R-:W-:Y:S02]  /*bef0*/  FMNMX.FTZ R2, R231, R2, !PT ;  /* 0x00000002e7027209 */ /* 0x002fe40007810000 */
[----:B------:R-:W-:Y:S05]  /*bf00*/  FMNMX.FTZ R0, R236, R0, !PT ;  /* 0x00000000ec007209 */ /* 0x000fea0007810000 */
[----:B------:R-:W1:Y:S01]  /*bf10*/  MUFU.TANH R238, R30 ;  /* 0x0000001e00ee7308 */ /* 0x000e620000002400 */
[----:B------:R-:W-:Y:S09]  /*bf20*/  FMNMX.FTZ R0, R237, R0, !PT ;  /* 0x00000000ed007209 */ /* 0x000ff20007810000 */
[----:B------:R-:W2:Y:S01]  /*bf30*/  MUFU.TANH R241, R32 ;  /* 0x0000002000f17308 */ /* 0x000ea20000002400 */
[----:B------:R-:W-:Y:S09]  /*bf40*/  FMNMX.FTZ R2, R232, R2, !PT ;  /* 0x00000002e8027209 */ /* 0x000ff20007810000 */
[----:B------:R-:W2:Y:S01]  /*bf50*/  MUFU.TANH R239, R31 ;  /* 0x0000001f00ef7308 */ /* 0x000ea20000002400 */
[----:B-1----:R-:W-:Y:S09]  /*bf60*/  FMNMX.FTZ R2, R238, R2, !PT ;  /* 0x00000002ee027209 */ /* 0x002ff20007810000 */
[----:B------:R-:W1:Y:S01]  /*bf70*/  MUFU.TANH R240, R33 ;  /* 0x0000002100f07308 */ /* 0x000e620000002400 */
[----:B--2---:R-:W-:Y:S09]  /*bf80*/  FMNMX.FTZ R0, R241, R0, !PT ;  /* 0x00000000f1007209 */ /* 0x004ff20007810000 */
[----:B------:R-:W2:Y:S01]  /*bf90*/  MUFU.TANH R248, R36 ;  /* 0x0000002400f87308 */ /* 0x000ea20000002400 */
[----:B------:R-:W-:Y:S09]  /*bfa0*/  FMNMX.FTZ R2, R239, R2, !PT ;  /* 0x00000002ef027209 */ /* 0x000ff20007810000 */
[----:B------:R-:W4:Y:S01]  /*bfb0*/  MUFU.TANH R242, R34 ;  /* 0x0000002200f27308 */ /* 0x000f220000002400 */
[----:B-1----:R-:W-:Y:S09]  /*bfc0*/  FMNMX.FTZ R0, R240, R0, !PT ;  /* 0x00000000f0007209 */ /* 0x002ff20007810000 */
[----:B------:R-:W1:Y:S01]  /*bfd0*/  MUFU.TANH R249, R37 ;  /* 0x0000002500f97308 */ /* 0x000e620000002400 */
[----:B--2---:R-:W-:Y:S09]  /*bfe0*/  FMNMX.FTZ R0, R248, R0, !PT ;  /* 0x00000000f8007209 */ /* 0x004ff20007810000 */
[----:B------:R-:W2:Y:S01]  /*bff0*/  MUFU.TANH R246, R35 ;  /* 0x0000002300f67308 */ /* 0x000ea20000002400 */
[----:B----4-:R-:W-:Y:S09]  /*c000*/  FMNMX.FTZ R2, R242, R2, !PT ;  /* 0x00000002f2027209 */ /* 0x010ff20007810000 */
        /* <DEDUP_REMOVED lines=9> */
[----:B--2---:R-:W-:Y:S04]  /*c0a0*/  FMNMX.FTZ R2, R251, R2, !PT ;  /* 0x00000002fb027209 */ /* 0x004fe80007810000 */
[----:B------:R-:W-:Y:S05]  /*c0b0*/  FMNMX.FTZ R2, R56, R2, !PT ;  /* 0x0000000238027209 */ /* 0x000fea0007810000 */
[----:B------:R-:W2:Y:S01]  /*c0c0*/  MUFU.TANH R163, R45 ;  /* 0x0000002d00a37308 */ /* 0x000ea20000002400 */
[----:B------:R-:W-:Y:S02]  /*c0d0*/  FMNMX.FTZ R2, R57, R2, !PT ;  /* 0x0000000239027209 */ /* 0x000fe40007810000 */
[----:B----4-:R-:W-:Y:S07]  /*c0e0*/  FMNMX.FTZ R0, R191, R0, !PT ;  /* 0x00000000bf007209 */ /* 0x010fee0007810000 */
[----:B------:R-:W4:Y:S01]  /*c0f0*/  MUFU.TANH R244, R48 ;  /* 0x0000003000f47308 */ /* 0x000f220000002400 */
[----:B-1----:R-:W-:Y:S09]  /*c100*/  FMNMX.FTZ R0, R162, R0, !PT ;  /* 0x00000000a2007209 */ /* 0x002ff20007810000 */
[----:B------:R4:W1:Y:S01]  /*c110*/  MUFU.TANH R233, R49 ;  /* 0x0000003100e97308 */ /* 0x0008620000002400 */
[----:B--2---:R-:W-:Y:S09]  /*c120*/  FMNMX.FTZ R0, R163, R0, !PT ;  /* 0x00000000a3007209 */ /* 0x004ff20007810000 */
[----:B------:R-:W2:Y:S10]  /*c130*/  MUFU.TANH R234, R46 ;  /* 0x0000002e00ea7308 */ /* 0x000eb40000002400 */
[----:B------:R-:W3:Y:S01]  /*c140*/  MUFU.TANH R243, R47 ;  /* 0x0000002f00f37308 */ /* 0x000ee20000002400 */
[----:B----4-:R-:W-:Y:S04]  /*c150*/  MOV R49, R244 ;  /* 0x000000f400317202 */ /* 0x010fe80000000f00 */
[----:B------:R-:W-:Y:S05]  /*c160*/  FMNMX.FTZ R0, R49, R0, !PT ;  /* 0x0000000031007209 */ /* 0x000fea0007810000 */
[----:B------:R3:W-:Y:S01]  /*c170*/  MUFU.TANH R9, R60 ;  /* 0x0000003c00097308 */ /* 0x0007e20000002400 */
[----:B-1----:R-:W-:Y:S02]  /*c180*/  FMNMX.FTZ R0, R233, R0, !PT ;  /* 0x00000000e9007209 */ /* 0x002fe40007810000 */
[----:B--2---:R-:W-:Y:S07]  /*c190*/  FMNMX.FTZ R2, R234, R2, !PT ;  /* 0x00000002ea027209 */ /* 0x004fee0007810000 */
[----:B------:R-:W1:Y:S10]  /*c1a0*/  MUFU.TANH R161, R50 ;  /* 0x0000003200a17308 */ /* 0x000e740000002400 */
[----:B------:R-:W2:Y:S01]  /*c1b0*/  MUFU.TANH R50, R52 ;  /* 0x0000003400327308 */ /* 0x000ea20000002400 */
[----:B---3--:R-:W-:Y:S04]  /*c1c0*/  MOV R60, R243 ;  /* 0x000000f3003c7202 */ /* 0x008fe80000000f00 */
[----:B------:R-:W-:Y:S05]  /*c1d0*/  FMNMX.FTZ R2, R60, R2, !PT ;  /* 0x000000023c027209 */ /* 0x000fea0007810000 */
[----:B------:R-:W3:Y:S01]  /*c1e0*/  MUFU.TANH R164, R53 ;  /* 0x0000003500a47308 */ /* 0x000ee20000002400 */
[----:B-1----:R-:W-:Y:S09]  /*c1f0*/  FMNMX.FTZ R2, R161, R2, !PT ;  /* 0x00000002a1027209 */ /* 0x002ff20007810000 */
[----:B------:R1:W-:Y:S01]  /*c200*/  MUFU.TANH R137, R66 ;  /* 0x0000004200897308 */ /* 0x0003e20000002400 */
[----:B--2---:R-:W-:Y:S09]  /*c210*/  FMNMX.FTZ R0, R50, R0, !PT ;  /* 0x0000000032007209 */ /* 0x004ff20007810000 */
[----:B------:R-:W2:Y:S10]  /*c220*/  MUFU.TANH R4, R61 ;  /* 0x0000003d00047308 */ /* 0x000eb40000002400 */
[----:B------:R-:W4:Y:S01]  /*c230*/  MUFU.TANH R245, R54 ;  /* 0x0000003600f57308 */ /* 0x000f220000002400 */
[----:B-1----:R-:W-:Y:S02]  /*c240*/  MOV R66, R3 ;  /* 0x0000000300427202 */ /* 0x002fe40000000f00 */
[----:B------:R-:W-:Y:S02]  /*c250*/  FMNMX.FTZ R3, R235, R2, !PT ;  /* 0x00000002eb037209 */ /* 0x000fe40007810000 */
[----:B---3--:R-:W-:Y:S01]  /*c260*/  FMNMX.FTZ R2, R164, R0, !PT ;  /* 0x00000000a4027209 */ /* 0x008fe20007810000 */
[----:B------:R-:W-:Y:S04]  /*c270*/  FMUL.FTZ R0, R67, c[0x0][0x320] ;  /* 0x0000c80043007a20 */ /* 0x000fe80000410000 */
[----:B------:R4:W-:Y:S01]  /*c280*/  MUFU.TANH R12, R58 ;  /* 0x0000003a000c7308 */ /* 0x0009e20000002400 */
[----:B------:R-:W-:Y:S02]  /*c290*/  FMNMX.FTZ R2, R247, R2, !PT ;  /* 0x00000002f7027209 */ /* 0x000fe40007810000 */
[----:B--2---:R-:W-:Y:S07]  /*c2a0*/  MOV R67, R4 ;  /* 0x0000000400437202 */ /* 0x004fee0000000f00 */
[----:B------:R1:W-:Y:S01]  /*c2b0*/  MUFU.TANH R136, R0 ;  /* 0x0000000000887308 */ /* 0x0003e20000002400 */
[C---:B-----5:R-:W-:Y:S02]  /*c2c0*/  ISETP.GT.AND P0, PT, R230.reuse, R5, PT ;  /* 0x00000005e600720c */ /* 0x060fe40003f04270 */
[----:B------:R-:W-:Y:S07]  /*c2d0*/  IADD3 R230, R230, -0x1, RZ ;  /* 0xffffffffe6e67810 */ /* 0x000fee0007ffe0ff */
[----:B------:R-:W2:Y:S01]  /*c2e0*/  MUFU.TANH R165, R55 ;  /* 0x0000003700a57308 */ /* 0x000ea20000002400 */
[----:B----4-:R-:W-:Y:S04]  /*c2f0*/  MOV R58, R245 ;  /* 0x000000f5003a7202 */ /* 0x010fe80000000f00 */
[----:B------:R-:W-:Y:S05]  /*c300*/  FMNMX.FTZ R3, R58, R3, !PT ;  /* 0x000000033a037209 */ /* 0x000fea0007810000 */
[----:B------:R-:W3:Y:S01]  /*c310*/  MUFU.TANH R65, R65 ;  /* 0x0000004100417308 */ /* 0x000ee20000002400 */
[----:B-1----:R-:W-:Y:S04]  /*c320*/  FMNMX.FTZ R0, R51, R2, !PT ;  /* 0x0000000233007209 */ /* 0x002fe80007810000 */
[----:B------:R-:W-:Y:S05]  /*c330*/  FMNMX.FTZ R0, R9, R0, !PT ;  /* 0x0000000009007209 */ /* 0x000fea0007810000 */
[----:B------:R-:W1:Y:S01]  /*c340*/  MUFU.TANH R48, R59 ;  /* 0x0000003b00307308 */ /* 0x000e620000002400 */
[----:B------:R-:W-:Y:S02]  /*c350*/  FMNMX.FTZ R0, R67, R0, !PT ;  /* 0x0000000043007209 */ /* 0x000fe40007810000 */
[----:B--2---:R-:W-:Y:S02]  /*c360*/  FMNMX.FTZ R3, R165, R3, !PT ;  /* 0x00000003a5037209 */ /* 0x004fe40007810000 */
[----:B------:R-:W-:Y:S02]  /*c370*/  FMNMX.FTZ R69, R66, R0, !PT ;  /* 0x0000000042457209 */ /* 0x000fe40007810000 */
[----:B------:R-:W-:Y:S03]  /*c380*/  FMNMX.FTZ R2, R12, R3, !PT ;  /* 0x000000030c027209 */ /* 0x000fe60007810000 */
[----:B------:R-:W2:Y:S01]  /*c390*/  MUFU.TANH R59, R63 ;  /* 0x0000003f003b7308 */ /* 0x000ea20000002400 */
[----:B---3--:R-:W-:Y:S05]  /*c3a0*/  FMNMX.FTZ R69, R65, R69, !PT ;  /* 0x0000004541457209 */ /* 0x008fea0007810000 */
[----:B------:R-:W3:Y:S01]  /*c3b0*/  SHFL.BFLY PT, R3, R69, 0x2, 0x1f ;  /* 0x0c401f0045037f89 */ /* 0x000ee200000e0000 */
[----:B-1----:R-:W-:Y:S04]  /*c3c0*/  FMNMX.FTZ R2, R48, R2, !PT ;  /* 0x0000000230027209 */ /* 0x002fe80007810000 */
[----:B------:R-:W-:Y:S04]  /*c3d0*/  FMNMX.FTZ R2, R64, R2, !PT ;  /* 0x0000000240027209 */ /* 0x000fe80007810000 */
[----:B--2---:R-:W-:Y:S04]  /*c3e0*/  FMNMX.FTZ R0, R59, R2, !PT ;  /* 0x000000023b007209 */ /* 0x004fe80007810000 */
[----:B------:R-:W-:Y:S04]  /*c3f0*/  FMNMX.FTZ R0, R137, R0, !PT ;  /* 0x0000000089007209 */ /* 0x000fe80007810000 */
[----:B------:R-:W-:Y:S02]  /*c400*/  FMNMX.FTZ R0, R136, R0, !PT ;  /* 0x0000000088007209 */ /* 0x000fe40007810000 */
[----:B---3--:R-:W-:Y:S03]  /*c410*/  FMNMX.FTZ R69, R69, R3, !PT ;  /* 0x0000000345457209 */ /* 0x008fe60007810000 */
[----:B------:R-:W1:Y:S08]  /*c420*/  SHFL.BFLY PT, R2, R0, 0x2, 0x1f ;  /* 0x0c401f0000027f89 */ /* 0x000e7000000e0000 */
[----:B------:R-:W2:Y:S01]  /*c430*/  SHFL.BFLY PT, R4, R69, 0x1, 0x1f ;  /* 0x0c201f0045047f89 */ /* 0x000ea200000e0000 */
[----:B-1----:R-:W-:Y:S07]  /*c440*/  FMNMX.FTZ R0, R0, R2, !PT ;  /* 0x0000000200007209 */ /* 0x002fee0007810000 */
[----:B------:R-:W1:Y:S01]  /*c450*/  SHFL.BFLY PT, R3, R0, 0x1, 0x1f ;  /* 0x0c201f0000037f89 */ /* 0x000e6200000e0000 */
[----:B--2---:R-:W-:Y:S05]  /*c460*/  FMNMX.FTZ R69, R69, R4, !PT ;  /* 0x0000000445457209 */ /* 0x004fea0007810000 */
[C---:B------:R-:W-:Y:S02]  /*c470*/  FMUL.FTZ R138, R69.reuse, c[0x0][0x2d0] ;  /* 0x0000b400458a7a20 */ /* 0x040fe40000410000 */
[----:B------:R-:W-:Y:S01]  /*c480*/  FADD.FTZ R2, -R69, R70 ;  /* 0x0000004645027221 */ /* 0x000fe20000010100 */
[----:B------:R-:W-:Y:S01]  /*c490*/  MOV R70, R9 ;  /* 0x0000000900467202 */ /* 0x000fe20000000f00 */
[--C-:B------:R-:W-:Y:S01]  /*c4a0*/  FFMA.FTZ R4, R139, c[0x0][0x2d0], -R138.reuse ;  /* 0x0000b4008b047a23 */ /* 0x100fe2000001088a */
[----:B------:R-:W-:Y:S01]  /*c4b0*/  MOV R139, R235 ;  /* 0x000000eb008b7202 */ /* 0x000fe20000000f00 */
[--C-:B------:R-:W-:Y:S01]  /*c4c0*/  FFMA.FTZ R7, R153, c[0x0][0x2d0], -R138.reuse ;  /* 0x0000b40099077a23 */ /* 0x100fe2000001088a */
[----:B------:R-:W-:Y:S01]  /*c4d0*/  MOV R153, R12 ;  /* 0x0000000c00997202 */ /* 0x000fe20000000f00 */
[----:B------:R2:W-:Y:S01]  /*c4e0*/  MUFU.EX2 R244, R4 ;  /* 0x0000000400f47308 */ /* 0x0005e20000000800 */
[--C-:B------:R-:W-:Y:S01]  /*c4f0*/  FFMA.FTZ R8, R152, c[0x0][0x2d0], -R138.reuse ;  /* 0x0000b40098087a23 */ /* 0x100fe2000001088a */
[----:B------:R-:W-:Y:S01]  /*c500*/  MOV R152, R165 ;  /* 0x000000a500987202 */ /* 0x000fe20000000f00 */
[----:B------:R-:W-:Y:S01]  /*c510*/  FFMA.FTZ R32, R150, c[0x0][0x2d0], -R138 ;  /* 0x0000b40096207a23 */ /* 0x000fe2000001088a */
[----:B------:R-:W-:Y:S02]  /*c520*/  MOV R150, R66 ;  /* 0x0000004200967202 */ /* 0x000fe40000000f00 */
[----:B-1----:R-:W-:Y:S01]  /*c530*/  FMNMX.FTZ R68, R0, R3, !PT ;  /* 0x0000000300447209 */ /* 0x002fe20007810000 */
[----:B------:R-:W-:Y:S03]  /*c540*/  FMUL.FTZ R0, R2, c[0x0][0x2d0] ;  /* 0x0000b40002007a20 */ /* 0x000fe60000410000 */
[----:B------:R1:W-:Y:S01]  /*c550*/  MUFU.EX2 R245, R7 ;  /* 0x0000000700f57308 */ /* 0x0003e20000000800 */
[----:B------:R-:W-:Y:S05]  /*c560*/  @P0 SHF.R.S32.HI R3, RZ, 0x1f, R230 ;  /* 0x0000001fff030819 */ /* 0x000fea00000114e6 */
[----:B------:R-:W-:Y:S04]  /*c570*/  @P0 IMAD R3, R3, c[0x0][0x1e0], RZ ;  /* 0x0000780003030a24 */ /* 0x000fe800078e02ff */
[----:B------:R3:W-:Y:S01]  /*c580*/  MUFU.EX2 R243, R8 ;  /* 0x0000000800f37308 */ /* 0x0007e20000000800 */
[C---:B------:R-:W-:Y:S02]  /*c590*/  @P0 IMAD R3, R230.reuse, c[0x0][0x1e4], R3 ;  /* 0x00007900e6030a24 */ /* 0x040fe400078e0203 */
[----:B--2---:R-:W-:Y:S05]  /*c5a0*/  @P0 IMAD.WIDE.U32 R4, R230, c[0x0][0x1e0], RZ ;  /* 0x00007800e6040a25 */ /* 0x004fea00078e00ff */
[----:B------:R-:W-:Y:S02]  /*c5b0*/  @P0 SHF.L.U32 R6, R4, 0x7, RZ ;  /* 0x0000000704060819 */ /* 0x000fe400000006ff */
[----:B------:R2:W4:Y:S01]  /*c5c0*/  MUFU.EX2 R2, R0 ;  /* 0x0000000000027308 */ /* 0x0005220000000800 */
[----:B------:R-:W-:Y:S02]  /*c5d0*/  @P0 IADD3 R3, R5, R3, RZ ;  /* 0x0000000305030210 */ /* 0x000fe40007ffe0ff */
[----:B------:R-:W-:Y:S02]  /*c5e0*/  @P0 IADD3 R5, P2, R6, R10, RZ ;  /* 0x0000000a06050210 */ /* 0x000fe40007f5e0ff */
[----:B------:R-:W-:Y:S02]  /*c5f0*/  @P0 SHF.L.U64.HI R3, R4, 0x7, R3 ;  /* 0x0000000704030819 */ /* 0x000fe40000010203 */
[----:B------:R-:W-:Y:S02]  /*c600*/  @P0 LEA R4, P1, R5, c[0x0][0x1c8], 0x1 ;  /* 0x0000720005040a11 */ /* 0x000fe400078208ff */
[----:B-1----:R-:W-:Y:S01]  /*c610*/  @P0 IADD3.X R7, R3, R13, RZ, P2, !PT ;  /* 0x0000000d03070210 */ /* 0x002fe200017fe4ff */
[----:B------:R1:W-:Y:S01]  /*c620*/  MUFU.EX2 R235, R32 ;  /* 0x0000002000eb7308 */ /* 0x0003e20000000800 */
[----:B------:R-:W-:Y:S02]  /*c630*/  @P0 IADD3 R6, P3, P2, R6, 0x40, R10 ;  /* 0x0000004006060810 */ /* 0x000fe40007a7e00a */
[----:B------:R-:W-:Y:S01]  /*c640*/  @P0 LEA.HI.X R5, R5, c[0x0][0x1cc], R7, 0x1, P1 ;  /* 0x0000730005050a11 */ /* 0x000fe200008f0c07 */
[--C-:B------:R-:W-:Y:S01]  /*c650*/  FFMA.FTZ R7, R148, c[0x0][0x2d0], -R138.reuse ;  /* 0x0000b40094077a23 */ /* 0x100fe2000001088a */
[----:B---3--:R-:W-:Y:S02]  /*c660*/  @P0 MOV R8, c[0x0][0x1e0] ;  /* 0x0000780000080a02 */ /* 0x008fe40000000f00 */
[----:B------:R-:W-:Y:S01]  /*c670*/  @P0 IADD3.X R3, R3, RZ, R13, P3, P2 ;  /* 0x000000ff03030210 */ /* 0x000fe20001fe440d */
[----:B------:R3:W-:Y:S01]  /*c680*/  @P0 LDGSTS.E.BYPASS.LTC128B.128 [R228+0x8100], [R4.64], !P6 ;  /* 0x0810000004e40fae */ /* 0x0007e2000f101d46 */
[----:B------:R-:W-:Y:S02]  /*c690*/  @P0 SHF.L.U64.HI R9, R8, R229, c[0x0][0x1e4] ;  /* 0x0000790008090619 */ /* 0x000fe400000102e5 */
[----:B------:R-:W-:Y:S02]  /*c6a0*/  MOV R229, R247 ;  /* 0x000000f700e57202 */ /* 0x000fe40000000f00 */
[----:B------:R5:W-:Y:S01]  /*c6b0*/  MUFU.EX2 R247, R7 ;  /* 0x0000000700f77308 */ /* 0x000be20000000800 */
[----:B------:R-:W-:Y:S01]  /*c6c0*/  @P0 LEA R10, P1, R6, c[0x0][0x1c8], 0x1 ;  /* 0x00007200060a0a11 */ /* 0x000fe200078208ff */
[----:B--2---:R-:W-:Y:S01]  /*c6d0*/  FADD.FTZ R0, -R68, R71 ;  /* 0x0000004744007221 */ /* 0x004fe20000010100 */
[----:B------:R-:W-:Y:S01]  /*c6e0*/  @P0 SHF.L.U32 R8, R8, 0x6, RZ ;  /* 0x0000000608080819 */ /* 0x000fe200000006ff */
[----:B----4-:R-:W-:Y:S01]  /*c6f0*/  FMUL.FTZ R16, R2, R84 ;  /* 0x0000005402107220 */ /* 0x010fe20000410000 */
[----:B------:R-:W-:Y:S01]  /*c700*/  @P0 LEA.HI.X R11, R6, c[0x0][0x1cc], R3, 0x1, P1 ;  /* 0x00007300060b0a11 */ /* 0x000fe200008f0c03 */
[----:B------:R-:W-:Y:S01]  /*c710*/  FMUL.FTZ R3, R68, c[0x0][0x2d0] ;  /* 0x0000b40044037a20 */ /* 0x000fe20000410000 */
[----:B------:R-:W-:Y:S01]  /*c720*/  @P0 IADD3 R6, P1, R4, R8, RZ ;  /* 0x0000000804060210 */ /* 0x000fe20007f3e0ff */
[----:B------:R-:W-:Y:S01]  /*c730*/  FMUL.FTZ R0, R0, c[0x0][0x2d0] ;  /* 0x0000b40000007a20 */ /* 0x000fe20000410000 */
[----:B------:R-:W-:Y:S01]  /*c740*/  MOV R148, R163 ;  /* 0x000000a300947202 */ /* 0x000fe20000000f00 */
[----:B------:R2:W-:Y:S01]  /*c750*/  @P0 LDGSTS.E.BYPASS.LTC128B.128 [R228+0xc100], [R10.64], !P5 ;  /* 0x0c1000000ae40fae */ /* 0x0005e2000e901d46 */
[----:B------:R-:W-:Y:S01]  /*c760*/  MOV R71, R164 ;  /* 0x000000a400477202 */ /* 0x000fe20000000f00 */
[C---:B------:R-:W-:Y:S02]  /*c770*/  FMUL.FTZ R17, R2.reuse, R85 ;  /* 0x0000005502117220 */ /* 0x040fe40000410000 */
[----:B------:R-:W4:Y:S01]  /*c780*/  MUFU.EX2 R0, R0 ;  /* 0x0000000000007308 */ /* 0x000f220000000800 */
[C---:B------:R-:W-:Y:S02]  /*c790*/  FMUL.FTZ R24, R2.reuse, R92 ;  /* 0x0000005c02187220 */ /* 0x040fe40000410000 */
[C---:B------:R-:W-:Y:S02]  /*c7a0*/  FMUL.FTZ R25, R2.reuse, R93 ;  /* 0x0000005d02197220 */ /* 0x040fe40000410000 */
[C---:B-1----:R-:W-:Y:S01]  /*c7b0*/  FMUL.FTZ R32, R2.reuse, R100 ;  /* 0x0000006402207220 */ /* 0x042fe20000410000 */
[----:B------:R-:W-:Y:S01]  /*c7c0*/  MOV R100, R70 ;  /* 0x0000004600647202 */ /* 0x000fe20000000f00 */
[----:B------:R-:W-:Y:S01]  /*c7d0*/  FMUL.FTZ R33, R2, R101 ;  /* 0x0000006502217220 */ /* 0x000fe20000410000 */
[----:B---3--:R-:W-:Y:S01]  /*c7e0*/  @P0 IADD3 R4, P2, R6, R8, RZ ;  /* 0x0000000806040210 */ /* 0x008fe20007f5e0ff */
[--C-:B------:R-:W-:Y:S01]  /*c7f0*/  FFMA.FTZ R40, R157, c[0x0][0x2d0], -R3.reuse ;  /* 0x0000b4009d287a23 */ /* 0x100fe20000010803 */
[----:B------:R-:W-:Y:S01]  /*c800*/  MOV R157, R233 ;  /* 0x000000e9009d7202 */ /* 0x000fe20000000f00 */
[--C-:B-----5:R-:W-:Y:S01]  /*c810*/  FFMA.FTZ R7, R155, c[0x0][0x2d0], -R3.reuse ;  /* 0x0000b4009b077a23 */ /* 0x120fe20000010803 */
[----:B------:R-:W-:Y:S01]  /*c820*/  MOV R155, R162 ;  /* 0x000000a2009b7202 */ /* 0x000fe20000000f00 */
[----:B------:R-:W-:Y:S01]  /*c830*/  FMUL.FTZ R41, R2, R109 ;  /* 0x0000006d02297220 */ /* 0x000fe20000410000 */
[----:B------:R1:W-:Y:S01]  /*c840*/  MUFU.EX2 R162, R40 ;  /* 0x0000002800a27308 */ /* 0x0003e20000000800 */
[----:B------:R-:W-:Y:S01]  /*c850*/  MOV R109, R161 ;  /* 0x000000a1006d7202 */ /* 0x000fe20000000f00 */
[--C-:B------:R-:W-:Y:S01]  /*c860*/  FFMA.FTZ R70, R181, c[0x0][0x2d0], -R138.reuse ;  /* 0x0000b400b5467a23 */ /* 0x100fe2000001088a */
[----:B------:R-:W-:Y:S01]  /*c870*/  MOV R101, R67 ;  /* 0x0000004300657202 */ /* 0x000fe20000000f00 */
[--C-:B------:R-:W-:Y:S02]  /*c880*/  FFMA.FTZ R100, R100, c[0x0][0x2d0], -R138.reuse ;  /* 0x0000b40064647a23 */ /* 0x100fe4000001088a */
[--C-:B------:R-:W-:Y:S02]  /*c890*/  FFMA.FTZ R137, R137, c[0x0][0x2d0], -R3.reuse ;  /* 0x0000b40089897a23 */ /* 0x100fe40000010803 */
[--C-:B------:R-:W-:Y:S02]  /*c8a0*/  FFMA.FTZ R101, R101, c[0x0][0x2d0], -R138.reuse ;  /* 0x0000b40065657a23 */ /* 0x100fe4000001088a */
[----:B------:R3:W-:Y:S01]  /*c8b0*/  MUFU.EX2 R165, R7 ;  /* 0x0000000700a57308 */ /* 0x0007e20000000800 */
[--C-:B--2---:R-:W-:Y:S01]  /*c8c0*/  FFMA.FTZ R10, R156, c[0x0][0x2d0], -R3.reuse ;  /* 0x0000b4009c0a7a23 */ /* 0x104fe20000010803 */
[----:B------:R-:W-:Y:S01]  /*c8d0*/  MOV R156, R234 ;  /* 0x000000ea009c7202 */ /* 0x000fe20000000f00 */
[C---:B----4-:R-:W-:Y:S02]  /*c8e0*/  FMUL.FTZ R11, R0.reuse, R79 ;  /* 0x0000004f000b7220 */ /* 0x050fe40000410000 */
[C---:B------:R-:W-:Y:S02]  /*c8f0*/  FMUL.FTZ R18, R0.reuse, R86 ;  /* 0x0000005600127220 */ /* 0x040fe40000410000 */
[C---:B------:R-:W-:Y:S02]  /*c900*/  FMUL.FTZ R19, R0.reuse, R87 ;  /* 0x0000005700137220 */ /* 0x040fe40000410000 */
[C---:B------:R-:W-:Y:S01]  /*c910*/  FMUL.FTZ R26, R0.reuse, R94 ;  /* 0x0000005e001a7220 */ /* 0x040fe20000410000 */
[----:B------:R2:W4:Y:S01]  /*c920*/  MUFU.EX2 R164, R10 ;  /* 0x0000000a00a47308 */ /* 0x0005220000000800 */
[C---:B------:R-:W-:Y:S02]  /*c930*/  FMUL.FTZ R27, R0.reuse, R95 ;  /* 0x0000005f001b7220 */ /* 0x040fe40000410000 */
[C---:B------:R-:W-:Y:S01]  /*c940*/  FMUL.FTZ R34, R0.reuse, R102 ;  /* 0x0000006600227220 */ /* 0x040fe20000410000 */
[----:B------:R-:W-:Y:S01]  /*c950*/  MOV R102, R71 ;  /* 0x0000004700667202 */ /* 0x000fe20000000f00 */
[----:B------:R-:W-:Y:S01]  /*c960*/  FMUL.FTZ R35, R0, R103 ;  /* 0x0000006700237220 */ /* 0x000fe20000410000 */
[----:B------:R-:W-:Y:S01]  /*c970*/  MOV R103, R152 ;  /* 0x0000009800677202 */ /* 0x000fe20000000f00 */
[----:B-1----:R-:W-:Y:S01]  /*c980*/  FMUL.FTZ R40, R2, R108 ;  /* 0x0000006c02287220 */ /* 0x002fe20000410000 */
[----:B------:R-:W-:Y:S01]  /*c990*/  MOV R152, R59 ;  /* 0x0000003b00987202 */ /* 0x000fe20000000f00 */
[C---:B------:R-:W-:Y:S01]  /*c9a0*/  FMUL.FTZ R42, R0.reuse, R110 ;  /* 0x0000006e002a7220 */ /* 0x040fe20000410000 */
[----:B------:R-:W-:Y:S01]  /*c9b0*/  MOV R110, R49 ;  /* 0x00000031006e7202 */ /* 0x000fe20000000f00 */
[----:B------:R-:W-:Y:S01]  /*c9c0*/  FMUL.FTZ R43, R0, R111 ;  /* 0x0000006f002b7220 */ /* 0x000fe20000410000 */
[----:B------:R-:W-:Y:S01]  /*c9d0*/  MOV R108, R139 ;  /* 0x0000008b006c7202 */ /* 0x000fe20000000f00 */
[----:B------:R-:W-:Y:S01]  /*c9e0*/  FMUL.FTZ R49, R2, R117 ;  /* 0x0000007502317220 */ /* 0x000fe20000410000 */
[----:B---3--:R-:W-:Y:S01]  /*c9f0*/  @P0 IADD3.X R7, R5, R9, RZ, P1, !PT ;  /* 0x0000000905070210 */ /* 0x008fe20000ffe4ff */
[----:B------:R-:W-:Y:S01]  /*ca00*/  FMUL.FTZ R59, R0, R127 ;  /* 0x0000007f003b7220 */ /* 0x000fe20000410000 */
[----:B------:R-:W-:Y:S01]  /*ca10*/  @P0 IADD3 R8, P1, R4, R8, RZ ;  /* 0x0000000804080210 */ /* 0x000fe20007f3e0ff */
[C---:B------:R-:W-:Y:S01]  /*ca20*/  FMUL.FTZ R66, R0.reuse, R134 ;  /* 0x0000008600427220 */ /* 0x040fe20000410000 */
[-C--:B------:R-:W-:Y:S01]  /*ca30*/  @P0 IADD3.X R5, R7, R9.reuse, RZ, P2, !PT ;  /* 0x0000000907050210 */ /* 0x080fe200017fe4ff */
[----:B------:R1:W-:Y:S01]  /*ca40*/  @P0 LDGSTS.E.BYPASS.LTC128B.128 [R228+0x9100], [R6.64], !P6 ;  /* 0x0910000006e40fae */ /* 0x0003e2000f101d46 */
[----:B------:R-:W-:Y:S01]  /*ca50*/  MOV R139, R48 ;  /* 0x00000030008b7202 */ /* 0x000fe20000000f00 */
[--C-:B------:R-:W-:Y:S01]  /*ca60*/  FFMA.FTZ R48, R159, c[0x0][0x2d0], -R138.reuse ;  /* 0x0000b4009f307a23 */ /* 0x100fe2000001088a */
[----:B------:R-:W-:Y:S01]  /*ca70*/  @P0 IADD3.X R9, R5, R9, RZ, P1, !PT ;  /* 0x0000000905090210 */ /* 0x000fe20000ffe4ff */
[C---:B------:R-:W-:Y:S01]  /*ca80*/  FMUL.FTZ R67, R0.reuse, R135 ;  /* 0x0000008700437220 */ /* 0x040fe20000410000 */
[----:B------:R-:W-:Y:S01]  /*ca90*/  MOV R111, R60 ;  /* 0x0000003c006f7202 */ /* 0x000fe20000000f00 */
[C---:B--2---:R-:W-:Y:S01]  /*caa0*/  FMUL.FTZ R10, R0.reuse, R78 ;  /* 0x0000004e000a7220 */ /* 0x044fe20000410000 */
[----:B------:R2:W-:Y:S01]  /*cab0*/  MUFU.EX2 R233, R48 ;  /* 0x0000003000e97308 */ /* 0x0005e20000000800 */
[----:B------:R1:W-:Y:S01]  /*cac0*/  @P0 LDGSTS.E.BYPASS.LTC128B.128 [R228+0xd100], [R6.64+0x80], !P5 ;  /* 0x0d10008006e40fae */ /* 0x0003e2000e901d46 */
[----:B------:R-:W-:Y:S01]  /*cad0*/  MOV R159, R148 ;  /* 0x00000094009f7202 */ /* 0x000fe20000000f00 */
[--C-:B------:R-:W-:Y:S01]  /*cae0*/  FFMA.FTZ R71, R241, c[0x0][0x2d0], -R138.reuse ;  /* 0x0000b400f1477a23 */ /* 0x100fe2000001088a */
[----:B------:R-:W-:Y:S02]  /*caf0*/  MOV R148, R153 ;  /* 0x0000009900947202 */ /* 0x000fe40000000f00 */
[----:B------:R-:W-:Y:S01]  /*cb00*/  MOV R153, R51 ;  /* 0x0000003300997202 */ /* 0x000fe20000000f00 */
[----:B------:R-:W-:Y:S01]  /*cb10*/  FMUL.FTZ R51, R0, R119 ;  /* 0x0000007700337220 */ /* 0x000fe20000410000 */
[----:B------:R-:W-:Y:S01]  /*cb20*/  MOV R119, R155 ;  /* 0x0000009b00777202 */ /* 0x000fe20000000f00 */
[----:B------:R3:W-:Y:S01]  /*cb30*/  @P0 LDGSTS.E.BYPASS.LTC128B.128 [R228+0xa100], [R4.64], !P6 ;  /* 0x0a10000004e40fae */ /* 0x0007e2000f101d46 */
[----:B------:R-:W-:Y:S01]  /*cb40*/  MOV R155, R64 ;  /* 0x00000040009b7202 */ /* 0x000fe20000000f00 */
[C---:B------:R-:W-:Y:S06]  /*cb50*/  FMUL.FTZ R64, R2.reuse, R132 ;  /* 0x0000008402407220 */ /* 0x040fec0000410000 */
[----:B------:R3:W-:Y:S01]  /*cb60*/  @P0 LDGSTS.E.BYPASS.LTC128B.128 [R228+0xe100], [R4.64+0x80], !P5 ;  /* 0x0e10008004e40fae */ /* 0x0007e2000e901d46 */
[----:B--2---:R-:W-:Y:S07]  /*cb70*/  FMUL.FTZ R48, R2, R116 ;  /* 0x0000007402307220 */ /* 0x004fee0000410000 */
[----:B------:R2:W-:Y:S01]  /*cb80*/  @P0 LDGSTS.E.BYPASS.LTC128B.128 [R228+0xb100], [R8.64], !P6 ;  /* 0x0b10000008e40fae */ /* 0x0005e2000f101d46 */
[C---:B-1----:R-:W-:Y:S01]  /*cb90*/  FMUL.FTZ R6, R0.reuse, R74 ;  /* 0x0000004a00067220 */ /* 0x042fe20000410000 */
[----:B------:R-:W-:Y:S01]  /*cba0*/  F2FP.PACK_AB R74, R247, R243 ;  /* 0x000000f3f74a723e */ /* 0x000fe200000000ff */
[----:B------:R-:W-:Y:S05]  /*cbb0*/  FMUL.FTZ R7, R0, R75 ;  /* 0x0000004b00077220 */ /* 0x000fea0000410000 */
[----:B------:R2:W-:Y:S08]  /*cbc0*/  @P0 LDGSTS.E.BYPASS.LTC128B.128 [R228+0xf100], [R8.64+0x80], !P5 ;  /* 0x0f10008008e40fae */ /* 0x0005f0000e901d46 */
[----:B------:R-:W1:Y:S01]  /*cbd0*/  LDSM.16.MT88.4 R12, [R200] ;  /* 0x00000000c80c783b */ /* 0x000e620000004200 */
[--C-:B---3--:R-:W-:Y:S01]  /*cbe0*/  FFMA.FTZ R4, R149, c[0x0][0x2d0], -R3.reuse ;  /* 0x0000b40095047a23 */ /* 0x108fe20000010803 */
[----:B------:R-:W-:Y:S01]  /*cbf0*/  MOV R149, R65 ;  /* 0x0000004100957202 */ /* 0x000fe20000000f00 */
[----:B------:R-:W-:Y:S01]  /*cc00*/  FMUL.FTZ R5, R2, R73 ;  /* 0x0000004902057220 */ /* 0x000fe20000410000 */
[----:B----4-:R-:W-:Y:S01]  /*cc10*/  F2FP.PACK_AB R73, R164, R165 ;  /* 0x000000a5a449723e */ /* 0x010fe200000000ff */
[----:B------:R3:W-:Y:S03]  /*cc20*/  MUFU.EX2 R163, R4 ;  /* 0x0000000400a37308 */ /* 0x0007e60000000800 */
[----:B------:R-:W4:Y:S01]  /*cc30*/  LDSM.16.MT88.4 R20, [R204] ;  /* 0x00000000cc14783b */ /* 0x000f220000004200 */
[C---:B------:R-:W-:Y:S07]  /*cc40*/  FMUL.FTZ R65, R2.reuse, R133 ;  /* 0x0000008502417220 */ /* 0x040fee0000410000 */
[----:B------:R-:W5:Y:S01]  /*cc50*/  LDSM.16.MT88.4 R28, [R203] ;  /* 0x00000000cb1c783b */ /* 0x000f620000004200 */
[C---:B--2---:R-:W-:Y:S02]  /*cc60*/  FMUL.FTZ R8, R2.reuse, R76 ;  /* 0x0000004c02087220 */ /* 0x044fe40000410000 */
[----:B------:R-:W-:Y:S05]  /*cc70*/  FMUL.FTZ R9, R2, R77 ;  /* 0x0000004d02097220 */ /* 0x000fea0000410000 */
[----:B------:R-:W2:Y:S01]  /*cc80*/  LDSM.16.MT88.4 R36, [R223] ;  /* 0x00000000df24783b */ /* 0x000ea20000004200 */
[--C-:B---3--:R-:W-:Y:S07]  /*cc90*/  FFMA.FTZ R4, R154, c[0x0][0x2d0], -R3.reuse ;  /* 0x0000b4009a047a23 */ /* 0x108fee0000010803 */
[----:B------:R-:W3:Y:S01]  /*cca0*/  LDSM.16.MT88.4 R44, [R200+0x4000] ;  /* 0x00400000c82c783b */ /* 0x000ee20000004200 */
[----:B------:R-:W-:Y:S01]  /*ccb0*/  MOV R154, R229 ;  /* 0x000000e5009a7202 */ /* 0x000fe20000000f00 */
[----:B------:R1:W1:Y:S06]  /*ccc0*/  MUFU.EX2 R166, R4 ;  /* 0x0000000400a67308 */ /* 0x00026c0000000800 */
[----:B------:R-:W2:Y:S04]  /*ccd0*/  LDSM.16.MT88.4 R52, [R204+0x4000] ;  /* 0x00400000cc34783b */ /* 0x000ea80000004200 */
[----:B------:R3:W-:Y:S04]  /*cce0*/  MUFU.EX2 R229, R70 ;  /* 0x0000004600e57308 */ /* 0x0007e80000000800 */
[----:B------:R-:W2:Y:S08]  /*ccf0*/  LDSM.16.MT88.4 R60, [R203+0x4000] ;  /* 0x00400000cb3c783b */ /* 0x000eb00000004200 */
[----:B------:R-:W2:Y:S01]  /*cd00*/  LDSM.16.MT88.4 R76, [R206+0x4000] ;  /* 0x00400000ce4c783b */ /* 0x000ea20000004200 */
[----:B-1----:R-:W-:Y:S01]  /*cd10*/  FMUL.FTZ R4, R2, R72 ;  /* 0x0000004802047220 */ /* 0x002fe20000410000 */
[----:B------:R-:W-:Y:S02]  /*cd20*/  F2FP.PACK_AB R72, R245, R244 ;  /* 0x000000f4f548723e */ /* 0x000fe400000000ff */
[----:B------:R-:W-:Y:S04]  /*cd30*/  F2FP.PACK_AB R75, R166, R163 ;  /* 0x000000a3a64b723e */ /* 0x000fe800000000ff */
[----:B------:R-:W-:Y:S03]  /*cd40*/  LDSM.16.MT88.4 R84, [R204+0x800] ;  /* 0x00080000cc54783b */ /* 0x000fe60000004200 */
[C---:B------:R-:W-:Y:S05]  /*cd50*/  HMMA.16816.F32 R4, R72.reuse, R12, R4 ;  /* 0x0000000c4804723c */ /* 0x040fea0000001804 */
[----:B------:R-:W-:Y:S01]  /*cd60*/  LDSM.16.MT88.4 R92, [R203+0x4800] ;  /* 0x00480000cb5c783b */ /* 0x000fe20000004200 */
[--C-:B---3--:R-:W-:Y:S02]  /*cd70*/  FFMA.FTZ R70, R182, c[0x0][0x2d0], -R138.reuse ;  /* 0x0000b400b6467a23 */ /* 0x108fe4000001088a */
[C---:B------:R-:W-:Y:S01]  /*cd80*/  FMUL.FTZ R12, R2.reuse, R80 ;  /* 0x00000050020c7220 */ /* 0x040fe20000410000 */
[C---:B------:R-:W-:Y:S04]  /*cd90*/  HMMA.16816.F32 R8, R72.reuse, R14, R8 ;  /* 0x0000000e4808723c */ /* 0x040fe80000001808 */
[----:B------:R-:W0:Y:S01]  /*cda0*/  LDGDEPBAR ;  /* 0x00000000000079af */ /* 0x000e220000000000 */
[----:B------:R-:W-:Y:S02]  /*cdb0*/  FMUL.FTZ R13, R2, R81 ;  /* 0x00000051020d7220 */ /* 0x000fe40000410000 */
[C---:B------:R-:W-:Y:S02]  /*cdc0*/  FMUL.FTZ R14, R0.reuse, R82 ;  /* 0x00000052000e7220 */ /* 0x040fe40000410000 */
[----:B------:R-:W-:Y:S03]  /*cdd0*/  FMUL.FTZ R15, R0, R83 ;  /* 0x00000053000f7220 */ /* 0x000fe60000410000 */
[----:B------:R-:W1:Y:S04]  /*cde0*/  LDSM.16.MT88.4 R80, [R200+0x800] ;  /* 0x00080000c850783b */ /* 0x000e680000004200 */
[C---:B----4-:R-:W-:Y:S07]  /*cdf0*/  HMMA.16816.F32 R12, R72.reuse, R20, R12 ;  /* 0x00000014480c723c */ /* 0x050fee000000180c */
[C---:B------:R-:W-:Y:S01]  /*ce00*/  FMUL.FTZ R20, R2.reuse, R88 ;  /* 0x0000005802147220 */ /* 0x040fe20000410000 */
[C---:B------:R-:W-:Y:S04]  /*ce10*/  HMMA.16816.F32 R16, R72.reuse, R22, R16 ;  /* 0x000000164810723c */ /* 0x040fe80000001810 */
[----:B------:R-:W-:Y:S03]  /*ce20*/  FMUL.FTZ R21, R2, R89 ;  /* 0x0000005902157220 */ /* 0x000fe60000410000 */
[C---:B------:R-:W-:Y:S02]  /*ce30*/  FMUL.FTZ R22, R0.reuse, R90 ;  /* 0x0000005a00167220 */ /* 0x040fe40000410000 */
[----:B------:R-:W-:Y:S02]  /*ce40*/  FMUL.FTZ R23, R0, R91 ;  /* 0x0000005b00177220 */ /* 0x000fe40000410000 */
[----:B------:R-:W3:Y:S05]  /*ce50*/  LDSM.16.MT88.4 R88, [R203+0x800] ;  /* 0x00080000cb58783b */ /* 0x000eea0000004200 */
[C---:B-----5:R-:W-:Y:S07]  /*ce60*/  HMMA.16816.F32 R20, R72.reuse, R28, R20 ;  /* 0x0000001c4814723c */ /* 0x060fee0000001814 */
[C---:B------:R-:W-:Y:S01]  /*ce70*/  FMUL.FTZ R28, R2.reuse, R96 ;  /* 0x00000060021c7220 */ /* 0x040fe20000410000 */
[C---:B------:R-:W-:Y:S04]  /*ce80*/  HMMA.16816.F32 R24, R72.reuse, R30, R24 ;  /* 0x0000001e4818723c */ /* 0x040fe80000001818 */
[----:B------:R-:W-:Y:S03]  /*ce90*/  FMUL.FTZ R29, R2, R97 ;  /* 0x00000061021d7220 */ /* 0x000fe60000410000 */
[C---:B------:R-:W-:Y:S02]  /*cea0*/  FMUL.FTZ R30, R0.reuse, R98 ;  /* 0x00000062001e7220 */ /* 0x040fe40000410000 */
[----:B------:R-:W-:Y:S02]  /*ceb0*/  FMUL.FTZ R31, R0, R99 ;  /* 0x00000063001f7220 */ /* 0x000fe40000410000 */
[----:B------:R-:W-:Y:S05]  /*cec0*/  LDSM.16.MT88.4 R96, [R204+0x1000] ;  /* 0x00100000cc60783b */ /* 0x000fea0000004200 */
[C---:B--2---:R-:W-:Y:S07]  /*ced0*/  HMMA.16816.F32 R28, R72.reuse, R36, R28 ;  /* 0x00000024481c723c */ /* 0x044fee000000181c */
[--C-:B------:R-:W-:Y:S01]  /*cee0*/  FFMA.FTZ R36, R151, c[0x0][0x2d0], -R138.reuse ;  /* 0x0000b40097247a23 */ /* 0x100fe2000001088a */
[C---:B------:R-:W-:Y:S03]  /*cef0*/  HMMA.16816.F32 R32, R72.reuse, R38, R32 ;  /* 0x000000264820723c */ /* 0x040fe60000001820 */
[----:B------:R2:W-:Y:S01]  /*cf00*/  MUFU.EX2 R234, R36 ;  /* 0x0000002400ea7308 */ /* 0x0005e20000000800 */
[----:B------:R-:W-:Y:S01]  /*cf10*/  FMUL.FTZ R37, R2, R105 ;  /* 0x0000006902257220 */ /* 0x000fe20000410000 */
[----:B------:R-:W-:Y:S01]  /*cf20*/  MOV R151, R58 ;  /* 0x0000003a00977202 */ /* 0x000fe20000000f00 */
[C---:B------:R-:W-:Y:S02]  /*cf30*/  FMUL.FTZ R58, R0.reuse, R126 ;  /* 0x0000007e003a7220 */ /* 0x040fe40000410000 */
[C---:B------:R-:W-:Y:S04]  /*cf40*/  FMUL.FTZ R38, R0.reuse, R106 ;  /* 0x0000006a00267220 */ /* 0x040fe80000410000 */
[----:B------:R-:W-:Y:S02]  /*cf50*/  FMUL.FTZ R39, R0, R107 ;  /* 0x0000006b00277220 */ /* 0x000fe40000410000 */
[----:B--2---:R-:W-:Y:S07]  /*cf60*/  FMUL.FTZ R36, R2, R104 ;  /* 0x0000006802247220 */ /* 0x004fee0000410000 */
[C---:B------:R-:W-:Y:S07]  /*cf70*/  HMMA.16816.F32 R36, R72.reuse, R44, R36 ;  /* 0x0000002c4824723c */ /* 0x040fee0000001824 */
[--C-:B------:R-:W-:Y:S01]  /*cf80*/  FFMA.FTZ R44, R158, c[0x0][0x2d0], -R3.reuse ;  /* 0x0000b4009e2c7a23 */ /* 0x100fe20000010803 */
[C---:B------:R-:W-:Y:S03]  /*cf90*/  HMMA.16816.F32 R40, R72.reuse, R46, R40 ;  /* 0x0000002e4828723c */ /* 0x040fe60000001828 */
[----:B------:R2:W-:Y:S01]  /*cfa0*/  MUFU.EX2 R161, R44 ;  /* 0x0000002c00a17308 */ /* 0x0005e20000000800 */
[----:B------:R-:W-:Y:S01]  /*cfb0*/  FMUL.FTZ R45, R2, R113 ;  /* 0x00000071022d7220 */ /* 0x000fe20000410000 */
[----:B------:R-:W-:Y:S02]  /*cfc0*/  MOV R158, R156 ;  /* 0x0000009c009e7202 */ /* 0x000fe40000000f00 */
[C---:B------:R-:W-:Y:S01]  /*cfd0*/  FMUL.FTZ R46, R0.reuse, R114 ;  /* 0x00000072002e7220 */ /* 0x040fe20000410000 */
[----:B------:R-:W-:Y:S01]  /*cfe0*/  MOV R156, R50 ;  /* 0x00000032009c7202 */ /* 0x000fe20000000f00 */
[C---:B------:R-:W-:Y:S03]  /*cff0*/  FMUL.FTZ R47, R0.reuse, R115 ;  /* 0x00000073002f7220 */ /* 0x040fe60000410000 */
[----:B------:R-:W-:Y:S02]  /*d000*/  FMUL.FTZ R50, R0, R118 ;  /* 0x0000007600327220 */ /* 0x000fe40000410000 */
[----:B--2---:R-:W-:Y:S07]  /*d010*/  FMUL.FTZ R44, R2, R112 ;  /* 0x00000070022c7220 */ /* 0x004fee0000410000 */
[C---:B------:R-:W-:Y:S07]  /*d020*/  HMMA.16816.F32 R44, R72.reuse, R52, R44 ;  /* 0x00000034482c723c */ /* 0x040fee000000182c */
[--C-:B------:R-:W-:Y:S01]  /*d030*/  FFMA.FTZ R52, R160, c[0x0][0x2d0], -R138.reuse ;  /* 0x0000b400a0347a23 */ /* 0x100fe2000001088a */
[C---:B------:R-:W-:Y:S03]  /*d040*/  HMMA.16816.F32 R48, R72.reuse, R54, R48 ;  /* 0x000000364830723c */ /* 0x040fe60000001830 */
[----:B------:R2:W4:Y:S01]  /*d050*/  MUFU.EX2 R118, R52 ;  /* 0x0000003400767308 */ /* 0x0005220000000800 */
[C---:B------:R-:W-:Y:S01]  /*d060*/  FMUL.FTZ R53, R2.reuse, R121 ;  /* 0x0000007902357220 */ /* 0x040fe20000410000 */
[----:B------:R-:W-:Y:S02]  /*d070*/  MOV R121, R191 ;  /* 0x000000bf00797202 */ /* 0x000fe40000000f00 */
[----:B------:R-:W-:Y:S01]  /*d080*/  MOV R160, R57 ;  /* 0x0000003900a07202 */ /* 0x000fe20000000f00 */
[----:B------:R-:W-:Y:S04]  /*d090*/  FMUL.FTZ R57, R2, R125 ;  /* 0x0000007d02397220 */ /* 0x000fe80000410000 */
[C---:B------:R-:W-:Y:S01]  /*d0a0*/  FMUL.FTZ R54, R0.reuse, R122 ;  /* 0x0000007a00367220 */ /* 0x040fe20000410000 */
[----:B------:R5:W-:Y:S01]  /*d0b0*/  MUFU.EX2 R191, R70 ;  /* 0x0000004600bf7308 */ /* 0x000be20000000800 */
[----:B------:R-:W-:Y:S02]  /*d0c0*/  FMUL.FTZ R55, R0, R123 ;  /* 0x0000007b00377220 */ /* 0x000fe40000410000 */
[----:B--2---:R-:W-:Y:S01]  /*d0d0*/  FMUL.FTZ R52, R2, R120 ;  /* 0x0000007802347220 */ /* 0x004fe20000410000 */
[----:B------:R-:W-:Y:S01]  /*d0e0*/  MOV R120, R56 ;  /* 0x0000003800787202 */ /* 0x000fe20000000f00 */
[--C-:B------:R-:W-:Y:S05]  /*d0f0*/  FFMA.FTZ R56, R167, c[0x0][0x2d0], -R3.reuse ;  /* 0x0000b400a7387a23 */ /* 0x100fea0000010803 */
[----:B------:R2:W-:Y:S01]  /*d100*/  MUFU.EX2 R117, R56 ;  /* 0x0000003800757308 */ /* 0x0005e20000000800 */
[C---:B------:R-:W-:Y:S03]  /*d110*/  HMMA.16816.F32 R52, R72.reuse, R60, R52 ;  /* 0x0000003c4834723c */ /* 0x040fe60000001834 */
[--C-:B-----5:R-:W-:Y:S04]  /*d120*/  FFMA.FTZ R70, R183, c[0x0][0x2d0], -R3.reuse ;  /* 0x0000b400b7467a23 */ /* 0x120fe80000010803 */
[--C-:B------:R-:W-:Y:S02]  /*d130*/  FFMA.FTZ R60, R180, c[0x0][0x2d0], -R3.reuse ;  /* 0x0000b400b43c7a23 */ /* 0x100fe40000010803 */
[----:B------:R5:W-:Y:S03]  /*d140*/  MUFU.EX2 R125, R70 ;  /* 0x00000046007d7308 */ /* 0x000be60000000800 */
[C---:B------:R-:W-:Y:S07]  /*d150*/  FMUL.FTZ R61, R2.reuse, R129 ;  /* 0x00000081023d7220 */ /* 0x040fee0000410000 */
[----:B------:R1:W1:Y:S01]  /*d160*/  MUFU.EX2 R116, R60 ;  /* 0x0000003c00747308 */ /* 0x0002620000000800 */
[----:B--2---:R-:W-:Y:S07]  /*d170*/  FMUL.FTZ R56, R2, R124 ;  /* 0x0000007c02387220 */ /* 0x004fee0000410000 */
[C---:B------:R-:W-:Y:S03]  /*d180*/  HMMA.16816.F32 R56, R72.reuse, R62, R56 ;  /* 0x0000003e4838723c */ /* 0x040fe60000001838 */
[--C-:B-----5:R-:W-:Y:S02]  /*d190*/  FFMA.FTZ R70, R188, c[0x0][0x2d0], -R3.reuse ;  /* 0x0000b400bc467a23 */ /* 0x120fe40000010803 */
[----:B------:R2:W-:Y:S02]  /*d1a0*/  MUFU.EX2 R188, R71 ;  /* 0x0000004700bc7308 */ /* 0x0005e40000000800 */
[C---:B------:R-:W-:Y:S02]  /*d1b0*/  FMUL.FTZ R62, R0.reuse, R130 ;  /* 0x00000082003e7220 */ /* 0x040fe40000410000 */
[----:B------:R-:W-:Y:S03]  /*d1c0*/  FMUL.FTZ R63, R0, R131 ;  /* 0x00000083003f7220 */ /* 0x000fe60000410000 */
[----:B-1----:R-:W-:Y:S03]  /*d1d0*/  FMUL.FTZ R60, R2, R128 ;  /* 0x00000080023c7220 */ /* 0x002fe60000410000 */
[----:B------:R1:W5:Y:S04]  /*d1e0*/  MUFU.EX2 R124, R70 ;  /* 0x00000046007c7308 */ /* 0x0003680000000800 */
[C---:B------:R-:W-:Y:S08]  /*d1f0*/  HMMA.16816.F32 R60, R72.reuse, R76, R60 ;  /* 0x0000004c483c723c */ /* 0x040ff0000000183c */
[----:B------:R-:W-:Y:S01]  /*d200*/  HMMA.16816.F32 R64, R72, R78, R64 ;  /* 0x0000004e4840723c */ /* 0x000fe20000001840 */
[----:B------:R-:W3:Y:S03]  /*d210*/  LDSM.16.MT88.4 R76, [R206+0x800] ;  /* 0x00080000ce4c783b */ /* 0x000ee60000004200 */
[--C-:B--2---:R-:W-:Y:S02]  /*d220*/  FFMA.FTZ R71, R152, c[0x0][0x2d0], -R3.reuse ;  /* 0x0000b40098477a23 */ /* 0x104fe40000010803 */
[----:B------:R-:W-:Y:S01]  /*d230*/  MUFU.EX2 R152, R100 ;  /* 0x0000006400987308 */ /* 0x000fe20000000800 */
[----:B----4-:R-:W-:Y:S02]  /*d240*/  F2FP.PACK_AB R74, R118, R233 ;  /* 0x000000e9764a723e */ /* 0x010fe400000000ff */
[----:B------:R-:W-:Y:S03]  /*d250*/  F2FP.PACK_AB R75, R116, R117 ;  /* 0x00000075744b723e */ /* 0x000fe600000000ff */
[--C-:B-1----:R-:W-:Y:S01]  /*d260*/  FFMA.FTZ R70, R189, c[0x0][0x2d0], -R138.reuse ;  /* 0x0000b400bd467a23 */ /* 0x102fe2000001088a */
[----:B------:R-:W-:Y:S02]  /*d270*/  F2FP.PACK_AB R72, R234, R235 ;  /* 0x000000ebea48723e */ /* 0x000fe400000000ff */
[----:B------:R-:W-:Y:S01]  /*d280*/  F2FP.PACK_AB R73, R161, R162 ;  /* 0x000000a2a149723e */ /* 0x000fe200000000ff */
[----:B------:R1:W-:Y:S06]  /*d290*/  MUFU.EX2 R127, R70 ;  /* 0x00000046007f7308 */ /* 0x0003ec0000000800 */
[C---:B------:R-:W-:Y:S08]  /*d2a0*/  HMMA.16816.F32 R4, R72.reuse, R80, R4 ;  /* 0x000000504804723c */ /* 0x040ff00000001804 */
[C---:B------:R-:W-:Y:S01]  /*d2b0*/  HMMA.16816.F32 R8, R72.reuse, R82, R8 ;  /* 0x000000524808723c */ /* 0x040fe20000001808 */
[----:B------:R-:W2:Y:S07]  /*d2c0*/  LDSM.16.MT88.4 R80, [R200+0x4800] ;  /* 0x00480000c850783b */ /* 0x000eae0000004200 */
[C---:B------:R-:W-:Y:S04]  /*d2d0*/  HMMA.16816.F32 R12, R72.reuse, R84, R12 ;  /* 0x00000054480c723c */ /* 0x040fe8000000180c */
[--C-:B-1----:R-:W-:Y:S04]  /*d2e0*/  FFMA.FTZ R70, R190, c[0x0][0x2d0], -R138.reuse ;  /* 0x0000b400be467a23 */ /* 0x102fe8000001088a */
[C---:B------:R-:W-:Y:S01]  /*d2f0*/  HMMA.16816.F32 R16, R72.reuse, R86, R16 ;  /* 0x000000564810723c */ /* 0x040fe20000001810 */
[----:B------:R1:W4:Y:S01]  /*d300*/  MUFU.EX2 R126, R70 ;  /* 0x00000046007e7308 */ /* 0x0003220000000800 */
[----:B------:R-:W4:Y:S06]  /*d310*/  LDSM.16.MT88.4 R84, [R204+0x4800] ;  /* 0x00480000cc54783b */ /* 0x000f2c0000004200 */
[C---:B---3--:R-:W-:Y:S08]  /*d320*/  HMMA.16816.F32 R20, R72.reuse, R88, R20 ;  /* 0x000000584814723c */ /* 0x048ff00000001814 */
[C---:B------:R-:W-:Y:S01]  /*d330*/  HMMA.16816.F32 R24, R72.reuse, R90, R24 ;  /* 0x0000005a4818723c */ /* 0x040fe20000001818 */
[----:B------:R-:W3:Y:S07]  /*d340*/  LDSM.16.MT88.4 R88, [R206+0x4800] ;  /* 0x00480000ce58783b */ /* 0x000eee0000004200 */
[C---:B------:R-:W-:Y:S04]  /*d350*/  HMMA.16816.F32 R28, R72.reuse, R76, R28 ;  /* 0x0000004c481c723c */ /* 0x040fe8000000181c */
[--C-:B-1----:R-:W-:Y:S04]  /*d360*/  FFMA.FTZ R70, R231, c[0x0][0x2d0], -R3.reuse ;  /* 0x0000b400e7467a23 */ /* 0x102fe80000010803 */
[C---:B------:R-:W-:Y:S01]  /*d370*/  HMMA.16816.F32 R32, R72.reuse, R78, R32 ;  /* 0x0000004e4820723c */ /* 0x040fe20000001820 */
[----:B------:R1:W-:Y:S01]  /*d380*/  MUFU.EX2 R107, R70 ;  /* 0x00000046006b7308 */ /* 0x0003e20000000800 */
[----:B------:R-:W3:Y:S06]  /*d390*/  LDSM.16.MT88.4 R76, [R200+0x1000] ;  /* 0x00100000c84c783b */ /* 0x000eec0000004200 */
[C---:B--2---:R-:W-:Y:S08]  /*d3a0*/  HMMA.16816.F32 R36, R72.reuse, R80, R36 ;  /* 0x000000504824723c */ /* 0x044ff00000001824 */
[C---:B------:R-:W-:Y:S01]  /*d3b0*/  HMMA.16816.F32 R40, R72.reuse, R82, R40 ;  /* 0x000000524828723c */ /* 0x040fe20000001828 */
[----:B------:R-:W2:Y:S07]  /*d3c0*/  LDSM.16.MT88.4 R80, [R203+0x1000] ;  /* 0x00100000cb50783b */ /* 0x000eae0000004200 */
[C---:B----4-:R-:W-:Y:S04]  /*d3d0*/  HMMA.16816.F32 R44, R72.reuse, R84, R44 ;  /* 0x00000054482c723c */ /* 0x050fe8000000182c */
[--C-:B-1----:R-:W-:Y:S04]  /*d3e0*/  FFMA.FTZ R70, R232, c[0x0][0x2d0], -R3.reuse ;  /* 0x0000b400e8467a23 */ /* 0x102fe80000010803 */
[C---:B------:R-:W-:Y:S01]  /*d3f0*/  HMMA.16816.F32 R48, R72.reuse, R86, R48 ;  /* 0x000000564830723c */ /* 0x040fe20000001830 */
[----:B------:R1:W4:Y:S01]  /*d400*/  MUFU.EX2 R106, R70 ;  /* 0x00000046006a7308 */ /* 0x0003220000000800 */
[----:B------:R-:W2:Y:S06]  /*d410*/  LDSM.16.MT88.4 R84, [R206+0x1000] ;  /* 0x00100000ce54783b */ /* 0x000eac0000004200 */
[C---:B------:R-:W-:Y:S08]  /*d420*/  HMMA.16816.F32 R52, R72.reuse, R92, R52 ;  /* 0x0000005c4834723c */ /* 0x040ff00000001834 */
[C---:B------:R-:W-:Y:S01]  /*d430*/  HMMA.16816.F32 R56, R72.reuse, R94, R56 ;  /* 0x0000005e4838723c */ /* 0x040fe20000001838 */
[----:B------:R-:W-:Y:S07]  /*d440*/  LDSM.16.MT88.4 R92, [R206+0x5800] ;  /* 0x00580000ce5c783b */ /* 0x000fee0000004200 */
[C---:B---3--:R-:W-:Y:S04]  /*d450*/  HMMA.16816.F32 R60, R72.reuse, R88, R60 ;  /* 0x00000058483c723c */ /* 0x048fe8000000183c */
[--C-:B-1----:R-:W-:Y:S04]  /*d460*/  FFMA.FTZ R70, R236, c[0x0][0x2d0], -R138.reuse ;  /* 0x0000b400ec467a23 */ /* 0x102fe8000001088a */
[----:B------:R-:W-:Y:S01]  /*d470*/  HMMA.16816.F32 R64, R72, R90, R64 ;  /* 0x0000005a4840723c */ /* 0x000fe20000001840 */
[----:B------:R1:W-:Y:S01]  /*d480*/  MUFU.EX2 R190, R70 ;  /* 0x0000004600be7308 */ /* 0x0003e20000000800 */
[----:B------:R-:W-:Y:S05]  /*d490*/  LDSM.16.MT88.4 R88, [R204+0x5000] ;  /* 0x00500000cc58783b */ /* 0x000fea0000004200 */
[----:B-----5:R-:W-:Y:S02]  /*d4a0*/  F2FP.PACK_AB R73, R124, R125 ;  /* 0x0000007d7c49723e */ /* 0x020fe400000000ff */
[----:B------:R-:W-:Y:S03]  /*d4b0*/  F2FP.PACK_AB R74, R126, R127 ;  /* 0x0000007f7e4a723e */ /* 0x000fe600000000ff */
[----:B------:R-:W-:Y:S02]  /*d4c0*/  F2FP.PACK_AB R72, R191, R229 ;  /* 0x000000e5bf48723e */ /* 0x000fe400000000ff */
[----:B----4-:R-:W-:Y:S07]  /*d4d0*/  F2FP.PACK_AB R75, R106, R107 ;  /* 0x0000006b6a4b723e */ /* 0x010fee00000000ff */
[C---:B------:R-:W-:Y:S03]  /*d4e0*/  HMMA.16816.F32 R4, R72.reuse, R76, R4 ;  /* 0x0000004c4804723c */ /* 0x040fe60000001804 */
[--C-:B-1----:R-:W-:Y:S05]  /*d4f0*/  FFMA.FTZ R70, R237, c[0x0][0x2d0], -R138.reuse ;  /* 0x0000b400ed467a23 */ /* 0x102fea000001088a */
[C---:B------:R-:W-:Y:S01]  /*d500*/  HMMA.16816.F32 R8, R72.reuse, R78, R8 ;  /* 0x0000004e4808723c */ /* 0x040fe20000001808 */
[----:B------:R1:W3:Y:S01]  /*d510*/  MUFU.EX2 R189, R70 ;  /* 0x0000004600bd7308 */ /* 0x0002e20000000800 */
[----:B------:R-:W4:Y:S06]  /*d520*/  LDSM.16.MT88.4 R76, [R200+0x5000] ;  /* 0x00500000c84c783b */ /* 0x000f2c0000004200 */
[C---:B------:R-:W-:Y:S08]  /*d530*/  HMMA.16816.F32 R12, R72.reuse, R96, R12 ;  /* 0x00000060480c723c */ /* 0x040ff0000000180c */
[C---:B------:R-:W-:Y:S01]  /*d540*/  HMMA.16816.F32 R16, R72.reuse, R98, R16 ;  /* 0x000000624810723c */ /* 0x040fe20000001810 */
[----:B------:R-:W-:Y:S07]  /*d550*/  LDSM.16.MT88.4 R96, [R204+0x2000] ;  /* 0x00200000cc60783b */ /* 0x000fee0000004200 */
[C---:B--2---:R-:W-:Y:S04]  /*d560*/  HMMA.16816.F32 R20, R72.reuse, R80, R20 ;  /* 0x000000504814723c */ /* 0x044fe80000001814 */
[--C-:B-1----:R-:W-:Y:S04]  /*d570*/  FFMA.FTZ R70, R238, c[0x0][0x2d0], -R3.reuse ;  /* 0x0000b400ee467a23 */ /* 0x102fe80000010803 */
[C---:B------:R-:W-:Y:S01]  /*d580*/  HMMA.16816.F32 R24, R72.reuse, R82, R24 ;  /* 0x000000524818723c */ /* 0x040fe20000001818 */
[----:B------:R1:W-:Y:S01]  /*d590*/  MUFU.EX2 R105, R70 ;  /* 0x0000004600697308 */ /* 0x0003e20000000800 */
[----:B------:R-:W2:Y:S06]  /*d5a0*/  LDSM.16.MT88.4 R80, [R203+0x5000] ;  /* 0x00500000cb50783b */ /* 0x000eac0000004200 */
[C---:B------:R-:W-:Y:S08]  /*d5b0*/  HMMA.16816.F32 R28, R72.reuse, R84, R28 ;  /* 0x00000054481c723c */ /* 0x040ff0000000181c */
[C---:B------:R-:W-:Y:S01]  /*d5c0*/  HMMA.16816.F32 R32, R72.reuse, R86, R32 ;  /* 0x000000564820723c */ /* 0x040fe20000001820 */
[----:B------:R-:W5:Y:S07]  /*d5d0*/  LDSM.16.MT88.4 R84, [R206+0x5000] ;  /* 0x00500000ce54783b */ /* 0x000f6e0000004200 */
[C---:B----4-:R-:W-:Y:S04]  /*d5e0*/  HMMA.16816.F32 R36, R72.reuse, R76, R36 ;  /* 0x0000004c4824723c */ /* 0x050fe80000001824 */
[--C-:B-1----:R-:W-:Y:S04]  /*d5f0*/  FFMA.FTZ R70, R239, c[0x0][0x2d0], -R3.reuse ;  /* 0x0000b400ef467a23 */ /* 0x102fe80000010803 */
[C---:B------:R-:W-:Y:S01]  /*d600*/  HMMA.16816.F32 R40, R72.reuse, R78, R40 ;  /* 0x0000004e4828723c */ /* 0x040fe20000001828 */
[----:B------:R1:W4:Y:S01]  /*d610*/  MUFU.EX2 R104, R70 ;  /* 0x0000004600687308 */ /* 0x0003220000000800 */
[----:B------:R-:W3:Y:S06]  /*d620*/  LDSM.16.MT88.4 R76, [R200+0x1800] ;  /* 0x00180000c84c783b */ /* 0x000eec0000004200 */
[C---:B------:R-:W-:Y:S08]  /*d630*/  HMMA.16816.F32 R44, R72.reuse, R88, R44 ;  /* 0x00000058482c723c */ /* 0x040ff0000000182c */
[C---:B------:R-:W-:Y:S01]  /*d640*/  HMMA.16816.F32 R48, R72.reuse, R90, R48 ;  /* 0x0000005a4830723c */ /* 0x040fe20000001830 */
[----:B------:R-:W4:Y:S07]  /*d650*/  LDSM.16.MT88.4 R88, [R204+0x1800] ;  /* 0x00180000cc58783b */ /* 0x000f2e0000004200 */
[C---:B--2---:R-:W-:Y:S04]  /*d660*/  HMMA.16816.F32 R52, R72.reuse, R80, R52 ;  /* 0x000000504834723c */ /* 0x044fe80000001834 */
[--C-:B-1----:R-:W-:Y:S04]  /*d670*/  FFMA.FTZ R70, R240, c[0x0][0x2d0], -R138.reuse ;  /* 0x0000b400f0467a23 */ /* 0x102fe8000001088a */
[C---:B------:R-:W-:Y:S01]  /*d680*/  HMMA.16816.F32 R56, R72.reuse, R82, R56 ;  /* 0x000000524838723c */ /* 0x040fe20000001838 */
[----:B------:R1:W2:Y:S01]  /*d690*/  MUFU.EX2 R183, R70 ;  /* 0x0000004600b77308 */ /* 0x0002a20000000800 */
[----:B------:R-:W2:Y:S06]  /*d6a0*/  LDSM.16.MT88.4 R80, [R203+0x1800] ;  /* 0x00180000cb50783b */ /* 0x000eac0000004200 */
[C---:B-----5:R-:W-:Y:S08]  /*d6b0*/  HMMA.16816.F32 R60, R72.reuse, R84, R60 ;  /* 0x00000054483c723c */ /* 0x060ff0000000183c */
[----:B------:R-:W-:Y:S01]  /*d6c0*/  HMMA.16816.F32 R64, R72, R86, R64 ;  /* 0x000000564840723c */ /* 0x000fe20000001840 */
[----:B------:R-:W5:Y:S06]  /*d6d0*/  LDSM.16.MT88.4 R84, [R206+0x1800] ;  /* 0x00180000ce54783b */ /* 0x000f6c0000004200 */
[----:B---3--:R-:W-:Y:S01]  /*d6e0*/  F2FP.PACK_AB R72, R189, R190 ;  /* 0x000000bebd48723e */ /* 0x008fe200000000ff */
[--C-:B-1----:R-:W-:Y:S01]  /*d6f0*/  FFMA.FTZ R70, R242, c[0x0][0x2d0], -R3.reuse ;  /* 0x0000b400f2467a23 */ /* 0x102fe20000010803 */
[----:B----4-:R-:W-:Y:S03]  /*d700*/  F2FP.PACK_AB R73, R104, R105 ;  /* 0x000000696849723e */ /* 0x010fe600000000ff */
[----:B------:R1:W-:Y:S01]  /*d710*/  MUFU.EX2 R115, R70 ;  /* 0x0000004600737308 */ /* 0x0003e20000000800 */
[----:B--2---:R-:W-:Y:S01]  /*d720*/  F2FP.PACK_AB R74, R183, R188 ;  /* 0x000000bcb74a723e */ /* 0x004fe200000000ff */
[--C-:B-1----:R-:W-:Y:S08]  /*d730*/  FFMA.FTZ R70, R246, c[0x0][0x2d0], -R3.reuse ;  /* 0x0000b400f6467a23 */ /* 0x102ff00000010803 */
[----:B------:R1:W2:Y:S02]  /*d740*/  MUFU.EX2 R114, R70 ;  /* 0x0000004600727308 */ /* 0x0002a40000000800 */
[--C-:B-1----:R-:W-:Y:S01]  /*d750*/  FFMA.FTZ R70, R248, c[0x0][0x2d0], -R138.reuse ;  /* 0x0000b400f8467a23 */ /* 0x102fe2000001088a */
[----:B--2---:R-:W-:Y:S07]  /*d760*/  F2FP.PACK_AB R75, R114, R115 ;  /* 0x00000073724b723e */ /* 0x004fee00000000ff */
[----:B------:R1:W-:Y:S01]  /*d770*/  MUFU.EX2 R182, R70 ;  /* 0x0000004600b67308 */ /* 0x0003e20000000800 */
[C---:B------:R-:W-:Y:S08]  /*d780*/  HMMA.16816.F32 R4, R72.reuse, R76, R4 ;  /* 0x0000004c4804723c */ /* 0x040ff00000001804 */
[C---:B------:R-:W-:Y:S01]  /*d790*/  HMMA.16816.F32 R8, R72.reuse, R78, R8 ;  /* 0x0000004e4808723c */ /* 0x040fe20000001808 */
[----:B------:R-:W2:Y:S07]  /*d7a0*/  LDSM.16.MT88.4 R76, [R200+0x5800] ;  /* 0x00580000c84c783b */ /* 0x000eae0000004200 */
[C---:B------:R-:W-:Y:S04]  /*d7b0*/  HMMA.16816.F32 R12, R72.reuse, R88, R12 ;  /* 0x00000058480c723c */ /* 0x040fe8000000180c */
[--C-:B-1----:R-:W-:Y:S04]  /*d7c0*/  FFMA.FTZ R70, R249, c[0x0][0x2d0], -R138.reuse ;  /* 0x0000b400f9467a23 */ /* 0x102fe8000001088a */
[C---:B------:R-:W-:Y:S01]  /*d7d0*/  HMMA.16816.F32 R16, R72.reuse, R90, R16 ;  /* 0x0000005a4810723c */ /* 0x040fe20000001810 */
[----:B------:R1:W3:Y:S01]  /*d7e0*/  MUFU.EX2 R181, R70 ;  /* 0x0000004600b57308 */ /* 0x0002e20000000800 */
[----:B------:R-:W4:Y:S06]  /*d7f0*/  LDSM.16.MT88.4 R88, [R204+0x5800] ;  /* 0x00580000cc58783b */ /* 0x000f2c0000004200 */
[C---:B------:R-:W-:Y:S08]  /*d800*/  HMMA.16816.F32 R20, R72.reuse, R80, R20 ;  /* 0x000000504814723c */ /* 0x040ff00000001814 */
[C---:B------:R-:W-:Y:S01]  /*d810*/  HMMA.16816.F32 R24, R72.reuse, R82, R24 ;  /* 0x000000524818723c */ /* 0x040fe20000001818 */
[----:B------:R-:W3:Y:S07]  /*d820*/  LDSM.16.MT88.4 R80, [R203+0x5800] ;  /* 0x00580000cb50783b */ /* 0x000eee0000004200 */
[C---:B-----5:R-:W-:Y:S04]  /*d830*/  HMMA.16816.F32 R28, R72.reuse, R84, R28 ;  /* 0x00000054481c723c */ /* 0x060fe8000000181c */
[--C-:B-1----:R-:W-:Y:S04]  /*d840*/  FFMA.FTZ R70, R250, c[0x0][0x2d0], -R3.reuse ;  /* 0x0000b400fa467a23 */ /* 0x102fe80000010803 */
[C---:B------:R-:W-:Y:S01]  /*d850*/  HMMA.16816.F32 R32, R72.reuse, R86, R32 ;  /* 0x000000564820723c */ /* 0x040fe20000001820 */
[----:B------:R1:W-:Y:S01]  /*d860*/  MUFU.EX2 R113, R70 ;  /* 0x0000004600717308 */ /* 0x0003e20000000800 */
[----:B------:R-:W5:Y:S06]  /*d870*/  LDSM.16.MT88.4 R84, [R200+0x2000] ;  /* 0x00200000c854783b */ /* 0x000f6c0000004200 */
[C---:B--2---:R-:W-:Y:S08]  /*d880*/  HMMA.16816.F32 R36, R72.reuse, R76, R36 ;  /* 0x0000004c4824723c */ /* 0x044ff00000001824 */
[C---:B------:R-:W-:Y:S01]  /*d890*/  HMMA.16816.F32 R40, R72.reuse, R78, R40 ;  /* 0x0000004e4828723c */ /* 0x040fe20000001828 */
[----:B------:R-:W2:Y:S07]  /*d8a0*/  LDSM.16.MT88.4 R76, [R203+0x2000] ;  /* 0x00200000cb4c783b */ /* 0x000eae0000004200 */
[C---:B----4-:R-:W-:Y:S04]  /*d8b0*/  HMMA.16816.F32 R44, R72.reuse, R88, R44 ;  /* 0x00000058482c723c */ /* 0x050fe8000000182c */
[--C-:B-1----:R-:W-:Y:S04]  /*d8c0*/  FFMA.FTZ R70, R251, c[0x0][0x2d0], -R3.reuse ;  /* 0x0000b400fb467a23 */ /* 0x102fe80000010803 */
[C---:B------:R-:W-:Y:S01]  /*d8d0*/  HMMA.16816.F32 R48, R72.reuse, R90, R48 ;  /* 0x0000005a4830723c */ /* 0x040fe20000001830 */
[----:B------:R1:W4:Y:S01]  /*d8e0*/  MUFU.EX2 R112, R70 ;  /* 0x0000004600707308 */ /* 0x0003220000000800 */
[----:B------:R-:W-:Y:S06]  /*d8f0*/  LDSM.16.MT88.4 R88, [R204+0x6000] ;  /* 0x00600000cc58783b */ /* 0x000fec0000004200 */
[C---:B---3--:R-:W-:Y:S08]  /*d900*/  HMMA.16816.F32 R52, R72.reuse, R80, R52 ;  /* 0x000000504834723c */ /* 0x048ff00000001834 */
[C---:B------:R-:W-:Y:S01]  /*d910*/  HMMA.16816.F32 R56, R72.reuse, R82, R56 ;  /* 0x000000524838723c */ /* 0x040fe20000001838 */
[----:B------:R-:W3:Y:S07]  /*d920*/  LDSM.16.MT88.4 R80, [R206+0x2000] ;  /* 0x00200000ce50783b */ /* 0x000eee0000004200 */
[C---:B------:R-:W-:Y:S04]  /*d930*/  HMMA.16816.F32 R60, R72.reuse, R92, R60 ;  /* 0x0000005c483c723c */ /* 0x040fe8000000183c */
[--C-:B-1----:R-:W-:Y:S04]  /*d940*/  FFMA.FTZ R70, R252, c[0x0][0x2d0], -R138.reuse ;  /* 0x0000b400fc467a23 */ /* 0x102fe8000001088a */
[----:B------:R-:W-:Y:S01]  /*d950*/  HMMA.16816.F32 R64, R72, R94, R64 ;  /* 0x0000005e4840723c */ /* 0x000fe20000001840 */
[----:B------:R1:W-:Y:S01]  /*d960*/  MUFU.EX2 R180, R70 ;  /* 0x0000004600b47308 */ /* 0x0003e20000000800 */
[----:B------:R-:W-:Y:S05]  /*d970*/  LDSM.16.MT88.4 R92, [R206+0x6000] ;  /* 0x00600000ce5c783b */ /* 0x000fea0000004200 */
[----:B------:R-:W-:Y:S02]  /*d980*/  F2FP.PACK_AB R72, R181, R182 ;  /* 0x000000b6b548723e */ /* 0x000fe400000000ff */
[----:B----4-:R-:W-:Y:S03]  /*d990*/  F2FP.PACK_AB R73, R112, R113 ;  /* 0x000000717049723e */ /* 0x010fe600000000ff */
        /* <DEDUP_REMOVED lines=42> */
[----:B-----5:R-:W-:Y:S02]  /*dc40*/  F2FP.PACK_AB R72, R159, R160 ;  /* 0x000000a09f48723e */ /* 0x020fe400000000ff */
[----:B------:R-:W-:Y:S03]  /*dc50*/  F2FP.PACK_AB R73, R120, R121 ;  /* 0x000000797849723e */ /* 0x000fe600000000ff */
[--C-:B-1----:R-:W-:Y:S04]  /*dc60*/  FFMA.FTZ R70, R157, c[0x0][0x2d0], -R138.reuse ;  /* 0x0000b4009d467a23 */ /* 0x102fe8000001088a */
[----:B------:R1:W5:Y:S02]  /*dc70*/  MUFU.EX2 R157, R70 ;  /* 0x00000046009d7308 */ /* 0x0003640000000800 */
[--C-:B-1----:R-:W-:Y:S01]  /*dc80*/  FFMA.FTZ R70, R109, c[0x0][0x2d0], -R3.reuse ;  /* 0x0000b4006d467a23 */ /* 0x102fe20000010803 */
[----:B-----5:R-:W-:Y:S01]  /*dc90*/  F2FP.PACK_AB R74, R157, R158 ;  /* 0x0000009e9d4a723e */ /* 0x020fe200000000ff */
[----:B------:R-:W5:Y:S06]  /*dca0*/  LDL.LU R109, [R1+0xc] ;  /* 0x00000c00016d7983 */ /* 0x000f6c0000300800 */
[----:B------:R1:W-:Y:S02]  /*dcb0*/  MUFU.EX2 R131, R70 ;  /* 0x0000004600837308 */ /* 0x0003e40000000800 */
[--C-:B-1----:R-:W-:Y:S02]  /*dcc0*/  FFMA.FTZ R70, R108, c[0x0][0x2d0], -R3.reuse ;  /* 0x0000b4006c467a23 */ /* 0x102fe40000010803 */
[----:B------:R-:W5:Y:S06]  /*dcd0*/  LDL.LU R108, [R1+0x10] ;  /* 0x00001000016c7983 */ /* 0x000f6c0000300800 */
[----:B------:R1:W1:Y:S02]  /*dce0*/  MUFU.EX2 R130, R70 ;  /* 0x0000004600827308 */ /* 0x0002640000000800 */
[--C-:B-1----:R-:W-:Y:S01]  /*dcf0*/  FFMA.FTZ R70, R156, c[0x0][0x2d0], -R138.reuse ;  /* 0x0000b4009c467a23 */ /* 0x102fe2000001088a */
[----:B------:R-:W-:Y:S07]  /*dd00*/  F2FP.PACK_AB R75, R130, R131 ;  /* 0x00000083824b723e */ /* 0x000fee00000000ff */
[----:B------:R1:W-:Y:S01]  /*dd10*/  MUFU.EX2 R156, R70 ;  /* 0x00000046009c7308 */ /* 0x0003e20000000800 */
[C---:B---3--:R-:W-:Y:S08]  /*dd20*/  HMMA.16816.F32 R4, R72.reuse, R80, R4 ;  /* 0x000000504804723c */ /* 0x048ff00000001804 */
[C---:B------:R-:W-:Y:S01]  /*dd30*/  HMMA.16816.F32 R8, R72.reuse, R82, R8 ;  /* 0x000000524808723c */ /* 0x040fe20000001808 */
[----:B------:R-:W3:Y:S07]  /*dd40*/  LDSM.16.MT88.4 R80, [R204+0x6800] ;  /* 0x00680000cc50783b */ /* 0x000eee0000004200 */
[C---:B----4-:R-:W-:Y:S04]  /*dd50*/  HMMA.16816.F32 R12, R72.reuse, R84, R12 ;  /* 0x00000054480c723c */ /* 0x050fe8000000180c */
[--C-:B-1----:R-:W-:Y:S01]  /*dd60*/  FFMA.FTZ R70, R102, c[0x0][0x2d0], -R138.reuse ;  /* 0x0000b40066467a23 */ /* 0x102fe2000001088a */
[----:B------:R-:W-:Y:S02]  /*dd70*/  MOV R102, R150 ;  /* 0x0000009600667202 */ /* 0x000fe40000000f00 */
[----:B------:R-:W-:Y:S01]  /*dd80*/  MOV R150, R149 ;  /* 0x0000009500967202 */ /* 0x000fe20000000f00 */
[C---:B------:R-:W-:Y:S01]  /*dd90*/  HMMA.16816.F32 R16, R72.reuse, R86, R16 ;  /* 0x000000564810723c */ /* 0x040fe20000001810 */
[----:B------:R-:W1:Y:S03]  /*dda0*/  LDSM.16.MT88.4 R84, [R203+0x6800] ;  /* 0x00680000cb54783b */ /* 0x000e660000004200 */
[----:B------:R-:W-:Y:S01]  /*ddb0*/  MOV R149, R155 ;  /* 0x0000009b00957202 */ /* 0x000fe20000000f00 */
[--C-:B------:R-:W-:Y:S01]  /*ddc0*/  FFMA.FTZ R102, R102, c[0x0][0x2d0], -R138.reuse ;  /* 0x0000b40066667a23 */ /* 0x100fe2000001088a */
[----:B------:R4:W-:Y:S02]  /*ddd0*/  MUFU.EX2 R155, R70 ;  /* 0x00000046009b7308 */ /* 0x0009e40000000800 */
[C---:B------:R-:W-:Y:S08]  /*dde0*/  HMMA.16816.F32 R20, R72.reuse, R96, R20 ;  /* 0x000000604814723c */ /* 0x040ff00000001814 */
[C---:B------:R-:W-:Y:S01]  /*ddf0*/  HMMA.16816.F32 R24, R72.reuse, R98, R24 ;  /* 0x000000624818723c */ /* 0x040fe20000001818 */
[----:B------:R-:W-:Y:S07]  /*de00*/  LDSM.16.MT88.4 R96, [R204+0x7000] ;  /* 0x00700000cc60783b */ /* 0x000fee0000004200 */
[C---:B--2---:R-:W-:Y:S04]  /*de10*/  HMMA.16816.F32 R28, R72.reuse, R76, R28 ;  /* 0x0000004c481c723c */ /* 0x044fe8000000181c */
[--C-:B----4-:R-:W-:Y:S04]  /*de20*/  FFMA.FTZ R70, R151, c[0x0][0x2d0], -R3.reuse ;  /* 0x0000b40097467a23 */ /* 0x110fe80000010803 */
[C---:B------:R-:W-:Y:S01]  /*de30*/  HMMA.16816.F32 R32, R72.reuse, R78, R32 ;  /* 0x0000004e4820723c */ /* 0x040fe20000001820 */
[----:B------:R-:W2:Y:S01]  /*de40*/  LDSM.16.MT88.4 R76, [R206+0x6800] ;  /* 0x00680000ce4c783b */ /* 0x000ea20000004200 */
[----:B------:R4:W-:Y:S06]  /*de50*/  MUFU.EX2 R129, R70 ;  /* 0x0000004600817308 */ /* 0x0009ec0000000800 */
[C---:B------:R-:W-:Y:S04]  /*de60*/  HMMA.16816.F32 R36, R72.reuse, R88, R36 ;  /* 0x000000584824723c */ /* 0x040fe80000001824 */
[----:B------:R-:W1:Y:S04]  /*de70*/  MUFU.EX2 R151, R101 ;  /* 0x0000006500977308 */ /* 0x000e680000000800 */
[C---:B------:R-:W-:Y:S01]  /*de80*/  HMMA.16816.F32 R40, R72.reuse, R90, R40 ;  /* 0x0000005a4828723c */ /* 0x040fe20000001828 */
[----:B------:R-:W-:Y:S07]  /*de90*/  LDSM.16.MT88.4 R88, [R203+0x3000] ;  /* 0x00300000cb58783b */ /* 0x000fee0000004200 */
[C---:B---3--:R-:W-:Y:S04]  /*dea0*/  HMMA.16816.F32 R44, R72.reuse, R80, R44 ;  /* 0x00000050482c723c */ /* 0x048fe8000000182c */
[--C-:B----4-:R-:W-:Y:S02]  /*deb0*/  FFMA.FTZ R70, R103, c[0x0][0x2d0], -R3.reuse ;  /* 0x0000b40067467a23 */ /* 0x110fe40000010803 */
[--C-:B------:R-:W-:Y:S02]  /*dec0*/  FFMA.FTZ R103, R150, c[0x0][0x2d0], -R138.reuse ;  /* 0x0000b40096677a23 */ /* 0x100fe4000001088a */
[C---:B------:R-:W-:Y:S01]  /*ded0*/  HMMA.16816.F32 R48, R72.reuse, R82, R48 ;  /* 0x000000524830723c */ /* 0x040fe20000001830 */
[----:B------:R3:W4:Y:S01]  /*dee0*/  MUFU.EX2 R128, R70 ;  /* 0x0000004600807308 */ /* 0x0007220000000800 */
[----:B------:R-:W4:Y:S02]  /*def0*/  LDSM.16.MT88.4 R80, [R200+0x3000] ;  /* 0x00300000c850783b */ /* 0x000f240000004200 */
[----:B-1----:R-:W-:Y:S04]  /*df00*/  F2FP.PACK_AB R132, R151, R152 ;  /* 0x000000989784723e */ /* 0x002fe800000000ff */
[C---:B------:R-:W-:Y:S03]  /*df10*/  HMMA.16816.F32 R52, R72.reuse, R84, R52 ;  /* 0x000000544834723c */ /* 0x040fe60000001834 */
[----:B------:R-:W-:Y:S05]  /*df20*/  MUFU.EX2 R150, R102 ;  /* 0x0000006600967308 */ /* 0x000fea0000000800 */
[C---:B------:R-:W-:Y:S01]  /*df30*/  HMMA.16816.F32 R56, R72.reuse, R86, R56 ;  /* 0x000000564838723c */ /* 0x040fe20000001838 */
[----:B------:R-:W1:Y:S07]  /*df40*/  LDSM.16.MT88.4 R84, [R204+0x3000] ;  /* 0x00300000cc54783b */ /* 0x000e6e0000004200 */
[C---:B--2---:R-:W-:Y:S04]  /*df50*/  HMMA.16816.F32 R60, R72.reuse, R76, R60 ;  /* 0x0000004c483c723c */ /* 0x044fe8000000183c */
[--C-:B---3--:R-:W-:Y:S04]  /*df60*/  FFMA.FTZ R70, R154, c[0x0][0x2d0], -R138.reuse ;  /* 0x0000b4009a467a23 */ /* 0x108fe8000001088a */
[----:B------:R-:W-:Y:S01]  /*df70*/  HMMA.16816.F32 R64, R72, R78, R64 ;  /* 0x0000004e4840723c */ /* 0x000fe20000001840 */
[----:B------:R2:W-:Y:S01]  /*df80*/  MUFU.EX2 R154, R70 ;  /* 0x00000046009a7308 */ /* 0x0005e20000000800 */
[----:B------:R-:W3:Y:S05]  /*df90*/  LDSM.16.MT88.4 R76, [R200+0x7000] ;  /* 0x00700000c84c783b */ /* 0x000eea0000004200 */
[----:B------:R-:W-:Y:S02]  /*dfa0*/  F2FP.PACK_AB R72, R155, R156 ;  /* 0x0000009c9b48723e */ /* 0x000fe400000000ff */
[----:B----4-:R-:W-:Y:S03]  /*dfb0*/  F2FP.PACK_AB R73, R128, R129 ;  /* 0x000000818049723e */ /* 0x010fe600000000ff */
[----:B--2---:R-:W-:Y:S04]  /*dfc0*/  FFMA.FTZ R70, R153, c[0x0][0x2d0], -R138 ;  /* 0x0000b40099467a23 */ /* 0x004fe8000001088a */
[----:B------:R2:W4:Y:S02]  /*dfd0*/  MUFU.EX2 R153, R70 ;  /* 0x0000004600997308 */ /* 0x0005240000000800 */
[--C-:B--2---:R-:W-:Y:S01]  /*dfe0*/  FFMA.FTZ R70, R148, c[0x0][0x2d0], -R3.reuse ;  /* 0x0000b40094467a23 */ /* 0x104fe20000010803 */
[----:B----4-:R-:W-:Y:S07]  /*dff0*/  F2FP.PACK_AB R74, R153, R154 ;  /* 0x0000009a994a723e */ /* 0x010fee00000000ff */
[----:B------:R2:W-:Y:S02]  /*e000*/  MUFU.EX2 R148, R70 ;  /* 0x0000004600947308 */ /* 0x0005e40000000800 */
[--C-:B--2---:R-:W-:Y:S08]  /*e010*/  FFMA.FTZ R70, R139, c[0x0][0x2d0], -R3.reuse ;  /* 0x0000b4008b467a23 */ /* 0x104ff00000010803 */
[----:B------:R-:W2:Y:S02]  /*e020*/  MUFU.EX2 R139, R70 ;  /* 0x00000046008b7308 */ /* 0x000ea40000000800 */
[----:B--2---:R-:W-:Y:S01]  /*e030*/  F2FP.PACK_AB R75, R139, R148 ;  /* 0x000000948b4b723e */ /* 0x004fe200000000ff */
[--C-:B------:R-:W-:Y:S07]  /*e040*/  FFMA.FTZ R70, R149, c[0x0][0x2d0], -R3.reuse ;  /* 0x0000b40095467a23 */ /* 0x100fee0000010803 */
[----:B------:R2:W4:Y:S01]  /*e050*/  MUFU.EX2 R149, R103 ;  /* 0x0000006700957308 */ /* 0x0005220000000800 */
[----:B------:R-:W-:Y:S01]  /*e060*/  FFMA.FTZ R3, R136, c[0x0][0x2d0], -R3 ;  /* 0x0000b40088037a23 */ /* 0x000fe20000010803 */
[C---:B------:R-:W-:Y:S03]  /*e070*/  HMMA.16816.F32 R4, R72.reuse, R80, R4 ;  /* 0x000000504804723c */ /* 0x040fe60000001804 */
[----:B-----5:R-:W-:Y:S05]  /*e080*/  FFMA.FTZ R2, R2, R109, R244 ;  /* 0x0000006d02027223 */ /* 0x020fea00000100f4 */
[----:B------:R-:W-:Y:S01]  /*e090*/  MUFU.EX2 R138, R70 ;  /* 0x00000046008a7308 */ /* 0x000fe20000000800 */
[----:B------:R-:W-:Y:S01]  /*e0a0*/  FADD.FTZ R2, R245, R2 ;  /* 0x00000002f5027221 */ /* 0x000fe20000010000 */
[C---:B------:R-:W-:Y:S01]  /*e0b0*/  HMMA.16816.F32 R8, R72.reuse, R82, R8 ;  /* 0x000000524808723c */ /* 0x040fe20000001808 */
[----:B------:R-:W5:Y:S02]  /*e0c0*/  LDSM.16.MT88.4 R80, [R203+0x7000] ;  /* 0x00700000cb50783b */ /* 0x000f640000004200 */
[----:B------:R-:W-:Y:S05]  /*e0d0*/  FADD.FTZ R2, R243, R2 ;  /* 0x00000002f3027221 */ /* 0x000fea0000010000 */
[C---:B-1----:R-:W-:Y:S01]  /*e0e0*/  HMMA.16816.F32 R12, R72.reuse, R84, R12 ;  /* 0x00000054480c723c */ /* 0x042fe2000000180c */
[----:B------:R-:W-:Y:S01]  /*e0f0*/  MUFU.EX2 R70, R3 ;  /* 0x0000000300467308 */ /* 0x000fe20000000800 */
[----:B--2---:R-:W-:Y:S02]  /*e100*/  LDSM.16.MT88.4 R100, [R206+0x3800] ;  /* 0x00380000ce64783b */ /* 0x004fe40000004200 */
[----:B----4-:R-:W-:Y:S01]  /*e110*/  F2FP.PACK_AB R134, R149, R150 ;  /* 0x000000969586723e */ /* 0x010fe200000000ff */
[----:B------:R-:W-:Y:S03]  /*e120*/  FADD.FTZ R2, R247, R2 ;  /* 0x00000002f7027221 */ /* 0x000fe60000010000 */
[C---:B------:R-:W-:Y:S03]  /*e130*/  HMMA.16816.F32 R16, R72.reuse, R86, R16 ;  /* 0x000000564810723c */ /* 0x040fe60000001810 */
[----:B------:R-:W1:Y:S01]  /*e140*/  MUFU.EX2 R136, R71 ;  /* 0x0000004700887308 */ /* 0x000e620000000800 */
[----:B------:R-:W2:Y:S01]  /*e150*/  LDSM.16.MT88.4 R84, [R206+0x7000] ;  /* 0x00700000ce54783b */ /* 0x000ea20000004200 */
[----:B------:R-:W-:Y:S02]  /*e160*/  FADD.FTZ R2, R235, R2 ;  /* 0x00000002eb027221 */ /* 0x000fe40000010000 */
[----:B------:R-:W-:Y:S01]  /*e170*/  FFMA.FTZ R0, R0, R108, R165 ;  /* 0x0000006c00007223 */ /* 0x000fe200000100a5 */
[C---:B------:R-:W-:Y:S04]  /*e180*/  HMMA.16816.F32 R20, R72.reuse, R88, R20 ;  /* 0x000000584814723c */ /* 0x040fe80000001814 */
[----:B------:R-:W-:Y:S01]  /*e190*/  LDSM.16.MT88.4 R108, [R200+0x7800] ;  /* 0x00780000c86c783b */ /* 0x000fe20000004200 */
[----:B------:R-:W4:Y:S01]  /*e1a0*/  MUFU.EX2 R71, R137 ;  /* 0x0000008900477308 */ /* 0x000f220000000800 */
[----:B------:R-:W-:Y:S02]  /*e1b0*/  FADD.FTZ R2, R234, R2 ;  /* 0x00000002ea027221 */ /* 0x000fe40000010000 */
[C---:B------:R-:W-:Y:S04]  /*e1c0*/  HMMA.16816.F32 R24, R72.reuse, R90, R24 ;  /* 0x0000005a4818723c */ /* 0x040fe80000001818 */
[----:B------:R-:W-:Y:S01]  /*e1d0*/  LDSM.16.MT88.4 R88, [R204+0x3800] ;  /* 0x00380000cc58783b */ /* 0x000fe20000004200 */
[----:B------:R-:W-:Y:S02]  /*e1e0*/  FADD.FTZ R2, R233, R2 ;  /* 0x00000002e9027221 */ /* 0x000fe40000010000 */
[----:B------:R-:W-:Y:S01]  /*e1f0*/  FADD.FTZ R0, R164, R0 ;  /* 0x00000000a4007221 */ /* 0x000fe20000010000 */
[C---:B------:R-:W-:Y:S04]  /*e200*/  HMMA.16816.F32 R28, R72.reuse, R92, R28 ;  /* 0x0000005c481c723c */ /* 0x040fe8000000181c */
[----:B------:R-:W-:Y:S01]  /*e210*/  FADD.FTZ R2, R118, R2 ;  /* 0x0000000276027221 */ /* 0x000fe20000010000 */
[----:B-1----:R-:W-:Y:S01]  /*e220*/  F2FP.PACK_AB R133, R136, R138 ;  /* 0x0000008a8885723e */ /* 0x002fe200000000ff */
[----:B------:R-:W-:Y:S02]  /*e230*/  FADD.FTZ R0, R163, R0 ;  /* 0x00000000a3007221 */ /* 0x000fe40000010000 */
[C---:B------:R-:W-:Y:S01]  /*e240*/  HMMA.16816.F32 R32, R72.reuse, R94, R32 ;  /* 0x0000005e4820723c */ /* 0x040fe20000001820 */
[----:B------:R-:W-:Y:S03]  /*e250*/  LDSM.16.MT88.4 R92, [R203+0x3800] ;  /* 0x00380000cb5c783b */ /* 0x000fe60000004200 */
[----:B------:R-:W-:Y:S01]  /*e260*/  FADD.FTZ R2, R229, R2 ;  /* 0x00000002e5027221 */ /* 0x000fe20000010000 */
[----:B----4-:R-:W-:Y:S01]  /*e270*/  F2FP.PACK_AB R135, R70, R71 ;  /* 0x000000474687723e */ /* 0x010fe200000000ff */
[----:B------:R-:W-:Y:S02]  /*e280*/  FADD.FTZ R0, R166, R0 ;  /* 0x00000000a6007221 */ /* 0x000fe40000010000 */
[C---:B---3--:R-:W-:Y:S04]  /*e290*/  HMMA.16816.F32 R36, R72.reuse, R76, R36 ;  /* 0x0000004c4824723c */ /* 0x048fe80000001824 */
[----:B------:R-:W-:Y:S02]  /*e2a0*/  FADD.FTZ R2, R191, R2 ;  /* 0x00000002bf027221 */ /* 0x000fe40000010000 */
[----:B------:R-:W-:Y:S02]  /*e2b0*/  FADD.FTZ R0, R162, R0 ;  /* 0x00000000a2007221 */ /* 0x000fe40000010000 */
[C---:B------:R-:W-:Y:S01]  /*e2c0*/  HMMA.16816.F32 R40, R72.reuse, R78, R40 ;  /* 0x0000004e4828723c */ /* 0x040fe20000001828 */
[----:B------:R-:W1:Y:S03]  /*e2d0*/  LDSM.16.MT88.4 R76, [R200+0x3800] ;  /* 0x00380000c84c783b */ /* 0x000e660000004200 */
[----:B------:R-:W-:Y:S02]  /*e2e0*/  FADD.FTZ R2, R127, R2 ;  /* 0x000000027f027221 */ /* 0x000fe40000010000 */
[----:B------:R-:W-:Y:S02]  /*e2f0*/  FADD.FTZ R0, R161, R0 ;  /* 0x00000000a1007221 */ /* 0x000fe40000010000 */
[C---:B------:R-:W-:Y:S04]  /*e300*/  HMMA.16816.F32 R44, R72.reuse, R96, R44 ;  /* 0x00000060482c723c */ /* 0x040fe8000000182c */
[----:B------:R-:W-:Y:S02]  /*e310*/  FADD.FTZ R0, R117, R0 ;  /* 0x0000000075007221 */ /* 0x000fe40000010000 */
[----:B------:R-:W-:Y:S02]  /*e320*/  FADD.FTZ R2, R126, R2 ;  /* 0x000000027e027221 */ /* 0x000fe40000010000 */
[C---:B------:R-:W-:Y:S04]  /*e330*/  HMMA.16816.F32 R48, R72.reuse, R98, R48 ;  /* 0x000000624830723c */ /* 0x040fe80000001830 */
[----:B------:R-:W-:Y:S02]  /*e340*/  FADD.FTZ R0, R116, R0 ;  /* 0x0000000074007221 */ /* 0x000fe40000010000 */
[----:B------:R-:W3:Y:S01]  /*e350*/  LDSM.16.MT88.4 R116, [R204+0x7800] ;  /* 0x00780000cc74783b */ /* 0x000ee20000004200 */
[----:B------:R-:W-:Y:S01]  /*e360*/  FADD.FTZ R2, R190, R2 ;  /* 0x00000002be027221 */ /* 0x000fe20000010000 */
[C---:B-----5:R-:W-:Y:S04]  /*e370*/  HMMA.16816.F32 R52, R72.reuse, R80, R52 ;  /* 0x000000504834723c */ /* 0x060fe80000001834 */
[----:B------:R-:W-:Y:S02]  /*e380*/  FADD.FTZ R0, R125, R0 ;  /* 0x000000007d007221 */ /* 0x000fe40000010000 */
[----:B------:R-:W-:Y:S02]  /*e390*/  FADD.FTZ R2, R189, R2 ;  /* 0x00000002bd027221 */ /* 0x000fe40000010000 */
[C---:B------:R-:W-:Y:S04]  /*e3a0*/  HMMA.16816.F32 R56, R72.reuse, R82, R56 ;  /* 0x000000524838723c */ /* 0x040fe80000001838 */
[----:B------:R-:W-:Y:S02]  /*e3b0*/  FADD.FTZ R0, R124, R0 ;  /* 0x000000007c007221 */ /* 0x000fe40000010000 */
[----:B------:R-:W4:Y:S01]  /*e3c0*/  LDSM.16.MT88.4 R124, [R203+0x7800] ;  /* 0x00780000cb7c783b */ /* 0x000f220000004200 */
[----:B------:R-:W-:Y:S01]  /*e3d0*/  FADD.FTZ R2, R188, R2 ;  /* 0x00000002bc027221 */ /* 0x000fe20000010000 */
[C---:B--2---:R-:W-:Y:S04]  /*e3e0*/  HMMA.16816.F32 R60, R72.reuse, R84, R60 ;  /* 0x00000054483c723c */ /* 0x044fe8000000183c */
[----:B------:R-:W-:Y:S02]  /*e3f0*/  FADD.FTZ R2, R183, R2 ;  /* 0x00000002b7027221 */ /* 0x000fe40000010000 */
[----:B------:R-:W-:Y:S02]  /*e400*/  FADD.FTZ R0, R107, R0 ;  /* 0x000000006b007221 */ /* 0x000fe40000010000 */
[----:B------:R-:W-:Y:S04]  /*e410*/  HMMA.16816.F32 R64, R72, R86, R64 ;  /* 0x000000564840723c */ /* 0x000fe80000001840 */
[----:B------:R-:W-:Y:S02]  /*e420*/  FADD.FTZ R2, R182, R2 ;  /* 0x00000002b6027221 */ /* 0x000fe40000010000 */
[----:B------:R-:W-:Y:S02]  /*e430*/  FADD.FTZ R0, R106, R0 ;  /* 0x000000006a007221 */ /* 0x000fe40000010000 */
[C---:B-1----:R-:W-:Y:S01]  /*e440*/  HMMA.16816.F32 R72, R132.reuse, R76, R4 ;  /* 0x0000004c8448723c */ /* 0x042fe20000001804 */
[----:B------:R-:W1:Y:S04]  /*e450*/  LDSM.16.MT88.4 R4, [R206+0x7800] ;  /* 0x00780000ce04783b */ /* 0x000e680000004200 */
[----:B------:R-:W-:Y:S02]  /*e460*/  FADD.FTZ R2, R181, R2 ;  /* 0x00000002b5027221 */ /* 0x000fe40000010000 */
[----:B------:R-:W-:Y:S01]  /*e470*/  FADD.FTZ R0, R105, R0 ;  /* 0x0000000069007221 */ /* 0x000fe20000010000 */
[C---:B------:R-:W-:Y:S04]  /*e480*/  HMMA.16816.F32 R76, R132.reuse, R78, R8 ;  /* 0x0000004e844c723c */ /* 0x040fe80000001808 */
[----:B------:R-:W-:Y:S02]  /*e490*/  FADD.FTZ R2, R180, R2 ;  /* 0x00000002b4027221 */ /* 0x000fe40000010000 */
[----:B------:R-:W-:Y:S02]  /*e4a0*/  FADD.FTZ R0, R104, R0 ;  /* 0x0000000068007221 */ /* 0x000fe40000010000 */
        /* <DEDUP_REMOVED lines=24> */
[C---:B---3--:R-:W-:Y:S04]  /*e630*/  HMMA.16816.F32 R112, R132.reuse, R116, R44 ;  /* 0x000000748470723c */ /* 0x048fe8000000182c */
[----:B------:R-:W-:Y:S02]  /*e640*/  FADD.FTZ R0, R131, R0 ;  /* 0x0000000083007221 */ /* 0x000fe40000010000 */
[----:B------:R-:W-:Y:S02]  /*e650*/  FADD.FTZ R2, R153, R2 ;  /* 0x0000000299027221 */ /* 0x000fe40000010000 */
[C---:B------:R-:W-:Y:S04]  /*e660*/  HMMA.16816.F32 R116, R132.reuse, R118, R48 ;  /* 0x000000768474723c */ /* 0x040fe80000001830 */
[----:B------:R-:W-:Y:S04]  /*e670*/  FADD.FTZ R0, R130, R0 ;  /* 0x0000000082007221 */ /* 0x000fe80000010000 */
[C---:B----4-:R-:W-:Y:S04]  /*e680*/  HMMA.16816.F32 R120, R132.reuse, R124, R52 ;  /* 0x0000007c8478723c */ /* 0x050fe80000001834 */
[----:B------:R-:W-:Y:S04]  /*e690*/  FADD.FTZ R0, R129, R0 ;  /* 0x0000000081007221 */ /* 0x000fe80000010000 */
[C---:B------:R-:W-:Y:S04]  /*e6a0*/  HMMA.16816.F32 R124, R132.reuse, R126, R56 ;  /* 0x0000007e847c723c */ /* 0x040fe80000001838 */
[----:B------:R-:W-:Y:S04]  /*e6b0*/  FADD.FTZ R0, R128, R0 ;  /* 0x0000000080007221 */ /* 0x000fe80000010000 */
        /* <DEDUP_REMOVED lines=16> */
[----:B------:R-:W-:-:S05]  /*e7c0*/  @P0 BRA `(.L_x_73) ;  /* 0xffffc0a000000947 */ /* 0x000fca000383ffff */
.L_x_72:
[----:B------:R-:W-:Y:S02]  /*e7d0*/  MOV R7, 0x1f ;  /* 0x0000001f00077802 */ /* 0x000fe40000000f00 */
[----:B------:R-:W-:Y:S01]  /*e7e0*/  MOV R6, 0xffffffff ;  /* 0xffffffff00067802 */ /* 0x000fe20000000f00 */
[----:B------:R-:W-:Y:S05]  /*e7f0*/  BRA.DIV ~URZ, `(.L_x_74) ;  /* 0x00001c427f007947 */ /* 0x000fea000b800000 */
[----:B-1----:R-:W2:Y:S04]  /*e800*/  LDL R2, [R1+0xc] ;  /* 0x00000c0001027983 */ /* 0x002ea80000100800 */
[----:B--2---:R1:W2:Y:S02]  /*e810*/  SHFL.BFLY PT, R0, R2, 0x2, 0x1f ;  /* 0x0c401f0002007f89 */ /* 0x0042a400000e0000 */
.L_x_88:
[----:B-1----:R-:W3:Y:S02]  /*e820*/  LDL.LU R2, [R1+0xc] ;  /* 0x00000c0001027983 */ /* 0x002ee40000300800 */
[----:B--23--:R-:W-:Y:S01]  /*e830*/  FADD.FTZ R0, R0, R2 ;  /* 0x0000000200007221 */ /* 0x00cfe20000010000 */
[----:B------:R-:W-:Y:S05]  /*e840*/  BRA.DIV ~URZ, `(.L_x_75) ;  /* 0x00001c527f007947 */ /* 0x000fea000b800000 */
[----:B------:R-:W2:Y:S04]  /*e850*/  LDL.LU R5, [R1+0x10] ;  /* 0x0000100001057983 */ /* 0x000ea80000300800 */
[----:B------:R-:W1:Y:S02]  /*e860*/  SHFL.BFLY PT, R2, R0, 0x1, 0x1f ;  /* 0x0c201f0000027f89 */ /* 0x000e6400000e0000 */
[----:B-1----:R-:W-:-:S02]  /*e870*/  FADD.FTZ R0, R0, R2 ;  /* 0x0000000200007221 */ /* 0x002fc40000010000 */
[----:B--2---:R-:W1:Y:S02]  /*e880*/  SHFL.BFLY PT, R3, R5, 0x2, 0x1f ;  /* 0x0c401f0005037f89 */ /* 0x004e6400000e0000 */
[----:B-1----:R-:W-:-:S05]  /*e890*/  FADD.FTZ R3, R3, R5 ;  /* 0x0000000503037221 */ /* 0x002fca0000010000 */
[----:B------:R1:W2:Y:S02]  /*e8a0*/  SHFL.BFLY PT, R4, R3, 0x1, 0x1f ;  /* 0x0c201f0003047f89 */ /* 0x0002a400000e0000 */
.L_x_89:
[----:B------:R-:W-:Y:S01]  /*e8b0*/  FSETP.NE.FTZ.AND P1, PT, R0, RZ, PT ;  /* 0x000000ff0000720b */ /* 0x000fe20003f35000 */
[----:B-12---:R-:W-:Y:S01]  /*e8c0*/  FADD.FTZ R3, R4, R3 ;  /* 0x0000000304037221 */ /* 0x006fe20000010000 */
[----:B------:R-:W-:Y:S02]  /*e8d0*/  MOV R2, RZ ;  /* 0x000000ff00027202 */ /* 0x000fe40000000f00 */
[----:B------:R-:W-:Y:S02]  /*e8e0*/  MOV R16, 0xff800000 ;  /* 0xff80000000107802 */ /* 0x000fe40000000f00 */
[----:B------:R-:W-:Y:S02]  /*e8f0*/  FSETP.NE.FTZ.AND P0, PT, R3, RZ, PT ;  /* 0x000000ff0300720b */ /* 0x000fe40003f15000 */
[----:B------:R-:W-:-:S05]  /*e900*/  MOV R15, 0xff800000 ;  /* 0xff800000000f7802 */ /* 0x000fca0000000f00 */
[----:B------:R-:W1:Y:S01]  /*e910*/  @P1 MUFU.RCP R2, R0 ;  /* 0x0000000000021308 */ /* 0x000e620000001000 */
[----:B------:R-:W-:-:S05]  /*e920*/  @P1 MOV R4, 0x3f317218 ;  /* 0x3f31721800041802 */ /* 0x000fca0000000f00 */
[----:B------:R-:W-:Y:S02]  /*e930*/  @P1 FMUL.FTZ R4, R4, c[0x0][0x2d0] ;  /* 0x0000b40004041a20 */ /* 0x000fe40000410000 */
[----:B------:R2:W3:Y:S01]  /*e940*/  @P1 MUFU.LG2 R5, R0 ;  /* 0x0000000000051308 */ /* 0x0004e20000000c00 */
[C---:B-1----:R-:W-:Y:S02]  /*e950*/  FMUL.FTZ R72, R2.reuse, R72 ;  /* 0x0000004802487220 */ /* 0x042fe40000410000 */
[C---:B------:R-:W-:Y:S02]  /*e960*/  FMUL.FTZ R73, R2.reuse, R73 ;  /* 0x0000004902497220 */ /* 0x040fe40000410000 */
[C---:B------:R-:W-:Y:S02]  /*e970*/  FMUL.FTZ R76, R2.reuse, R76 ;  /* 0x0000004c024c7220 */ /* 0x040fe40000410000 */
[C---:B------:R-:W-:Y:S01]  /*e980*/  FMUL.FTZ R77, R2.reuse, R77 ;  /* 0x0000004d024d7220 */ /* 0x040fe20000410000 */
[----:B--2---:R-:W-:Y:S01]  /*e990*/  MOV R0, RZ ;  /* 0x000000ff00007202 */ /* 0x004fe20000000f00 */
[----:B------:R-:W-:-:S02]  /*e9a0*/  FMUL.FTZ R80, R2, R80 ;  /* 0x0000005002507220 */ /* 0x000fc40000410000 */
[C---:B------:R-:W-:Y:S02]  /*e9b0*/  FMUL.FTZ R81, R2.reuse, R81 ;  /* 0x0000005102517220 */ /* 0x040fe40000410000 */
[C---:B------:R-:W-:Y:S01]  /*e9c0*/  FMUL.FTZ R84, R2.reuse, R84 ;  /* 0x0000005402547220 */ /* 0x040fe20000410000 */
[----:B------:R-:W1:Y:S01]  /*e9d0*/  @P0 MUFU.RCP R0, R3 ;  /* 0x0000000300000308 */ /* 0x000e620000001000 */
        /* <DEDUP_REMOVED lines=24> */
[----:B------:R-:W-:Y:S02]  /*eb60*/  FMUL.FTZ R133, R2, R133 ;  /* 0x0000008502857220 */ /* 0x000fe40000410000 */
[----:B------:R2:W4:Y:S01]  /*eb70*/  @P0 MUFU.LG2 R2, R3 ;  /* 0x0000000300020308 */ /* 0x0005220000000c00 */
[----:B---3--:R-:W-:Y:S02]  /*eb80*/  @P1 FMUL.FTZ R5, R5, 0.69314718246459960938 ;  /* 0x3f31721805051820 */ /* 0x008fe40000410000 */
[----:B-1----:R-:W-:Y:S02]  /*eb90*/  FMUL.FTZ R74, R0, R74 ;  /* 0x0000004a004a7220 */ /* 0x002fe40000410000 */
[----:B------:R-:W-:Y:S01]  /*eba0*/  @P1 FFMA.FTZ R16, R4, R69, R5 ;  /* 0x0000004504101223 */ /* 0x000fe20000010005 */
[----:B------:R-:W-:Y:S01]  /*ebb0*/  MOV R4, 0x1 ;  /* 0x0000000100047802 */ /* 0x000fe20000000f00 */
[----:B------:R-:W-:-:S02]  /*ebc0*/  FMUL.FTZ R75, R0, R75 ;  /* 0x0000004b004b7220 */ /* 0x000fc40000410000 */
[C---:B------:R-:W-:Y:S02]  /*ebd0*/  FMUL.FTZ R78, R0.reuse, R78 ;  /* 0x0000004e004e7220 */ /* 0x040fe40000410000 */
[C---:B------:R-:W-:Y:S02]  /*ebe0*/  FMUL.FTZ R79, R0.reuse, R79 ;  /* 0x0000004f004f7220 */ /* 0x040fe40000410000 */
[C---:B------:R-:W-:Y:S02]  /*ebf0*/  FMUL.FTZ R82, R0.reuse, R82 ;  /* 0x0000005200527220 */ /* 0x040fe40000410000 */
[----:B------:R-:W-:Y:S01]  /*ec00*/  FMUL.FTZ R83, R0, R83 ;  /* 0x0000005300537220 */ /* 0x000fe20000410000 */
[----:B--2---:R-:W-:Y:S01]  /*ec10*/  @P0 MOV R3, 0x3f317218 ;  /* 0x3f31721800030802 */ /* 0x004fe20000000f00 */
[----:B----4-:R-:W-:Y:S02]  /*ec20*/  @P0 FMUL.FTZ R2, R2, 0.69314718246459960938 ;  /* 0x3f31721802020820 */ /* 0x010fe40000410000 */
[----:B------:R-:W-:-:S02]  /*ec30*/  FMUL.FTZ R86, R0, R86 ;  /* 0x0000005600567220 */ /* 0x000fc40000410000 */
[----:B------:R-:W-:Y:S02]  /*ec40*/  @P0 FMUL.FTZ R3, R3, c[0x0][0x2d0] ;  /* 0x0000b40003030a20 */ /* 0x000fe40000410000 */
        /* <DEDUP_REMOVED lines=24> */
[----:B------:R-:W-:Y:S01]  /*edd0*/  FMUL.FTZ R135, R0, R135 ;  /* 0x0000008700877220 */ /* 0x000fe20000410000 */
[----:B------:R-:W-:Y:S01]  /*ede0*/  PRMT R0, R4, 0x7610, R0 ;  /* 0x0000761004007816 */ /* 0x000fe20000000000 */
[----:B------:R-:W-:Y:S02]  /*edf0*/  @P0 FFMA.FTZ R15, R3, R68, R2 ;  /* 0x00000044030f0223 */ /* 0x000fe40000010002 */
.L_x_67:
[----:B--2---:R2:W5:Y:S01]  /*ee00*/  LDL R7, [R1+0x4c] ;  /* 0x00004c0001077983 */ /* 0x0045620000100800 */
[----:B------:R-:W-:Y:S03]  /*ee10*/  BSSY B0, `(.L_x_76) ;  /* 0x0000012000007945 */ /* 0x000fe60003800000 */
[----:B------:R-:W3:Y:S02]  /*ee20*/  S2R R6, SR_TID.X ;  /* 0x0000000000067919 */ /* 0x000ee40000002100 */
[----:B---3--:R-:W-:-:S13]  /*ee30*/  LOP3.LUT P6, RZ, R6, 0xff, RZ, 0xc0, !PT ;  /* 0x000000ff06ff7812 */ /* 0x008fda00078cc0ff */
[----:B------:R-:W-:Y:S05]  /*ee40*/  @P6 BRA `(.L_x_77) ;  /* 0x000000e000006947 */ /* 0x000fea0003800000 */
[----:B--2---:R-:W2:Y:S01]  /*ee50*/  S2R R4, SR_LANEID ;  /* 0x0000000000047919 */ /* 0x004ea20000000000 */
[----:B------:R-:W-:Y:S01]  /*ee60*/  VOTEU.ANY UR4, UPT, PT ;  /* 0x0000000000047886 */ /* 0x000fe200038e0100 */
[----:B------:R-:W-:Y:S01]  /*ee70*/  IMAD.MOV.U32 R5, RZ, RZ, c[0x0][0x584] ;  /* 0x00016100ff057624 */ /* 0x000fe200078e00ff */
[----:B------:R-:W2:Y:S08]  /*ee80*/  FLO.U32 R3, UR4 ;  /* 0x0000000400037d00 */ /* 0x000eb000080e0000 */
[----:B------:R-:W3:Y:S01]  /*ee90*/  POPC R2, UR4 ;  /* 0x0000000400027d09 */ /* 0x000ee20008000000 */
[----:B--2---:R-:W-:Y:S01]  /*eea0*/  ISETP.EQ.U32.AND P0, PT, R3, R4, PT ;  /* 0x000000040300720c */ /* 0x004fe20003f02070 */
[----:B------:R-:W-:-:S12]  /*eeb0*/  IMAD.MOV.U32 R4, RZ, RZ, c[0x0][0x580] ;  /* 0x00016000ff047624 */ /* 0x000fd800078e00ff */
[----:B---3--:R2:W3:Y:S04]  /*eec0*/  @P0 ATOMG.E.ADD.STRONG.GPU PT, R2, [R4.64], R2 ;  /* 0x00000002040209a8 */ /* 0x0084e800081ee1c6 */
[----:B--2---:R-:W2:Y:S04]  /*eed0*/  S2R R4, SR_LTMASK ;  /* 0x0000000000047919 */ /* 0x004ea80000003900 */
[----:B---3--:R2:W3:Y:S02]  /*eee0*/  SHFL.IDX PT, R3, R2, R3, 0x1f ;  /* 0x00001f0302037589 */ /* 0x0084e400000e0000 */
[----:B--2---:R-:W-:-:S06]  /*eef0*/  LOP3.LUT R2, R4, UR4, RZ, 0xc0, !PT ;  /* 0x0000000404027c12 */ /* 0x004fcc000f8ec0ff */
[----:B------:R-:W3:Y:S02]  /*ef00*/  POPC R2, R2 ;  /* 0x0000000200027309 */ /* 0x000ee40000000000 */
[----:B---3-5:R-:W-:-:S05]  /*ef10*/  IADD3 R7, R3, c[0x0][0xc], R2 ;  /* 0x0000030003077a10 */ /* 0x028fca0007ffe002 */
[----:B------:R2:W-:Y:S02]  /*ef20*/  STL [R1+0x4c], R7 ;  /* 0x00004c0701007387 */ /* 0x0005e40000100800 */
.L_x_77:
[----:B--2---:R-:W-:Y:S05]  /*ef30*/  BSYNC B0 ;  /* 0x0000000000007941 */ /* 0x004fea0003800000 */
.L_x_76:
[----:B------:R-:W-:Y:S01]  /*ef40*/  PRMT R0, R0, 0x9910, RZ ;  /* 0x0000991000007816 */ /* 0x000fe200000000ff */
[----:B------:R-:W-:Y:S01]  /*ef50*/  BSSY B1, `(.L_x_78) ;  /* 0x000013a000017945 */ /* 0x000fe20003800000 */
[----:B-----5:R-:W-:Y:S01]  /*ef60*/  IMAD.MOV.U32 R41, RZ, RZ, R7 ;  /* 0x000000ffff297224 */ /* 0x020fe200078e0007 */
[----:B------:R-:W-:Y:S01]  /*ef70*/  MOV R43, 0x1f ;  /* 0x0000001f002b7802 */ /* 0x000fe20000000f00 */
[----:B------:R-:W-:Y:S01]  /*ef80*/  IMAD.MOV.U32 R44, RZ, RZ, RZ ;  /* 0x000000ffff2c7224 */ /* 0x000fe200078e00ff */
[----:B------:R-:W-:Y:S01]  /*ef90*/  ISETP.NE.AND P0, PT, R0, RZ, PT ;  /* 0x000000ff0000720c */ /* 0x000fe20003f05270 */
[----:B------:R-:W-:-:S12]  /*efa0*/  IMAD.MOV.U32 R42, RZ, RZ, -0x1 ;  /* 0xffffffffff2a7424 */ /* 0x000fd800078e00ff */
[----:B------:R-:W-:Y:S05]  /*efb0*/  @!P0 BRA `(.L_x_79) ;  /* 0x0000107000008947 */ /* 0x000fea0003800000 */
[----:B------:R-:W-:Y:S01]  /*efc0*/  WARPSYNC 0xffffffff ;  /* 0xffffffff00007948 */ /* 0x000fe20003800000 */
[----:B------:R-:W-:Y:S06]  /*efd0*/  BAR.SYNC.DEFER_BLOCKING 0x1, 0x100 ;  /* 0x0044000000007b1d */ /* 0x000fec0000010000 */
[----:B------:R-:W-:Y:S05]  /*efe0*/  BRA.CONV ~URZ, `(.L_x_80) ;  /* 0x000000537f007947 */ /* 0x000fea000b800000 */
[----:B------:R-:W-:Y:S02]  /*eff0*/  SHF.R.S32.HI R0, RZ, 0x1f, R6 ;  /* 0x0000001fff007819 */ /* 0x000fe40000011406 */
[----:B------:R-:W-:Y:S02]  /*f000*/  MOV R2, 0xf040 ;  /* 0x0000f04000027802 */ /* 0x000fe40000000f00 */
[----:B------:R-:W-:-:S04]  /*f010*/  LEA.HI R0, R0, R6, RZ, 0x7 ;  /* 0x0000000600007211 */ /* 0x000fc800078f38ff */
[----:B------:R-:W-:Y:S02]  /*f020*/  SHF.R.S32.HI R0, RZ, 0x7, R0 ;  /* 0x00000007ff007819 */ /* 0x000fe40000011400 */
[----:B-1----:R-:W-:Y:S05]  /*f030*/  CALL.REL.NOINC `($__internal_1_$__cuda_sm70_shflsync_idx_p) ;  /* 0x000015f000007944 */ /* 0x002fea0003c00000 */
.L_x_80:
[----:B------:R-:W3:Y:S04]  /*f040*/  LDL R8, [R1+0x54] ;  /* 0x0000540001087983 */ /* 0x000ee80000100800 */
[----:B------:R-:W4:Y:S04]  /*f050*/  LDL.LU R5, [R1+0x34] ;  /* 0x0000340001057983 */ /* 0x000f280000300800 */
[----:B-1----:R-:W5:Y:S04]  /*f060*/  LDL.LU R11, [R1+0x38] ;  /* 0x00003800010b7983 */ /* 0x002f680000300800 */
[----:B--2---:R-:W2:Y:S04]  /*f070*/  LDL.LU R17, [R1+0x3c] ;  /* 0x00003c0001117983 */ /* 0x004ea80000300800 */
[----:B------:R-:W3:Y:S01]  /*f080*/  LDL.LU R19, [R1+0x48] ;  /* 0x0000480001137983 */ /* 0x000ee20000300800 */
[----:B------:R-:W-:-:S03]  /*f090*/  IMAD.MOV.U32 R3, RZ, RZ, 0x1 ;  /* 0x00000001ff037424 */ /* 0x000fc600078e00ff */
[----:B------:R-:W2:Y:S02]  /*f0a0*/  LDL R18, [R1+0x5c] ;  /* 0x00005c0001127983 */ /* 0x000ea40000100800 */
[----:B------:R-:W-:Y:S02]  /*f0b0*/  ISETP.NE.AND P1, PT, R3, c[0x0][0x4e8], PT ;  /* 0x00013a0003007a0c */ /* 0x000fe40003f25270 */
[----:B------:R-:W2:Y:S04]  /*f0c0*/  LDL R45, [R1+0x30] ;  /* 0x00003000012d7983 */ /* 0x000ea80000100800 */
[----:B------:R-:W1:Y:S01]  /*f0d0*/  S2R R20, SR_TID.X ;  /* 0x0000000000147919 */ /* 0x000e620000002100 */
[----:B------:R-:W-:Y:S02]  /*f0e0*/  ULDC UR5, c[0x0][0x4e8] ;  /* 0x00013a0000057ab9 */ /* 0x000fe40000000800 */
[----:B------:R-:W-:-:S02]  /*f0f0*/  ULDC UR4, c[0x0][0x388] ;  /* 0x0000e20000047ab9 */ /* 0x000fc40000000800 */
[----:B------:R-:W-:Y:S01]  /*f100*/  UIMAD UR4, UR5, UR4, URZ ;  /* 0x00000004050472a4 */ /* 0x000fe2000f8e023f */
[----:B------:R-:W-:Y:S01]  /*f110*/  BSSY B0, `(.L_x_81) ;  /* 0x00000ad000007945 */ /* 0x000fe20003800000 */
[----:B----4-:R-:W-:Y:S01]  /*f120*/  SHF.R.S32.HI R0, RZ, 0x1f, R5 ;  /* 0x0000001fff007819 */ /* 0x010fe20000011405 */
[----:B------:R-:W-:-:S04]  /*f130*/  IMAD.WIDE.U32 R6, R5, c[0x0][0x4d0], RZ ;  /* 0x0001340005067a25 */ /* 0x000fc800078e00ff */
[C---:B------:R-:W-:Y:S02]  /*f140*/  IMAD R2, R0.reuse, c[0x0][0x4d0], RZ ;  /* 0x0001340000027a24 */ /* 0x040fe400078e02ff */
[----:B------:R-:W-:Y:S02]  /*f150*/  IMAD R4, R0, c[0x0][0x438], RZ ;  /* 0x00010e0000047a24 */ /* 0x000fe400078e02ff */
[----:B------:R-:W-:Y:S01]  /*f160*/  IMAD R3, R5, c[0x0][0x4d4], R2 ;  /* 0x0001350005037a24 */ /* 0x000fe200078e0202 */
[----:B-----5:R-:W-:Y:S01]  /*f170*/  SHF.R.S32.HI R2, RZ, 0x1f, R11 ;  /* 0x0000001fff027819 */ /* 0x020fe2000001140b */
[----:B---3--:R-:W-:Y:S02]  /*f180*/  IMAD.IADD R0, R8, 0x1, R19 ;  /* 0x0000000108007824 */ /* 0x008fe400078e0213 */
[----:B------:R-:W-:Y:S02]  /*f190*/  IMAD.IADD R7, R7, 0x1, R3 ;  /* 0x0000000107077824 */ /* 0x000fe400078e0203 */
[----:B------:R-:W-:-:S02]  /*f1a0*/  IMAD R9, R2, c[0x0][0x4d8], RZ ;  /* 0x0001360002097a24 */ /* 0x000fc400078e02ff */
[----:B------:R-:W-:-:S04]  /*f1b0*/  @P1 IMAD.HI.U32 R10, R0, c[0x0][0x4ec], RZ ;  /* 0x00013b00000a1a27 */ /* 0x000fc800078e00ff */
[----:B------:R-:W-:Y:S02]  /*f1c0*/  IMAD R8, R5, c[0x0][0x43c], R4 ;  /* 0x00010f0005087a24 */ /* 0x000fe400078e0204 */
[----:B------:R-:W-:Y:S01]  /*f1d0*/  IMAD.MOV.U32 R3, RZ, RZ, R0 ;  /* 0x000000ffff037224 */ /* 0x000fe200078e0000 */
[----:B------:R-:W-:Y:S01]  /*f1e0*/  @P1 SHF.R.U32.HI R3, RZ, c[0x0][0x4f0], R10 ;  /* 0x00013c00ff031a19 */ /* 0x000fe2000001160a */
[C---:B------:R-:W-:Y:S02]  /*f1f0*/  IMAD R9, R11.reuse, c[0x0][0x4dc], R9 ;  /* 0x000137000b097a24 */ /* 0x040fe400078e0209 */
[----:B------:R-:W-:-:S04]  /*f200*/  IMAD.WIDE.U32 R6, R11, c[0x0][0x4d8], R6 ;  /* 0x000136000b067a25 */ /* 0x000fc800078e0006 */
[----:B------:R-:W-:-:S04]  /*f210*/  IMAD.WIDE.U32 R4, R5, c[0x0][0x438], RZ ;  /* 0x00010e0005047a25 */ /* 0x000fc800078e00ff */
[----:B------:R-:W-:Y:S01]  /*f220*/  IMAD.IADD R7, R7, 0x1, R9 ;  /* 0x0000000107077824 */ /* 0x000fe200078e0209 */
[----:B--2---:R-:W-:Y:S01]  /*f230*/  SHF.R.S32.HI R9, RZ, 0x1f, R17 ;  /* 0x0000001fff097819 */ /* 0x004fe20000011411 */
[----:B------:R-:W-:Y:S02]  /*f240*/  IMAD.IADD R5, R5, 0x1, R8 ;  /* 0x0000000105057824 */ /* 0x000fe400078e0208 */
[----:B------:R-:W-:Y:S02]  /*f250*/  IMAD.MOV R8, RZ, RZ, -R3 ;  /* 0x000000ffff087224 */ /* 0x000fe400078e0a03 */
[----:B------:R-:W-:Y:S02]  /*f260*/  IMAD R2, R2, c[0x0][0x440], RZ ;  /* 0x0001100002027a24 */ /* 0x000fe400078e02ff */
[----:B------:R-:W-:Y:S02]  /*f270*/  IMAD R10, R9, c[0x0][0x4e0], RZ ;  /* 0x00013800090a7a24 */ /* 0x000fe400078e02ff */
[----:B------:R-:W-:-:S02]  /*f280*/  IMAD R8, R8, c[0x0][0x4e8], R0 ;  /* 0x00013a0008087a24 */ /* 0x000fc400078e0200 */
[----:B------:R-:W-:Y:S01]  /*f290*/  IMAD.WIDE.U32 R6, R17, c[0x0][0x4e0], R6 ;  /* 0x0001380011067a25 */ /* 0x000fe200078e0006 */
[----:B------:R-:W-:-:S03]  /*f2a0*/  SHF.R.S32.HI R12, RZ, 0x1f, R3 ;  /* 0x0000001fff0c7819 */ /* 0x000fc60000011403 */
[C---:B------:R-:W-:Y:S02]  /*f2b0*/  IMAD R14, R11.reuse, c[0x0][0x444], R2 ;  /* 0x000111000b0e7a24 */ /* 0x040fe400078e0202 */
[----:B------:R-:W-:Y:S01]  /*f2c0*/  IMAD.WIDE.U32 R4, R11, c[0x0][0x440], R4 ;  /* 0x000110000b047a25 */ /* 0x000fe200078e0004 */
[----:B------:R-:W-:Y:S02]  /*f2d0*/  SHF.R.S32.HI R13, RZ, 0x1f, R8 ;  /* 0x0000001fff0d7819 */ /* 0x000fe40000011408 */
[----:B------:R-:W-:Y:S01]  /*f2e0*/  IADD3 R6, P0, R3, R6, RZ ;  /* 0x0000000603067210 */ /* 0x000fe20007f1e0ff */
[----:B------:R-:W-:Y:S02]  /*f2f0*/  IMAD R11, R17, c[0x0][0x4e4], R10 ;  /* 0x00013900110b7a24 */ /* 0x000fe400078e020a */
[----:B------:R-:W-:-:S03]  /*f300*/  @P1 IMAD.HI.U32 R10, R0, c[0x0][0x4ec], RZ ;  /* 0x00013b00000a1a27 */ /* 0x000fc600078e00ff */
[----:B------:R-:W-:Y:S01]  /*f310*/  IADD3.X R7, R12, R7, R11, P0, !PT ;  /* 0x000000070c077210 */ /* 0x000fe200007fe40b */
[----:B------:R-:W-:Y:S02]  /*f320*/  IMAD R9, R9, c[0x0][0x448], RZ ;  /* 0x0001120009097a24 */ /* 0x000fe400078e02ff */
[----:B------:R-:W-:Y:S01]  /*f330*/  IMAD.MOV.U32 R2, RZ, RZ, R0 ;  /* 0x000000ffff027224 */ /* 0x000fe200078e0000 */
[----:B------:R-:W-:Y:S01]  /*f340*/  @P1 SHF.R.U32.HI R2, RZ, c[0x0][0x4f0], R10 ;  /* 0x00013c00ff021a19 */ /* 0x000fe2000001160a */
[----:B------:R-:W-:Y:S02]  /*f350*/  IMAD.IADD R5, R5, 0x1, R14 ;  /* 0x0000000105057824 */ /* 0x000fe400078e020e */
[----:B------:R-:W-:Y:S02]  /*f360*/  IMAD R3, R13, c[0x0][0x4c8], RZ ;  /* 0x000132000d037a24 */ /* 0x000fe400078e02ff */
[C---:B------:R-:W-:Y:S02]  /*f370*/  IMAD R10, R17.reuse, c[0x0][0x44c], R9 ;  /* 0x00011300110a7a24 */ /* 0x040fe400078e0209 */
[----:B------:R-:W-:Y:S01]  /*f380*/  IMAD.WIDE.U32 R4, R17, c[0x0][0x448], R4 ;  /* 0x0001120011047a25 */ /* 0x000fe200078e0004 */
[----:B-1----:R-:W-:-:S03]  /*f390*/  SHF.R.S32.HI R17, RZ, 0x1f, R20 ;  /* 0x0000001fff117819 */ /* 0x002fc60000011414 */
[C---:B------:R-:W-:Y:S02]  /*f3a0*/  IMAD R9, R8.reuse, c[0x0][0x4cc], R3 ;  /* 0x0001330008097a24 */ /* 0x040fe400078e0203 */
[----:B------:R-:W-:Y:S01]  /*f3b0*/  IMAD.WIDE.U32 R6, R8, c[0x0][0x4c8], R6 ;  /* 0x0001320008067a25 */ /* 0x000fe200078e0006 */
[----:B------:R-:W-:-:S03]  /*f3c0*/  SHF.R.S32.HI R8, RZ, 0x1f, R2 ;  /* 0x0000001fff087819 */ /* 0x000fc60000011402 */
[----:B------:R-:W-:Y:S02]  /*f3d0*/  IMAD.MOV R3, RZ, RZ, -R2 ;  /* 0x000000ffff037224 */ /* 0x000fe400078e0a02 */
[----:B------:R-:W-:Y:S01]  /*f3e0*/  IMAD.IADD R5, R5, 0x1, R10 ;  /* 0x0000000105057824 */ /* 0x000fe200078e020a */
[----:B------:R-:W-:Y:S01]  /*f3f0*/  LEA R10, P0, R6, c[0x0][0x4a8], 0x2 ;  /* 0x00012a00060a7a11 */ /* 0x000fe200078010ff */
[----:B------:R-:W-:Y:S01]  /*f400*/  IMAD.IADD R9, R7, 0x1, R9 ;  /* 0x0000000107097824 */ /* 0x000fe200078e0209 */
[----:B------:R-:W-:Y:S01]  /*f410*/  LEA.HI R17, R17, R20, RZ, 0x5 ;  /* 0x0000001411117211 */ /* 0x000fe200078f28ff */
[----:B------:R-:W-:Y:S02]  /*f420*/  IMAD R7, R3, c[0x0][0x4e8], R0 ;  /* 0x00013a0003077a24 */ /* 0x000fe400078e0200 */
[----:B------:R-:W-:Y:S01]  /*f430*/  IMAD R0, R8, c[0x0][0x430], RZ ;  /* 0x00010c0008007a24 */ /* 0x000fe200078e02ff */
[----:B------:R-:W-:Y:S02]  /*f440*/  LEA.HI.X R6, R6, c[0x0][0x4ac], R9, 0x2, P0 ;  /* 0x00012b0006067a11 */ /* 0x000fe400000f1409 */
[----:B------:R-:W-:Y:S01]  /*f450*/  LOP3.LUT R17, R17, 0xffffffe0, RZ, 0xc0, !PT ;  /* 0xffffffe011117812 */ /* 0x000fe200078ec0ff */
[----:B------:R-:W-:-:S02]  /*f460*/  IMAD R0, R2, c[0x0][0x434], R0 ;  /* 0x00010d0002007a24 */ /* 0x000fc400078e0200 */
[----:B------:R-:W-:Y:S01]  /*f470*/  IMAD.WIDE.U32 R2, R2, c[0x0][0x430], R4 ;  /* 0x00010c0002027a25 */ /* 0x000fe200078e0004 */
[----:B------:R-:W-:Y:S04]  /*f480*/  SHFL.IDX PT, R8, R10, RZ, 0x1c1f ;  /* 0x001c1fff0a087589 */ /* 0x000fe800000e0000 */
[----:B------:R-:W1:Y:S01]  /*f490*/  SHFL.IDX PT, R9, R6, RZ, 0x1c1f ;  /* 0x001c1fff06097589 */ /* 0x000e6200000e0000 */
[----:B------:R-:W-:Y:S02]  /*f4a0*/  IMAD.IADD R17, R20, 0x1, -R17 ;  /* 0x0000000114117824 */ /* 0x000fe400078e0a11 */
[----:B------:R-:W-:Y:S01]  /*f4b0*/  IMAD.IADD R3, R3, 0x1, R0 ;  /* 0x0000000103037824 */ /* 0x000fe200078e0200 */
[----:B------:R-:W-:Y:S01]  /*f4c0*/  SHFL.IDX PT, R4, R10, 0x1, 0x1c1f ;  /* 0x003c1f000a047f89 */ /* 0x000fe200000e0000 */
[----:B------:R-:W-:-:S03]  /*f4d0*/  IMAD.IADD R0, R18, 0x1, R19 ;  /* 0x0000000112007824 */ /* 0x000fc600078e0213 */
[----:B------:R2:W3:Y:S01]  /*f4e0*/  SHFL.IDX PT, R5, R6, 0x1, 0x1c1f ;  /* 0x003c1f0006057f89 */ /* 0x0004e200000e0000 */
[----:B------:R-:W-:Y:S01]  /*f4f0*/  LOP3.LUT P3, RZ, R17, 0x3, RZ, 0xc0, !PT ;  /* 0x0000000311ff7812 */ /* 0x000fe2000786c0ff */
[----:B------:R-:W-:-:S03]  /*f500*/  IMAD.WIDE.U32 R2, R7, c[0x0][0x428], R2 ;  /* 0x00010a0007027a25 */ /* 0x000fc600078e0002 */
[C---:B------:R-:W-:Y:S02]  /*f510*/  ISETP.GE.OR P4, PT, R0.reuse, UR4, P3 ;  /* 0x0000000400007c0c */ /* 0x040fe40009f86670 */
[----:B------:R-:W-:Y:S02]  /*f520*/  ISETP.GE.AND P1, PT, R0, UR4, PT ;  /* 0x0000000400007c0c */ /* 0x000fe4000bf26270 */
[----:B--2---:R-:W-:-:S05]  /*f530*/  SHF.R.S32.HI R6, RZ, 0x1f, R7 ;  /* 0x0000001fff067819 */ /* 0x004fca0000011407 */
[----:B------:R-:W-:Y:S01]  /*f540*/  IMAD R10, R6, c[0x0][0x428], RZ ;  /* 0x00010a00060a7a24 */ /* 0x000fe200078e02ff */
[----:B------:R-:W-:-:S03]  /*f550*/  IADD3 R6, R0, 0x8, RZ ;  /* 0x0000000800067810 */ /* 0x000fc60007ffe0ff */
[----:B------:R-:W-:Y:S01]  /*f560*/  IMAD R10, R7, c[0x0][0x42c], R10 ;  /* 0x00010b00070a7a24 */ /* 0x000fe200078e020a */
[----:B------:R-:W-:Y:S02]  /*f570*/  ISETP.GE.OR P3, PT, R6, UR4, P3 ;  /* 0x0000000406007c0c */ /* 0x000fe40009f66670 */
[----:B------:R-:W-:Y:S01]  /*f580*/  LEA R27, P2, R2, c[0x0][0x400], 0x2 ;  /* 0x00010000021b7a11 */ /* 0x000fe200078410ff */
[----:B------:R-:W-:Y:S01]  /*f590*/  IMAD.IADD R3, R3, 0x1, R10 ;  /* 0x0000000103037824 */ /* 0x000fe200078e020a */
[----:B-1----:R1:W-:Y:S01]  /*f5a0*/  @!P4 ST.E [R8.64], R16 ;  /* 0x000000100800c985 */ /* 0x0023e2000c101906 */
[----:B------:R-:W-:-:S03]  /*f5b0*/  ISETP.GE.AND P0, PT, R6, UR4, PT ;  /* 0x0000000406007c0c */ /* 0x000fc6000bf06270 */
[----:B------:R-:W-:Y:S02]  /*f5c0*/  LEA.HI.X R24, R2, c[0x0][0x404], R3, 0x2, P2 ;  /* 0x0001010002187a11 */ /* 0x000fe400010f1403 */
[C---:B------:R-:W-:Y:S01]  /*f5d0*/  IADD3 R17, R45.reuse, 0x8, RZ ;  /* 0x000000082d117810 */ /* 0x040fe20007ffe0ff */
[----:B------:R-:W2:Y:S01]  /*f5e0*/  SHFL.IDX PT, R2, R27, RZ, 0x1c1f ;  /* 0x001c1fff1b027589 */ /* 0x000ea200000e0000 */
[C---:B------:R-:W-:Y:S02]  /*f5f0*/  IADD3 R14, R45.reuse, 0x20, RZ ;  /* 0x000000202d0e7810 */ /* 0x040fe40007ffe0ff */
[C---:B------:R-:W-:Y:S01]  /*f600*/  IADD3 R13, R45.reuse, 0x28, RZ ;  /* 0x000000282d0d7810 */ /* 0x040fe20007ffe0ff */
[----:B---3--:R3:W-:Y:S01]  /*f610*/  @!P3 ST.E [R4.64], R15 ;  /* 0x0000000f0400b985 */ /* 0x0087e2000c101906 */
[C---:B------:R-:W-:Y:S02]  /*f620*/  IADD3 R12, R45.reuse, 0x30, RZ ;  /* 0x000000302d0c7810 */ /* 0x040fe40007ffe0ff */
[C---:B------:R-:W-:Y:S01]  /*f630*/  IADD3 R11, R45.reuse, 0x38, RZ ;  /* 0x000000382d0b7810 */ /* 0x040fe20007ffe0ff */
[----:B------:R4:W2:Y:S01]  /*f640*/  SHFL.IDX PT, R3, R24, RZ, 0x1c1f ;  /* 0x001c1fff18037589 */ /* 0x0008a200000e0000 */
[----:B------:R-:W-:-:S02]  /*f650*/  IADD3 R10, R45, 0x40, RZ ;  /* 0x000000402d0a7810 */ /* 0x000fc40007ffe0ff */
[C---:B------:R-:W-:Y:S02]  /*f660*/  IADD3 R7, R45.reuse, 0x58, RZ ;  /* 0x000000582d077810 */ /* 0x040fe40007ffe0ff */
[C---:B------:R-:W-:Y:S02]  /*f670*/  IADD3 R6, R45.reuse, 0x60, RZ ;  /* 0x000000602d067810 */ /* 0x040fe40007ffe0ff */
[C---:B------:R-:W-:Y:S02]  /*f680*/  IADD3 R0, R45.reuse, 0x78, RZ ;  /* 0x000000782d007810 */ /* 0x040fe40007ffe0ff */
[C---:B-1----:R-:W-:Y:S02]  /*f690*/  IADD3 R16, R45.reuse, 0x10, RZ ;  /* 0x000000102d107810 */ /* 0x042fe40007ffe0ff */
[C---:B------:R-:W-:Y:S02]  /*f6a0*/  IADD3 R9, R45.reuse, 0x48, RZ ;  /* 0x000000482d097810 */ /* 0x040fe40007ffe0ff */
[----:B------:R-:W-:-:S02]  /*f6b0*/  IADD3 R8, R45, 0x50, RZ ;  /* 0x000000502d087810 */ /* 0x000fc40007ffe0ff */
[----:B------:R-:W-:Y:S02]  /*f6c0*/  SHF.R.S32.HI R25, RZ, 0x1f, R17 ;  /* 0x0000001fff197819 */ /* 0x000fe40000011411 */
[C---:B---3--:R-:W-:Y:S02]  /*f6d0*/  IADD3 R15, R45.reuse, 0x18, RZ ;  /* 0x000000182d0f7810 */ /* 0x048fe40007ffe0ff */
[C---:B------:R-:W-:Y:S02]  /*f6e0*/  IADD3 R5, R45.reuse, 0x68, RZ ;  /* 0x000000682d057810 */ /* 0x040fe40007ffe0ff */
[----:B------:R-:W-:Y:S02]  /*f6f0*/  IADD3 R4, R45, 0x70, RZ ;  /* 0x000000702d047810 */ /* 0x000fe40007ffe0ff */
[----:B------:R-:W-:Y:S02]  /*f700*/  SHF.R.S32.HI R26, RZ, 0x1f, R16 ;  /* 0x0000001fff1a7819 */ /* 0x000fe40000011410 */
[----:B------:R-:W-:-:S02]  /*f710*/  SHF.R.S32.HI R29, RZ, 0x1f, R15 ;  /* 0x0000001fff1d7819 */ /* 0x000fc4000001140f */
[----:B------:R-:W-:Y:S02]  /*f720*/  SHF.R.S32.HI R28, RZ, 0x1f, R14 ;  /* 0x0000001fff1c7819 */ /* 0x000fe4000001140e */
[----:B------:R-:W-:Y:S02]  /*f730*/  SHF.R.S32.HI R30, RZ, 0x1f, R13 ;  /* 0x0000001fff1e7819 */ /* 0x000fe4000001140d */
[----:B------:R-:W-:Y:S02]  /*f740*/  SHF.R.S32.HI R31, RZ, 0x1f, R12 ;  /* 0x0000001fff1f7819 */ /* 0x000fe4000001140c */
[----:B------:R-:W-:Y:S02]  /*f750*/  SHF.R.S32.HI R32, RZ, 0x1f, R11 ;  /* 0x0000001fff207819 */ /* 0x000fe4000001140b */
[----:B------:R-:W-:Y:S02]  /*f760*/  SHF.R.S32.HI R33, RZ, 0x1f, R10 ;  /* 0x0000001fff217819 */ /* 0x000fe4000001140a */
[----:B------:R-:W-:-:S02]  /*f770*/  SHF.R.S32.HI R34, RZ, 0x1f, R9 ;  /* 0x0000001fff227819 */ /* 0x000fc40000011409 */
[----:B------:R-:W-:Y:S02]  /*f780*/  SHF.R.S32.HI R36, RZ, 0x1f, R8 ;  /* 0x0000001fff247819 */ /* 0x000fe40000011408 */
[----:B------:R-:W-:Y:S02]  /*f790*/  SHF.R.S32.HI R35, RZ, 0x1f, R7 ;  /* 0x0000001fff237819 */ /* 0x000fe40000011407 */
[----:B------:R-:W-:Y:S02]  /*f7a0*/  SHF.R.S32.HI R37, RZ, 0x1f, R6 ;  /* 0x0000001fff257819 */ /* 0x000fe40000011406 */
[----:B------:R-:W-:Y:S02]  /*f7b0*/  SHF.R.S32.HI R38, RZ, 0x1f, R5 ;  /* 0x0000001fff267819 */ /* 0x000fe40000011405 */
[----:B------:R-:W-:Y:S02]  /*f7c0*/  SHF.R.S32.HI R39, RZ, 0x1f, R4 ;  /* 0x0000001fff277819 */ /* 0x000fe40000011404 */
[----:B------:R-:W-:Y:S01]  /*f7d0*/  SHF.R.S32.HI R40, RZ, 0x1f, R0 ;  /* 0x0000001fff287819 */ /* 0x000fe20000011400 */
[----:B------:R-:W-:Y:S05]  /*f7e0*/  @P1 BRA `(.L_x_82) ;  /* 0x000003f000001947 */ /* 0x000fea0003800000 */
[----:B--2-4-:R-:W-:Y:S02]  /*f7f0*/  ISETP.GE.AND P5, PT, R45, c[0x0][0x3c8], PT ;  /* 0x0000f2002d007a0c */ /* 0x014fe40003fa6270 */
[----:B------:R-:W-:-:S02]  /*f800*/  ISETP.GE.AND P1, PT, R17, c[0x0][0x3c8], PT ;  /* 0x0000f20011007a0c */ /* 0x000fc40003f26270 */
[----:B------:R-:W-:Y:S02]  /*f810*/  ISETP.GE.AND P4, PT, R16, c[0x0][0x3c8], PT ;  /* 0x0000f20010007a0c */ /* 0x000fe40003f86270 */
[----:B------:R-:W-:-:S07]  /*f820*/  ISETP.GE.AND P2, PT, R15, c[0x0][0x3c8], PT ;  /* 0x0000f2000f007a0c */ /* 0x000fce0003f46270 */
[----:B------:R-:W-:Y:S02]  /*f830*/  @!P5 IMAD.WIDE R20, R45, 0x4, R2 ;  /* 0x000000042d14d825 */ /* 0x000fe400078e0202 */
[----:B------:R-:W-:-:S03]  /*f840*/  @!P1 LEA R18, P3, R17, R2, 0x2 ;  /* 0x0000000211129211 */ /* 0x000fc600078610ff */
[----:B------:R1:W-:Y:S01]  /*f850*/  @!P5 ST.E.64 [R20.64], R72 ;  /* 0x000000481400d985 */ /* 0x0003e2000c101b06 */
[----:B------:R-:W-:Y:S02]  /*f860*/  @!P1 LEA.HI.X R19, R17, R3, R25, 0x2, P3 ;  /* 0x0000000311139211 */ /* 0x000fe400018f1419 */
[----:B------:R-:W-:-:S03]  /*f870*/  ISETP.GE.AND P5, PT, R14, c[0x0][0x3c8], PT ;  /* 0x0000f2000e007a0c */ /* 0x000fc60003fa6270 */
[----:B------:R2:W-:Y:S01]  /*f880*/  @!P1 ST.E.64 [R18.64], R76 ;  /* 0x0000004c12009985 */ /* 0x0005e2000c101b06 */
[----:B------:R-:W-:Y:S02]  /*f890*/  ISETP.GE.AND P1, PT, R13, c[0x0][0x3c8], PT ;  /* 0x0000f2000d007a0c */ /* 0x000fe40003f26270 */
[----:B-1----:R-:W-:-:S04]  /*f8a0*/  @!P4 LEA R20, P3, R16, R2, 0x2 ;  /* 0x000000021014c211 */ /* 0x002fc800078610ff */
[----:B------:R-:W-:Y:S02]  /*f8b0*/  @!P4 LEA.HI.X R21, R16, R3, R26, 0x2, P3 ;  /* 0x000000031015c211 */ /* 0x000fe400018f141a */
[----:B--2---:R-:W-:-:S03]  /*f8c0*/  @!P2 LEA R18, P3, R15, R2, 0x2 ;  /* 0x000000020f12a211 */ /* 0x004fc600078610ff */
        /* <DEDUP_REMOVED lines=28> */
[----:B-1----:R-:W-:-:S04]  /*fa90*/  @!P3 LEA R20, P4, R8, R2, 0x2 ;  /* 0x000000020814b211 */ /* 0x002fc800078810ff */
[-C--:B------:R-:W-:Y:S02]  /*faa0*/  @!P3 LEA.HI.X R21, R8, R3.reuse, R36, 0x2, P4 ;  /* 0x000000030815b211 */ /* 0x080fe400020f1424 */
[-C--:B--2---:R-:W-:Y:S02]  /*fab0*/  @!P2 LEA R18, P1, R7, R2.reuse, 0x2 ;  /* 0x000000020712a211 */ /* 0x084fe400078210ff */
[----:B------:R-:W-:Y:S01]  /*fac0*/  ISETP.GE.AND P4, PT, R5, c[0x0][0x3c8], PT ;  /* 0x0000f20005007a0c */ /* 0x000fe20003f86270 */
[----:B------:R1:W-:Y:S01]  /*fad0*/  @!P3 ST.E.64 [R20.64], R112 ;  /* 0x000000701400b985 */ /* 0x0003e2000c101b06 */
[----:B------:R-:W-:Y:S02]  /*fae0*/  @!P2 LEA.HI.X R19, R7, R3, R35, 0x2, P1 ;  /* 0x000000030713a211 */ /* 0x000fe400008f1423 */
[----:B------:R-:W-:Y:S02]  /*faf0*/  ISETP.GE.AND P3, PT, R4, c[0x0][0x3c8], PT ;  /* 0x0000f20004007a0c */ /* 0x000fe40003f66270 */
[----:B------:R-:W-:Y:S01]  /*fb00*/  @!P5 LEA R22, P1, R6, R2, 0x2 ;  /* 0x000000020616d211 */ /* 0x000fe200078210ff */
[----:B------:R2:W-:Y:S01]  /*fb10*/  @!P2 ST.E.64 [R18.64], R116 ;  /* 0x000000741200a985 */ /* 0x0005e2000c101b06 */
[----:B------:R-:W-:-:S02]  /*fb20*/  ISETP.GE.AND P2, PT, R0, c[0x0][0x3c8], PT ;  /* 0x0000f20000007a0c */ /* 0x000fc40003f46270 */
[----:B------:R-:W-:-:S05]  /*fb30*/  @!P5 LEA.HI.X R23, R6, R3, R37, 0x2, P1 ;  /* 0x000000030617d211 */ /* 0x000fca00008f1425 */
[----:B------:R3:W-:Y:S01]  /*fb40*/  @!P5 ST.E.64 [R22.64], R120 ;  /* 0x000000781600d985 */ /* 0x0007e2000c101b06 */
[----:B-1----:R-:W-:-:S04]  /*fb50*/  @!P4 LEA R20, P1, R5, R2, 0x2 ;  /* 0x000000020514c211 */ /* 0x002fc800078210ff */
[----:B------:R-:W-:Y:S02]  /*fb60*/  @!P4 LEA.HI.X R21, R5, R3, R38, 0x2, P1 ;  /* 0x000000030515c211 */ /* 0x000fe400008f1426 */
[----:B--2---:R-:W-:-:S03]  /*fb70*/  @!P3 LEA R18, P1, R4, R2, 0x2 ;  /* 0x000000020412b211 */ /* 0x004fc600078210ff */
[----:B------:R3:W-:Y:S01]  /*fb80*/  @!P4 ST.E.64 [R20.64], R124 ;  /* 0x0000007c1400c985 */ /* 0x0007e2000c101b06 */
[----:B------:R-:W-:Y:S02]  /*fb90*/  @!P3 LEA.HI.X R19, R4, R3, R39, 0x2, P1 ;  /* 0x000000030413b211 */ /* 0x000fe400008f1427 */
[----:B------:R-:W-:-:S03]  /*fba0*/  @!P2 LEA R2, P1, R0, R2, 0x2 ;  /* 0x000000020002a211 */ /* 0x000fc600078210ff */
[----:B------:R3:W-:Y:S01]  /*fbb0*/  @!P3 ST.E.64 [R18.64], R128 ;  /* 0x000000801200b985 */ /* 0x0007e2000c101b06 */
[----:B------:R-:W-:-:S05]  /*fbc0*/  @!P2 LEA.HI.X R3, R0, R3, R40, 0x2, P1 ;  /* 0x000000030003a211 */ /* 0x000fca00008f1428 */
[----:B------:R3:W-:Y:S04]  /*fbd0*/  @!P2 ST.E.64 [R2.64], R132 ;  /* 0x000000840200a985 */ /* 0x0007e8000c101b06 */
.L_x_82:
[----:B--2-4-:R-:W-:Y:S05]  /*fbe0*/  BSYNC B0 ;  /* 0x0000000000007941 */ /* 0x014fea0003800000 */
.L_x_81:
[----:B---3--:R1:W2:Y:S04]  /*fbf0*/  SHFL.IDX PT, R3, R24, 0x1, 0x1c1f ;  /* 0x003c1f0018037f89 */ /* 0x0082a800000e0000 */
[----:B------:R1:W3:Y:S01]  /*fc00*/  SHFL.IDX PT, R2, R27, 0x1, 0x1c1f ;  /* 0x003c1f001b027f89 */ /* 0x0002e200000e0000 */
[----:B------:R-:W-:Y:S05]  /*fc10*/  @P0 BRA `(.L_x_83) ;  /* 0x000006d000000947 */ /* 0x000fea0003800000 */
[----:B------:R-:W-:Y:S02]  /*fc20*/  ISETP.GE.AND P2, PT, R17, c[0x0][0x3c8], PT ;  /* 0x0000f20011007a0c */ /* 0x000fe40003f46270 */
[----:B------:R-:W-:Y:S02]  /*fc30*/  ISETP.GE.AND P3, PT, R45, c[0x0][0x3c8], PT ;  /* 0x0000f2002d007a0c */ /* 0x000fe40003f66270 */
[----:B------:R-:W-:Y:S02]  /*fc40*/  ISETP.GE.AND P1, PT, R16, c[0x0][0x3c8], PT ;  /* 0x0000f20010007a0c */ /* 0x000fe40003f26270 */
[----:B------:R-:W-:-:S02]  /*fc50*/  ISETP.GE.AND P0, PT, R15, c[0x0][0x3c8], PT ;  /* 0x0000f2000f007a0c */ /* 0x000fc40003f06270 */
[----:B------:R-:W-:-:S05]  /*fc60*/  ISETP.GE.AND P4, PT, R14, c[0x0][0x3c8], PT ;  /* 0x0000f2000e007a0c */ /* 0x000fca0003f86270 */
[----:B---3--:R-:W-:Y:S02]  /*fc70*/  @!P2 LEA R20, P5, R17, R2, 0x2 ;  /* 0x000000021114a211 */ /* 0x008fe400078a10ff */
[----:B--2---:R-:W-:Y:S02]  /*fc80*/  @!P3 IMAD.WIDE R18, R45, 0x4, R2 ;  /* 0x000000042d12b825 */ /* 0x004fe400078e0202 */
[----:B------:R-:W-:-:S03]  /*fc90*/  @!P2 LEA.HI.X R21, R17, R3, R25, 0x2, P5 ;  /* 0x000000031115a211 */ /* 0x000fc600028f1419 */
[----:B------:R2:W-:Y:S01]  /*fca0*/  @!P3 ST.E.64 [R18.64], R74 ;  /* 0x0000004a1200b985 */ /* 0x0005e2000c101b06 */
[----:B------:R-:W-:-:S03]  /*fcb0*/  ISETP.GE.AND P3, PT, R13, c[0x0][0x3c8], PT ;  /* 0x0000f2000d007a0c */ /* 0x000fc60003f66270 */
[----:B------:R3:W-:Y:S01]  /*fcc0*/  @!P2 ST.E.64 [R20.64], R78 ;  /* 0x0000004e1400a985 */ /* 0x0007e2000c101b06 */
[CC--:B--2---:R-:W-:Y:S02]  /*fcd0*/  @!P1 LEA R18, P5, R16.reuse, R2.reuse, 0x2 ;  /* 0x0000000210129211 */ /* 0x0c4fe400078a10ff */
[CC--:B---3--:R-:W-:Y:S02]  /*fce0*/  @!P0 LEA R20, P2, R15.reuse, R2.reuse, 0x2 ;  /* 0x000000020f148211 */ /* 0x0c8fe400078410ff */
[-C--:B------:R-:W-:Y:S02]  /*fcf0*/  @!P1 LEA.HI.X R19, R16, R3.reuse, R26, 0x2, P5 ;  /* 0x0000000310139211 */ /* 0x080fe400028f141a */
[----:B------:R-:W-:Y:S02]  /*fd00*/  @!P0 LEA.HI.X R21, R15, R3, R29, 0x2, P2 ;  /* 0x000000030f158211 */ /* 0x000fe400010f141d */
[----:B------:R-:W-:Y:S01]  /*fd10*/  ISETP.GE.AND P2, PT, R12, c[0x0][0x3c8], PT ;  /* 0x0000f2000c007a0c */ /* 0x000fe20003f46270 */
[----:B------:R2:W-:Y:S01]  /*fd20*/  @!P1 ST.E.64 [R18.64], R82 ;  /* 0x0000005212009985 */ /* 0x0005e2000c101b06 */
[----:B------:R-:W-:-:S02]  /*fd30*/  @!P4 LEA R22, P5, R14, R2, 0x2 ;  /* 0x000000020e16c211 */ /* 0x000fc400078a10ff */
[----:B------:R-:W-:Y:S01]  /*fd40*/  ISETP.GE.AND P1, PT, R11, c[0x0][0x3c8], PT ;  /* 0x0000f2000b007a0c */ /* 0x000fe20003f26270 */
[----:B------:R-:W-:Y:S01]  /*fd50*/  @!P0 ST.E.64 [R20.64], R86 ;  /* 0x0000005614008985 */ /* 0x000fe2000c101b06 */
[----:B------:R-:W-:Y:S02]  /*fd60*/  @!P4 LEA.HI.X R23, R14, R3, R28, 0x2, P5 ;  /* 0x000000030e17c211 */ /* 0x000fe400028f141c */
[----:B------:R-:W-:-:S03]  /*fd70*/  ISETP.GE.AND P0, PT, R10, c[0x0][0x3c8], PT ;  /* 0x0000f2000a007a0c */ /* 0x000fc60003f06270 */
[----:B------:R-:W-:Y:S01]  /*fd80*/  @!P4 ST.E.64 [R22.64], R90 ;  /* 0x0000005a1600c985 */ /* 0x000fe2000c101b06 */
[----:B--2---:R-:W-:-:S04]  /*fd90*/  @!P3 LEA R18, P5, R13, R2, 0x2 ;  /* 0x000000020d12b211 */ /* 0x004fc800078a10ff */
[----:B------:R-:W-:Y:S02]  /*fda0*/  @!P3 LEA.HI.X R19, R13, R3, R30, 0x2, P5 ;  /* 0x000000030d13b211 */ /* 0x000fe400028f141e */
[----:B------:R-:W-:-:S03]  /*fdb0*/  @!P2 LEA R16, P5, R12, R2, 0x2 ;  /* 0x000000020c10a211 */ /* 0x000fc600078a10ff */
[----:B------:R-:W-:Y:S01]  /*fdc0*/  @!P3 ST.E.64 [R18.64], R94 ;  /* 0x0000005e1200b985 */ /* 0x000fe2000c101b06 */
[-C--:B------:R-:W-:Y:S02]  /*fdd0*/  @!P2 LEA.HI.X R17, R12, R3.reuse, R31, 0x2, P5 ;  /* 0x000000030c11a211 */ /* 0x080fe400028f141f */
[CC--:B------:R-:W-:Y:S02]  /*fde0*/  @!P1 LEA R14, P5, R11.reuse, R2.reuse, 0x2 ;  /* 0x000000020b0e9211 */ /* 0x0c0fe400078a10ff */
[C---:B------:R-:W-:Y:S01]  /*fdf0*/  @!P0 LEA R12, P4, R10.reuse, R2, 0x2 ;  /* 0x000000020a0c8211 */ /* 0x040fe200078810ff */
[----:B------:R-:W-:Y:S01]  /*fe00*/  @!P2 ST.E.64 [R16.64], R98 ;  /* 0x000000621000a985 */ /* 0x000fe2000c101b06 */
[-C--:B------:R-:W-:Y:S02]  /*fe10*/  @!P1 LEA.HI.X R15, R11, R3.reuse, R32, 0x2, P5 ;  /* 0x000000030b0f9211 */ /* 0x080fe400028f1420 */
[----:B------:R-:W-:Y:S02]  /*fe20*/  ISETP.GE.AND P5, PT, R9, c[0x0][0x3c8], PT ;  /* 0x0000f20009007a0c */ /* 0x000fe40003fa6270 */
[----:B------:R-:W-:Y:S01]  /*fe30*/  @!P0 LEA.HI.X R13, R10, R3, R33, 0x2, P4 ;  /* 0x000000030a0d8211 */ /* 0x000fe200020f1421 */
[----:B------:R2:W-:Y:S01]  /*fe40*/  @!P1 ST.E.64 [R14.64], R102 ;  /* 0x000000660e009985 */ /* 0x0005e2000c101b06 */
[----:B------:R-:W-:-:S02]  /*fe50*/  ISETP.GE.AND P4, PT, R8, c[0x0][0x3c8], PT ;  /* 0x0000f20008007a0c */ /* 0x000fc40003f86270 */
[----:B------:R-:W-:Y:S01]  /*fe60*/  ISETP.GE.AND P3, PT, R7, c[0x0][0x3c8], PT ;  /* 0x0000f20007007a0c */ /* 0x000fe20003f66270 */
[----:B------:R3:W-:Y:S01]  /*fe70*/  @!P0 ST.E.64 [R12.64], R106 ;  /* 0x0000006a0c008985 */ /* 0x0007e2000c101b06 */
[----:B------:R-:W-:-:S05]  /*fe80*/  ISETP.GE.AND P2, PT, R6, c[0x0][0x3c8], PT ;  /* 0x0000f20006007a0c */ /* 0x000fca0003f46270 */
[----:B------:R-:W-:-:S04]  /*fe90*/  @!P5 LEA R10, P1, R9, R2, 0x2 ;  /* 0x00000002090ad211 */ /* 0x000fc800078210ff */
[----:B------:R-:W-:Y:S02]  /*fea0*/  @!P5 LEA.HI.X R11, R9, R3, R34, 0x2, P1 ;  /* 0x00000003090bd211 */ /* 0x000fe400008f1422 */
[----:B------:R-:W-:-:S03]  /*feb0*/  ISETP.GE.AND P1, PT, R5, c[0x0][0x3c8], PT ;  /* 0x0000f20005007a0c */ /* 0x000fc60003f26270 */
[----:B------:R4:W-:Y:S01]  /*fec0*/  @!P5 ST.E.64 [R10.64], R110 ;  /* 0x0000006e0a00d985 */ /* 0x0009e2000c101b06 */
[CC--:B--2---:R-:W-:Y:S02]  /*fed0*/  @!P4 LEA R14, P0, R8.reuse, R2.reuse, 0x2 ;  /* 0x00000002080ec211 */ /* 0x0c4fe400078010ff */
[CC--:B---3--:R-:W-:Y:S02]  /*fee0*/  @!P3 LEA R12, P5, R7.reuse, R2.reuse, 0x2 ;  /* 0x00000002070cb211 */ /* 0x0c8fe400078a10ff */
[-C--:B------:R-:W-:Y:S02]  /*fef0*/  @!P4 LEA.HI.X R15, R8, R3.reuse, R36, 0x2, P0 ;  /* 0x00000003080fc211 */ /* 0x080fe400000f1424 */
[----:B------:R-:W-:Y:S02]  /*ff00*/  ISETP.GE.AND P0, PT, R4, c[0x0][0x3c8], PT ;  /* 0x0000f20004007a0c */ /* 0x000fe40003f06270 */
[----:B------:R-:W-:Y:S01]  /*ff10*/  @!P3 LEA.HI.X R13, R7, R3, R35, 0x2, P5 ;  /* 0x00000003070db211 */ /* 0x000fe200028f1423 */
[----:B------:R2:W-:Y:S04]  /*ff20*/  @!P4 ST.E.64 [R14.64], R114 ;  /* 0x000000720e00c985 */ /* 0x0005e8000c101b06 */
[----:B------:R2:W-:Y:S01]  /*ff30*/  @!P3 ST.E.64 [R12.64], R118 ;  /* 0x000000760c00b985 */ /* 0x0005e2000c101b06 */
[----:B----4-:R-:W-:-:S04]  /*ff40*/  @!P2 LEA R10, P5, R6, R2, 0x2 ;  /* 0x00000002060aa211 */ /* 0x010fc800078a10ff */
[----:B------:R-:W-:Y:S02]  /*ff50*/  @!P2 LEA.HI.X R11, R6, R3, R37, 0x2, P5 ;  /* 0x00000003060ba211 */ /* 0x000fe400028f1425 */
[----:B------:R-:W-:-:S03]  /*ff60*/  @!P1 LEA R8, P5, R5, R2, 0x2 ;  /* 0x0000000205089211 */ /* 0x000fc600078a10ff */
[----:B------:R2:W-:Y:S01]  /*ff70*/  @!P2 ST.E.64 [R10.64], R122 ;  /* 0x0000007a0a00a985 */ /* 0x0005e2000c101b06 */
[----:B------:R-:W-:Y:S02]  /*ff80*/  @!P1 LEA.HI.X R9, R5, R3, R38, 0x2, P5 ;  /* 0x0000000305099211 */ /* 0x000fe400028f1426 */
[----:B------:R-:W-:-:S03]  /*ff90*/  @!P0 LEA R6, P5, R4, R2, 0x2 ;  /* 0x0000000204068211 */ /* 0x000fc600078a10ff */
[----:B------:R2:W-:Y:S01]  /*ffa0*/  @!P1 ST.E.64 [R8.64], R126 ;  /* 0x0000007e08009985 */ /* 0x0005e2000c101b06 */
[----:B------:R-:W-:-:S05]  /*ffb0*/  @!P0 LEA.HI.X R7, R4, R3, R39, 0x2, P5 ;  /* 0x0000000304078211 */ /* 0x000fca00028f1427 */
[----:B------:R2:W-:Y:S01]  /*ffc0*/  @!P0 ST.E.64 [R6.64], R130 ;  /* 0x0000008206008985 */ /* 0x0005e2000c101b06 */
[----:B------:R-:W-:-:S13]  /*ffd0*/  ISETP.GE.AND P0, PT, R0, c[0x0][0x3c8], PT ;  /* 0x0000f20000007a0c */ /* 0x000fda0003f06270 */
[----:B------:R-:W-:Y:S05]  /*ffe0*/  @P0 BRA `(.L_x_83) ;  /* 0x0000030000000947 */ /* 0x000fea0003800000 */
[----:B------:R-:W-:-:S04]  /*fff0*/  LEA R2, P0, R0, R2, 0x2 ;  /* 0x0000000200027211 */ /* 0x000fc800078010ff */
[----:B------:R-:W-:-:S05]  /*10000*/  LEA.HI.X R3, R0, R3, R40, 0x2, P0 ;  /* 0x0000000300037211 */ /* 0x000fca00000f1428 */
[----:B------:R3:W-:Y:S01]  /*10010*/  ST.E.64 [R2.64], R134 ;  /* 0x0000008602007985 */ /* 0x0007e2000c101b06 */
[----:B------:R-:W-:Y:S05]  /*10020*/  BRA `(.L_x_83) ;  /* 0x000002c000007947 */ /* 0x000fea0003800000 */
.L_x_79:
[----:B------:R-:W2:Y:S02]  /*10030*/  S2R R4, SR_TID.X ;  /* 0x0000000000047919 */ /* 0x000ea40000002100 */
[----:B--2---:R-:W-:-:S13]  /*10040*/  ISETP.GT.AND P0, PT, R4, 0x7f, PT ;  /* 0x0000007f0400780c */ /* 0x004fda0003f04270 */
[----:B------:R-:W-:Y:S05]  /*10050*/  @P0 BRA `(.L_x_83) ;  /* 0x0000029000000947 */ /* 0x000fea0003800000 */
[----:B------:R-:W2:Y:S01]  /*10060*/  LDL.LU R3, [R1+0x48] ;  /* 0x0000480001037983 */ /* 0x000ea20000300800 */
[----:B------:R-:W-:-:S05]  /*10070*/  MOV R2, c[0x0][0x4e8] ;  /* 0x00013a0000027a02 */ /* 0x000fca0000000f00 */
[----:B------:R-:W-:Y:S01]  /*10080*/  IMAD R0, R2, c[0x0][0x388], RZ ;  /* 0x0000e20002007a24 */ /* 0x000fe200078e02ff */
[----:B--2---:R-:W-:-:S04]  /*10090*/  IADD3 R4, R3, R4, RZ ;  /* 0x0000000403047210 */ /* 0x004fc80007ffe0ff */
[----:B------:R-:W-:-:S13]  /*100a0*/  ISETP.GE.AND P0, PT, R4, R0, PT ;  /* 0x000000000400720c */ /* 0x000fda0003f06270 */
[----:B------:R-:W-:Y:S05]  /*100b0*/  @P0 BRA `(.L_x_83) ;  /* 0x0000023000000947 */ /* 0x000fea0003800000 */
[----:B------:R-:W2:Y:S04]  /*100c0*/  LDL.LU R3, [R1+0x34] ;  /* 0x0000340001037983 */ /* 0x000ea80000300800 */
[----:B------:R-:W3:Y:S04]  /*100d0*/  LDL.LU R9, [R1+0x38] ;  /* 0x0000380001097983 */ /* 0x000ee80000300800 */
[----:B------:R-:W4:Y:S01]  /*100e0*/  LDL.LU R8, [R1+0x3c] ;  /* 0x00003c0001087983 */ /* 0x000f220000300800 */
[----:B------:R-:W-:-:S13]  /*100f0*/  ISETP.NE.AND P0, PT, R2, 0x1, PT ;  /* 0x000000010200780c */ /* 0x000fda0003f05270 */
[----:B------:R-:W-:Y:S01]  /*10100*/  @P0 IMAD.HI.U32 R7, R4, c[0x0][0x4ec], RZ ;  /* 0x00013b0004070a27 */ /* 0x000fe200078e00ff */
[----:B--2---:R-:W-:Y:S02]  /*10110*/  SHF.R.S32.HI R0, RZ, 0x1f, R3 ;  /* 0x0000001fff007819 */ /* 0x004fe40000011403 */
[----:B---3--:R-:W-:-:S03]  /*10120*/  SHF.R.S32.HI R6, RZ, 0x1f, R9 ;  /* 0x0000001fff067819 */ /* 0x008fc60000011409 */
[----:B------:R-:W-:-:S04]  /*10130*/  IMAD R0, R0, c[0x0][0x4d0], RZ ;  /* 0x0001340000007a24 */ /* 0x000fc800078e02ff */
[C---:B------:R-:W-:Y:S01]  /*10140*/  IMAD R5, R3.reuse, c[0x0][0x4d4], R0 ;  /* 0x0001350003057a24 */ /* 0x040fe200078e0200 */
[----:B------:R-:W-:Y:S01]  /*10150*/  MOV R0, R4 ;  /* 0x0000000400007202 */ /* 0x000fe20000000f00 */
[----:B------:R-:W-:Y:S01]  /*10160*/  IMAD.WIDE.U32 R2, R3, c[0x0][0x4d0], RZ ;  /* 0x0001340003027a25 */ /* 0x000fe200078e00ff */
[----:B------:R-:W-:-:S03]  /*10170*/  @P0 SHF.R.U32.HI R0, RZ, c[0x0][0x4f0], R7 ;  /* 0x00013c00ff000a19 */ /* 0x000fc60000011607 */
[----:B------:R-:W-:Y:S01]  /*10180*/  IMAD R6, R6, c[0x0][0x4d8], RZ ;  /* 0x0001360006067a24 */ /* 0x000fe200078e02ff */
[----:B------:R-:W-:Y:S02]  /*10190*/  IADD3 R3, R3, R5, RZ ;  /* 0x0000000503037210 */ /* 0x000fe40007ffe0ff */
[----:B----4-:R-:W-:Y:S01]  /*101a0*/  SHF.R.S32.HI R5, RZ, 0x1f, R8 ;  /* 0x0000001fff057819 */ /* 0x010fe20000011408 */
[C---:B------:R-:W-:Y:S01]  /*101b0*/  IMAD R7, R9.reuse, c[0x0][0x4dc], R6 ;  /* 0x0001370009077a24 */ /* 0x040fe200078e0206 */
[----:B------:R-:W-:Y:S01]  /*101c0*/  IADD3 R6, -R0, RZ, RZ ;  /* 0x000000ff00067210 */ /* 0x000fe20007ffe1ff */
[----:B------:R-:W-:-:S04]  /*101d0*/  IMAD.WIDE.U32 R2, R9, c[0x0][0x4d8], R2 ;  /* 0x0001360009027a25 */ /* 0x000fc800078e0002 */
[----:B------:R-:W-:Y:S01]  /*101e0*/  IMAD R5, R5, c[0x0][0x4e0], RZ ;  /* 0x0001380005057a24 */ /* 0x000fe200078e02ff */
[----:B------:R-:W-:Y:S01]  /*101f0*/  IADD3 R3, R3, R7, RZ ;  /* 0x0000000703037210 */ /* 0x000fe20007ffe0ff */
[----:B------:R-:W-:Y:S01]  /*10200*/  IMAD R4, R6, c[0x0][0x4e8], R4 ;  /* 0x00013a0006047a24 */ /* 0x000fe200078e0204 */
[----:B------:R-:W-:Y:S01]  /*10210*/  SHF.R.S32.HI R7, RZ, 0x1f, R0 ;  /* 0x0000001fff077819 */ /* 0x000fe20000011400 */
[C---:B------:R-:W-:Y:S02]  /*10220*/  IMAD R6, R8.reuse, c[0x0][0x4e4], R5 ;  /* 0x0001390008067a24 */ /* 0x040fe400078e0205 */
[----:B------:R-:W-:Y:S01]  /*10230*/  IMAD.WIDE.U32 R2, R8, c[0x0][0x4e0], R2 ;  /* 0x0001380008027a25 */ /* 0x000fe200078e0002 */
[----:B------:R-:W-:-:S04]  /*10240*/  SHF.R.S32.HI R5, RZ, 0x1f, R4 ;  /* 0x0000001fff057819 */ /* 0x000fc80000011404 */
[----:B------:R-:W-:Y:S01]  /*10250*/  IADD3 R2, P0, R0, R2, RZ ;  /* 0x0000000200027210 */ /* 0x000fe20007f1e0ff */
[----:B------:R-:W-:-:S03]  /*10260*/  IMAD R0, R5, c[0x0][0x4c8], RZ ;  /* 0x0001320005007a24 */ /* 0x000fc600078e02ff */
[----:B------:R-:W-:Y:S01]  /*10270*/  IADD3.X R3, R7, R3, R6, P0, !PT ;  /* 0x0000000307037210 */ /* 0x000fe200007fe406 */
[----:B------:R-:W-:-:S04]  /*10280*/  IMAD R0, R4, c[0x0][0x4cc], R0 ;  /* 0x0001330004007a24 */ /* 0x000fc800078e0200 */
[----:B------:R-:W-:-:S05]  /*10290*/  IMAD.WIDE.U32 R2, R4, c[0x0][0x4c8], R2 ;  /* 0x0001320004027a25 */ /* 0x000fca00078e0002 */
[----:B------:R-:W-:Y:S02]  /*102a0*/  IADD3 R0, R3, R0, RZ ;  /* 0x0000000003007210 */ /* 0x000fe40007ffe0ff */
[----:B------:R-:W-:-:S04]  /*102b0*/  LEA R4, P0, R2, c[0x0][0x4a8], 0x2 ;  /* 0x00012a0002047a11 */ /* 0x000fc800078010ff */
[----:B------:R-:W-:Y:S02]  /*102c0*/  LEA.HI.X R5, R2, c[0x0][0x4ac], R0, 0x2, P0 ;  /* 0x00012b0002057a11 */ /* 0x000fe400000f1400 */
[----:B------:R-:W-:-:S05]  /*102d0*/  MOV R0, 0xff800000 ;  /* 0xff80000000007802 */ /* 0x000fca0000000f00 */
[----:B------:R2:W-:Y:S02]  /*102e0*/  STG.E [R4.64], R0 ;  /* 0x0000000004007986 */ /* 0x0005e4000c101906 */
.L_x_83:
[----:B------:R-:W-:Y:S05]  /*102f0*/  BSYNC B1 ;  /* 0x0000000000017941 */ /* 0x000fea0003800000 */
.L_x_78:
[----:B--2---:R-:W2:Y:S02]  /*10300*/  LDL R0, [R1+0x58] ;  /* 0x0000580001007983 */ /* 0x004ea40000100800 */
[----:B--2---:R-:W-:-:S13]  /*10310*/  ISETP.NE.AND P0, PT, R0, RZ, PT ;  /* 0x000000ff0000720c */ /* 0x004fda0003f05270 */
[----:B------:R-:W-:Y:S01]  /*10320*/  @P0 WARPSYNC 0xffffffff ;  /* 0xffffffff00000948 */ /* 0x000fe20003800000 */
[----:B------:R-:W-:Y:S06]  /*10330*/  @P0 BAR.SYNC.DEFER_BLOCKING 0x5, 0x100 ;  /* 0x0144000000000b1d */ /* 0x000fec0000010000 */
[----:B------:R-:W2:Y:S04]  /*10340*/  @P0 LDS R0, [0x10100] ;  /* 0x01010000ff000984 */ /* 0x000ea80000000800 */
[----:B--2---:R2:W-:Y:S04]  /*10350*/  @P0 STL [R1+0x4c], R0 ;  /* 0x00004c0001000387 */ /* 0x0045e80000100800 */
[----:B------:R-:W-:Y:S06]  /*10360*/  @P0 BAR.ARV 0x4, 0x100 ;  /* 0x0104000000000b1d */ /* 0x000fec0000002000 */
[----:B------:R-:W-:Y:S05]  /*10370*/  @P0 BRA `(.L_x_84) ;  /* 0x0000007000000947 */ /* 0x000fea0003800000 */
[----:B------:R-:W-:Y:S05]  /*10380*/  BRA.DIV ~URZ, `(.L_x_85) ;  /* 0x000002227f007947 */ /* 0x000fea000b800000 */
[----:B--2---:R2:W4:Y:S02]  /*10390*/  SHFL.IDX PT, R0, R41, RZ, 0x1f ;  /* 0x00001fff29007589 */ /* 0x00452400000e0000 */
.L_x_90:
[----:B------:R-:W-:Y:S01]  /*103a0*/  WARPSYNC 0xffffffff ;  /* 0xffffffff00007948 */ /* 0x000fe20003800000 */
[----:B------:R-:W-:Y:S06]  /*103b0*/  BAR.SYNC.DEFER_BLOCKING 0x4, 0x100 ;  /* 0x0104000000007b1d */ /* 0x000fec0000010000 */
[----:B----4-:R4:W-:Y:S04]  /*103c0*/  STL [R1+0x4c], R0 ;  /* 0x00004c0001007387 */ /* 0x0109e80000100800 */
[----:B------:R4:W-:Y:S04]  /*103d0*/  @!P6 STS [0x10100], R41 ;  /* 0x01010029ff00e388 */ /* 0x0009e80000000800 */
[----:B------:R-:W-:Y:S06]  /*103e0*/  BAR.ARV 0x5, 0x100 ;  /* 0x0144000000007b1d */ /* 0x000fec0000002000 */
.L_x_84:
[----:B--2-4-:R-:W2:Y:S02]  /*103f0*/  LDL R0, [R1+0x4c] ;  /* 0x00004c0001007983 */ /* 0x014ea40000100800 */
[----:B--2---:R-:W-:-:S13]  /*10400*/  ISETP.GE.AND P0, PT, R0, c[0x0][0x538], PT ;  /* 0x00014e0000007a0c */ /* 0x004fda0003f06270 */
[----:B-1-3--:R-:W-:Y:S01]  /*10410*/  @P0 CALL.REL.NOINC `(.L_x_86) ;  /* 0x0000001000000944 */ /* 0x00afe20003c00000 */
[----:B------:R-:W-:Y:S05]  /*10420*/  BRA `(.L_x_87) ;  /* 0xffff03a000007947 */ /* 0x000fea000383ffff */
.L_x_86:
[----:B------:R-:W-:Y:S05]  /*10430*/  EXIT ;  /* 0x000000000000794d */ /* 0x000fea0003800000 */
.L_x_74:
[----:B-1----:R1:W5:Y:S01]  /*10440*/  LDL R2, [R1+0xc] ;  /* 0x00000c0001027983 */ /* 0x0023620000100800 */
[----:B------:R-:W-:Y:S02]  /*10450*/  MOV R5, 0x2 ;  /* 0x0000000200057802 */ /* 0x000fe40000000f00 */
[----:B------:R-:W-:Y:S02]  /*10460*/  MOV R4, 0x10480 ;  /* 0x0001048000047802 */ /* 0x000fe40000000f00 */
[----:B-1---5:R-:W-:Y:S05]  /*10470*/  CALL.REL.NOINC `($__internal_0_$__cuda_sm70_shflsync_bfly_p) ;  /* 0x0000017000007944 */ /* 0x022fea0003c00000 */
[----:B------:R-:W-:Y:S01]  /*10480*/  MOV R0, R2 ;  /* 0x0000000200007202 */ /* 0x000fe20000000f00 */
[----:B------:R-:W-:Y:S05]  /*10490*/  BRA `(.L_x_88) ;  /* 0xffffe38000007947 */ /* 0x000fea000383ffff */
.L_x_75:
[----:B------:R-:W-:Y:S01]  /*104a0*/  IMAD.MOV.U32 R2, RZ, RZ, R0 ;  /* 0x000000ffff027224 */ /* 0x000fe200078e0000 */
[----:B------:R-:W-:Y:S02]  /*104b0*/  MOV R5, 0x1 ;  /* 0x0000000100057802 */ /* 0x000fe40000000f00 */
[----:B------:R-:W-:Y:S02]  /*104c0*/  MOV R4, 0x104e0 ;  /* 0x000104e000047802 */ /* 0x000fe40000000f00 */
[----:B------:R-:W-:Y:S05]  /*104d0*/  CALL.REL.NOINC `($__internal_0_$__cuda_sm70_shflsync_bfly_p) ;  /* 0x0000011000007944 */ /* 0x000fea0003c00000 */
[----:B------:R-:W-:Y:S02]  /*104e0*/  FADD.FTZ R0, R0, R2 ;  /* 0x0000000200007221 */ /* 0x000fe40000010000 */
[----:B------:R1:W5:Y:S01]  /*104f0*/  LDL R2, [R1+0x10] ;  /* 0x0000100001027983 */ /* 0x0003620000100800 */
[----:B------:R-:W-:-:S02]  /*10500*/  MOV R5, 0x2 ;  /* 0x0000000200057802 */ /* 0x000fc40000000f00 */
[----:B------:R-:W-:Y:S02]  /*10510*/  MOV R4, 0x10530 ;  /* 0x0001053000047802 */ /* 0x000fe40000000f00 */
[----:B-1---5:R-:W-:Y:S05]  /*10520*/  CALL.REL.NOINC `($__internal_0_$__cuda_sm70_shflsync_bfly_p) ;  /* 0x000000c000007944 */ /* 0x022fea0003c00000 */
[----:B------:R-:W2:Y:S01]  /*10530*/  LDL.LU R3, [R1+0x10] ;  /* 0x0000100001037983 */ /* 0x000ea20000300800 */
[----:B------:R-:W-:Y:S02]  /*10540*/  MOV R5, 0x1 ;  /* 0x0000000100057802 */ /* 0x000fe40000000f00 */
[----:B------:R-:W-:Y:S01]  /*10550*/  MOV R4, 0x10590 ;  /* 0x0001059000047802 */ /* 0x000fe20000000f00 */
[----:B--2---:R-:W-:-:S05]  /*10560*/  FADD.FTZ R3, R3, R2 ;  /* 0x0000000203037221 */ /* 0x004fca0000010000 */
[----:B------:R-:W-:Y:S02]  /*10570*/  MOV R2, R3 ;  /* 0x0000000300027202 */ /* 0x000fe40000000f00 */
[----:B------:R-:W-:Y:S05]  /*10580*/  CALL.REL.NOINC `($__internal_0_$__cuda_sm70_shflsync_bfly_p) ;  /* 0x0000006000007944 */ /* 0x000fea0003c00000 */
[----:B------:R-:W-:Y:S01]  /*10590*/  MOV R4, R2 ;  /* 0x0000000200047202 */ /* 0x000fe20000000f00 */
[----:B------:R-:W-:Y:S05]  /*105a0*/  BRA `(.L_x_89) ;  /* 0xffffe30000007947 */ /* 0x000fea000383ffff */
.L_x_85:
[----:B--2---:R-:W-:Y:S02]  /*105b0*/  MOV R0, R41 ;  /* 0x0000002900007202 */ /* 0x004fe40000000f00 */
[----:B---3--:R-:W-:Y:S02]  /*105c0*/  MOV R2, 0x105e0 ;  /* 0x000105e000027802 */ /* 0x008fe40000000f00 */
[----:B-1----:R-:W-:Y:S05]  /*105d0*/  CALL.REL.NOINC `($__internal_1_$__cuda_sm70_shflsync_idx_p) ;  /* 0x0000005000007944 */ /* 0x002fea0003c00000 */
[----:B-12---:R-:W-:Y:S05]  /*105e0*/  BRA `(.L_x_90) ;  /* 0xfffffdb000007947 */ /* 0x006fea000383ffff */
        .weak           $__internal_0_$__cuda_sm70_shflsync_bfly_p
        .type           $__internal_0_$__cuda_sm70_shflsync_bfly_p,@function
        .size           $__internal_0_$__cuda_sm70_shflsync_bfly_p,($__internal_1_$__cuda_sm70_shflsync_idx_p - $__internal_0_$__cuda_sm70_shflsync_bfly_p)
$__internal_0_$__cuda_sm70_shflsync_bfly_p:
[----:B------:R-:W-:Y:S04]  /*105f0*/  WARPSYNC R6 ;  /* 0x0000000600007348 */ /* 0x000fe80003800000 */
[----:B------:R1:W2:Y:S02]  /*10600*/  SHFL.BFLY PT, R2, R2, R5, R7 ;  /* 0x0c00000502027389 */ /* 0x0002a400000e0007 */
[----:B-1----:R-:W-:-:S04]  /*10610*/  MOV R5, 0x0 ;  /* 0x0000000000057802 */ /* 0x002fc80000000f00 */
[----:B--2---:R-:W-:Y:S05]  /*10620*/  RET.REL.NODEC R4 `(_ZN7cutlass13device_kernelIN5flash19enable_sm80_to_sm89INS1_16FlashAttnFwdSm80INS1_25CollectiveMainloopFwdSm80ILi8ELi1ELb1EN4cute5tupleIJNS5_1CILi128EEES8_S8_EEELi128ENS_6half_tEfNS_4arch4Sm80ELb1ELb0ELb1ELb0ELb0ELb0ELb1ELb1EEENS1_21CollectiveEpilogueFwdIS9_NS6_IJNS7_ILi1EEESF_SF_EEESA_SC_Li256ELb0ELb1ELb1ELb0EEENS1_30DynamicPersistentTileSchedulerILi256ELi256ELb1ELb1ELb0EEEEEEEEEvNT_6ParamsE) ;  /* 0xfffef9d004007950 */ /* 0x004fea0003c3ffff */
        .weak           $__internal_1_$__cuda_sm70_shflsync_idx_p
        .type           $__internal_1_$__cuda_sm70_shflsync_idx_p,@function
        .size           $__internal_1_$__cuda_sm70_shflsync_idx_p,(.L_x_1338 - $__internal_1_$__cuda_sm70_shflsync_idx_p)
$__internal_1_$__cuda_sm70_shflsync_idx_p:
[----:B------:R-:W-:Y:S01]  /*10630*/  MOV R3, 0x0 ;  /* 0x0000000000037802 */ /* 0x000fe20000000f00 */
[----:B------:R-:W-:Y:S04]  /*10640*/  WARPSYNC R42 ;  /* 0x0000002a00007348 */ /* 0x000fe80003800000 */
[----:B------:R1:W2:Y:S01]  /*10650*/  SHFL.IDX PT, R0, R0, R44, R43 ;  /* 0x0000002c00007389 */ /* 0x0002a200000e002b */
[----:B------:R-:W-:Y:S05]  /*10660*/  RET.REL.NODEC R2 `(_ZN7cutlass13device_kernelIN5flash19enable_sm80_to_sm89INS1_16FlashAttnFwdSm80INS1_25CollectiveMainloopFwdSm80ILi8ELi1ELb1EN4cute5tupleIJNS5_1CILi128EEES8_S8_EEELi128ENS_6half_tEfNS_4arch4Sm80ELb1ELb0ELb1ELb0ELb0ELb0ELb1ELb1EEENS1_21CollectiveEpilogueFwdIS9_NS6_IJNS7_ILi1EEESF_SF_EEESA_SC_Li256ELb0ELb1ELb1ELb0EEENS1_30DynamicPersistentTileSchedulerILi256ELi256ELb1ELb1ELb0EEEEEEEEEvNT_6ParamsE) ;  /* 0xfffef99002007950 */ /* 0x000fea0003c3ffff */
.L_x_91:
        /* <DEDUP_REMOVED lines=9> */
.L_x_1338:


//--------------------- .text._ZN7cutlass13device_kernelIN5flash19enable_sm80_to_sm89INS1_16FlashAttnFwdSm80INS1_25CollectiveMainloopFwdSm80ILi4ELi1ELb0EN4cute5tupleIJNS5_1CILi128EEENS7_ILi64EEES8_EEELi128ENS_6half_tEfNS_4arch4Sm80ELb0ELb0ELb1ELb0ELb0ELb0ELb1ELb1EEENS1_21CollectiveEpilogueFwdINS6_IJS8_S8_S9_EEENS6_IJNS7_ILi1EEESH_SH_EEESB_SD_Li128ELb0ELb1ELb1ELb0EEENS1_19SingleTileSchedulerILb0ELb1ELb1ELi128EEEEEEEEEvNT_6ParamsE --------------------------
	.section	.text._ZN7cutlass13device_kernelIN5flash19enable_sm80_to_sm89INS1_16FlashAttnFwdSm80INS1_25CollectiveMainloopFwdSm80ILi4ELi1ELb0EN4cute5tupleIJNS5_1CILi128EEENS7_ILi64EEES8_EEELi128ENS_6half_tEfNS_4arch4Sm80ELb0ELb0ELb1ELb0ELb0ELb0ELb1ELb1EEENS1_21CollectiveEpilogueFwdINS6_IJS8_S8_S9_EEENS6_IJNS7_ILi1EEESH_SH_EEESB_SD_Li128ELb0ELb1ELb1ELb0EEENS1_19SingleTileSchedulerILb0ELb1ELb1ELi128EEEEEEEEEvNT_6ParamsE,"ax",@progbits
	.sectioninfo	@"SHI_REGISTERS=255"
	.align	128
.text._ZN7cutlass13device_kernelIN5flash19enable_sm80_to_sm89INS1_16FlashAttnFwdSm80INS1_25CollectiveMainloopFwdSm80ILi4ELi1ELb0EN4cute5tupleIJNS5_1CILi128EEENS7_ILi64EEES8_EEELi128ENS_6half_tEfNS_4arch4Sm80ELb0ELb0ELb1ELb0ELb0ELb0ELb1ELb1EEENS1_21CollectiveEpilogueFwdINS6_IJS8_S8_S9_EEENS6_IJNS7_ILi1EEESH_SH_EEESB_SD_Li128ELb0ELb1ELb1ELb0EEENS1_19SingleTileSchedulerILb0ELb1ELb1ELi128EEEEEEEEEvNT_6ParamsE:
        .type           _ZN7cutlass13device_kernelIN5flash19enable_sm80_to_sm89INS1_16FlashAttnFwdSm80INS1_25CollectiveMainloopFwdSm80ILi4ELi1ELb0EN4cute5tupleIJNS5_1CILi128EEENS7_ILi64EEES8_EEELi128ENS_6half_tEfNS_4arch4Sm80ELb0ELb0ELb1ELb0ELb0ELb0ELb1ELb1EEENS1_21CollectiveEpilogueFwdINS6_IJS8_S8_S9_EEENS6_IJNS7_ILi1EEESH_SH_EEESB_SD_Li128ELb0ELb1ELb1ELb0EEENS1_19SingleTileSchedulerILb0ELb1ELb1ELi128EEEEEEEEEvNT_6ParamsE,@function
        .size           _ZN7cutlass13device_kernelIN5flash19enable_sm80_to_sm89INS1_16FlashAttnFwdSm80INS1_25CollectiveMainloopFwdSm80ILi4ELi1ELb0EN4cute5tupleIJNS5_1CILi128EEENS7_ILi64EEES8_EEELi128ENS_6half_tEfNS_4arch4Sm80ELb0ELb0ELb1ELb0ELb0ELb0ELb1ELb1EEENS1_21CollectiveEpilogueFwdINS6_IJS8_S8_S9_EEENS6_IJNS7_ILi1EEESH_SH_EEESB_SD_Li128ELb0ELb1ELb1ELb0EEENS1_19SingleTileSchedulerILb0ELb1ELb1ELi128EEEEEEEEEvNT_6ParamsE,(.L_x_1341 - _ZN7cutlass13device_kernelIN5flash19enable_sm80_to_sm89INS1_16FlashAttnFwdSm80INS1_25CollectiveMainloopFwdSm80ILi4ELi1ELb0EN4cute5tupleIJNS5_1CILi128EEENS7_ILi64EEES8_EEELi128ENS_6half_tEfNS_4arch4Sm80ELb0ELb0ELb1ELb0ELb0ELb0ELb1ELb1EEENS1_21CollectiveEpilogueFwdINS6_IJS8_S8_S9_EEENS6_IJNS7_ILi1EEESH_SH_EEESB_SD_Li128ELb0ELb1ELb1ELb0EEENS1_19SingleTileSchedulerILb0ELb1ELb1ELi128EEEEEEEEEvNT_6ParamsE)
        .other          _ZN7cutlass13device_kernelIN5flash19enable_sm80_to_sm89INS1_16FlashAttnFwdSm80INS1_25CollectiveMainloopFwdSm80ILi4ELi1ELb0EN4cute5tupleIJNS5_1CILi128EEENS7_ILi64EEES8_EEELi128ENS_6half_tEfNS_4arch4Sm80ELb0ELb0ELb1ELb0ELb0ELb0ELb1ELb1EEENS1_21CollectiveEpilogueFwdINS6_IJS8_S8_S9_EEENS6_IJNS7_ILi1EEESH_SH_EEESB_SD_Li128ELb0ELb1ELb1ELb0EEENS1_19SingleTileSchedulerILb0ELb1ELb1ELi128EEEEEEEEEvNT_6ParamsE,@"STO_CUDA_ENTRY STV_DEFAULT"
_ZN7cutlass13device_kernelIN5flash19enable_sm80_to_sm89INS1_16FlashAttnFwdSm80INS1_25CollectiveMainloopFwdSm80ILi4ELi1ELb0EN4cute5tupleIJNS5_1CILi128EEENS7_ILi64EEES8_EEELi128ENS_6half_tEfNS_4arch4Sm80ELb0ELb0ELb1ELb0ELb0ELb0ELb1ELb1EEENS1_21CollectiveEpilogueFwdINS6_IJS8_S8_S9_EEENS6_IJNS7_ILi1EEESH_SH_EEESB_SD_Li128ELb0ELb1ELb1ELb0EEENS1_19SingleTileSchedulerILb0ELb1ELb1ELi128EEEEEEEEEvNT_6ParamsE:
        /* <DEDUP_REMOVED lines=18> */
.L_x_92:
[----:B---3--:R-:W-:Y:S02]  /*0120*/  ULDC.64 UR4, c[0x0][0x550] ;  /* 0x0001540000047ab9 */ /* 0x008fe40000000a00 */
[----:B------:R-:W-:Y:S02]  /*0130*/  UISETP.NE.AND UP0, UPT, UR4, 0x1, UPT ;  /* 0x000000010400788c */ /* 0x000fe4000bf05270 */
[----:B------:R-:W-:-:S02]  /*0140*/  UIMAD.WIDE.U32 UR8, UR6, UR5, URZ ;  /* 0x00000005060872a5 */ /* 0x000fc4000f8e003f */
[----:B------:R-:W-:Y:S02]  /*0150*/  ULDC UR4, c[0x0][0x558] ;  /* 0x0001560000047ab9 */ /* 0x000fe40000000800 */
[----:B------:R-:W-:-:S05]  /*0160*/  UMOV UR11, UR6 ;  /* 0x00000006000b7c82 */ /* 0x000fca0008000000 */
[----:B------:R-:W-:-:S03]  /*0170*/  @UP0 USHF.R.U32.HI UR11, URZ, UR4, UR9 ;  /* 0x000000043f0b0299 */ /* 0x000fc60008011609 */
.L_x_93:
        /* <DEDUP_REMOVED lines=21> */
[----:B------:R-:W-:-:S04]  /*02d0*/  IABS R0, R3 ;  /* 0x0000000300007213 */ /* 0x000fc80000000000 */
[----:B------:R-:W1:Y:S02]  /*02e0*/  R2UR UR9, R0 ;  /* 0x00000000000973c2 */ /* 0x000e6400000e0000 */
[----:B-1----:R-:W1:Y:S08]  /*02f0*/  I2F.RP R0, UR9 ;  /* 0x0000000900007d06 */ /* 0x002e700008209400 */
[----:B-1----:R-:W1:Y:S02]  /*0300*/  MUFU.RCP R0, R0 ;  /* 0x0000000000007308 */ /* 0x002e640000001000 */
[----:B-1----:R-:W-:-:S06]  /*0310*/  IADD3 R0, R0, 0xffffffe, RZ ;  /* 0x0ffffffe00007810 */ /* 0x002fcc0007ffe0ff */
[----:B------:R-:W1:Y:S02]  /*0320*/  F2I.FTZ.U32.TRUNC.NTZ R0, R0 ;  /* 0x0000000000007305 */ /* 0x000e64000021f000 */
[----:B-1----:R1:W2:Y:S02]  /*0330*/  R2UR UR13, R0 ;  /* 0x00000000000d73c2 */ /* 0x0022a400000e0000 */
[----:B-1----:R-:W-:Y:S01]  /*0340*/  IMAD.U32 R0, RZ, RZ, UR10 ;  /* 0x0000000aff007e24 */ /* 0x002fe2000f8e00ff */
[----:B--2---:R-:W-:Y:S02]  /*0350*/  UIADD3 UR4, URZ, -UR13, URZ ;  /* 0x8000000d3f047290 */ /* 0x004fe4000fffe03f */
[----:B------:R-:W-:Y:S02]  /*0360*/  ULOP3.LUT UR10, UR10, UR5, URZ, 0x3c, !UPT ;  /* 0x000000050a0a7292 */ /* 0x000fe4000f8e3c3f */
[----:B------:R-:W-:Y:S01]  /*0370*/  IABS R2, R0 ;  /* 0x0000000000027213 */ /* 0x000fe20000000000 */
[----:B------:R-:W-:Y:S01]  /*0380*/  UIMAD UR4, UR4, UR9, URZ ;  /* 0x00000009040472a4 */ /* 0x000fe2000f8e023f */
[----:B------:R-:W-:-:S02]  /*0390*/  IABS R0, R3 ;  /* 0x0000000300007213 */ /* 0x000fc40000000000 */
[----:B------:R-:W1:Y:S01]  /*03a0*/  R2UR UR8, R2 ;  /* 0x00000000020873c2 */ /* 0x000e6200000e0000 */
[----:B------:R-:W-:Y:S02]  /*03b0*/  UIMAD.WIDE.U32 UR12, UR13, UR4, UR12 ;  /* 0x000000040d0c72a5 */ /* 0x000fe4000f8e000c */
[----:B------:R-:W-:-:S05]  /*03c0*/  IMAD.MOV R0, RZ, RZ, -R0 ;  /* 0x000000ffff007224 */ /* 0x000fca00078e0a00 */
[----:B------:R-:W2:Y:S01]  /*03d0*/  R2UR UR7, R0 ;  /* 0x00000000000773c2 */ /* 0x000ea200000e0000 */
[----:B-1----:R-:W-:-:S04]  /*03e0*/  UIMAD.WIDE.U32 UR12, UR13, UR8, URZ ;  /* 0x000000080d0c72a5 */ /* 0x002fc8000f8e003f */
[----:B--2---:R-:W-:-:S04]  /*03f0*/  UIMAD UR7, UR13, UR7, UR8 ;  /* 0x000000070d0772a4 */ /* 0x004fc8000f8e0208 */
        /* <DEDUP_REMOVED lines=9> */
.L_x_94:
[----:B------:R-:W-:Y:S01]  /*0490*/  ULOP3.LUT UR8, UR6, 0xffff, URZ, 0xc0, !UPT ;  /* 0x0000ffff06087892 */ /* 0x000fe2000f8ec03f */
[----:B------:R-:W-:Y:S01]  /*04a0*/  PLOP3.LUT P4, PT, PT, PT, PT, 0x80, 0x0 ;  /* 0x000000000000781c */ /* 0x000fe20003f8f070 */
[----:B------:R-:W-:Y:S01]  /*04b0*/  ULDC.64 UR18, c[0x0][0x118] ;  /* 0x0000460000127ab9 */ /* 0x000fe20000000a00 */
[----:B------:R-:W-:Y:S01]  /*04c0*/  CS2R R20, SRZ ;  /* 0x0000000000147805 */ /* 0x000fe2000001ff00 */
[----:B------:R-:W-:Y:S01]  /*04d0*/  UIMAD UR8, UR8, UR13, URZ ;  /* 0x0000000d080872a4 */ /* 0x000fe2000f8e023f */
[----:B------:R-:W-:Y:S01]  /*04e0*/  CS2R R18, SRZ ;  /* 0x0000000000127805 */ /* 0x000fe2000001ff00 */
        /* <DEDUP_REMOVED lines=70> */
[----:B------:R-:W-:Y:S01]  /*0950*/  ISETP.NE.U32.AND P2, PT, RZ, c[0x0][0x340], PT ;  /* 0x0000d000ff007a0c */ /* 0x000fe20003f45070 */
[----:B------:R-:W1:Y:S01]  /*0960*/  S2R R27, SR_CTAID.X ;  /* 0x00000000001b7919 */ /* 0x000e620000002500 */
[----:B------:R-:W-:Y:S01]  /*0970*/  SHF.R.S32.HI R24, RZ, 0x1f, R188 ;  /* 0x0000001fff187819 */ /* 0x000fe200000114bc */
[----:B------:R-:W-:Y:S01]  /*0980*/  USHF.R.S32.HI UR9, URZ, 0x1f, UR11 ;  /* 0x0000001f3f097899 */ /* 0x000fe2000801140b */
[----:B------:R-:W-:Y:S01]  /*0990*/  ISETP.NE.AND.EX P2, PT, RZ, c[0x0][0x344], PT, P2 ;  /* 0x0000d100ff007a0c */ /* 0x000fe20003f45320 */
[----:B------:R-:W-:-:S12]  /*09a0*/  ULDC.64 UR4, c[0x0][0x1b8] ;  /* 0x00006e0000047ab9 */ /* 0x000fd80000000a00 */
[----:B------:R-:W-:-:S04]  /*09b0*/  @P2 IMAD.MOV.U32 R2, RZ, RZ, 0x4 ;  /* 0x00000004ff022424 */ /* 0x000fc800078e00ff */
[----:B------:R-:W-:-:S05]  /*09c0*/  @P2 IMAD.WIDE R2, R25, R2, c[0x0][0x340] ;  /* 0x0000d00019022625 */ /* 0x000fca00078e0202 */
[----:B------:R2:W3:Y:S01]  /*09d0*/  @P2 LDG.E R18, [R2.64] ;  /* 0x0000001202122981 */ /* 0x0004e2000c1e1900 */
[----:B------:R-:W-:Y:S01]  /*09e0*/  UIMAD.WIDE.U32 UR6, UR11, UR4, URZ ;  /* 0x000000040b0672a5 */ /* 0x000fe2000f8e003f */
[----:B------:R-:W-:Y:S01]  /*09f0*/  SHF.R.S32.HI R19, RZ, 0x1f, R25 ;  /* 0x0000001fff137819 */ /* 0x000fe20000011419 */
[----:B------:R-:W-:Y:S01]  /*0a00*/  UIMAD UR4, UR9, UR4, URZ ;  /* 0x00000004090472a4 */ /* 0x000fe2000f8e023f */
[----:B------:R-:W-:Y:S01]  /*0a10*/  LEA.HI R23, R24, R188, RZ, 0x4 ;  /* 0x000000bc18177211 */ /* 0x000fe200078f20ff */
[----:B------:R-:W-:Y:S01]  /*0a20*/  IMAD.MOV.U32 R26, RZ, RZ, 0x20 ;  /* 0x00000020ff1a7424 */ /* 0x000fe200078e00ff */
[----:B------:R-:W-:Y:S01]  /*0a30*/  BSSY B0, `(.L_x_96) ;  /* 0x0000075000007945 */ /* 0x000fe20003800000 */
[----:B------:R-:W-:Y:S01]  /*0a40*/  UIMAD UR4, UR11, UR5, UR4 ;  /* 0x000000050b0472a4 */ /* 0x000fe2000f8e0204 */
[----:B------:R-:W-:-:S03]  /*0a50*/  IMAD R12, R19, c[0x0][0x1c0], RZ ;  /* 0x00007000130c7a24 */ /* 0x000fc600078e02ff */
[----:B------:R-:W-:Y:S01]  /*0a60*/  UIADD3 UR4, UR7, UR4, URZ ;  /* 0x0000000407047290 */ /* 0x000fe2000fffe03f */
[----:B------:R-:W-:Y:S01]  /*0a70*/  IMAD R12, R25, c[0x0][0x1c4], R12 ;  /* 0x00007100190c7a24 */ /* 0x000fe200078e020c */
[----:B--2---:R-:W-:Y:S01]  /*0a80*/  LEA.HI R2, R24, R188, RZ, 0x3 ;  /* 0x000000bc18027211 */ /* 0x004fe200078f18ff */
[----:B------:R-:W-:-:S03]  /*0a90*/  IMAD.MOV.U32 R3, RZ, RZ, c[0x0][0x2c4] ;  /* 0x0000b100ff037624 */ /* 0x000fc600078e00ff */
[----:B------:R-:W-:Y:S02]  /*0aa0*/  LOP3.LUT R0, R2, 0xfffffff8, RZ, 0xc0, !PT ;  /* 0xfffffff802007812 */ /* 0x000fe400078ec0ff */
[----:B------:R-:W-:Y:S02]  /*0ab0*/  ISETP.NE.AND P0, PT, R3, 0x1, PT ;  /* 0x000000010300780c */ /* 0x000fe40003f05270 */
[----:B------:R-:W-:Y:S01]  /*0ac0*/  SHF.R.S32.HI R32, RZ, 0x3, R2 ;  /* 0x00000003ff207819 */ /* 0x000fe20000011402 */
[----:B------:R-:W-:Y:S01]  /*0ad0*/  IMAD.IADD R33, R188, 0x1, -R0 ;  /* 0x00000001bc217824 */ /* 0x000fe200078e0a00 */
[----:B------:R-:W-:Y:S01]  /*0ae0*/  MOV R3, UR7 ;  /* 0x0000000700037c02 */ /* 0x000fe20008000f00 */
[----:B------:R-:W-:Y:S01]  /*0af0*/  IMAD.U32 R2, RZ, RZ, UR6 ;  /* 0x00000006ff027e24 */ /* 0x000fe2000f8e00ff */
[----:B------:R-:W-:Y:S01]  /*0b00*/  SHF.R.S32.HI R4, RZ, 0x1f, R32 ;  /* 0x0000001fff047819 */ /* 0x000fe20000011420 */
[C---:B------:R-:W-:Y:S01]  /*0b10*/  IMAD.SHL.U32 R10, R33.reuse, 0x8, RZ ;  /* 0x00000008210a7824 */ /* 0x040fe200078e00ff */
[----:B------:R-:W-:Y:S01]  /*0b20*/  LEA R0, R33, R32, 0x4 ;  /* 0x0000002021007211 */ /* 0x000fe200078e20ff */
[----:B------:R-:W-:Y:S01]  /*0b30*/  IMAD.U32 R3, RZ, RZ, UR4 ;  /* 0x00000004ff037e24 */ /* 0x000fe2000f8e00ff */
[----:B------:R-:W-:Y:S01]  /*0b40*/  ULDC.64 UR4, c[0x0][0x210] ;  /* 0x0000840000047ab9 */ /* 0x000fe20000000a00 */
[----:B------:R-:W-:Y:S01]  /*0b50*/  IMAD R5, R4, c[0x0][0x1e0], RZ ;  /* 0x0000780004057a24 */ /* 0x000fe200078e02ff */
[----:B------:R-:W-:Y:S01]  /*0b60*/  SHF.R.S32.HI R11, RZ, 0x1f, R10 ;  /* 0x0000001fff0b7819 */ /* 0x000fe2000001140a */
[----:B-1----:R-:W-:Y:S01]  /*0b70*/  IMAD R9, R27, 0x80, R0 ;  /* 0x000000801b097824 */ /* 0x002fe200078e0200 */
[----:B------:R-:W-:Y:S01]  /*0b80*/  ULDC.64 UR6, c[0x0][0x1e8] ;  /* 0x00007a0000067ab9 */ /* 0x000fe20000000a00 */
[----:B------:R-:W-:Y:S01]  /*0b90*/  IMAD.WIDE.U32 R2, R25, c[0x0][0x1c0], R2 ;  /* 0x0000700019027a25 */ /* 0x000fe200078e0002 */
[----:B------:R-:W-:Y:S01]  /*0ba0*/  UIMAD UR4, UR9, UR4, URZ ;  /* 0x00000004090472a4 */ /* 0x000fe2000f8e023f */
[----:B------:R-:W-:Y:S01]  /*0bb0*/  ISETP.GE.AND P3, PT, R10, c[0x0][0x1d4], PT ;  /* 0x000075000a007a0c */ /* 0x000fe20003f66270 */
[----:B------:R-:W-:Y:S01]  /*0bc0*/  UIMAD UR6, UR9, UR6, URZ ;  /* 0x00000006090672a4 */ /* 0x000fe2000f8e023f */
[----:B------:R-:W-:Y:S01]  /*0bd0*/  @P0 IMAD.HI.U32 R0, R9, c[0x0][0x2c8], RZ ;  /* 0x0000b20009000a27 */ /* 0x000fe200078e00ff */
[----:B------:R-:W-:-:S02]  /*0be0*/  UIMAD UR4, UR11, UR5, UR4 ;  /* 0x000000050b0472a4 */ /* 0x000fc4000f8e0204 */
[----:B------:R-:W-:Y:S01]  /*0bf0*/  UIMAD UR6, UR11, UR7, UR6 ;  /* 0x000000070b0672a4 */ /* 0x000fe2000f8e0206 */
[----:B------:R-:W-:Y:S01]  /*0c00*/  IMAD.MOV.U32 R8, RZ, RZ, R9 ;  /* 0x000000ffff087224 */ /* 0x000fe200078e0009 */
[----:B------:R-:W-:Y:S01]  /*0c10*/  @P0 SHF.R.U32.HI R8, RZ, c[0x0][0x2cc], R0 ;  /* 0x0000b300ff080a19 */ /* 0x000fe20000011600 */
[C---:B------:R-:W-:Y:S01]  /*0c20*/  IMAD R14, R32.reuse, c[0x0][0x1e4], R5 ;  /* 0x00007900200e7a24 */ /* 0x040fe200078e0205 */
[C---:B------:R-:W-:Y:S01]  /*0c30*/  SHF.L.U32 R0, R32.reuse, 0x6, RZ ;  /* 0x0000000620007819 */ /* 0x040fe200000006ff */
[----:B------:R-:W-:Y:S01]  /*0c40*/  IMAD.WIDE.U32 R6, R32, c[0x0][0x1e0], R10 ;  /* 0x0000780020067a25 */ /* 0x000fe200078e000a */
[----:B------:R-:W-:Y:S02]  /*0c50*/  ULDC UR5, c[0x0][0x2c4] ;  /* 0x0000b10000057ab9 */ /* 0x000fe40000000800 */
[----:B------:R-:W-:Y:S01]  /*0c60*/  LOP3.LUT R0, R0, 0x1c0, RZ, 0xc0, !PT ;  /* 0x000001c000007812 */ /* 0x000fe200078ec0ff */
[----:B------:R-:W-:Y:S01]  /*0c70*/  IMAD.IADD R3, R3, 0x1, R12 ;  /* 0x0000000103037824 */ /* 0x000fe200078e020c */
[----:B------:R-:W-:Y:S01]  /*0c80*/  IADD3 R12, -R8, RZ, RZ ;  /* 0x000000ff080c7210 */ /* 0x000fe20007ffe1ff */
[----:B------:R-:W-:Y:S01]  /*0c90*/  IMAD.IADD R7, R7, 0x1, R14 ;  /* 0x0000000107077824 */ /* 0x000fe200078e020e */
[----:B------:R-:W-:Y:S01]  /*0ca0*/  LOP3.LUT R13, R0, 0x38, R10, 0xf8, !PT ;  /* 0x00000038000d7812 */ /* 0x000fe200078ef80a */
[----:B------:R-:W-:Y:S01]  /*0cb0*/  IMAD R4, R4, c[0x0][0x208], RZ ;  /* 0x0000820004047a24 */ /* 0x000fe200078e02ff */
[----:B------:R-:W-:Y:S01]  /*0cc0*/  SHF.R.U32.HI R0, RZ, 0x3, R0 ;  /* 0x00000003ff007819 */ /* 0x000fe20000011600 */
[----:B------:R-:W-:-:S02]  /*0cd0*/  IMAD R12, R12, c[0x0][0x2c4], R9 ;  /* 0x0000b1000c0c7a24 */ /* 0x000fc400078e0209 */
[----:B------:R-:W-:Y:S01]  /*0ce0*/  IMAD.WIDE.U32 R2, R8, c[0x0][0x1b0], R2 ;  /* 0x00006c0008027a25 */ /* 0x000fe200078e0002 */
[----:B------:R-:W-:Y:S02]  /*0cf0*/  LOP3.LUT R20, R13, R0, RZ, 0x3c, !PT ;  /* 0x000000000d147212 */ /* 0x000fe400078e3cff */
[----:B------:R-:W-:Y:S01]  /*0d00*/  MOV R0, UR11 ;  /* 0x0000000b00007c02 */ /* 0x000fe20008000f00 */
[C---:B------:R-:W-:Y:S01]  /*0d10*/  IMAD R15, R32.reuse, c[0x0][0x20c], R4 ;  /* 0x00008300200f7a24 */ /* 0x040fe200078e0204 */
[----:B------:R-:W-:Y:S01]  /*0d20*/  SHF.R.S32.HI R13, RZ, 0x1f, R8 ;  /* 0x0000001fff0d7819 */ /* 0x000fe20000011408 */
[----:B------:R-:W-:-:S04]  /*0d30*/  IMAD.WIDE.U32 R4, R32, c[0x0][0x208], R10 ;  /* 0x0000820020047a25 */ /* 0x000fc800078e000a */
[----:B------:R-:W-:Y:S01]  /*0d40*/  IMAD.WIDE.U32 R6, R0, c[0x0][0x1e8], R6 ;  /* 0x00007a0000067a25 */ /* 0x000fe200078e0006 */
[----:B------:R-:W-:-:S03]  /*0d50*/  LOP3.LUT R0, R23, 0xfffffff0, RZ, 0xc0, !PT ;  /* 0xfffffff017007812 */ /* 0x000fc600078ec0ff */
[----:B------:R-:W-:Y:S01]  /*0d60*/  IMAD R9, R13, c[0x0][0x1b0], RZ ;  /* 0x00006c000d097a24 */ /* 0x000fe200078e02ff */
[----:B------:R-:W-:Y:S01]  /*0d70*/  IADD3 R7, R7, UR6, RZ ;  /* 0x0000000607077c10 */ /* 0x000fe2000fffe0ff */
[----:B------:R-:W-:Y:S02]  /*0d80*/  IMAD.IADD R0, R188, 0x1, -R0 ;  /* 0x00000001bc007824 */ /* 0x000fe400078e0a00 */
[----:B------:R-:W-:Y:S01]  /*0d90*/  IMAD R9, R8, c[0x0][0x1b4], R9 ;  /* 0x00006d0008097a24 */ /* 0x000fe200078e0209 */
[----:B------:R-:W-:Y:S01]  /*0da0*/  SHF.R.S32.HI R8, RZ, 0x1f, R12 ;  /* 0x0000001fff087819 */ /* 0x000fe2000001140c */
[----:B------:R-:W-:Y:S01]  /*0db0*/  IMAD.IADD R5, R5, 0x1, R15 ;  /* 0x0000000105057824 */ /* 0x000fe200078e020f */
[----:B------:R-:W-:Y:S01]  /*0dc0*/  SHF.L.U32 R15, R33, 0x3, RZ ;  /* 0x00000003210f7819 */ /* 0x000fe200000006ff */
[----:B------:R-:W-:Y:S01]  /*0dd0*/  IMAD.U32 R13, RZ, RZ, UR11 ;  /* 0x0000000bff0d7e24 */ /* 0x000fe2000f8e00ff */
[----:B------:R-:W-:Y:S01]  /*0de0*/  IADD3 R3, R3, R9, RZ ;  /* 0x0000000903037210 */ /* 0x000fe20007ffe0ff */
[----:B------:R-:W-:Y:S01]  /*0df0*/  IMAD R8, R8, c[0x0][0x1a8], RZ ;  /* 0x00006a0008087a24 */ /* 0x000fe200078e02ff */
[----:B------:R-:W-:Y:S01]  /*0e00*/  SHF.R.S32.HI R9, RZ, 0x1f, R0 ;  /* 0x0000001fff097819 */ /* 0x000fe20000011400 */
[----:B------:R-:W-:Y:S01]  /*0e10*/  IMAD.WIDE.U32 R4, R13, c[0x0][0x210], R4 ;  /* 0x000084000d047a25 */ /* 0x000fe200078e0004 */
[----:B------:R-:W-:-:S02]  /*0e20*/  ISETP.GE.AND P5, PT, R15, c[0x0][0x198], PT ;  /* 0x000066000f007a0c */ /* 0x000fc40003fa6270 */
[----:B------:R-:W-:Y:S01]  /*0e30*/  LEA.HI R22, R9, R0, RZ, 0x3 ;  /* 0x0000000009167211 */ /* 0x000fe200078f18ff */
[C---:B------:R-:W-:Y:S01]  /*0e40*/  IMAD R8, R12.reuse, c[0x0][0x1ac], R8 ;  /* 0x00006b000c087a24 */ /* 0x040fe200078e0208 */
[----:B------:R-:W-:Y:S01]  /*0e50*/  IADD3 R5, R5, UR4, RZ ;  /* 0x0000000405057c10 */ /* 0x000fe2000fffe0ff */
[----:B------:R-:W-:Y:S01]  /*0e60*/  IMAD.WIDE.U32 R2, R12, c[0x0][0x1a8], R2 ;  /* 0x00006a000c027a25 */ /* 0x000fe200078e0002 */
[----:B------:R-:W-:Y:S01]  /*0e70*/  LOP3.LUT R13, R22, 0xfffffff8, RZ, 0xc0, !PT ;  /* 0xfffffff8160d7812 */ /* 0x000fe200078ec0ff */
[----:B------:R-:W-:Y:S01]  /*0e80*/  ULDC UR4, c[0x0][0x168] ;  /* 0x00005a0000047ab9 */ /* 0x000fe20000000800 */
[----:B------:R-:W-:Y:S01]  /*0e90*/  IADD3 R9, R10, 0x40, RZ ;  /* 0x000000400a097810 */ /* 0x000fe20007ffe0ff */
[----:B------:R-:W-:Y:S01]  /*0ea0*/  UIMAD UR4, UR5, UR4, URZ ;  /* 0x00000004050472a4 */ /* 0x000fe2000f8e023f */
[----:B------:R-:W-:Y:S01]  /*0eb0*/  LEA R17, P1, R2, c[0x0][0x160], 0x1 ;  /* 0x0000580002117a11 */ /* 0x000fe200078208ff */
[----:B------:R-:W-:Y:S01]  /*0ec0*/  IMAD.IADD R21, R0, 0x1, -R13 ;  /* 0x0000000100157824 */ /* 0x000fe200078e0a0d */
[----:B------:R-:W-:Y:S01]  /*0ed0*/  LEA.HI R13, R24, R188, RZ, 0x6 ;  /* 0x000000bc180d7211 */ /* 0x000fe200078f30ff */
[----:B------:R-:W-:Y:S01]  /*0ee0*/  IMAD.IADD R0, R3, 0x1, R8 ;  /* 0x0000000103007824 */ /* 0x000fe200078e0208 */
[----:B------:R-:W-:Y:S01]  /*0ef0*/  ISETP.GE.AND P0, PT, R9, c[0x0][0x1d4], PT ;  /* 0x0000750009007a0c */ /* 0x000fe20003f06270 */
[----:B------:R1:W2:Y:S02]  /*0f00*/  SHFL.IDX PT, R8, R17, RZ, 0x181f ;  /* 0x00181fff11087589 */ /* 0x0002a400000e0000 */
[----:B------:R-:W-:Y:S01]  /*0f10*/  IMAD.SHL.U32 R13, R13, 0x8, RZ ;  /* 0x000000080d0d7824 */ /* 0x000fe200078e00ff */
[----:B------:R-:W-:-:S04]  /*0f20*/  LEA.HI.X R16, R2, c[0x0][0x164], R0, 0x1, P1 ;  /* 0x0000590002107a11 */ /* 0x000fc800008f0c00 */
[----:B------:R-:W-:Y:S01]  /*0f30*/  LOP3.LUT R13, R20, 0xfffffe00, R13, 0xf8, !PT ;  /* 0xfffffe00140d7812 */ /* 0x000fe200078ef80d */
[----:B------:R1:W4:Y:S01]  /*0f40*/  SHFL.IDX PT, R9, R16, RZ, 0x181f ;  /* 0x00181fff10097589 */ /* 0x00032200000e0000 */
[----:B---3--:R-:W-:Y:S01]  /*0f50*/  @P2 SHF.R.S32.HI R3, RZ, 0x1f, R18 ;  /* 0x0000001fff032819 */ /* 0x008fe20000011412 */
[----:B------:R-:W-:Y:S01]  /*0f60*/  @!P2 IMAD.MOV.U32 R3, RZ, RZ, R19 ;  /* 0x000000ffff03a224 */ /* 0x000fe200078e0013 */
[----:B------:R-:W-:Y:S01]  /*0f70*/  @P2 MOV R2, R18 ;  /* 0x0000001200022202 */ /* 0x000fe20000000f00 */
[----:B------:R-:W-:Y:S01]  /*0f80*/  @!P2 IMAD.MOV.U32 R2, RZ, RZ, R25 ;  /* 0x000000ffff02a224 */ /* 0x000fe200078e0019 */
[----:B------:R-:W-:Y:S01]  /*0f90*/  IADD3 R18, R15, 0x40, RZ ;  /* 0x000000400f127810 */ /* 0x000fe20007ffe0ff */
[C---:B------:R-:W-:Y:S01]  /*0fa0*/  IMAD R12, R3.reuse, c[0x0][0x1f0], RZ ;  /* 0x00007c00030c7a24 */ /* 0x040fe200078e02ff */
[----:B------:R-:W-:Y:S01]  /*0fb0*/  MOV R25, 0x10 ;  /* 0x0000001000197802 */ /* 0x000fe20000000f00 */
[----:B------:R-:W-:Y:S01]  /*0fc0*/  IMAD R0, R3, c[0x0][0x218], RZ ;  /* 0x0000860003007a24 */ /* 0x000fe200078e02ff */
[----:B------:R-:W-:Y:S01]  /*0fd0*/  ISETP.GE.AND P4, PT, R18, c[0x0][0x198], PT ;  /* 0x0000660012007a0c */ /* 0x000fe20003f86270 */
[----:B------:R-:W-:-:S02]  /*0fe0*/  IMAD R14, R2, c[0x0][0x1f4], R12 ;  /* 0x00007d00020e7a24 */ /* 0x000fc400078e020c */
[C---:B------:R-:W-:Y:S02]  /*0ff0*/  IMAD R12, R2.reuse, c[0x0][0x21c], R0 ;  /* 0x00008700020c7a24 */ /* 0x040fe400078e0200 */
[----:B------:R-:W-:-:S04]  /*1000*/  IMAD.WIDE.U32 R36, R2, c[0x0][0x218], R4 ;  /* 0x0000860002247a25 */ /* 0x000fc800078e0004 */
[----:B------:R-:W-:Y:S01]  /*1010*/  IMAD.WIDE.U32 R28, R2, c[0x0][0x1f0], R6 ;  /* 0x00007c00021c7a25 */ /* 0x000fe200078e0006 */
[----:B------:R-:W-:-:S03]  /*1020*/  IADD3 R34, R37, R12, RZ ;  /* 0x0000000c25227210 */ /* 0x000fc60007ffe0ff */
[----:B------:R-:W-:Y:S01]  /*1030*/  IMAD.IADD R31, R29, 0x1, R14 ;  /* 0x000000011d1f7824 */ /* 0x000fe200078e020e */
[----:B------:R1:W-:Y:S01]  /*1040*/  STL.64 [R1+0x38], R28 ;  /* 0x0000381c01007387 */ /* 0x0003e20000100a00 */
[----:B------:R-:W-:-:S03]  /*1050*/  IMAD R19, R27, 0x80, R32 ;  /* 0x000000801b137824 */ /* 0x000fc600078e0220 */
[----:B------:R1:W-:Y:S02]  /*1060*/  STL.64 [R1+0x30], R36 ;  /* 0x0000302401007387 */ /* 0x0003e40000100a00 */
[----:B------:R-:W-:Y:S02]  /*1070*/  ISETP.GE.AND P6, PT, R19, UR4, PT ;  /* 0x0000000413007c0c */ /* 0x000fe4000bfc6270 */
[----:B------:R1:W-:Y:S02]  /*1080*/  STL [R1+0x20], R34 ;  /* 0x0000202201007387 */ /* 0x0003e40000100800 */
[----:B------:R-:W-:Y:S02]  /*1090*/  R2P PR, R21, 0x6 ;  /* 0x0000000615007804 */ /* 0x000fe40000000000 */
[----:B------:R1:W-:Y:S03]  /*10a0*/  STL [R1+0x2c], R31 ;  /* 0x00002c1f01007387 */ /* 0x0003e60000100800 */
[----:B------:R-:W-:-:S02]  /*10b0*/  SEL R3, R25, 0xfffffff0, !P1 ;  /* 0xfffffff019037807 */ /* 0x000fc40004800000 */
[----:B------:R-:W-:Y:S02]  /*10c0*/  SEL R0, R26, 0xffffffe0, !P2 ;  /* 0xffffffe01a007807 */ /* 0x000fe40005000000 */
[----:B------:R-:W-:Y:S05]  /*10d0*/  @P6 BRA `(.L_x_97) ;  /* 0x000000a000006947 */ /* 0x000fea0003800000 */
[----:B--2-4-:R-:W-:Y:S02]  /*10e0*/  SHF.R.S32.HI R2, RZ, 0x1f, R18 ;  /* 0x0000001fff027819 */ /* 0x014fe40000011412 */
[C---:B------:R-:W-:Y:S02]  /*10f0*/  LEA R4, P1, R15.reuse, R8, 0x1 ;  /* 0x000000080f047211 */ /* 0x040fe400078208ff */
[----:B------:R-:W-:Y:S02]  /*1100*/  LEA.HI R2, R2, R18, RZ, 0x3 ;  /* 0x0000001202027211 */ /* 0x000fe400078f18ff */
[----:B------:R-:W-:Y:S02]  /*1110*/  LEA.HI.X R5, R15, R9, R11, 0x1, P1 ;  /* 0x000000090f057211 */ /* 0x000fe400008f0c0b */
[----:B------:R-:W-:Y:S01]  /*1120*/  LOP3.LUT R6, R2, 0xfffffff8, RZ, 0xc0, !PT ;  /* 0xfffffff802067812 */ /* 0x000fe200078ec0ff */
[----:B------:R-:W-:-:S04]  /*1130*/  IMAD.SHL.U32 R2, R13, 0x2, RZ ;  /* 0x000000020d027824 */ /* 0x000fc800078e00ff */
[----:B------:R-:W-:Y:S01]  /*1140*/  IMAD.WIDE R8, R6, 0x2, R8 ;  /* 0x0000000206087825 */ /* 0x000fe200078e0208 */
[----:B------:R-:W-:Y:S01]  /*1150*/  @!PT LDS RZ, [RZ] ;  /* 0x00000000fffff984 */ /* 0x000fe20000000800 */
[----:B------:R2:W-:Y:S04]  /*1160*/  LDGSTS.E.BYPASS.LTC128B.128 [R2+0x8100], [R4.64], !P5 ;  /* 0x0810000004027fae */ /* 0x0005e8000e901d52 */
[----:B------:R2:W-:Y:S02]  /*1170*/  LDGSTS.E.BYPASS.LTC128B.128 [R2+0xc100], [R8.64], !P4 ;  /* 0x0c10000008027fae */ /* 0x0005e4000e101d52 */
.L_x_97:
[----:B--2-4-:R-:W-:Y:S05]  /*1180*/  BSYNC B0 ;  /* 0x0000000000007941 */ /* 0x014fea0003800000 */
.L_x_96:
[----:B------:R-:W-:Y:S01]  /*1190*/  IADD3 R2, R19, 0x10, RZ ;  /* 0x0000001013027810 */ /* 0x000fe20007ffe0ff */
[----:B------:R2:W3:Y:S01]  /*11a0*/  SHFL.IDX PT, R5, R16, 0x1, 0x181f ;  /* 0x00381f0010057f89 */ /* 0x0004e200000e0000 */
[----:B------:R-:W-:Y:S02]  /*11b0*/  BSSY B0, `(.L_x_98) ;  /* 0x000000e000007945 */ /* 0x000fe40003800000 */
[----:B------:R-:W-:Y:S01]  /*11c0*/  ISETP.GE.AND P1, PT, R2, UR4, PT ;  /* 0x0000000402007c0c */ /* 0x000fe2000bf26270 */
[----:B------:R2:W4:-:S12]  /*11d0*/  SHFL.IDX PT, R4, R17, 0x1, 0x181f ;  /* 0x00381f0011047f89 */ /* 0x00051800000e0000 */
[----:B------:R-:W-:Y:S05]  /*11e0*/  @P1 BRA `(.L_x_99) ;  /* 0x000000a000001947 */ /* 0x000fea0003800000 */
[----:B------:R-:W-:Y:S02]  /*11f0*/  SHF.R.S32.HI R2, RZ, 0x1f, R18 ;  /* 0x0000001fff027819 */ /* 0x000fe40000011412 */
[C---:B----4-:R-:W-:Y:S02]  /*1200*/  LEA R6, P1, R15.reuse, R4, 0x1 ;  /* 0x000000040f067211 */ /* 0x050fe400078208ff */
[----:B------:R-:W-:Y:S02]  /*1210*/  LEA.HI R2, R2, R18, RZ, 0x3 ;  /* 0x0000001202027211 */ /* 0x000fe400078f18ff */
[----:B---3--:R-:W-:Y:S02]  /*1220*/  LEA.HI.X R7, R15, R5, R11, 0x1, P1 ;  /* 0x000000050f077211 */ /* 0x008fe400008f0c0b */
[----:B------:R-:W-:Y:S01]  /*1230*/  LOP3.LUT R8, R2, 0xfffffff8, RZ, 0xc0, !PT ;  /* 0xfffffff802087812 */ /* 0x000fe200078ec0ff */
[----:B------:R-:W-:-:S04]  /*1240*/  IMAD.SHL.U32 R2, R13, 0x2, RZ ;  /* 0x000000020d027824 */ /* 0x000fc800078e00ff */
[----:B------:R-:W-:Y:S01]  /*1250*/  IMAD.WIDE R4, R8, 0x2, R4 ;  /* 0x0000000208047825 */ /* 0x000fe200078e0204 */
[----:B------:R-:W-:Y:S01]  /*1260*/  @!PT LDS RZ, [RZ] ;  /* 0x00000000fffff984 */ /* 0x000fe20000000800 */
[----:B------:R3:W-:Y:S04]  /*1270*/  LDGSTS.E.BYPASS.LTC128B.128 [R2+0x8900], [R6.64], !P5 ;  /* 0x0890000006027fae */ /* 0x0007e8000e901d52 */
[----:B------:R3:W-:Y:S02]  /*1280*/  LDGSTS.E.BYPASS.LTC128B.128 [R2+0xc900], [R4.64], !P4 ;  /* 0x0c90000004027fae */ /* 0x0007e4000e101d52 */
.L_x_99:
[----:B------:R-:W-:Y:S05]  /*1290*/  BSYNC B0 ;  /* 0x0000000000007941 */ /* 0x000fea0003800000 */
.L_x_98:
[----:B---3--:R-:W-:Y:S01]  /*12a0*/  IADD3 R2, R19, 0x20, RZ ;  /* 0x0000002013027810 */ /* 0x008fe20007ffe0ff */
[----:B------:R3:W1:Y:S01]  /*12b0*/  SHFL.IDX PT, R5, R16, 0x2, 0x181f ;  /* 0x00581f0010057f89 */ /* 0x00066200000e0000 */
[----:B------:R-:W-:Y:S02]  /*12c0*/  BSSY B0, `(.L_x_100) ;  /* 0x000000e000007945 */ /* 0x000fe40003800000 */
[----:B------:R-:W-:Y:S01]  /*12d0*/  ISETP.GE.AND P1, PT, R2, UR4, PT ;  /* 0x0000000402007c0c */ /* 0x000fe2000bf26270 */
[----:B----4-:R3:W4:-:S12]  /*12e0*/  SHFL.IDX PT, R4, R17, 0x2, 0x181f ;  /* 0x00581f0011047f89 */ /* 0x01071800000e0000 */
[----:B------:R-:W-:Y:S05]  /*12f0*/  @P1 BRA `(.L_x_101) ;  /* 0x000000a000001947 */ /* 0x000fea0003800000 */
[----:B------:R-:W-:Y:S02]  /*1300*/  SHF.R.S32.HI R2, RZ, 0x1f, R18 ;  /* 0x0000001fff027819 */ /* 0x000fe40000011412 */
[C---:B----4-:R-:W-:Y:S02]  /*1310*/  LEA R6, P1, R15.reuse, R4, 0x1 ;  /* 0x000000040f067211 */ /* 0x050fe400078208ff */
[----:B------:R-:W-:Y:S02]  /*1320*/  LEA.HI R2, R2, R18, RZ, 0x3 ;  /* 0x0000001202027211 */ /* 0x000fe400078f18ff */
[----:B-1----:R-:W-:Y:S02]  /*1330*/  LEA.HI.X R7, R15, R5, R11, 0x1, P1 ;  /* 0x000000050f077211 */ /* 0x002fe400008f0c0b */
[----:B------:R-:W-:Y:S01]  /*1340*/  LOP3.LUT R8, R2, 0xfffffff8, RZ, 0xc0, !PT ;  /* 0xfffffff802087812 */ /* 0x000fe200078ec0ff */
[----:B------:R-:W-:-:S04]  /*1350*/  IMAD.SHL.U32 R2, R13, 0x2, RZ ;  /* 0x000000020d027824 */ /* 0x000fc800078e00ff */
[----:B------:R-:W-:Y:S01]  /*1360*/  IMAD.WIDE R4, R8, 0x2, R4 ;  /* 0x0000000208047825 */ /* 0x000fe200078e0204 */
[----:B------:R-:W-:Y:S01]  /*1370*/  @!PT LDS RZ, [RZ] ;  /* 0x00000000fffff984 */ /* 0x000fe20000000800 */
[----:B------:R1:W-:Y:S04]  /*1380*/  LDGSTS.E.BYPASS.LTC128B.128 [R2+0x9100], [R6.64], !P5 ;  /* 0x0910000006027fae */ /* 0x0003e8000e901d52 */
[----:B------:R1:W-:Y:S02]  /*1390*/  LDGSTS.E.BYPASS.LTC128B.128 [R2+0xd100], [R4.64], !P4 ;  /* 0x0d10000004027fae */ /* 0x0003e4000e101d52 */
.L_x_101:
[----:B------:R-:W-:Y:S05]  /*13a0*/  BSYNC B0 ;  /* 0x0000000000007941 */ /* 0x000fea0003800000 */
.L_x_100:
[----:B-1----:R-:W-:Y:S01]  /*13b0*/  IADD3 R2, R19, 0x30, RZ ;  /* 0x0000003013027810 */ /* 0x002fe20007ffe0ff */
[----:B------:R1:W2:Y:S01]  /*13c0*/  SHFL.IDX PT, R5, R16, 0x3, 0x181f ;  /* 0x00781f0010057f89 */ /* 0x0002a200000e0000 */
[----:B------:R-:W-:Y:S02]  /*13d0*/  BSSY B0, `(.L_x_102) ;  /* 0x000000e000007945 */ /* 0x000fe40003800000 */
[----:B------:R-:W-:Y:S01]  /*13e0*/  ISETP.GE.AND P1, PT, R2, UR4, PT ;  /* 0x0000000402007c0c */ /* 0x000fe2000bf26270 */
[----:B----4-:R1:W4:-:S12]  /*13f0*/  SHFL.IDX PT, R4, R17, 0x3, 0x181f ;  /* 0x00781f0011047f89 */ /* 0x01031800000e0000 */
[----:B------:R-:W-:Y:S05]  /*1400*/  @P1 BRA `(.L_x_103) ;  /* 0x000000a000001947 */ /* 0x000fea0003800000 */
[----:B------:R-:W-:Y:S02]  /*1410*/  SHF.R.S32.HI R2, RZ, 0x1f, R18 ;  /* 0x0000001fff027819 */ /* 0x000fe40000011412 */
[C---:B----4-:R-:W-:Y:S02]  /*1420*/  LEA R6, P1, R15.reuse, R4, 0x1 ;  /* 0x000000040f067211 */ /* 0x050fe400078208ff */
[----:B------:R-:W-:Y:S02]  /*1430*/  LEA.HI R2, R2, R18, RZ, 0x3 ;  /* 0x0000001202027211 */ /* 0x000fe400078f18ff */
[----:B--2---:R-:W-:Y:S02]  /*1440*/  LEA.HI.X R7, R15, R5, R11, 0x1, P1 ;  /* 0x000000050f077211 */ /* 0x004fe400008f0c0b */
[----:B------:R-:W-:Y:S01]  /*1450*/  LOP3.LUT R8, R2, 0xfffffff8, RZ, 0xc0, !PT ;  /* 0xfffffff802087812 */ /* 0x000fe200078ec0ff */
[----:B------:R-:W-:-:S04]  /*1460*/  IMAD.SHL.U32 R2, R13, 0x2, RZ ;  /* 0x000000020d027824 */ /* 0x000fc800078e00ff */
[----:B------:R-:W-:Y:S01]  /*1470*/  IMAD.WIDE R4, R8, 0x2, R4 ;  /* 0x0000000208047825 */ /* 0x000fe200078e0204 */
[----:B------:R-:W-:Y:S01]  /*1480*/  @!PT LDS RZ, [RZ] ;  /* 0x00000000fffff984 */ /* 0x000fe20000000800 */
[----:B------:R2:W-:Y:S04]  /*1490*/  LDGSTS.E.BYPASS.LTC128B.128 [R2+0x9900], [R6.64], !P5 ;  /* 0x0990000006027fae */ /* 0x0005e8000e901d52 */
[----:B------:R2:W-:Y:S02]  /*14a0*/  LDGSTS.E.BYPASS.LTC128B.128 [R2+0xd900], [R4.64], !P4 ;  /* 0x0d90000004027fae */ /* 0x0005e4000e101d52 */
.L_x_103:
[----:B------:R-:W-:Y:S05]  /*14b0*/  BSYNC B0 ;  /* 0x0000000000007941 */ /* 0x000fea0003800000 */
.L_x_102:
[----:B--2---:R-:W-:Y:S01]  /*14c0*/  IADD3 R2, R19, 0x40, RZ ;  /* 0x0000004013027810 */ /* 0x004fe20007ffe0ff */
        /* <DEDUP_REMOVED lines=15> */
.L_x_105:
[----:B------:R-:W-:Y:S05]  /*15c0*/  BSYNC B0 ;  /* 0x0000000000007941 */ /* 0x000fea0003800000 */
.L_x_104:
        /* <DEDUP_REMOVED lines=16> */
.L_x_107:
[----:B------:R-:W-:Y:S05]  /*16d0*/  BSYNC B0 ;  /* 0x0000000000007941 */ /* 0x000fea0003800000 */
.L_x_106:
        /* <DEDUP_REMOVED lines=16> */
.L_x_109:
[----:B------:R-:W-:Y:S05]  /*17e0*/  BSYNC B0 ;  /* 0x0000000000007941 */ /* 0x000fea0003800000 */
.L_x_108:
[----:B-1--4-:R-:W1:Y:S01]  /*17f0*/  SHFL.IDX PT, R4, R17, 0x7, 0x181f ;  /* 0x00f81f0011047f89 */ /* 0x012e6200000e0000 */
[----:B------:R-:W-:Y:S01]  /*1800*/  IADD3 R2, R19, 0x70, RZ ;  /* 0x0000007013027810 */ /* 0x000fe20007ffe0ff */
[----:B------:R-:W-:Y:S01]  /*1810*/  UIADD3 UR20, UR21, -0x1, URZ ;  /* 0xffffffff15147890 */ /* 0x000fe2000fffe03f */
[----:B------:R-:W-:Y:S01]  /*1820*/  IADD3 R6, -R32, c[0x0][0x1d0], RZ ;  /* 0x0000740020067a10 */ /* 0x000fe20007ffe1ff */
[----:B------:R-:W4:Y:S01]  /*1830*/  SHFL.IDX PT, R5, R16, 0x7, 0x181f ;  /* 0x00f81f0010057f89 */ /* 0x000f2200000e0000 */
[----:B------:R-:W-:Y:S01]  /*1840*/  ISETP.GE.AND P6, PT, R2, UR4, PT ;  /* 0x0000000402007c0c */ /* 0x000fe2000bfc6270 */
[----:B------:R-:W-:Y:S01]  /*1850*/  ULDC.64 UR6, c[0x0][0x1e0] ;  /* 0x0000780000067ab9 */ /* 0x000fe20000000a00 */
[----:B------:R-:W-:Y:S01]  /*1860*/  IMAD.MOV.U32 R156, RZ, RZ, R30 ;  /* 0x000000ffff9c7224 */ /* 0x000fe200078e001e */
[----:B------:R-:W-:Y:S01]  /*1870*/  UMOV UR22, 0x6 ;  /* 0x0000000600167882 */ /* 0x000fe20000000000 */
[----:B------:R-:W-:Y:S01]  /*1880*/  IMAD.U32 R10, RZ, RZ, UR20 ;  /* 0x00000014ff0a7e24 */ /* 0x000fe2000f8e00ff */
[----:B------:R-:W-:Y:S01]  /*1890*/  USHF.L.U32 UR23, UR6, 0x6, URZ ;  /* 0x0000000606177899 */ /* 0x000fe2000800063f */
[----:B------:R-:W-:Y:S01]  /*18a0*/  IMAD.MOV.U32 R157, RZ, RZ, R31 ;  /* 0x000000ffff9d7224 */ /* 0x000fe200078e001f */
[----:B------:R-:W-:Y:S01]  /*18b0*/  USHF.L.U64.HI UR22, UR6, UR22, UR7 ;  /* 0x0000001606167299 */ /* 0x000fe20008010207 */
[----:B------:R-:W-:Y:S01]  /*18c0*/  IMAD R10, R10, -0x40, R6 ;  /* 0xffffffc00a0a7824 */ /* 0x000fe200078e0206 */
[----:B------:R-:W-:Y:S01]  /*18d0*/  USHF.R.S32.HI UR10, URZ, 0x1f, UR20 ;  /* 0x0000001f3f0a7899 */ /* 0x000fe20008011414 */
[----:B------:R-:W-:Y:S01]  /*18e0*/  IMAD.MOV.U32 R156, RZ, RZ, R28 ;  /* 0x000000ffff9c7224 */ /* 0x000fe200078e001c */
[----:B------:R-:W-:Y:S01]  /*18f0*/  UIMAD UR4, UR22, UR20, URZ ;  /* 0x00000014160472a4 */ /* 0x000fe2000f8e023f */
[----:B------:R-:W-:Y:S01]  /*1900*/  MOV R153, UR23 ;  /* 0x0000001700997c02 */ /* 0x000fe20008000f00 */
[----:B------:R-:W-:Y:S01]  /*1910*/  IMAD.SHL.U32 R244, R13, 0x2, RZ ;  /* 0x000000020df47824 */ /* 0x000fe200078e00ff */
[----:B------:R-:W-:Y:S01]  /*1920*/  @!P6 SHF.R.S32.HI R2, RZ, 0x1f, R18 ;  /* 0x0000001fff02e819 */ /* 0x000fe20000011412 */
[----:B------:R-:W-:Y:S01]  /*1930*/  UIMAD UR4, UR10, UR23, UR4 ;  /* 0x000000170a0472a4 */ /* 0x000fe2000f8e0204 */
[----:B------:R-:W-:Y:S01]  /*1940*/  ISETP.GE.AND P2, PT, R10, 0x1, PT ;  /* 0x000000010a00780c */ /* 0x000fe20003f46270 */
[----:B------:R-:W-:Y:S01]  /*1950*/  UIMAD.WIDE.U32 UR12, UR6, 0x20, URZ ;  /* 0x00000020060c78a5 */ /* 0x000fe2000f8e003f */
[----:B------:R-:W-:Y:S01]  /*1960*/  @!P6 LEA.HI R2, R2, R18, RZ, 0x3 ;  /* 0x000000120202e211 */ /* 0x000fe200078f18ff */
[----:B------:R-:W-:Y:S01]  /*1970*/  USHF.L.U32 UR9, UR7, 0x5, URZ ;  /* 0x0000000507097899 */ /* 0x000fe2000800063f */
[C---:B-1----:R-:W-:Y:S01]  /*1980*/  @!P6 LEA R6, P1, R15.reuse, R4, 0x1 ;  /* 0x000000040f06e211 */ /* 0x042fe200078208ff */
[----:B------:R-:W-:Y:S01]  /*1990*/  ULDC UR17, c[0x0][0x1d0] ;  /* 0x0000740000117ab9 */ /* 0x000fe20000000800 */
[----:B------:R-:W-:Y:S01]  /*19a0*/  @!P6 LOP3.LUT R8, R2, 0xfffffff8, RZ, 0xc0, !PT ;  /* 0xfffffff80208e812 */ /* 0x000fe200078ec0ff */
[----:B------:R-:W-:Y:S01]  /*19b0*/  UIADD3 UR9, UR13, UR9, URZ ;  /* 0x000000090d097290 */ /* 0x000fe2000fffe03f */
[----:B----4-:R-:W-:Y:S01]  /*19c0*/  @!P6 LEA.HI.X R7, R15, R5, R11, 0x1, P1 ;  /* 0x000000050f07e211 */ /* 0x010fe200008f0c0b */
[----:B------:R-:W-:Y:S01]  /*19d0*/  STL.64 [R1+0x28], R156 ;  /* 0x0000289c01007387 */ /* 0x000fe20000100a00 */
[----:B------:R-:W-:Y:S01]  /*19e0*/  ISETP.GE.AND P1, PT, R10, 0x11, PT ;  /* 0x000000110a00780c */ /* 0x000fe20003f26270 */
[----:B------:R-:W-:Y:S01]  /*19f0*/  @!P6 IMAD.WIDE R8, R8, 0x2, R4 ;  /* 0x000000020808e825 */ /* 0x000fe200078e0204 */
[----:B------:R-:W-:Y:S01]  /*1a00*/  SHF.R.S32.HI R14, RZ, 0x4, R23 ;  /* 0x00000004ff0e7819 */ /* 0x000fe20000011417 */
[----:B------:R-:W-:Y:S01]  /*1a10*/  @!PT LDS RZ, [RZ] ;  /* 0x00000000fffff984 */ /* 0x000fe20000000800 */
[----:B------:R1:W-:Y:S01]  /*1a20*/  @!P6 LDGSTS.E.BYPASS.LTC128B.128 [R244+0xb900], [R6.64], !P5 ;  /* 0x0b90000006f4efae */ /* 0x0003e2000e901d52 */
[----:B------:R-:W-:Y:S01]  /*1a30*/  ISETP.GE.AND P5, PT, R10, 0x31, PT ;  /* 0x000000310a00780c */ /* 0x000fe20003fa6270 */
[----:B------:R-:W-:Y:S01]  /*1a40*/  IMAD.WIDE.U32 R4, R153, UR20, R156 ;  /* 0x0000001499047c25 */ /* 0x000fe2000f8e009c */
[----:B------:R-:W-:Y:S01]  /*1a50*/  LEA.HI R154, R24, R188, RZ, 0x5 ;  /* 0x000000bc189a7211 */ /* 0x000fe200078f28ff */
[----:B------:R4:W-:Y:S01]  /*1a60*/  @!P6 LDGSTS.E.BYPASS.LTC128B.128 [R244+0xf900], [R8.64], !P4 ;  /* 0x0f90000008f4efae */ /* 0x0009e2000e101d52 */
[----:B------:R-:W-:-:S02]  /*1a70*/  ISETP.GE.AND P6, PT, R10, 0x21, PT ;  /* 0x000000210a00780c */ /* 0x000fc40003fc6270 */
[----:B------:R-:W-:Y:S01]  /*1a80*/  IADD3 R5, R5, UR4, RZ ;  /* 0x0000000405057c10 */ /* 0x000fe2000fffe0ff */
[----:B------:R-:W0:Y:S04]  /*1a90*/  LDGDEPBAR ;  /* 0x00000000000079af */ /* 0x000e280000000000 */
[----:B------:R-:W-:Y:S01]  /*1aa0*/  BAR.SYNC.DEFER_BLOCKING 0x0 ;  /* 0x0000000000007b1d */ /* 0x000fe20000010000 */
[----:B------:R-:W-:-:S04]  /*1ab0*/  @P2 LEA R12, P4, R4, c[0x0][0x1c8], 0x1 ;  /* 0x00007200040c2a11 */ /* 0x000fc800078808ff */
[----:B------:R-:W-:Y:S01]  /*1ac0*/  @P2 LEA.HI.X R13, R4, c[0x0][0x1cc], R5, 0x1, P4 ;  /* 0x00007300040d2a11 */ /* 0x000fe200020f0c05 */
[----:B------:R-:W-:-:S05]  /*1ad0*/  VOTEU.ANY UP0, P5 ;  /* 0x00000000003f7886 */ /* 0x000fca0002800100 */
[----:B------:R-:W-:Y:S01]  /*1ae0*/  @UP0 UIMAD UR4, UR7, 0x30, URZ ;  /* 0x00000030070408a4 */ /* 0x000fe2000f8e023f */
[----:B-1----:R-:W-:Y:S01]  /*1af0*/  IMAD.U32 R6, RZ, RZ, UR7 ;  /* 0x00000007ff067e24 */ /* 0x002fe2000f8e00ff */
[----:B----4-:R-:W-:-:S04]  /*1b00*/  MOV R8, c[0x0][0x1e0] ;  /* 0x0000780000087a02 */ /* 0x010fc80000000f00 */
[C---:B------:R-:W-:Y:S01]  /*1b10*/  @P1 LEA R2, P4, R8.reuse, R4, 0x4 ;  /* 0x0000000408021211 */ /* 0x040fe200078820ff */
[----:B------:R-:W-:Y:S01]  /*1b20*/  @!PT LDS RZ, [RZ] ;  /* 0x00000000fffff984 */ /* 0x000fe20000000800 */
[----:B------:R-:W-:Y:S01]  /*1b30*/  @!PT LDS RZ, [RZ] ;  /* 0x00000000fffff984 */ /* 0x000fe20000000800 */
[----:B------:R-:W-:Y:S01]  /*1b40*/  @!PT LDS RZ, [RZ] ;  /* 0x00000000fffff984 */ /* 0x000fe20000000800 */
[----:B------:R1:W-:Y:S03]  /*1b50*/  @P2 LDGSTS.E.BYPASS.LTC128B.128 [R244+0x4100], [R12.64], !P3 ;  /* 0x041000000cf42fae */ /* 0x0003e6000d901d52 */
[C---:B------:R-:W-:Y:S01]  /*1b60*/  @P1 LEA.HI.X R6, R8.reuse, R5, R6, 0x4, P4 ;  /* 0x0000000508061211 */ /* 0x040fe200020f2406 */
[----:B------:R-:W-:Y:S01]  /*1b70*/  @P5 IMAD.WIDE.U32 R8, R8, 0x30, R4 ;  /* 0x0000003008085825 */ /* 0x000fe200078e0004 */
[C---:B------:R-:W-:Y:S01]  /*1b80*/  @P1 LEA R10, P4, R2.reuse, c[0x0][0x1c8], 0x1 ;  /* 0x00007200020a1a11 */ /* 0x040fe200078808ff */
[----:B------:R1:W-:Y:S03]  /*1b90*/  @P2 LDGSTS.E.BYPASS.LTC128B.128 [R244+0x6100], [R12.64+0x80], !P0 ;  /* 0x061000800cf42fae */ /* 0x0003e6000c101d52 */
[----:B------:R-:W-:-:S02]  /*1ba0*/  @P1 LEA.HI.X R11, R2, c[0x0][0x1cc], R6, 0x1, P4 ;  /* 0x00007300020b1a11 */ /* 0x000fc400020f0c06 */
[----:B------:R-:W-:-:S03]  /*1bb0*/  @P6 IADD3 R2, P4, R4, UR12, RZ ;  /* 0x0000000c04026c10 */ /* 0x000fc6000ff9e0ff */
[----:B------:R4:W-:Y:S01]  /*1bc0*/  @P1 LDGSTS.E.BYPASS.LTC128B.128 [R244+0x4900], [R10.64], !P3 ;  /* 0x049000000af41fae */ /* 0x0009e2000d901d52 */
[----:B------:R-:W-:Y:S02]  /*1bd0*/  @P6 IADD3.X R4, R5, UR9, RZ, P4, !PT ;  /* 0x0000000905046c10 */ /* 0x000fe4000a7fe4ff */
[----:B------:R-:W-:Y:S01]  /*1be0*/  LEA.HI R5, R23, R14, RZ, 0x1 ;  /* 0x0000000e17057211 */ /* 0x000fe200078f08ff */
[----:B------:R4:W-:Y:S01]  /*1bf0*/  @P1 LDGSTS.E.BYPASS.LTC128B.128 [R244+0x6900], [R10.64+0x80], !P0 ;  /* 0x069000800af41fae */ /* 0x0009e2000c101d52 */
[C---:B------:R-:W-:Y:S02]  /*1c00*/  @P6 LEA R6, P4, R2.reuse, c[0x0][0x1c8], 0x1 ;  /* 0x0000720002066a11 */ /* 0x040fe400078808ff */
[----:B------:R-:W-:Y:S02]  /*1c10*/  LOP3.LUT R5, R5, 0xfffffffe, RZ, 0xc0, !PT ;  /* 0xfffffffe05057812 */ /* 0x000fe400078ec0ff */
[----:B------:R-:W-:Y:S02]  /*1c20*/  @P6 LEA.HI.X R7, R2, c[0x0][0x1cc], R4, 0x1, P4 ;  /* 0x0000730002076a11 */ /* 0x000fe400020f0c04 */
[----:B------:R-:W-:Y:S01]  /*1c30*/  @P5 IADD3 R2, R9, UR4, RZ ;  /* 0x0000000409025c10 */ /* 0x000fe2000fffe0ff */
[----:B------:R-:W-:Y:S01]  /*1c40*/  IMAD.IADD R9, R14, 0x1, -R5 ;  /* 0x000000010e097824 */ /* 0x000fe200078e0a05 */
[C---:B------:R-:W-:Y:S01]  /*1c50*/  @P5 LEA R4, P4, R8.reuse, c[0x0][0x1c8], 0x1 ;  /* 0x0000720008045a11 */ /* 0x040fe200078808ff */
[----:B------:R5:W-:Y:S01]  /*1c60*/  @P6 LDGSTS.E.BYPASS.LTC128B.128 [R244+0x5100], [R6.64], !P3 ;  /* 0x0510000006f46fae */ /* 0x000be2000d901d52 */
[----:B------:R-:W-:Y:S01]  /*1c70*/  ULDC.64 UR4, c[0x0][0x208] ;  /* 0x0000820000047ab9 */ /* 0x000fe20000000a00 */
[----:B------:R-:W-:Y:S01]  /*1c80*/  LOP3.LUT P1, RZ, R33, 0x2, RZ, 0xc0, !PT ;  /* 0x0000000221ff7812 */ /* 0x000fe2000782c0ff */
[----:B------:R-:W-:Y:S01]  /*1c90*/  UIMAD UR10, UR10, UR4, URZ ;  /* 0x000000040a0a72a4 */ /* 0x000fe2000f8e023f */
[----:B------:R-:W-:Y:S01]  /*1ca0*/  @P5 LEA.HI.X R5, R8, c[0x0][0x1cc], R2, 0x1, P4 ;  /* 0x0000730008055a11 */ /* 0x000fe200020f0c02 */
[----:B------:R5:W-:Y:S01]  /*1cb0*/  @P6 LDGSTS.E.BYPASS.LTC128B.128 [R244+0x7100], [R6.64+0x80], !P0 ;  /* 0x0710008006f46fae */ /* 0x000be2000c101d52 */
[----:B------:R-:W-:Y:S01]  /*1cc0*/  SHF.L.U32 R2, R21, 0x6, RZ ;  /* 0x0000000615027819 */ /* 0x000fe200000006ff */
[----:B------:R-:W-:Y:S01]  /*1cd0*/  IMAD.SHL.U32 R8, R32, 0x8, RZ ;  /* 0x0000000820087824 */ /* 0x000fe200078e00ff */
[----:B------:R-:W-:Y:S01]  /*1ce0*/  UIMAD.WIDE.U32 UR14, UR20, UR4, URZ ;  /* 0x00000004140e72a5 */ /* 0x000fe2000f8e003f */
[----:B------:R2:W-:Y:S01]  /*1cf0*/  @P5 LDGSTS.E.BYPASS.LTC128B.128 [R244+0x5900], [R4.64], !P3 ;  /* 0x0590000004f45fae */ /* 0x0005e2000d901d52 */
[----:B------:R-:W-:-:S03]  /*1d00*/  UIMAD UR10, UR20, UR5, UR10 ;  /* 0x00000005140a72a4 */ /* 0x000fc6000f8e020a */
[----:B------:R2:W-:Y:S04]  /*1d10*/  @P5 LDGSTS.E.BYPASS.LTC128B.128 [R244+0x7900], [R4.64+0x80], !P0 ;  /* 0x0790008004f45fae */ /* 0x0005e8000c101d52 */
[----:B------:R-:W0:Y:S01]  /*1d20*/  LDGDEPBAR ;  /* 0x00000000000079af */ /* 0x000e220000000000 */
[----:B-----5:R-:W-:Y:S01]  /*1d30*/  IMAD.SHL.U32 R6, R33, 0x40, RZ ;  /* 0x0000004021067824 */ /* 0x020fe200078e00ff */
[----:B--2---:R-:W-:Y:S01]  /*1d40*/  LOP3.LUT R4, R2, 0x1c0, RZ, 0xc0, !PT ;  /* 0x000001c002047812 */ /* 0x004fe200078ec0ff */
[----:B------:R-:W-:-:S04]  /*1d50*/  DEPBAR.LE SB0, 0x1 ;  /* 0x000080400000791a */ /* 0x000fc80000000000 */
[----:B------:R-:W-:-:S04]  /*1d60*/  DEPBAR.LE SB0, 0x0 ;  /* 0x000080000000791a */ /* 0x000fc80000000000 */
[----:B------:R-:W-:Y:S02]  /*1d70*/  LOP3.LUT R2, R6, 0x1c0, RZ, 0xc0, !PT ;  /* 0x000001c006027812 */ /* 0x000fe400078ec0ff */
[----:B------:R-:W-:Y:S02]  /*1d80*/  SHF.L.U32 R5, R9, 0x3, RZ ;  /* 0x0000000309057819 */ /* 0x000fe400000006ff */
[----:B------:R-:W-:Y:S02]  /*1d90*/  LOP3.LUT R8, R2, 0x8, R8, 0xf8, !PT ;  /* 0x0000000802087812 */ /* 0x000fe400078ef808 */
[----:B------:R-:W-:Y:S01]  /*1da0*/  SHF.R.U32.HI R6, RZ, 0x3, R2 ;  /* 0x00000003ff067819 */ /* 0x000fe20000011602 */
[----:B------:R-:W-:Y:S01]  /*1db0*/  IMAD.SHL.U32 R2, R154, 0x20, RZ ;  /* 0x000000209a027824 */ /* 0x000fe200078e00ff */
[----:B------:R-:W-:Y:S01]  /*1dc0*/  LOP3.LUT R7, R4, 0x8, R5, 0xf8, !PT ;  /* 0x0000000804077812 */ /* 0x000fe200078ef805 */
[----:B------:R-:W-:Y:S01]  /*1dd0*/  IMAD.SHL.U32 R5, R22, 0x40, RZ ;  /* 0x0000004016057824 */ /* 0x000fe200078e00ff */
[----:B------:R-:W-:-:S02]  /*1de0*/  SHF.R.U32.HI R4, RZ, 0x3, R4 ;  /* 0x00000003ff047819 */ /* 0x000fc40000011604 */
[----:B------:R-:W-:Y:S02]  /*1df0*/  LOP3.LUT R6, R8, R6, RZ, 0x3c, !PT ;  /* 0x0000000608067212 */ /* 0x000fe400078e3cff */
[----:B------:R-:W-:Y:S02]  /*1e00*/  LOP3.LUT R152, R7, R4, RZ, 0x3c, !PT ;  /* 0x0000000407987212 */ /* 0x000fe400078e3cff */
[----:B------:R-:W-:Y:S02]  /*1e10*/  LOP3.LUT R147, R5, 0xfffffe00, RZ, 0xc0, !PT ;  /* 0xfffffe0005937812 */ /* 0x000fe400078ec0ff */
[----:B------:R-:W-:Y:S02]  /*1e20*/  LOP3.LUT R4, R2, 0x7ffffc00, RZ, 0xc0, !PT ;  /* 0x7ffffc0002047812 */ /* 0x000fe400078ec0ff */
[----:B------:R-:W-:Y:S02]  /*1e30*/  LEA R2, R9, R6, 0x9 ;  /* 0x0000000609027211 */ /* 0x000fe400078e48ff */
[----:B------:R-:W-:-:S03]  /*1e40*/  IADD3 R4, R152, R147, R4 ;  /* 0x0000009398047210 */ /* 0x000fc60007ffe004 */
[----:B------:R-:W-:Y:S01]  /*1e50*/  IMAD.SHL.U32 R224, R2, 0x2, RZ ;  /* 0x0000000202e07824 */ /* 0x000fe200078e00ff */
[----:B------:R-:W-:Y:S01]  /*1e60*/  BAR.SYNC.DEFER_BLOCKING 0x0 ;  /* 0x0000000000007b1d */ /* 0x000fe20000010000 */
[----:B------:R-:W-:-:S03]  /*1e70*/  IMAD.SHL.U32 R231, R4, 0x2, RZ ;  /* 0x0000000204e77824 */ /* 0x000fc600078e00ff */
[C---:B------:R-:W-:Y:S02]  /*1e80*/  IADD3 R2, R224.reuse, 0x4100, RZ ;  /* 0x00004100e0027810 */ /* 0x040fe40007ffe0ff */
[----:B------:R-:W-:Y:S02]  /*1e90*/  IADD3 R235, R224, 0x4120, RZ ;  /* 0x00004120e0eb7810 */ /* 0x000fe40007ffe0ff */
[----:B------:R-:W-:Y:S02]  /*1ea0*/  @P1 IADD3 R235, R2, -0x20, RZ ;  /* 0xffffffe002eb1810 */ /* 0x000fe40007ffe0ff */
[-C--:B------:R-:W-:Y:S02]  /*1eb0*/  LEA R233, R3, R231.reuse, 0x1 ;  /* 0x000000e703e97211 */ /* 0x080fe400078e08ff */
[C---:B------:R-:W-:Y:S02]  /*1ec0*/  LEA R232, R0.reuse, R231, 0x1 ;  /* 0x000000e700e87211 */ /* 0x040fe400078e08ff */
[----:B------:R-:W-:-:S02]  /*1ed0*/  LEA R234, R0, R233, 0x1 ;  /* 0x000000e900ea7211 */ /* 0x000fc400078e08ff */
[----:B------:R-:W-:Y:S01]  /*1ee0*/  IADD3 R243, R235, 0x800, RZ ;  /* 0x00000800ebf37810 */ /* 0x000fe20007ffe0ff */
[----:B------:R-:W-:Y:S01]  /*1ef0*/  IMAD R236, R3, 0x2, R232 ;  /* 0x0000000203ec7824 */ /* 0x000fe200078e02e8 */
[C---:B------:R-:W-:Y:S02]  /*1f00*/  IADD3 R242, R235.reuse, 0x1000, RZ ;  /* 0x00001000ebf27810 */ /* 0x040fe40007ffe0ff */
[C---:B------:R-:W-:Y:S02]  /*1f10*/  IADD3 R241, R235.reuse, 0x1800, RZ ;  /* 0x00001800ebf17810 */ /* 0x040fe40007ffe0ff */
[C---:B------:R-:W-:Y:S01]  /*1f20*/  IADD3 R240, R235.reuse, 0x2000, RZ ;  /* 0x00002000ebf07810 */ /* 0x040fe20007ffe0ff */
[----:B------:R-:W-:Y:S01]  /*1f30*/  LDSM.16.M88.4 R4, [R231+0xa100] ;  /* 0x00a10000e704783b */ /* 0x000fe20000000200 */
[C---:B------:R-:W-:Y:S02]  /*1f40*/  IADD3 R239, R235.reuse, 0x2800, RZ ;  /* 0x00002800ebef7810 */ /* 0x040fe40007ffe0ff */
[C---:B------:R-:W-:Y:S01]  /*1f50*/  IADD3 R238, R235.reuse, 0x3000, RZ ;  /* 0x00003000ebee7810 */ /* 0x040fe20007ffe0ff */
[----:B-1----:R-:W1:Y:S01]  /*1f60*/  LDSM.16.M88.4 R12, [R224+0x4100] ;  /* 0x00410000e00c783b */ /* 0x002e620000000200 */
[----:B------:R-:W-:-:S03]  /*1f70*/  IADD3 R237, R235, 0x3800, RZ ;  /* 0x00003800ebed7810 */ /* 0x000fc60007ffe0ff */
[----:B---3--:R-:W2:Y:S04]  /*1f80*/  LDSM.16.M88.4 R16, [R224+0x4900] ;  /* 0x00490000e010783b */ /* 0x008ea80000000200 */
[----:B------:R-:W3:Y:S04]  /*1f90*/  LDSM.16.M88.4 R24, [R224+0x5100] ;  /* 0x00510000e018783b */ /* 0x000ee80000000200 */
[----:B------:R-:W5:Y:S04]  /*1fa0*/  LDSM.16.M88.4 R28, [R224+0x5900] ;  /* 0x00590000e01c783b */ /* 0x000f680000000200 */
[----:B----4-:R-:W4:Y:S04]  /*1fb0*/  LDSM.16.M88.4 R8, [R231+0x8100] ;  /* 0x00810000e708783b */ /* 0x010f280000000200 */
[----:B------:R-:W-:Y:S04]  /*1fc0*/  LDSM.16.M88.4 R20, [R233+0xa100] ;  /* 0x00a10000e914783b */ /* 0x000fe80000000200 */
[----:B------:R-:W4:Y:S04]  /*1fd0*/  LDSM.16.M88.4 R52, [R235] ;  /* 0x00000000eb34783b */ /* 0x000f280000000200 */
[----:B------:R-:W4:Y:S04]  /*1fe0*/  LDSM.16.M88.4 R48, [R235+0x800] ;  /* 0x00080000eb30783b */ /* 0x000f280000000200 */
[----:B------:R-:W4:Y:S01]  /*1ff0*/  LDSM.16.M88.4 R44, [R235+0x1000] ;  /* 0x00100000eb2c783b */ /* 0x000f220000000200 */
[C---:B-1----:R-:W-:Y:S08]  /*2000*/  HMMA.16816.F32 R40, R4.reuse, R12, RZ ;  /* 0x0000000c0428723c */ /* 0x042ff000000018ff */
[C---:B--2---:R-:W-:Y:S08]  /*2010*/  HMMA.16816.F32 R56, R4.reuse, R16, RZ ;  /* 0x000000100438723c */ /* 0x044ff000000018ff */
[C---:B---3--:R-:W-:Y:S08]  /*2020*/  HMMA.16816.F32 R60, R4.reuse, R24, RZ ;  /* 0x00000018043c723c */ /* 0x048ff000000018ff */
[C---:B-----5:R-:W-:Y:S08]  /*2030*/  HMMA.16816.F32 R64, R4.reuse, R28, RZ ;  /* 0x0000001c0440723c */ /* 0x060ff000000018ff */
[C---:B------:R-:W-:Y:S08]  /*2040*/  HMMA.16816.F32 R72, R4.reuse, R14, RZ ;  /* 0x0000000e0448723c */ /* 0x040ff000000018ff */
[C---:B------:R-:W-:Y:S08]  /*2050*/  HMMA.16816.F32 R80, R4.reuse, R18, RZ ;  /* 0x000000120450723c */ /* 0x040ff000000018ff */
[C---:B------:R-:W-:Y:S08]  /*2060*/  HMMA.16816.F32 R92, R4.reuse, R26, RZ ;  /* 0x0000001a045c723c */ /* 0x040ff000000018ff */
[----:B------:R-:W-:Y:S07]  /*2070*/  HMMA.16816.F32 R88, R4, R30, RZ ;  /* 0x0000001e0458723c */ /* 0x000fee00000018ff */
[----:B------:R-:W-:Y:S01]  /*2080*/  IMAD.U32 R6, RZ, RZ, UR14 ;  /* 0x0000000eff067e24 */ /* 0x000fe2000f8e00ff */
[----:B------:R-:W-:Y:S01]  /*2090*/  UIADD3 UR14, UR15, UR10, URZ ;  /* 0x0000000a0f0e7290 */ /* 0x000fe2000fffe03f */
[C---:B----4-:R-:W-:Y:S01]  /*20a0*/  HMMA.16816.F32 R104, R8.reuse, R12, RZ ;  /* 0x0000000c0868723c */ /* 0x050fe200000018ff */
[----:B------:R-:W-:Y:S01]  /*20b0*/  IMAD.U32 R7, RZ, RZ, UR15 ;  /* 0x0000000fff077e24 */ /* 0x000fe2000f8e00ff */
[----:B------:R-:W-:Y:S01]  /*20c0*/  UMOV UR10, 0xffffffc0 ;  /* 0xffffffc0000a7882 */ /* 0x000fe20000000000 */
[C---:B------:R-:W-:Y:S01]  /*20d0*/  LEA R2, P1, R6.reuse, R36, 0x6 ;  /* 0x0000002406027211 */ /* 0x040fe200078230ff */
[----:B------:R-:W-:Y:S01]  /*20e0*/  UIMAD UR17, UR20, UR10, UR17 ;  /* 0x0000000a141172a4 */ /* 0x000fe2000f8e0211 */
[----:B------:R-:W-:Y:S01]  /*20f0*/  MOV R4, UR14 ;  /* 0x0000000e00047c02 */ /* 0x000fe20008000f00 */
[----:B------:R-:W-:Y:S01]  /*2100*/  USHF.L.U32 UR10, UR4, 0x5, URZ ;  /* 0x00000005040a7899 */ /* 0x000fe2000800063f */
[----:B------:R-:W1:Y:S01]  /*2110*/  LDSM.16.M88.4 R36, [R235+0x1800] ;  /* 0x00180000eb24783b */ /* 0x000e620000000200 */
[----:B------:R-:W-:Y:S01]  /*2120*/  UMOV UR14, 0x5 ;  /* 0x00000005000e7882 */ /* 0x000fe20000000000 */
[----:B------:R-:W-:Y:S01]  /*2130*/  LEA.HI.X R5, R6, R34, R4, 0x6, P1 ;  /* 0x0000002206057211 */ /* 0x000fe200008f3404 */
[----:B------:R-:W-:Y:S01]  /*2140*/  USHF.L.U64.HI UR14, UR4, UR14, UR5 ;  /* 0x0000000e040e7299 */ /* 0x000fe20008010205 */
[----:B------:R-:W-:Y:S01]  /*2150*/  LEA R4, P1, R2, c[0x0][0x1f8], 0x1 ;  /* 0x00007e0002047a11 */ /* 0x000fe200078208ff */
[----:B------:R-:W-:Y:S01]  /*2160*/  HMMA.16816.F32 R120, R8, R14, RZ ;  /* 0x0000000e0878723c */ /* 0x000fe200000018ff */
[----:B------:R-:W-:-:S02]  /*2170*/  UIADD3 UR16, UP0, UR10, 0x80, URZ ;  /* 0x000000800a107890 */ /* 0x000fc4000ff1e03f */
[----:B------:R-:W-:Y:S02]  /*2180*/  LEA.HI.X R5, R2, c[0x0][0x1fc], R5, 0x1, P1 ;  /* 0x00007f0002057a11 */ /* 0x000fe400008f0c05 */
[----:B------:R-:W-:Y:S01]  /*2190*/  IADD3 R2, -R32, UR17, RZ ;  /* 0x0000001120027c10 */ /* 0x000fe2000fffe1ff */
[----:B------:R-:W-:Y:S01]  /*21a0*/  UIADD3.X UR15, URZ, UR14, URZ, UP0, !UPT ;  /* 0x0000000e3f0f7290 */ /* 0x000fe200087fe43f */
[----:B------:R-:W-:Y:S01]  /*21b0*/  IADD3 R6, P1, R4, UR10, RZ ;  /* 0x0000000a04067c10 */ /* 0x000fe2000ff3e0ff */
[----:B------:R-:W-:Y:S01]  /*21c0*/  HMMA.16816.F32 R100, R8, R16, RZ ;  /* 0x000000100864723c */ /* 0x000fe200000018ff */
[C---:B------:R-:W-:Y:S01]  /*21d0*/  ISETP.LT.OR P5, PT, R2.reuse, 0x1, P3 ;  /* 0x000000010200780c */ /* 0x040fe20001fa1670 */
[----:B------:R-:W-:Y:S01]  /*21e0*/  UISETP.GT.AND UP0, UPT, UR20, UR8, UPT ;  /* 0x000000081400728c */ /* 0x000fe2000bf04270 */
[C---:B------:R-:W-:Y:S02]  /*21f0*/  ISETP.LT.OR P4, PT, R2.reuse, 0x1, P0 ;  /* 0x000000010200780c */ /* 0x040fe40000781670 */
[----:B------:R-:W-:-:S02]  /*2200*/  ISETP.LT.OR P2, PT, R2, 0x11, P3 ;  /* 0x000000110200780c */ /* 0x000fc40001f41670 */
[----:B------:R-:W-:Y:S01]  /*2210*/  IADD3.X R7, R5, UR14, RZ, P1, !PT ;  /* 0x0000000e05077c10 */ /* 0x000fe20008ffe4ff */
[C---:B------:R-:W-:Y:S01]  /*2220*/  HMMA.16816.F32 R116, R8.reuse, R18, RZ ;  /* 0x000000120874723c */ /* 0x040fe200000018ff */
[----:B------:R-:W2:Y:S05]  /*2230*/  LDSM.16.M88.4 R16, [R233+0x8100] ;  /* 0x00810000e910783b */ /* 0x000eaa0000000200 */
[----:B------:R-:W-:Y:S01]  /*2240*/  @!PT LDS RZ, [RZ] ;  /* 0x00000000fffff984 */ /* 0x000fe20000000800 */
[----:B------:R-:W-:Y:S01]  /*2250*/  @!PT LDS RZ, [RZ] ;  /* 0x00000000fffff984 */ /* 0x000fe20000000800 */
[----:B------:R-:W-:Y:S01]  /*2260*/  @!PT LDS RZ, [RZ] ;  /* 0x00000000fffff984 */ /* 0x000fe20000000800 */
[----:B------:R3:W-:Y:S01]  /*2270*/  LDGSTS.E.BYPASS.LTC128B.128 [R244+0x100], [R4.64], !P5 ;  /* 0x0010000004f47fae */ /* 0x0007e2000e901d52 */
[----:B------:R-:W-:Y:S01]  /*2280*/  ISETP.LT.OR P5, PT, R2, 0x11, P0 ;  /* 0x000000110200780c */ /* 0x000fe200007a1670 */
[C---:B------:R-:W-:Y:S02]  /*2290*/  HMMA.16816.F32 R96, R8.reuse, R24, RZ ;  /* 0x000000180860723c */ /* 0x040fe400000018ff */
[----:B------:R3:W-:Y:S04]  /*22a0*/  LDGSTS.E.BYPASS.LTC128B.128 [R244+0x2100], [R4.64+0x80], !P4 ;  /* 0x0210008004f47fae */ /* 0x0007e8000e101d52 */
[----:B------:R4:W-:Y:S02]  /*22b0*/  LDGSTS.E.BYPASS.LTC128B.128 [R244+0x900], [R6.64], !P2 ;  /* 0x0090000006f47fae */ /* 0x0009e4000d101d52 */
[C---:B------:R-:W-:Y:S08]  /*22c0*/  HMMA.16816.F32 R108, R8.reuse, R26, RZ ;  /* 0x0000001a086c723c */ /* 0x040ff000000018ff */
[C---:B------:R-:W-:Y:S08]  /*22d0*/  HMMA.16816.F32 R84, R8.reuse, R28, RZ ;  /* 0x0000001c0854723c */ /* 0x040ff000000018ff */
[----:B------:R-:W-:Y:S07]  /*22e0*/  HMMA.16816.F32 R68, R8, R30, RZ ;  /* 0x0000001e0844723c */ /* 0x000fee00000018ff */
[----:B------:R-:W-:Y:S01]  /*22f0*/  IMAD.U32 R10, RZ, RZ, UR10 ;  /* 0x0000000aff0a7e24 */ /* 0x000fe2000f8e00ff */
[----:B------:R-:W-:Y:S04]  /*2300*/  HMMA.16816.F32 R76, R20, R52, R40 ;  /* 0x00000034144c723c */ /* 0x000fe80000001828 */
[----:B------:R-:W-:-:S02]  /*2310*/  IADD3 R10, P6, P1, R10, 0x80, R4 ;  /* 0x000000800a0a7810 */ /* 0x000fc400079de004 */
[----:B---3--:R-:W-:Y:S02]  /*2320*/  IADD3 R4, P4, R6, UR10, RZ ;  /* 0x0000000a06047c10 */ /* 0x008fe4000ff9e0ff */
[----:B------:R-:W-:Y:S01]  /*2330*/  IADD3.X R11, RZ, UR14, R5, P6, P1 ;  /* 0x0000000eff0b7c10 */ /* 0x000fe2000b7e2405 */
[C---:B------:R-:W-:Y:S01]  /*2340*/  HMMA.16816.F32 R136, R20.reuse, R48, R56 ;  /* 0x000000301488723c */ /* 0x040fe20000001838 */
[----:B------:R-:W-:Y:S02]  /*2350*/  ISETP.LT.OR P1, PT, R2, 0x21, P3 ;  /* 0x000000210200780c */ /* 0x000fe40001f21670 */
[----:B------:R-:W-:Y:S01]  /*2360*/  IADD3.X R5, R7, UR14, RZ, P4, !PT ;  /* 0x0000000e07057c10 */ /* 0x000fe2000a7fe4ff */
[----:B------:R3:W-:Y:S01]  /*2370*/  LDGSTS.E.BYPASS.LTC128B.128 [R244+0x2900], [R10.64], !P5 ;  /* 0x029000000af47fae */ /* 0x0007e2000e901d52 */
[----:B------:R-:W-:Y:S02]  /*2380*/  IADD3 R8, P4, R4, UR10, RZ ;  /* 0x0000000a04087c10 */ /* 0x000fe4000ff9e0ff */
[----:B----4-:R-:W-:Y:S01]  /*2390*/  IADD3 R6, P2, R6, UR16, RZ ;  /* 0x0000001006067c10 */ /* 0x010fe2000ff5e0ff */
[----:B------:R-:W-:Y:S01]  /*23a0*/  HMMA.16816.F32 R60, R20, R44, R60 ;  /* 0x0000002c143c723c */ /* 0x000fe2000000183c */
[----:B------:R-:W-:-:S02]  /*23b0*/  IADD3.X R9, R5, UR14, RZ, P4, !PT ;  /* 0x0000000e05097c10 */ /* 0x000fc4000a7fe4ff */
[C---:B------:R-:W-:Y:S02]  /*23c0*/  ISETP.LT.OR P6, PT, R2.reuse, 0x21, P0 ;  /* 0x000000210200780c */ /* 0x040fe400007c1670 */
[C---:B------:R-:W-:Y:S01]  /*23d0*/  ISETP.LT.OR P5, PT, R2.reuse, 0x31, P3 ;  /* 0x000000310200780c */ /* 0x040fe20001fa1670 */
[----:B------:R4:W-:Y:S01]  /*23e0*/  LDGSTS.E.BYPASS.LTC128B.128 [R244+0x1100], [R4.64], !P1 ;  /* 0x0110000004f47fae */ /* 0x0009e2000c901d52 */
[----:B------:R-:W-:Y:S01]  /*23f0*/  ISETP.LT.OR P4, PT, R2, 0x31, P0 ;  /* 0x000000310200780c */ /* 0x000fe20000781670 */
[----:B------:R-:W-:Y:S01]  /*2400*/  IMAD.MOV.U32 R2, RZ, RZ, -0x40 ;  /* 0xffffffc0ff027424 */ /* 0x000fe200078e00ff */
[----:B------:R-:W-:Y:S01]  /*2410*/  IADD3.X R7, R7, UR15, RZ, P2, !PT ;  /* 0x0000000f07077c10 */ /* 0x000fe200097fe4ff */
[----:B-1----:R-:W-:Y:S01]  /*2420*/  HMMA.16816.F32 R64, R20, R36, R64 ;  /* 0x000000241440723c */ /* 0x002fe20000001840 */
[----:B------:R-:W-:-:S04]  /*2430*/  LOP3.LUT P2, RZ, R33, 0x4, RZ, 0xc0, !PT ;  /* 0x0000000421ff7812 */ /* 0x000fc8000784c0ff */
[----:B------:R-:W-:Y:S01]  /*2440*/  SEL R2, R2, 0x40, P2 ;  /* 0x0000004002027807 */ /* 0x000fe20001000000 */
[----:B------:R1:W-:Y:S02]  /*2450*/  LDGSTS.E.BYPASS.LTC128B.128 [R244+0x3100], [R6.64], !P6 ;  /* 0x0310000006f47fae */ /* 0x0003e4000f101d52 */
[----:B------:R-:W-:Y:S02]  /*2460*/  HMMA.16816.F32 R72, R20, R54, R72 ;  /* 0x000000361448723c */ /* 0x000fe40000001848 */
[----:B------:R-:W-:Y:S01]  /*2470*/  IMAD.IADD R230, R224, 0x1, R2 ;  /* 0x00000001e0e67824 */ /* 0x000fe200078e0202 */
[----:B------:R3:W-:Y:S01]  /*2480*/  LDGSTS.E.BYPASS.LTC128B.128 [R244+0x1900], [R8.64], !P5 ;  /* 0x0190000008f47fae */ /* 0x0007e2000e901d52 */
[----:B------:R-:W-:-:S04]  /*2490*/  IMAD.IADD R229, R2, 0x1, R235 ;  /* 0x0000000102e57824 */ /* 0x000fc800078e02eb */
[----:B------:R-:W-:Y:S01]  /*24a0*/  HMMA.16816.F32 R80, R20, R50, R80 ;  /* 0x000000321450723c */ /* 0x000fe20000001850 */
[----:B----4-:R-:W-:-:S07]  /*24b0*/  IADD3 R4, P1, R4, UR16, RZ ;  /* 0x0000001004047c10 */ /* 0x010fce000ff3e0ff */
[----:B------:R-:W-:Y:S01]  /*24c0*/  HMMA.16816.F32 R140, R20, R46, R92 ;  /* 0x0000002e148c723c */ /* 0x000fe2000000185c */
[----:B------:R-:W-:Y:S02]  /*24d0*/  IADD3.X R5, R5, UR15, RZ, P1, !PT ;  /* 0x0000000f05057c10 */ /* 0x000fe40008ffe4ff */
[----:B------:R-:W-:-:S03]  /*24e0*/  PLOP3.LUT P1, PT, PT, PT, UP0, 0x80, 0x0 ;  /* 0x000000000000781c */ /* 0x000fc60003f2f008 */
[----:B------:R1:W-:Y:S02]  /*24f0*/  LDGSTS.E.BYPASS.LTC128B.128 [R244+0x3900], [R4.64], !P4 ;  /* 0x0390000004f47fae */ /* 0x0003e4000e101d52 */
[----:B------:R-:W-:Y:S02]  /*2500*/  HMMA.16816.F32 R132, R20, R38, R88 ;  /* 0x000000261484723c */ /* 0x000fe40000001858 */
[----:B------:R-:W-:Y:S04]  /*2510*/  LDSM.16.M88.4 R40, [R230+0x4100] ;  /* 0x00410000e628783b */ /* 0x000fe80000000200 */
[----:B------:R-:W4:Y:S02]  /*2520*/  LDSM.16.M88.4 R12, [R232+0x8100] ;  /* 0x00810000e80c783b */ /* 0x000f240000000200 */
[C---:B--2---:R-:W-:Y:S02]  /*2530*/  HMMA.16816.F32 R124, R16.reuse, R48, R100 ;  /* 0x00000030107c723c */ /* 0x044fe40000001864 */
[----:B---3--:R-:W2:Y:S04]  /*2540*/  LDSM.16.M88.4 R8, [R232+0xa100] ;  /* 0x00a10000e808783b */ /* 0x008ea80000000200 */
[----:B------:R-:W3:Y:S02]  /*2550*/  LDSM.16.M88.4 R24, [R230+0x5100] ;  /* 0x00510000e618783b */ /* 0x000ee40000000200 */
[C---:B------:R-:W-:Y:S02]  /*2560*/  HMMA.16816.F32 R128, R16.reuse, R44, R96 ;  /* 0x0000002c1080723c */ /* 0x040fe40000001860 */
[----:B------:R-:W5:Y:S04]  /*2570*/  LDSM.16.M88.4 R20, [R230+0x5900] ;  /* 0x00590000e614783b */ /* 0x000f680000000200 */
[----:B------:R-:W2:Y:S02]  /*2580*/  LDSM.16.M88.4 R28, [R230+0x4900] ;  /* 0x00490000e61c783b */ /* 0x000ea40000000200 */
[C---:B------:R-:W-:Y:S02]  /*2590*/  HMMA.16816.F32 R112, R16.reuse, R36, R84 ;  /* 0x000000241070723c */ /* 0x040fe40000001854 */
[----:B------:R-:W-:Y:S04]  /*25a0*/  LDSM.16.M88.4 R32, [R231+0xc100] ;  /* 0x00c10000e720783b */ /* 0x000fe80000000200 */
[----:B------:R-:W-:Y:S02]  /*25b0*/  LDSM.16.M88.4 R88, [R229+0x1000] ;  /* 0x00100000e558783b */ /* 0x000fe40000000200 */
[C---:B-1----:R-:W-:Y:S02]  /*25c0*/  HMMA.16816.F32 R4, R16.reuse, R52, R104 ;  /* 0x000000341004723c */ /* 0x042fe40000001868 */
[----:B------:R-:W0:Y:S06]  /*25d0*/  LDGDEPBAR ;  /* 0x00000000000079af */ /* 0x000e2c0000000000 */
[C---:B------:R-:W-:Y:S08]  /*25e0*/  HMMA.16816.F32 R104, R16.reuse, R50, R116 ;  /* 0x000000321068723c */ /* 0x040ff00000001874 */
[C---:B------:R-:W-:Y:S01]  /*25f0*/  HMMA.16816.F32 R92, R16.reuse, R54, R120 ;  /* 0x00000036105c723c */ /* 0x040fe20000001878 */
[----:B------:R-:W-:Y:S07]  /*2600*/  LDSM.16.M88.4 R52, [R229+0x800] ;  /* 0x00080000e534783b */ /* 0x000fee0000000200 */
[C---:B------:R-:W-:Y:S01]  /*2610*/  HMMA.16816.F32 R100, R16.reuse, R46, R108 ;  /* 0x0000002e1064723c */ /* 0x040fe2000000186c */
[----:B------:R-:W-:Y:S07]  /*2620*/  LDSM.16.M88.4 R108, [R229+0x1800] ;  /* 0x00180000e56c783b */ /* 0x000fee0000000200 */
[----:B------:R-:W-:Y:S01]  /*2630*/  HMMA.16816.F32 R48, R16, R38, R68 ;  /* 0x000000261030723c */ /* 0x000fe20000001844 */
[----:B------:R-:W-:Y:S04]  /*2640*/  LDSM.16.M88.4 R16, [R229] ;  /* 0x00000000e510783b */ /* 0x000fe80000000200 */
[----:B------:R-:W1:Y:S03]  /*2650*/  LDSM.16.M88.4 R36, [R234+0x8100] ;  /* 0x00810000ea24783b */ /* 0x000e660000000200 */
[-C--:B----4-:R-:W-:Y:S01]  /*2660*/  HMMA.16816.F32 R44, R12, R40.reuse, R4 ;  /* 0x000000280c2c723c */ /* 0x090fe20000001804 */
[----:B------:R-:W4:Y:S07]  /*2670*/  LDSM.16.M88.4 R4, [R234+0xa100] ;  /* 0x00a10000ea04783b */ /* 0x000f2e0000000200 */
[C---:B--2---:R-:W-:Y:S08]  /*2680*/  HMMA.16816.F32 R56, R8.reuse, R40, R76 ;  /* 0x000000280838723c */ /* 0x044ff0000000184c */
[C---:B---3--:R-:W-:Y:S01]  /*2690*/  HMMA.16816.F32 R76, R8.reuse, R24, R60 ;  /* 0x00000018084c723c */ /* 0x048fe2000000183c */
[----:B------:R-:W2:Y:S07]  /*26a0*/  LDSM.16.M88.4 R60, [R224+0x6100] ;  /* 0x00610000e03c783b */ /* 0x000eae0000000200 */
[C---:B-----5:R-:W-:Y:S08]  /*26b0*/  HMMA.16816.F32 R68, R8.reuse, R20, R64 ;  /* 0x000000140844723c */ /* 0x060ff00000001840 */
[C---:B------:R-:W-:Y:S08]  /*26c0*/  HMMA.16816.F32 R96, R8.reuse, R42, R72 ;  /* 0x0000002a0860723c */ /* 0x040ff00000001848 */
[C---:B------:R-:W-:Y:S08]  /*26d0*/  HMMA.16816.F32 R84, R8.reuse, R28, R136 ;  /* 0x0000001c0854723c */ /* 0x040ff00000001888 */
[C---:B------:R-:W-:Y:S08]  /*26e0*/  HMMA.16816.F32 R80, R8.reuse, R30, R80 ;  /* 0x0000001e0850723c */ /* 0x040ff00000001850 */
[C---:B------:R-:W-:Y:S08]  /*26f0*/  HMMA.16816.F32 R72, R8.reuse, R26, R140 ;  /* 0x0000001a0848723c */ /* 0x040ff0000000188c */
[----:B------:R-:W-:Y:S08]  /*2700*/  HMMA.16816.F32 R64, R8, R22, R132 ;  /* 0x000000160840723c */ /* 0x000ff00000001884 */
[----:B-1----:R-:W-:Y:S08]  /*2710*/  HMMA.16816.F32 R8, R36, R16, R44 ;  /* 0x000000102408723c */ /* 0x002ff0000000182c */
[C---:B------:R-:W-:Y:S08]  /*2720*/  HMMA.16816.F32 R40, R12.reuse, R42, R92 ;  /* 0x0000002a0c28723c */ /* 0x040ff0000000185c */
[C---:B------:R-:W-:Y:S08]  /*2730*/  HMMA.16816.F32 R116, R12.reuse, R20, R112 ;  /* 0x000000140c74723c */ /* 0x040ff00000001870 */
[C---:B------:R-:W-:Y:S08]  /*2740*/  HMMA.16816.F32 R92, R12.reuse, R28, R124 ;  /* 0x0000001c0c5c723c */ /* 0x040ff0000000187c */
[C---:B------:R-:W-:Y:S01]  /*2750*/  HMMA.16816.F32 R104, R12.reuse, R30, R104 ;  /* 0x0000001e0c68723c */ /* 0x040fe20000001868 */
[----:B------:R-:W1:Y:S07]  /*2760*/  LDSM.16.M88.4 R28, [R231+0xe100] ;  /* 0x00e10000e71c783b */ /* 0x000e6e0000000200 */
[C---:B------:R-:W-:Y:S08]  /*2770*/  HMMA.16816.F32 R128, R12.reuse, R24, R128 ;  /* 0x000000180c80723c */ /* 0x040ff00000001880 */
[C---:B------:R-:W-:Y:S01]  /*2780*/  HMMA.16816.F32 R100, R12.reuse, R26, R100 ;  /* 0x0000001a0c64723c */ /* 0x040fe20000001864 */
[----:B------:R-:W-:Y:S07]  /*2790*/  LDSM.16.M88.4 R24, [R233+0xc100] ;  /* 0x00c10000e918783b */ /* 0x000fee0000000200 */
[----:B------:R-:W-:Y:S01]  /*27a0*/  HMMA.16816.F32 R112, R12, R22, R48 ;  /* 0x000000160c70723c */ /* 0x000fe20000001830 */
[----:B------:R-:W-:Y:S04]  /*27b0*/  LDSM.16.M88.4 R20, [R233+0xe100] ;  /* 0x00e10000e914783b */ /* 0x000fe80000000200 */
[----:B------:R-:W-:Y:S03]  /*27c0*/  LDSM.16.M88.4 R48, [R230+0x6100] ;  /* 0x00610000e630783b */ /* 0x000fe60000000200 */
[----:B----4-:R-:W-:Y:S01]  /*27d0*/  HMMA.16816.F32 R12, R4, R16, R56 ;  /* 0x00000010040c723c */ /* 0x010fe20000001838 */
[----:B------:R-:W3:Y:S07]  /*27e0*/  LDSM.16.M88.4 R56, [R235+0x2000] ;  /* 0x00200000eb38783b */ /* 0x000eee0000000200 */
[----:B--2---:R-:W-:Y:S08]  /*27f0*/  HMMA.16816.F32 R8, R32, R60, R8 ;  /* 0x0000003c2008723c */ /* 0x004ff00000001808 */
[C---:B------:R-:W-:Y:S08]  /*2800*/  HMMA.16816.F32 R148, R4.reuse, R110, R64 ;  /* 0x0000006e0494723c */ /* 0x040ff00000001840 */
[-C--:B------:R-:W-:Y:S08]  /*2810*/  HMMA.16816.F32 R96, R4, R18.reuse, R96 ;  /* 0x000000120460723c */ /* 0x080ff00000001860 */
[----:B------:R-:W-:Y:S01]  /*2820*/  HMMA.16816.F32 R64, R36, R18, R40 ;  /* 0x000000122440723c */ /* 0x000fe20000001828 */
[----:B------:R-:W2:Y:S04]  /*2830*/  LDSM.16.M88.4 R16, [R232+0xc100] ;  /* 0x00c10000e810783b */ /* 0x000ea80000000200 */
[----:B------:R-:W-:Y:S03]  /*2840*/  LDSM.16.M88.4 R40, [R229+0x2000] ;  /* 0x00200000e528783b */ /* 0x000fe60000000200 */
[C---:B------:R-:W-:Y:S08]  /*2850*/  HMMA.16816.F32 R84, R4.reuse, R52, R84 ;  /* 0x000000340454723c */ /* 0x040ff00000001854 */
[C---:B------:R-:W-:Y:S08]  /*2860*/  HMMA.16816.F32 R120, R4.reuse, R54, R80 ;  /* 0x000000360478723c */ /* 0x040ff00000001850 */
[C---:B------:R-:W-:Y:S08]  /*2870*/  HMMA.16816.F32 R124, R4.reuse, R88, R76 ;  /* 0x00000058047c723c */ /* 0x040ff0000000184c */
[C---:B------:R-:W-:Y:S08]  /*2880*/  HMMA.16816.F32 R132, R4.reuse, R90, R72 ;  /* 0x0000005a0484723c */ /* 0x040ff00000001848 */
[----:B------:R-:W-:Y:S08]  /*2890*/  HMMA.16816.F32 R136, R4, R108, R68 ;  /* 0x0000006c0488723c */ /* 0x000ff00000001844 */
[----:B-1----:R-:W-:Y:S01]  /*28a0*/  HMMA.16816.F32 R4, R28, R60, R12 ;  /* 0x0000003c1c04723c */ /* 0x002fe2000000180c */
[----:B------:R-:W1:Y:S07]  /*28b0*/  LDSM.16.M88.4 R12, [R232+0xe100] ;  /* 0x00e10000e80c783b */ /* 0x000e6e0000000200 */
[----:B---3--:R-:W-:Y:S01]  /*28c0*/  HMMA.16816.F32 R44, R24, R56, R8 ;  /* 0x00000038182c723c */ /* 0x008fe20000001808 */
[----:B------:R-:W3:Y:S07]  /*28d0*/  LDSM.16.M88.4 R8, [R234+0xc100] ;  /* 0x00c10000ea08783b */ /* 0x000eee0000000200 */
[C---:B------:R-:W-:Y:S08]  /*28e0*/  HMMA.16816.F32 R92, R36.reuse, R52, R92 ;  /* 0x00000034245c723c */ /* 0x040ff0000000185c */
[----:B------:R-:W-:Y:S08]  /*28f0*/  HMMA.16816.F32 R104, R36, R54, R104 ;  /* 0x000000362468723c */ /* 0x000ff00000001868 */
[----:B------:R-:W-:Y:S01]  /*2900*/  HMMA.16816.F32 R52, R20, R56, R4 ;  /* 0x000000381434723c */ /* 0x000fe20000001804 */
[----:B------:R-:W-:Y:S07]  /*2910*/  LDSM.16.M88.4 R4, [R236+0xe100] ;  /* 0x00e10000ec04783b */ /* 0x000fee0000000200 */
[----:B--2---:R-:W-:Y:S01]  /*2920*/  HMMA.16816.F32 R68, R16, R48, R44 ;  /* 0x000000301044723c */ /* 0x004fe2000000182c */
[----:B------:R-:W2:Y:S07]  /*2930*/  LDSM.16.M88.4 R44, [R224+0x6900] ;  /* 0x00690000e02c783b */ /* 0x000eae0000000200 */
[-C--:B------:R-:W-:Y:S08]  /*2940*/  HMMA.16816.F32 R64, R32, R62.reuse, R64 ;  /* 0x0000003e2040723c */ /* 0x080ff00000001840 */
[----:B------:R-:W-:Y:S08]  /*2950*/  HMMA.16816.F32 R72, R28, R62, R96 ;  /* 0x0000003e1c48723c */ /* 0x000ff00000001860 */
[----:B-1----:R-:W-:Y:S01]  /*2960*/  HMMA.16816.F32 R60, R12, R48, R52 ;  /* 0x000000300c3c723c */ /* 0x002fe20000001834 */
[----:B------:R-:W1:Y:S07]  /*2970*/  LDSM.16.M88.4 R52, [R235+0x2800] ;  /* 0x00280000eb34783b */ /* 0x000e6e0000000200 */
[----:B------:R-:W-:Y:S08]  /*2980*/  HMMA.16816.F32 R64, R24, R58, R64 ;  /* 0x0000003a1840723c */ /* 0x000ff00000001840 */
[----:B---3--:R-:W-:Y:S08]  /*2990*/  HMMA.16816.F32 R76, R8, R40, R68 ;  /* 0x00000028084c723c */ /* 0x008ff00000001844 */
[----:B------:R-:W-:Y:S08]  /*29a0*/  HMMA.16816.F32 R72, R20, R58, R72 ;  /* 0x0000003a1448723c */ /* 0x000ff00000001848 */
[----:B--2---:R-:W-:Y:S08]  /*29b0*/  HMMA.16816.F32 R68, R32, R44, R92 ;  /* 0x0000002c2044723c */ /* 0x004ff0000000185c */
[----:B------:R-:W-:Y:S01]  /*29c0*/  HMMA.16816.F32 R128, R36, R88, R128 ;  /* 0x000000582480723c */ /* 0x000fe20000001880 */
[----:B------:R-:W-:-:S04]  /*29d0*/  FMUL.FTZ R2, R76, c[0x0][0x320] ;  /* 0x0000c8004c027a20 */ /* 0x000fc80000410000 */
[----:B------:R2:W3:Y:S03]  /*29e0*/  MUFU.TANH R146, R2 ;  /* 0x0000000200927308 */ /* 0x0004e60000002400 */
[C---:B------:R-:W-:Y:S08]  /*29f0*/  HMMA.16816.F32 R100, R36.reuse, R90, R100 ;  /* 0x0000005a2464723c */ /* 0x040ff00000001864 */
[----:B------:R-:W-:Y:S01]  /*2a00*/  HMMA.16816.F32 R116, R36, R108, R116 ;  /* 0x0000006c2474723c */ /* 0x000fe20000001874 */
[----:B--2---:R-:W-:-:S07]  /*2a10*/  FMUL.FTZ R2, R77, c[0x0][0x320] ;  /* 0x0000c8004d027a20 */ /* 0x004fce0000410000 */
[----:B------:R-:W-:Y:S01]  /*2a20*/  HMMA.16816.F32 R112, R36, R110, R112 ;  /* 0x0000006e2470723c */ /* 0x000fe20000001870 */
[----:B------:R-:W2:Y:S01]  /*2a30*/  LDSM.16.M88.4 R36, [R230+0x6900] ;  /* 0x00690000e624783b */ /* 0x000ea20000000200 */
[----:B------:R4:W1:Y:S06]  /*2a40*/  MUFU.TANH R145, R2 ;  /* 0x0000000200917308 */ /* 0x00086c0000002400 */
[----:B------:R-:W-:Y:S08]  /*2a50*/  HMMA.16816.F32 R80, R4, R40, R60 ;  /* 0x000000280450723c */ /* 0x000ff0000000183c */
[----:B------:R-:W-:Y:S01]  /*2a60*/  HMMA.16816.F32 R60, R16, R50, R64 ;  /* 0x00000032103c723c */ /* 0x000fe20000001840 */
[----:B----4-:R-:W-:-:S04]  /*2a70*/  FMUL.FTZ R2, R78, c[0x0][0x320] ;  /* 0x0000c8004e027a20 */ /* 0x010fc80000410000 */
[----:B------:R4:W1:Y:S03]  /*2a80*/  MUFU.TANH R144, R2 ;  /* 0x0000000200907308 */ /* 0x0008660000002400 */
[----:B------:R-:W-:Y:S08]  /*2a90*/  HMMA.16816.F32 R56, R28, R44, R84 ;  /* 0x0000002c1c38723c */ /* 0x000ff00000001854 */
[----:B------:R-:W-:Y:S01]  /*2aa0*/  HMMA.16816.F32 R64, R12, R50, R72 ;  /* 0x000000320c40723c */ /* 0x000fe20000001848 */
[----:B------:R-:W5:Y:S01]  /*2ab0*/  LDSM.16.M88.4 R48, [R229+0x2800] ;  /* 0x00280000e530783b */ /* 0x000f620000000200 */
[----:B----4-:R-:W-:-:S06]  /*2ac0*/  FMUL.FTZ R2, R79, c[0x0][0x320] ;  /* 0x0000c8004f027a20 */ /* 0x010fcc0000410000 */
[----:B-1----:R-:W-:Y:S01]  /*2ad0*/  HMMA.16816.F32 R68, R24, R52, R68 ;  /* 0x000000341844723c */ /* 0x002fe20000001844 */
[----:B------:R1:W4:Y:S07]  /*2ae0*/  MUFU.TANH R143, R2 ;  /* 0x00000002008f7308 */ /* 0x00032e0000002400 */
[----:B------:R-:W-:Y:S08]  /*2af0*/  HMMA.16816.F32 R72, R8, R42, R60 ;  /* 0x0000002a0848723c */ /* 0x000ff0000000183c */
[----:B------:R-:W-:Y:S01]  /*2b00*/  HMMA.16816.F32 R60, R20, R52, R56 ;  /* 0x00000034143c723c */ /* 0x000fe20000001838 */
[----:B------:R-:W3:Y:S01]  /*2b10*/  LDSM.16.M88.4 R56, [R224+0x7100] ;  /* 0x00710000e038783b */ /* 0x000ee20000000200 */
[----:B-1----:R-:W-:-:S04]  /*2b20*/  FMUL.FTZ R2, R80, c[0x0][0x320] ;  /* 0x0000c80050027a20 */ /* 0x002fc80000410000 */
[----:B------:R1:W1:Y:S02]  /*2b30*/  MUFU.TANH R142, R2 ;  /* 0x00000002008e7308 */ /* 0x0002640000002400 */
[----:B------:R-:W-:Y:S08]  /*2b40*/  HMMA.16816.F32 R84, R4, R42, R64 ;  /* 0x0000002a0454723c */ /* 0x000ff00000001840 */
[----:B------:R-:W-:Y:S01]  /*2b50*/  HMMA.16816.F32 R40, R32, R46, R104 ;  /* 0x0000002e2028723c */ /* 0x000fe20000001868 */
[----:B-1----:R-:W-:-:S07]  /*2b60*/  FMUL.FTZ R2, R81, c[0x0][0x320] ;  /* 0x0000c80051027a20 */ /* 0x002fce0000410000 */
[----:B--2---:R-:W-:Y:S01]  /*2b70*/  HMMA.16816.F32 R64, R16, R36, R68 ;  /* 0x000000241040723c */ /* 0x004fe20000001844 */
[----:B------:R1:W2:Y:S07]  /*2b80*/  MUFU.TANH R141, R2 ;  /* 0x00000002008d7308 */ /* 0x0002ae0000002400 */
[----:B------:R-:W-:Y:S08]  /*2b90*/  HMMA.16816.F32 R68, R28, R46, R120 ;  /* 0x0000002e1c44723c */ /* 0x000ff00000001878 */
[----:B------:R-:W-:Y:S01]  /*2ba0*/  HMMA.16816.F32 R44, R12, R36, R60 ;  /* 0x000000240c2c723c */ /* 0x000fe2000000183c */
[----:B-1----:R-:W-:-:S04]  /*2bb0*/  FMUL.FTZ R2, R82, c[0x0][0x320] ;  /* 0x0000c80052027a20 */ /* 0x002fc80000410000 */
[----:B------:R1:W1:Y:S03]  /*2bc0*/  MUFU.TANH R108, R2 ;  /* 0x00000002006c7308 */ /* 0x0002660000002400 */
[----:B------:R-:W-:Y:S01]  /*2bd0*/  HMMA.16816.F32 R60, R24, R54, R40 ;  /* 0x00000036183c723c */ /* 0x000fe20000001828 */
[----:B------:R-:W2:Y:S01]  /*2be0*/  LDSM.16.M88.4 R40, [R235+0x3000] ;  /* 0x00300000eb28783b */ /* 0x000ea20000000200 */
[----:B-1----:R-:W-:Y:S11]  /*2bf0*/  FMUL.FTZ R2, R83, c[0x0][0x320] ;  /* 0x0000c80053027a20 */ /* 0x002ff60000410000 */
[----:B------:R-:W-:Y:S03]  /*2c00*/  @!UPT UIADD3 URZ, URZ, URZ, URZ ;  /* 0x0000003f3f3ff290 */ /* 0x000fe6000fffe03f */
[----:B-----5:R-:W-:Y:S01]  /*2c10*/  HMMA.16816.F32 R76, R4, R48, R44 ;  /* 0x00000030044c723c */ /* 0x020fe2000000182c */
[----:B------:R1:W1:Y:S07]  /*2c20*/  MUFU.TANH R109, R2 ;  /* 0x00000002006d7308 */ /* 0x00026e0000002400 */
[----:B------:R-:W-:Y:S08]  /*2c30*/  HMMA.16816.F32 R60, R16, R38, R60 ;  /* 0x00000026103c723c */ /* 0x000ff0000000183c */
[----:B---3--:R-:W-:Y:S01]  /*2c40*/  HMMA.16816.F32 R44, R28, R56, R124 ;  /* 0x000000381c2c723c */ /* 0x008fe2000000187c */
[----:B-1----:R-:W-:-:S04]  /*2c50*/  FMUL.FTZ R2, R72, c[0x0][0x320] ;  /* 0x0000c80048027a20 */ /* 0x002fc80000410000 */
[----:B------:R1:W3:Y:S02]  /*2c60*/  MUFU.TANH R140, R2 ;  /* 0x00000002008c7308 */ /* 0x0002e40000002400 */
[----:B-1----:R-:W-:-:S06]  /*2c70*/  FMUL.FTZ R2, R73, c[0x0][0x320] ;  /* 0x0000c80049027a20 */ /* 0x002fcc0000410000 */
[----:B------:R1:W1:Y:S02]  /*2c80*/  MUFU.TANH R111, R2 ;  /* 0x00000002006f7308 */ /* 0x0002640000002400 */
[----:B-1----:R-:W-:-:S06]  /*2c90*/  FMUL.FTZ R2, R74, c[0x0][0x320] ;  /* 0x0000c8004a027a20 */ /* 0x002fcc0000410000 */
[----:B------:R1:W1:Y:S02]  /*2ca0*/  MUFU.TANH R110, R2 ;  /* 0x00000002006e7308 */ /* 0x0002640000002400 */
[----:B-1----:R-:W-:Y:S02]  /*2cb0*/  FMUL.FTZ R2, R75, c[0x0][0x320] ;  /* 0x0000c8004b027a20 */ /* 0x002fe40000410000 */
[----:B------:R-:W-:Y:S04]  /*2cc0*/  HMMA.16816.F32 R72, R8, R48, R64 ;  /* 0x000000300848723c */ /* 0x000fe80000001840 */
[----:B------:R1:W1:Y:S04]  /*2cd0*/  MUFU.TANH R107, R2 ;  /* 0x00000002006b7308 */ /* 0x0002680000002400 */
[----:B------:R-:W-:Y:S01]  /*2ce0*/  HMMA.16816.F32 R64, R20, R54, R68 ;  /* 0x000000361440723c */ /* 0x000fe20000001844 */
[----:B------:R-:W5:Y:S07]  /*2cf0*/  LDSM.16.M88.4 R52, [R230+0x7100] ;  /* 0x00710000e634783b */ /* 0x000f6e0000000200 */
[----:B------:R-:W-:Y:S01]  /*2d00*/  HMMA.16816.F32 R68, R32, R56, R128 ;  /* 0x000000382044723c */ /* 0x000fe20000001880 */
[----:B-1----:R-:W-:-:S04]  /*2d10*/  FMUL.FTZ R2, R84, c[0x0][0x320] ;  /* 0x0000c80054027a20 */ /* 0x002fc80000410000 */
[----:B------:R1:W1:Y:S11]  /*2d20*/  MUFU.TANH R106, R2 ;  /* 0x00000002006a7308 */ /* 0x0002760000002400 */
[----:B------:R-:W-:Y:S01]  /*2d30*/  HMMA.16816.F32 R64, R12, R38, R64 ;  /* 0x000000260c40723c */ /* 0x000fe20000001840 */
[----:B------:R-:W3:Y:S01]  /*2d40*/  LDSM.16.M88.4 R36, [R229+0x3000] ;  /* 0x00300000e524783b */ /* 0x000ee20000000200 */
[----:B-1----:R-:W-:-:S06]  /*2d50*/  FMUL.FTZ R2, R85, c[0x0][0x320] ;  /* 0x0000c80055027a20 */ /* 0x002fcc0000410000 */
[----:B--2---:R-:W-:Y:S01]  /*2d60*/  HMMA.16816.F32 R68, R24, R40, R68 ;  /* 0x000000281844723c */ /* 0x004fe20000001844 */
[----:B------:R1:W2:Y:S11]  /*2d70*/  MUFU.TANH R105, R2 ;  /* 0x0000000200697308 */ /* 0x0002b60000002400 */
[----:B------:R-:W-:Y:S04]  /*2d80*/  @!UPT UIADD3 URZ, URZ, URZ, URZ ;  /* 0x0000003f3f3ff290 */ /* 0x000fe8000fffe03f */
[----:B------:R-:W-:Y:S01]  /*2d90*/  HMMA.16816.F32 R80, R4, R50, R64 ;  /* 0x000000320450723c */ /* 0x000fe20000001840 */
[----:B-1----:R-:W-:-:S04]  /*2da0*/  FMUL.FTZ R2, R86, c[0x0][0x320] ;  /* 0x0000c80056027a20 */ /* 0x002fc80000410000 */
[----:B------:R1:W1:Y:S03]  /*2db0*/  MUFU.TANH R104, R2 ;  /* 0x0000000200687308 */ /* 0x0002660000002400 */
[----:B-----5:R-:W-:Y:S08]  /*2dc0*/  HMMA.16816.F32 R64, R16, R52, R68 ;  /* 0x000000341040723c */ /* 0x020ff00000001844 */
[----:B------:R-:W-:Y:S01]  /*2dd0*/  HMMA.16816.F32 R68, R28, R58, R132 ;  /* 0x0000003a1c44723c */ /* 0x000fe20000001884 */
[----:B-1----:R-:W-:-:S04]  /*2de0*/  FMUL.FTZ R2, R87, c[0x0][0x320] ;  /* 0x0000c80057027a20 */ /* 0x002fc80000410000 */
[----:B------:R1:W1:Y:S11]  /*2df0*/  MUFU.TANH R98, R2 ;  /* 0x0000000200627308 */ /* 0x0002760000002400 */
[----:B------:R-:W-:Y:S08]  /*2e00*/  @!UPT UIADD3 URZ, URZ, URZ, URZ ;  /* 0x0000003f3f3ff290 */ /* 0x000ff0000fffe03f */
[----:B------:R-:W-:Y:S01]  /*2e10*/  HMMA.16816.F32 R68, R20, R42, R68 ;  /* 0x0000002a1444723c */ /* 0x000fe20000001844 */
[----:B-1----:R-:W-:-:S04]  /*2e20*/  FMUL.FTZ R2, R72, c[0x0][0x320] ;  /* 0x0000c80048027a20 */ /* 0x002fc80000410000 */
[----:B------:R1:W1:Y:S02]  /*2e30*/  MUFU.TANH R99, R2 ;  /* 0x0000000200637308 */ /* 0x0002640000002400 */
[----:B-1----:R-:W-:Y:S11]  /*2e40*/  FMUL.FTZ R2, R73, c[0x0][0x320] ;  /* 0x0000c80049027a20 */ /* 0x002ff60000410000 */
[----:B------:R-:W-:Y:S06]  /*2e50*/  @!UPT UIADD3 URZ, URZ, URZ, URZ ;  /* 0x0000003f3f3ff290 */ /* 0x000fec000fffe03f */
[----:B------:R-:W-:Y:S01]  /*2e60*/  HMMA.16816.F32 R68, R12, R54, R68 ;  /* 0x000000360c44723c */ /* 0x000fe20000001844 */
[----:B------:R1:W1:Y:S02]  /*2e70*/  MUFU.TANH R97, R2 ;  /* 0x0000000200617308 */ /* 0x0002640000002400 */
[----:B-1----:R-:W-:-:S06]  /*2e80*/  FMUL.FTZ R2, R74, c[0x0][0x320] ;  /* 0x0000c8004a027a20 */ /* 0x002fcc0000410000 */
[----:B------:R1:W1:Y:S11]  /*2e90*/  MUFU.TANH R96, R2 ;  /* 0x0000000200607308 */ /* 0x0002760000002400 */
[----:B------:R-:W-:Y:S04]  /*2ea0*/  @!UPT UIADD3 URZ, URZ, URZ, URZ ;  /* 0x0000003f3f3ff290 */ /* 0x000fe8000fffe03f */
[----:B---3--:R-:W-:Y:S01]  /*2eb0*/  HMMA.16816.F32 R68, R4, R38, R68 ;  /* 0x000000260444723c */ /* 0x008fe20000001844 */
[----:B-1----:R-:W-:-:S07]  /*2ec0*/  FMUL.FTZ R2, R75, c[0x0][0x320] ;  /* 0x0000c8004b027a20 */ /* 0x002fce0000410000 */
[----:B------:R-:W-:Y:S01]  /*2ed0*/  HMMA.16816.F32 R72, R8, R50, R60 ;  /* 0x000000320848723c */ /* 0x000fe2000000183c */
[----:B------:R1:W3:Y:S07]  /*2ee0*/  MUFU.TANH R95, R2 ;  /* 0x00000002005f7308 */ /* 0x0002ee0000002400 */
[----:B------:R-:W-:Y:S01]  /*2ef0*/  HMMA.16816.F32 R60, R20, R40, R44 ;  /* 0x00000028143c723c */ /* 0x000fe2000000182c */
[----:B------:R-:W5:Y:S07]  /*2f00*/  LDSM.16.M88.4 R44, [R224+0x7900] ;  /* 0x00790000e02c783b */ /* 0x000f6e0000000200 */
[----:B------:R-:W-:-:S02]  /*2f10*/  FMUL.FTZ R68, R68, c[0x0][0x320] ;  /* 0x0000c80044447a20 */ /* 0x000fc40000410000 */
[----:B------:R-:W-:Y:S02]  /*2f20*/  FMUL.FTZ R69, R69, c[0x0][0x320] ;  /* 0x0000c80045457a20 */ /* 0x000fe40000410000 */
[----:B------:R-:W-:Y:S01]  /*2f30*/  FMUL.FTZ R70, R70, c[0x0][0x320] ;  /* 0x0000c80046467a20 */ /* 0x000fe20000410000 */
[----:B------:R-:W-:Y:S01]  /*2f40*/  HMMA.16816.F32 R48, R32, R58, R100 ;  /* 0x0000003a2030723c */ /* 0x000fe20000001864 */
[----:B------:R-:W2:Y:S01]  /*2f50*/  MUFU.TANH R68, R68 ;  /* 0x0000004400447308 */ /* 0x000ea20000002400 */
[----:B-1----:R-:W-:-:S07]  /*2f60*/  FMUL.FTZ R2, R76, c[0x0][0x320] ;  /* 0x0000c8004c027a20 */ /* 0x002fce0000410000 */
[----:B------:R1:W1:Y:S02]  /*2f70*/  MUFU.TANH R94, R2 ;  /* 0x00000002005e7308 */ /* 0x0002640000002400 */
[----:B------:R-:W-:Y:S06]  /*2f80*/  HMMA.16816.F32 R56, R12, R52, R60 ;  /* 0x000000340c38723c */ /* 0x000fec000000183c */
[----:B------:R-:W2:Y:S07]  /*2f90*/  MUFU.TANH R69, R69 ;  /* 0x0000004500457308 */ /* 0x000eae0000002400 */
[----:B------:R-:W-:Y:S01]  /*2fa0*/  HMMA.16816.F32 R60, R24, R42, R48 ;  /* 0x0000002a183c723c */ /* 0x000fe20000001830 */
[----:B-1----:R-:W-:Y:S01]  /*2fb0*/  FMUL.FTZ R2, R77, c[0x0][0x320] ;  /* 0x0000c8004d027a20 */ /* 0x002fe20000410000 */
[----:B------:R-:W1:Y:S01]  /*2fc0*/  LDSM.16.M88.4 R48, [R235+0x3800] ;  /* 0x00380000eb30783b */ /* 0x000e620000000200 */
[----:B------:R-:W1:Y:S03]  /*2fd0*/  MUFU.TANH R70, R70 ;  /* 0x0000004600467308 */ /* 0x000e660000002400 */
[----:B------:R-:W1:Y:S05]  /*2fe0*/  LDSM.16.M88.4 R40, [R230+0x7900] ;  /* 0x00790000e628783b */ /* 0x000e6a0000000200 */
[----:B------:R2:W1:Y:S02]  /*2ff0*/  MUFU.TANH R93, R2 ;  /* 0x00000002005d7308 */ /* 0x0004640000002400 */
[----:B--2---:R-:W-:-:S06]  /*3000*/  FMUL.FTZ R2, R78, c[0x0][0x320] ;  /* 0x0000c8004e027a20 */ /* 0x004fcc0000410000 */
[----:B------:R2:W1:Y:S02]  /*3010*/  MUFU.TANH R90, R2 ;  /* 0x00000002005a7308 */ /* 0x0004640000002400 */
[----:B--2---:R-:W-:Y:S02]  /*3020*/  FMUL.FTZ R2, R79, c[0x0][0x320] ;  /* 0x0000c8004f027a20 */ /* 0x004fe40000410000 */
[----:B------:R-:W-:Y:S04]  /*3030*/  HMMA.16816.F32 R76, R4, R36, R56 ;  /* 0x00000024044c723c */ /* 0x000fe80000001838 */
[----:B------:R2:W1:Y:S04]  /*3040*/  MUFU.TANH R89, R2 ;  /* 0x0000000200597308 */ /* 0x0004680000002400 */
[----:B------:R-:W-:Y:S08]  /*3050*/  HMMA.16816.F32 R56, R16, R54, R60 ;  /* 0x000000361038723c */ /* 0x000ff0000000183c */
[----:B-----5:R-:W-:Y:S01]  /*3060*/  HMMA.16816.F32 R60, R28, R44, R136 ;  /* 0x0000002c1c3c723c */ /* 0x020fe20000001888 */
[----:B--2---:R-:W-:-:S04]  /*3070*/  FMUL.FTZ R2, R72, c[0x0][0x320] ;  /* 0x0000c80048027a20 */ /* 0x004fc80000410000 */
[----:B------:R2:W1:Y:S03]  /*3080*/  MUFU.TANH R91, R2 ;  /* 0x00000002005b7308 */ /* 0x0004660000002400 */
[----:B------:R-:W-:Y:S01]  /*3090*/  HMMA.16816.F32 R28, R28, R46, R148 ;  /* 0x0000002e1c1c723c */ /* 0x000fe20000001894 */
[----:B--2---:R-:W-:Y:S11]  /*30a0*/  FMUL.FTZ R2, R73, c[0x0][0x320] ;  /* 0x0000c80049027a20 */ /* 0x004ff60000410000 */
[----:B------:R-:W-:Y:S04]  /*30b0*/  @!UPT UIADD3 URZ, URZ, URZ, URZ ;  /* 0x0000003f3f3ff290 */ /* 0x000fe8000fffe03f */
[----:B-1----:R-:W-:Y:S01]  /*30c0*/  HMMA.16816.F32 R60, R20, R48, R60 ;  /* 0x00000030143c723c */ /* 0x002fe2000000183c */
[----:B------:R1:W2:Y:S02]  /*30d0*/  MUFU.TANH R92, R2 ;  /* 0x00000002005c7308 */ /* 0x0002a40000002400 */
[----:B-1----:R-:W-:-:S06]  /*30e0*/  FMUL.FTZ R2, R74, c[0x0][0x320] ;  /* 0x0000c8004a027a20 */ /* 0x002fcc0000410000 */
[----:B------:R1:W1:Y:S02]  /*30f0*/  MUFU.TANH R88, R2 ;  /* 0x0000000200587308 */ /* 0x0002640000002400 */
[----:B-1----:R-:W-:Y:S02]  /*3100*/  FMUL.FTZ R2, R75, c[0x0][0x320] ;  /* 0x0000c8004b027a20 */ /* 0x002fe40000410000 */
[----:B------:R-:W-:Y:S04]  /*3110*/  HMMA.16816.F32 R72, R8, R36, R64 ;  /* 0x000000240848723c */ /* 0x000fe80000001840 */
[----:B------:R1:W1:Y:S04]  /*3120*/  MUFU.TANH R87, R2 ;  /* 0x0000000200577308 */ /* 0x0002680000002400 */
[----:B------:R-:W-:Y:S01]  /*3130*/  HMMA.16816.F32 R64, R32, R44, R116 ;  /* 0x0000002c2040723c */ /* 0x000fe20000001874 */
[----:B-1----:R-:W-:-:S04]  /*3140*/  FMUL.FTZ R2, R80, c[0x0][0x320] ;  /* 0x0000c80050027a20 */ /* 0x002fc80000410000 */
[----:B------:R1:W1:Y:S11]  /*3150*/  MUFU.TANH R86, R2 ;  /* 0x0000000200567308 */ /* 0x0002760000002400 */
[----:B------:R-:W-:Y:S08]  /*3160*/  @!UPT UIADD3 URZ, URZ, URZ, URZ ;  /* 0x0000003f3f3ff290 */ /* 0x000ff0000fffe03f */
[----:B------:R-:W-:Y:S01]  /*3170*/  HMMA.16816.F32 R52, R24, R48, R64 ;  /* 0x000000301834723c */ /* 0x000fe20000001840 */
[----:B-1----:R-:W-:-:S07]  /*3180*/  FMUL.FTZ R2, R81, c[0x0][0x320] ;  /* 0x0000c80051027a20 */ /* 0x002fce0000410000 */
[----:B------:R-:W-:Y:S01]  /*3190*/  HMMA.16816.F32 R64, R8, R38, R56 ;  /* 0x000000260840723c */ /* 0x000fe20000001838 */
[----:B------:R1:W1:Y:S07]  /*31a0*/  MUFU.TANH R85, R2 ;  /* 0x0000000200557308 */ /* 0x00026e0000002400 */
[----:B------:R-:W-:Y:S01]  /*31b0*/  HMMA.16816.F32 R56, R32, R46, R112 ;  /* 0x0000002e2038723c */ /* 0x000fe20000001870 */
[----:B------:R-:W5:Y:S01]  /*31c0*/  LDSM.16.M88.4 R32, [R229+0x3800] ;  /* 0x00380000e520783b */ /* 0x000f620000000200 */
[----:B------:R-:W-:-:S06]  /*31d0*/  DEPBAR.LE SB0, 0x0 ;  /* 0x000080000000791a */ /* 0x000fcc0000000000 */
[----:B------:R-:W-:Y:S01]  /*31e0*/  HMMA.16816.F32 R52, R16, R40, R52 ;  /* 0x000000281034723c */ /* 0x000fe20000001834 */
[----:B-1----:R-:W-:-:S04]  /*31f0*/  FMUL.FTZ R2, R82, c[0x0][0x320] ;  /* 0x0000c80052027a20 */ /* 0x002fc80000410000 */
[----:B------:R1:W1:Y:S03]  /*3200*/  MUFU.TANH R81, R2 ;  /* 0x0000000200517308 */ /* 0x0002660000002400 */
[----:B------:R-:W-:Y:S01]  /*3210*/  HMMA.16816.F32 R36, R12, R40, R60 ;  /* 0x000000280c24723c */ /* 0x000fe2000000183c */
[----:B------:R-:W-:Y:S02]  /*3220*/  FMUL.FTZ R65, R65, c[0x0][0x320] ;  /* 0x0000c80041417a20 */ /* 0x000fe40000410000 */
[----:B------:R-:W-:Y:S02]  /*3230*/  FMUL.FTZ R66, R66, c[0x0][0x320] ;  /* 0x0000c80042427a20 */ /* 0x000fe40000410000 */
[----:B------:R-:W-:Y:S02]  /*3240*/  FMUL.FTZ R67, R67, c[0x0][0x320] ;  /* 0x0000c80043437a20 */ /* 0x000fe40000410000 */
[----:B------:R-:W2:Y:S01]  /*3250*/  MUFU.TANH R65, R65 ;  /* 0x0000004100417308 */ /* 0x000ea20000002400 */
[----:B------:R-:W-:Y:S01]  /*3260*/  HMMA.16816.F32 R24, R24, R50, R56 ;  /* 0x000000321818723c */ /* 0x000fe20000001838 */
[----:B-1----:R-:W-:-:S06]  /*3270*/  FMUL.FTZ R2, R83, c[0x0][0x320] ;  /* 0x0000c80053027a20 */ /* 0x002fcc0000410000 */
[----:B------:R-:W1:Y:S01]  /*3280*/  MUFU.TANH R66, R66 ;  /* 0x0000004200427308 */ /* 0x000e620000002400 */
[----:B------:R-:W-:Y:S07]  /*3290*/  HMMA.16816.F32 R48, R20, R50, R28 ;  /* 0x000000321430723c */ /* 0x000fee000000181c */
[----:B------:R1:W1:Y:S01]  /*32a0*/  MUFU.TANH R83, R2 ;  /* 0x0000000200537308 */ /* 0x0002620000002400 */
[----:B-----5:R-:W-:Y:S07]  /*32b0*/  HMMA.16816.F32 R52, R8, R32, R52 ;  /* 0x000000200834723c */ /* 0x020fee0000001834 */
[----:B------:R-:W2:Y:S01]  /*32c0*/  MUFU.TANH R67, R67 ;  /* 0x0000004300437308 */ /* 0x000ea20000002400 */
[----:B------:R-:W-:Y:S01]  /*32d0*/  HMMA.16816.F32 R16, R16, R42, R24 ;  /* 0x0000002a1010723c */ /* 0x000fe20000001818 */
[----:B-1----:R-:W-:-:S07]  /*32e0*/  FMUL.FTZ R2, R72, c[0x0][0x320] ;  /* 0x0000c80048027a20 */ /* 0x002fce0000410000 */
[----:B------:R-:W-:Y:S01]  /*32f0*/  HMMA.16816.F32 R12, R12, R42, R48 ;  /* 0x0000002a0c0c723c */ /* 0x000fe20000001830 */
[----:B------:R1:W1:Y:S07]  /*3300*/  MUFU.TANH R84, R2 ;  /* 0x0000000200547308 */ /* 0x00026e0000002400 */
[----:B------:R-:W-:Y:S01]  /*3310*/  HMMA.16816.F32 R20, R4, R32, R36 ;  /* 0x000000200414723c */ /* 0x000fe20000001824 */
[----:B------:R-:W-:Y:S02]  /*3320*/  FMUL.FTZ R52, R52, c[0x0][0x320] ;  /* 0x0000c80034347a20 */ /* 0x000fe40000410000 */
[----:B------:R-:W-:-:S02]  /*3330*/  FMUL.FTZ R53, R53, c[0x0][0x320] ;  /* 0x0000c80035357a20 */ /* 0x000fc40000410000 */
[----:B------:R-:W-:Y:S02]  /*3340*/  FMUL.FTZ R54, R54, c[0x0][0x320] ;  /* 0x0000c80036367a20 */ /* 0x000fe40000410000 */
[----:B------:R-:W2:Y:S01]  /*3350*/  MUFU.TANH R52, R52 ;  /* 0x0000003400347308 */ /* 0x000ea20000002400 */
[----:B------:R-:W-:Y:S01]  /*3360*/  HMMA.16816.F32 R8, R8, R34, R16 ;  /* 0x000000220808723c */ /* 0x000fe20000001810 */
[----:B-1----:R-:W-:-:S06]  /*3370*/  FMUL.FTZ R2, R73, c[0x0][0x320] ;  /* 0x0000c80049027a20 */ /* 0x002fcc0000410000 */
[----:B------:R1:W1:Y:S01]  /*3380*/  MUFU.TANH R82, R2 ;  /* 0x0000000200527308 */ /* 0x0002620000002400 */
[----:B------:R-:W-:Y:S07]  /*3390*/  HMMA.16816.F32 R4, R4, R34, R12 ;  /* 0x000000220404723c */ /* 0x000fee000000180c */
[----:B------:R-:W2:Y:S01]  /*33a0*/  MUFU.TANH R37, R54 ;  /* 0x0000003600257308 */ /* 0x000ea20000002400 */
[----:B------:R-:W-:Y:S02]  /*33b0*/  FMUL.FTZ R21, R21, c[0x0][0x320] ;  /* 0x0000c80015157a20 */ /* 0x000fe40000410000 */
[----:B------:R-:W-:-:S02]  /*33c0*/  FMUL.FTZ R20, R20, c[0x0][0x320] ;  /* 0x0000c80014147a20 */ /* 0x000fc40000410000 */
[----:B------:R-:W-:Y:S02]  /*33d0*/  FMUL.FTZ R23, R23, c[0x0][0x320] ;  /* 0x0000c80017177a20 */ /* 0x000fe40000410000 */
[----:B------:R-:W-:Y:S01]  /*33e0*/  FMUL.FTZ R22, R22, c[0x0][0x320] ;  /* 0x0000c80016167a20 */ /* 0x000fe20000410000 */
[----:B------:R-:W2:Y:S01]  /*33f0*/  MUFU.TANH R29, R21 ;  /* 0x00000015001d7308 */ /* 0x000ea20000002400 */
[----:B-1----:R-:W-:Y:S02]  /*3400*/  FMUL.FTZ R2, R74, c[0x0][0x320] ;  /* 0x0000c8004a027a20 */ /* 0x002fe40000410000 */
[----:B------:R-:W-:Y:S02]  /*3410*/  FMUL.FTZ R8, R8, c[0x0][0x320] ;  /* 0x0000c80008087a20 */ /* 0x000fe40000410000 */
[----:B------:R-:W-:Y:S02]  /*3420*/  FMUL.FTZ R9, R9, c[0x0][0x320] ;  /* 0x0000c80009097a20 */ /* 0x000fe40000410000 */
[----:B------:R-:W-:Y:S01]  /*3430*/  FMUL.FTZ R10, R10, c[0x0][0x320] ;  /* 0x0000c8000a0a7a20 */ /* 0x000fe20000410000 */
[----:B------:R1:W1:Y:S01]  /*3440*/  MUFU.TANH R80, R2 ;  /* 0x0000000200507308 */ /* 0x0002620000002400 */
[----:B------:R-:W-:-:S02]  /*3450*/  FMUL.FTZ R11, R11, c[0x0][0x320] ;  /* 0x0000c8000b0b7a20 */ /* 0x000fc40000410000 */
[----:B------:R-:W-:Y:S02]  /*3460*/  FMUL.FTZ R5, R5, c[0x0][0x320] ;  /* 0x0000c80005057a20 */ /* 0x000fe40000410000 */
[----:B------:R-:W-:Y:S02]  /*3470*/  FMUL.FTZ R6, R6, c[0x0][0x320] ;  /* 0x0000c80006067a20 */ /* 0x000fe40000410000 */
[----:B------:R-:W-:Y:S01]  /*3480*/  FMUL.FTZ R7, R7, c[0x0][0x320] ;  /* 0x0000c80007077a20 */ /* 0x000fe20000410000 */
[----:B------:R-:W2:Y:S01]  /*3490*/  MUFU.TANH R53, R53 ;  /* 0x0000003500357308 */ /* 0x000ea20000002400 */
[----:B------:R-:W-:Y:S02]  /*34a0*/  FMUL.FTZ R4, R4, c[0x0][0x320] ;  /* 0x0000c80004047a20 */ /* 0x000fe40000410000 */
[----:B-1----:R-:W-:-:S05]  /*34b0*/  FMUL.FTZ R2, R75, c[0x0][0x320] ;  /* 0x0000c8004b027a20 */ /* 0x002fca0000410000 */
[----:B------:R-:W1:Y:S08]  /*34c0*/  MUFU.TANH R30, R20 ;  /* 0x00000014001e7308 */ /* 0x000e700000002400 */
[----:B------:R5:W1:Y:S08]  /*34d0*/  MUFU.TANH R75, R2 ;  /* 0x00000002004b7308 */ /* 0x000a700000002400 */
[----:B------:R-:W1:Y:S01]  /*34e0*/  MUFU.TANH R31, R23 ;  /* 0x00000017001f7308 */ /* 0x000e620000002400 */
[----:B-----5:R-:W-:-:S07]  /*34f0*/  FMUL.FTZ R2, R76, c[0x0][0x320] ;  /* 0x0000c8004c027a20 */ /* 0x020fce0000410000 */
        /* <DEDUP_REMOVED lines=16> */
[----:B------:R5:W1:Y:S08]  /*3600*/  MUFU.TANH R22, R4 ;  /* 0x0000000400167308 */ /* 0x000a700000002400 */
[----:B------:R1:W1:Y:S01]  /*3610*/  MUFU.TANH R44, R2 ;  /* 0x00000002002c7308 */ /* 0x0002620000002400 */
[----:B-----5:R-:W-:Y:S01]  /*3620*/  LOP3.LUT R4, R152, R147, RZ, 0xfc, !PT ;  /* 0x0000009398047212 */ /* 0x020fe200078efcff */
[----:B-1----:R-:W-:-:S06]  /*3630*/  FMUL.FTZ R2, R71, c[0x0][0x320] ;  /* 0x0000c80047027a20 */ /* 0x002fcc0000410000 */
[----:B------:R1:W1:Y:S02]  /*3640*/  MUFU.TANH R40, R2 ;  /* 0x0000000200287308 */ /* 0x0002640000002400 */
[----:B-1----:R-:W-:-:S06]  /*3650*/  FMUL.FTZ R2, R55, c[0x0][0x320] ;  /* 0x0000c80037027a20 */ /* 0x002fcc0000410000 */
[----:B------:R1:W1:Y:S01]  /*3660*/  MUFU.TANH R36, R2 ;  /* 0x0000000200247308 */ /* 0x0002620000002400 */
[----:B------:R-:W-:Y:S06]  /*3670*/  BAR.SYNC.DEFER_BLOCKING 0x0 ;  /* 0x0000000000007b1d */ /* 0x000fec0000010000 */
[----:B------:R-:W-:Y:S05]  /*3680*/  @!P1 BRA `(.L_x_110) ;  /* 0x0000024000009947 */ /* 0x000fea0003800000 */
[----:B--234-:R-:W-:-:S04]  /*3690*/  UIADD3 UR5, UR21, -0x2, URZ ;  /* 0xfffffffe15057890 */ /* 0x01cfc8000fffe03f */
[----:B------:R-:W-:Y:S02]  /*36a0*/  USHF.R.S32.HI UR4, URZ, 0x1f, UR5 ;  /* 0x0000001f3f047899 */ /* 0x000fe40008011405 */
[----:B------:R-:W-:Y:S01]  /*36b0*/  UIMAD UR22, UR22, UR5, URZ ;  /* 0x00000005161672a4 */ /* 0x000fe2000f8e023f */
[----:B------:R-:W-:Y:S01]  /*36c0*/  IMAD.WIDE.U32 R8, R153, UR5, R156 ;  /* 0x0000000599087c25 */ /* 0x000fe2000f8e009c */
[----:B------:R-:W-:Y:S02]  /*36d0*/  USHF.L.U32 UR5, UR6, 0x5, URZ ;  /* 0x0000000506057899 */ /* 0x000fe4000800063f */
[----:B------:R-:W-:Y:S02]  /*36e0*/  UIMAD UR4, UR4, UR23, UR22 ;  /* 0x00000017040472a4 */ /* 0x000fe4000f8e0216 */
[----:B------:R-:W-:Y:S01]  /*36f0*/  LEA R6, P1, R8, c[0x0][0x1c8], 0x1 ;  /* 0x0000720008067a11 */ /* 0x000fe200078208ff */
[----:B------:R-:W-:Y:S01]  /*3700*/  USHF.L.U64.HI UR6, UR6, 0x5, UR7 ;  /* 0x0000000506067899 */ /* 0x000fe20008010207 */
[----:B------:R-:W-:Y:S01]  /*3710*/  IMAD.U32 R14, RZ, RZ, UR5 ;  /* 0x00000005ff0e7e24 */ /* 0x000fe2000f8e00ff */
[----:B------:R-:W-:Y:S01]  /*3720*/  UIADD3 UR7, UP0, UR12, 0x80, URZ ;  /* 0x000000800c077890 */ /* 0x000fe2000ff1e03f */
[----:B-1----:R-:W-:-:S03]  /*3730*/  IADD3 R2, R9, UR4, RZ ;  /* 0x0000000409027c10 */ /* 0x002fc6000fffe0ff */
[----:B------:R-:W-:Y:S01]  /*3740*/  UIADD3.X UR4, URZ, UR9, URZ, UP0, !UPT ;  /* 0x000000093f047290 */ /* 0x000fe200087fe43f */
[----:B------:R-:W-:Y:S02]  /*3750*/  LEA.HI.X R7, R8, c[0x0][0x1cc], R2, 0x1, P1 ;  /* 0x0000730008077a11 */ /* 0x000fe400008f0c02 */
[----:B------:R-:W-:Y:S02]  /*3760*/  IADD3 R8, P4, R6, UR5, RZ ;  /* 0x0000000506087c10 */ /* 0x000fe4000ff9e0ff */
[----:B------:R-:W-:Y:S01]  /*3770*/  IADD3 R14, P2, P1, R14, 0x80, R6 ;  /* 0x000000800e0e7810 */ /* 0x000fe2000795e006 */
[----:B------:R-:W-:Y:S01]  /*3780*/  @!PT LDS RZ, [RZ] ;  /* 0x00000000fffff984 */ /* 0x000fe20000000800 */
[----:B------:R-:W-:Y:S01]  /*3790*/  @!PT LDS RZ, [RZ] ;  /* 0x00000000fffff984 */ /* 0x000fe20000000800 */
[----:B------:R-:W-:Y:S01]  /*37a0*/  @!PT LDS RZ, [RZ] ;  /* 0x00000000fffff984 */ /* 0x000fe20000000800 */
[----:B------:R1:W-:Y:S01]  /*37b0*/  LDGSTS.E.BYPASS.LTC128B.128 [R244+0x4100], [R6.64], !P3 ;  /* 0x0410000006f47fae */ /* 0x0003e2000d901d52 */
[----:B------:R-:W-:Y:S02]  /*37c0*/  IADD3.X R9, R7, UR6, RZ, P4, !PT ;  /* 0x0000000607097c10 */ /* 0x000fe4000a7fe4ff */
[----:B------:R-:W-:Y:S01]  /*37d0*/  IADD3.X R15, RZ, UR6, R7, P2, P1 ;  /* 0x00000006ff0f7c10 */ /* 0x000fe200097e2407 */
[----:B------:R1:W-:Y:S01]  /*37e0*/  LDGSTS.E.BYPASS.LTC128B.128 [R244+0x6100], [R6.64+0x80], !P0 ;  /* 0x0610008006f47fae */ /* 0x0003e2000c101d52 */
[----:B------:R-:W-:-:S03]  /*37f0*/  IADD3 R12, P4, R8, UR7, RZ ;  /* 0x00000007080c7c10 */ /* 0x000fc6000ff9e0ff */
[----:B------:R2:W-:Y:S01]  /*3800*/  LDGSTS.E.BYPASS.LTC128B.128 [R244+0x4900], [R8.64], !P3 ;  /* 0x0490000008f47fae */ /* 0x0005e2000d901d52 */
[----:B------:R-:W-:-:S03]  /*3810*/  IADD3.X R13, R9, UR4, RZ, P4, !PT ;  /* 0x00000004090d7c10 */ /* 0x000fc6000a7fe4ff */
[----:B------:R3:W-:Y:S01]  /*3820*/  LDGSTS.E.BYPASS.LTC128B.128 [R244+0x6900], [R14.64], !P0 ;  /* 0x069000000ef47fae */ /* 0x0007e2000c101d52 */
[----:B-1----:R-:W-:-:S04]  /*3830*/  IADD3 R6, P5, R8, UR5, RZ ;  /* 0x0000000508067c10 */ /* 0x002fc8000ffbe0ff */
[C---:B------:R-:W-:Y:S02]  /*3840*/  IADD3 R10, P2, R6.reuse, UR5, RZ ;  /* 0x00000005060a7c10 */ /* 0x040fe4000ff5e0ff */
[----:B------:R-:W-:Y:S02]  /*3850*/  IADD3.X R7, R9, UR6, RZ, P5, !PT ;  /* 0x0000000609077c10 */ /* 0x000fe4000affe4ff */
[----:B--2---:R-:W-:Y:S02]  /*3860*/  IADD3 R8, P1, R6, UR7, RZ ;  /* 0x0000000706087c10 */ /* 0x004fe4000ff3e0ff */
[C---:B------:R-:W-:Y:S01]  /*3870*/  IADD3.X R11, R7.reuse, UR6, RZ, P2, !PT ;  /* 0x00000006070b7c10 */ /* 0x040fe200097fe4ff */
[----:B------:R3:W-:Y:S01]  /*3880*/  LDGSTS.E.BYPASS.LTC128B.128 [R244+0x5100], [R6.64], !P3 ;  /* 0x0510000006f47fae */ /* 0x0007e2000d901d52 */
[----:B------:R-:W-:-:S03]  /*3890*/  IADD3.X R9, R7, UR4, RZ, P1, !PT ;  /* 0x0000000407097c10 */ /* 0x000fc60008ffe4ff */
[----:B------:R3:W-:Y:S04]  /*38a0*/  LDGSTS.E.BYPASS.LTC128B.128 [R244+0x7100], [R12.64], !P0 ;  /* 0x071000000cf47fae */ /* 0x0007e8000c101d52 */
[----:B------:R3:W-:Y:S04]  /*38b0*/  LDGSTS.E.BYPASS.LTC128B.128 [R244+0x5900], [R10.64], !P3 ;  /* 0x059000000af47fae */ /* 0x0007e8000d901d52 */
[----:B------:R3:W-:Y:S02]  /*38c0*/  LDGSTS.E.BYPASS.LTC128B.128 [R244+0x7900], [R8.64], !P0 ;  /* 0x0790000008f47fae */ /* 0x0007e4000c101d52 */
.L_x_110:
[----:B-1234-:R-:W-:Y:S01]  /*38d0*/  LOP3.LUT R2, R154, 0xffffffe0, RZ, 0xc0, !PT ;  /* 0xffffffe09a027812 */ /* 0x01efe200078ec0ff */
[----:B------:R-:W-:Y:S01]  /*38e0*/  IMAD.U32 R5, RZ, RZ, UR17 ;  /* 0x00000011ff057e24 */ /* 0x000fe2000f8e00ff */
[----:B------:R-:W-:Y:S01]  /*38f0*/  STL [R1+0x80], R244 ;  /* 0x000080f401007387 */ /* 0x000fe20000100800 */
[----:B------:R-:W-:-:S02]  /*3900*/  IMAD.SHL.U32 R225, R4, 0x2, RZ ;  /* 0x0000000204e17824 */ /* 0x000fc400078e00ff */
[----:B------:R-:W-:Y:S01]  /*3910*/  IMAD.IADD R2, R188, 0x1, -R2 ;  /* 0x00000001bc027824 */ /* 0x000fe200078e0a02 */
[----:B------:R-:W-:Y:S01]  /*3920*/  STL [R1+0x7c], R243 ;  /* 0x00007cf301007387 */ /* 0x000fe20000100800 */
[----:B------:R-:W-:Y:S01]  /*3930*/  IMAD R226, R3, 0x2, R225 ;  /* 0x0000000203e27824 */ /* 0x000fe200078e02e1 */
[C---:B------:R-:W-:Y:S02]  /*3940*/  LEA R228, R0.reuse, R225, 0x1 ;  /* 0x000000e100e47211 */ /* 0x040fe400078e08ff */
[----:B------:R-:W-:Y:S01]  /*3950*/  SHF.R.S32.HI R8, RZ, 0x1f, R2 ;  /* 0x0000001fff087819 */ /* 0x000fe20000011402 */
[----:B------:R-:W-:Y:S01]  /*3960*/  STL [R1+0x78], R242 ;  /* 0x000078f201007387 */ /* 0x000fe20000100800 */
[----:B------:R-:W-:Y:S02]  /*3970*/  IMAD R227, R0, 0x2, R226 ;  /* 0x0000000200e37824 */ /* 0x000fe400078e02e2 */
[----:B------:R-:W-:Y:S01]  /*3980*/  LEA.HI R8, R8, R2, RZ, 0x2 ;  /* 0x0000000208087211 */ /* 0x000fe200078f10ff */
[----:B------:R-:W-:Y:S03]  /*3990*/  STL [R1+0x74], R241 ;  /* 0x000074f101007387 */ /* 0x000fe60000100800 */
[----:B------:R-:W-:Y:S01]  /*39a0*/  LOP3.LUT R8, R8, 0x7ffffffc, RZ, 0xc0, !PT ;  /* 0x7ffffffc08087812 */ /* 0x000fe200078ec0ff */
[----:B------:R-:W-:Y:S03]  /*39b0*/  STL [R1+0x70], R240 ;  /* 0x000070f001007387 */ /* 0x000fe60000100800 */
[----:B------:R-:W-:Y:S01]  /*39c0*/  IADD3 R8, R2, -R8, RZ ;  /* 0x8000000802087210 */ /* 0x000fe20007ffe0ff */
[----:B------:R-:W-:Y:S04]  /*39d0*/  STL [R1+0x6c], R239 ;  /* 0x00006cef01007387 */ /* 0x000fe80000100800 */
[----:B------:R-:W-:Y:S01]  /*39e0*/  IMAD R8, R8, -0x2, R5 ;  /* 0xfffffffe08087824 */ /* 0x000fe200078e0205 */
[----:B------:R-:W-:Y:S04]  /*39f0*/  STL [R1+0x68], R238 ;  /* 0x000068ee01007387 */ /* 0x000fe80000100800 */
[C---:B------:R-:W-:Y:S01]  /*3a00*/  ISETP.GT.AND P1, PT, R8.reuse, RZ, PT ;  /* 0x000000ff0800720c */ /* 0x040fe20003f24270 */
[----:B------:R-:W-:Y:S01]  /*3a10*/  STL [R1+0x64], R237 ;  /* 0x000064ed01007387 */ /* 0x000fe20000100800 */
[----:B------:R-:W-:-:S02]  /*3a20*/  ISETP.GT.AND P6, PT, R8, 0x1, PT ;  /* 0x000000010800780c */ /* 0x000fc40003fc4270 */
[----:B------:R-:W-:Y:S01]  /*3a30*/  ISETP.GT.AND P5, PT, R8, 0x8, PT ;  /* 0x000000080800780c */ /* 0x000fe20003fa4270 */
[----:B------:R-:W-:Y:S01]  /*3a40*/  STL [R1+0x60], R236 ;  /* 0x000060ec01007387 */ /* 0x000fe20000100800 */
[----:B------:R-:W-:Y:S02]  /*3a50*/  FSEL R6, R142, -INF , P1 ;  /* 0xff8000008e067808 */ /* 0x000fe40000800000 */
[----:B------:R-:W-:Y:S01]  /*3a60*/  FSEL R7, R141, -INF , P6 ;  /* 0xff8000008d077808 */ /* 0x000fe20003000000 */
[----:B------:R-:W-:Y:S01]  /*3a70*/  STL [R1+0x5c], R235 ;  /* 0x00005ceb01007387 */ /* 0x000fe20000100800 */
[----:B------:R-:W-:Y:S02]  /*3a80*/  ISETP.GT.AND P4, PT, R8, 0x9, PT ;  /* 0x000000090800780c */ /* 0x000fe40003f84270 */
[----:B------:R-:W-:Y:S01]  /*3a90*/  FSEL R9, R106, -INF , P5 ;  /* 0xff8000006a097808 */ /* 0x000fe20002800000 */
[----:B------:R-:W-:Y:S01]  /*3aa0*/  STL [R1+0x58], R234 ;  /* 0x000058ea01007387 */ /* 0x000fe20000100800 */
[----:B------:R-:W-:-:S02]  /*3ab0*/  FMNMX.FTZ R135, R6, R7, !PT ;  /* 0x0000000706877209 */ /* 0x000fc40007810000 */
[----:B------:R-:W-:Y:S01]  /*3ac0*/  ISETP.GT.AND P2, PT, R8, 0x10, PT ;  /* 0x000000100800780c */ /* 0x000fe20003f44270 */
[----:B------:R-:W-:Y:S01]  /*3ad0*/  STL [R1+0x54], R233 ;  /* 0x000054e901007387 */ /* 0x000fe20000100800 */
[----:B------:R-:W-:Y:S02]  /*3ae0*/  FSEL R10, R105, -INF , P4 ;  /* 0xff800000690a7808 */ /* 0x000fe40002000000 */
[----:B------:R-:W-:Y:S01]  /*3af0*/  FMNMX.FTZ R135, R9, R135, !PT ;  /* 0x0000008709877209 */ /* 0x000fe20007810000 */
[----:B------:R-:W-:Y:S01]  /*3b00*/  STL [R1+0x50], R232 ;  /* 0x000050e801007387 */ /* 0x000fe20000100800 */
[----:B------:R-:W-:Y:S02]  /*3b10*/  FSEL R11, R108, -INF , P1 ;  /* 0xff8000006c0b7808 */ /* 0x000fe40000800000 */
[----:B------:R-:W-:Y:S01]  /*3b20*/  FSEL R119, R144, -INF , P1 ;  /* 0xff80000090777808 */ /* 0x000fe20000800000 */
[----:B------:R1:W-:Y:S01]  /*3b30*/  STL [R1+0x4c], R231 ;  /* 0x00004ce701007387 */ /* 0x0003e20000100800 */
[----:B------:R-:W-:-:S02]  /*3b40*/  FSEL R108, R146, -INF , P1 ;  /* 0xff800000926c7808 */ /* 0x000fc40000800000 */
[----:B------:R-:W-:Y:S01]  /*3b50*/  ISETP.GT.AND P1, PT, R8, 0x11, PT ;  /* 0x000000110800780c */ /* 0x000fe20003f24270 */
[----:B------:R2:W-:Y:S01]  /*3b60*/  STL [R1+0x48], R230 ;  /* 0x000048e601007387 */ /* 0x0005e20000100800 */
[----:B------:R-:W-:Y:S02]  /*3b70*/  FSEL R17, R94, -INF , P2 ;  /* 0xff8000005e117808 */ /* 0x000fe40001000000 */
[----:B------:R-:W-:Y:S01]  /*3b80*/  FMNMX.FTZ R135, R10, R135, !PT ;  /* 0x000000870a877209 */ /* 0x000fe20007810000 */
[----:B------:R3:W-:Y:S01]  /*3b90*/  STL [R1+0x44], R229 ;  /* 0x000044e501007387 */ /* 0x0007e20000100800 */
[----:B------:R-:W-:Y:S02]  /*3ba0*/  FSEL R14, R109, -INF , P6 ;  /* 0xff8000006d0e7808 */ /* 0x000fe40003000000 */
[----:B------:R-:W-:Y:S01]  /*3bb0*/  FSEL R121, R143, -INF , P6 ;  /* 0xff8000008f797808 */ /* 0x000fe20003000000 */
[----:B------:R4:W-:Y:S01]  /*3bc0*/  STL [R1+0x40], R224 ;  /* 0x000040e001007387 */ /* 0x0009e20000100800 */
[----:B------:R-:W-:-:S02]  /*3bd0*/  FSEL R109, R145, -INF , P6 ;  /* 0xff800000916d7808 */ /* 0x000fc40003000000 */
[----:B------:R-:W-:Y:S01]  /*3be0*/  ISETP.GT.AND P6, PT, R8, 0x18, PT ;  /* 0x000000180800780c */ /* 0x000fe20003fc4270 */
[----:B------:R-:W-:Y:S01]  /*3bf0*/  LDSM.16.MT88.4 R48, [R226+0x100] ;  /* 0x00010000e230783b */ /* 0x000fe20000004200 */
[----:B------:R-:W-:Y:S02]  /*3c00*/  FSEL R18, R93, -INF , P1 ;  /* 0xff8000005d127808 */ /* 0x000fe40000800000 */
[----:B------:R-:W-:Y:S01]  /*3c10*/  FMNMX.FTZ R135, R17, R135, !PT ;  /* 0x0000008711877209 */ /* 0x000fe20007810000 */
[----:B------:R-:W-:Y:S01]  /*3c20*/  LDSM.16.MT88.4 R100, [R226+0x2100] ;  /* 0x00210000e264783b */ /* 0x000fe20000004200 */
[----:B------:R-:W-:Y:S02]  /*3c30*/  FSEL R122, R110, -INF , P5 ;  /* 0xff8000006e7a7808 */ /* 0x000fe40002800000 */
[----:B------:R-:W-:Y:S01]  /*3c40*/  FSEL R15, R104, -INF , P5 ;  /* 0xff800000680f7808 */ /* 0x000fe20002800000 */
[----:B------:R-:W-:Y:S01]  /*3c50*/  LDSM.16.MT88.4 R128, [R227+0x2100] ;  /* 0x00210000e380783b */ /* 0x000fe20000004200 */
        /* <DEDUP_REMOVED lines=14> */
[----:B------:R-:W0:Y:S01]  /*3d40*/  LDGDEPBAR ;  /* 0x00000000000079af */ /* 0x000e220000000000 */
[----:B------:R-:W-:Y:S02]  /*3d50*/  FSEL R23, R90, -INF , P2 ;  /* 0xff8000005a177808 */ /* 0x000fe40001000000 */
[----:B------:R-:W-:Y:S02]  /*3d60*/  FSEL R132, R96, -INF , P2 ;  /* 0xff80000060847808 */ /* 0x000fe40001000000 */
[----:B------:R-:W-:-:S02]  /*3d70*/  FSEL R116, R99, -INF , P2 ;  /* 0xff80000063747808 */ /* 0x000fc40001000000 */
[----:B------:R-:W-:Y:S02]  /*3d80*/  ISETP.GT.AND P2, PT, R8, 0x21, PT ;  /* 0x000000210800780c */ /* 0x000fe40003f44270 */
[----:B------:R-:W-:Y:S02]  /*3d90*/  FSEL R181, R74, -INF , P4 ;  /* 0xff8000004ab57808 */ /* 0x000fe40002000000 */
[----:B------:R-:W-:Y:S02]  /*3da0*/  FMNMX.FTZ R135, R20, R135, !PT ;  /* 0x0000008714877209 */ /* 0x000fe40007810000 */
[----:B------:R-:W-:Y:S02]  /*3db0*/  FSEL R24, R89, -INF , P1 ;  /* 0xff80000059187808 */ /* 0x000fe40000800000 */
[----:B------:R-:W-:Y:S02]  /*3dc0*/  FSEL R133, R95, -INF , P1 ;  /* 0xff8000005f857808 */ /* 0x000fe40000800000 */
[----:B------:R-:W-:-:S02]  /*3dd0*/  FSEL R117, R97, -INF , P1 ;  /* 0xff80000061757808 */ /* 0x000fc40000800000 */
[----:B------:R-:W-:Y:S01]  /*3de0*/  ISETP.GT.AND P1, PT, R8, 0x28, PT ;  /* 0x000000280800780c */ /* 0x000fe20003f24270 */
[----:B------:R-:W-:Y:S01]  /*3df0*/  LDSM.16.MT88.4 R96, [R225+0x2100] ;  /* 0x00210000e160783b */ /* 0x000fe20000004200 */
[----:B------:R-:W-:Y:S02]  /*3e00*/  FSEL R180, R73, -INF , P2 ;  /* 0xff80000049b47808 */ /* 0x000fe40001000000 */
[----:B------:R-:W-:Y:S02]  /*3e10*/  FMNMX.FTZ R135, R181, R135, !PT ;  /* 0x00000087b5877209 */ /* 0x000fe40007810000 */
[----:B------:R-:W-:Y:S02]  /*3e20*/  FSEL R186, R72, -INF , P4 ;  /* 0xff80000048ba7808 */ /* 0x000fe40002000000 */
[----:B------:R-:W-:Y:S02]  /*3e30*/  FSEL R179, R80, -INF , P4 ;  /* 0xff80000050b37808 */ /* 0x000fe40002000000 */
[----:B------:R-:W-:-:S02]  /*3e40*/  FSEL R177, R84, -INF , P4 ;  /* 0xff80000054b17808 */ /* 0x000fc40002000000 */
[----:B------:R-:W-:Y:S02]  /*3e50*/  FSEL R182, R68, -INF , P1 ;  /* 0xff80000044b67808 */ /* 0x000fe40000800000 */
[----:B------:R-:W-:Y:S02]  /*3e60*/  ISETP.GT.AND P4, PT, R8, 0x29, PT ;  /* 0x000000290800780c */ /* 0x000fe40003f84270 */
        /* <DEDUP_REMOVED lines=10> */
[----:B------:R-:W-:Y:S01]  /*3f10*/  FSEL R118, R92, -INF , P5 ;  /* 0xff8000005c767808 */ /* 0x000fe20002800000 */
[----:B------:R-:W-:Y:S01]  /*3f20*/  LDSM.16.MT88.4 R84, [R228+0x100] ;  /* 0x00010000e454783b */ /* 0x000fe20000004200 */
[----:B------:R-:W-:-:S02]  /*3f30*/  ISETP.GT.AND P5, PT, R8, 0x31, PT ;  /* 0x000000310800780c */ /* 0x000fc40003fa4270 */
[----:B-1----:R-:W-:Y:S01]  /*3f40*/  FSEL R231, R30, -INF , P6 ;  /* 0xff8000001ee77808 */ /* 0x002fe20003000000 */
[----:B------:R-:W-:Y:S01]  /*3f50*/  LDSM.16.MT88.4 R92, [R227+0x2900] ;  /* 0x00290000e35c783b */ /* 0x000fe20000004200 */
[----:B------:R-:W-:Y:S02]  /*3f60*/  FMNMX.FTZ R135, R183, R135, !PT ;  /* 0x00000087b7877209 */ /* 0x000fe40007810000 */
[----:B------:R-:W-:Y:S01]  /*3f70*/  ISETP.GT.AND P4, PT, R8, 0x38, PT ;  /* 0x000000380800780c */ /* 0x000fe20003f84270 */
[----:B------:R-:W-:Y:S01]  /*3f80*/  STL [R1+0x84], R231 ;  /* 0x000084e701007387 */ /* 0x000fe20000100800 */
[----:B------:R-:W-:Y:S02]  /*3f90*/  FSEL R209, R29, -INF , P5 ;  /* 0xff8000001dd17808 */ /* 0x000fe40002800000 */
[----:B------:R-:W-:Y:S02]  /*3fa0*/  FMNMX.FTZ R135, R231, R135, !PT ;  /* 0x00000087e7877209 */ /* 0x000fe40007810000 */
[----:B------:R-:W-:-:S02]  /*3fb0*/  FSEL R185, R45, -INF , P2 ;  /* 0xff8000002db97808 */ /* 0x000fc40001000000 */
[----:B------:R-:W-:Y:S02]  /*3fc0*/  FSEL R178, R75, -INF , P2 ;  /* 0xff8000004bb27808 */ /* 0x000fe40001000000 */
[----:B------:R-:W-:Y:S01]  /*3fd0*/  FSEL R170, R82, -INF , P2 ;  /* 0xff80000052aa7808 */ /* 0x000fe20001000000 */
[----:B------:R-:W-:Y:S01]  /*3fe0*/  LDSM.16.MT88.4 R72, [R226+0x900] ;  /* 0x00090000e248783b */ /* 0x000fe20000004200 */
[----:B------:R-:W-:Y:S02]  /*3ff0*/  ISETP.GT.AND P2, PT, R8, 0x39, PT ;  /* 0x000000390800780c */ /* 0x000fe40003f44270 */
[----:B--2---:R-:W-:Y:S02]  /*4000*/  FSEL R230, R22, -INF , P4 ;  /* 0xff80000016e67808 */ /* 0x004fe40002000000 */
[----:B------:R-:W-:Y:S02]  /*4010*/  FMNMX.FTZ R135, R209, R135, !PT ;  /* 0x00000087d1877209 */ /* 0x000fe40007810000 */
[----:B------:R-:W-:Y:S01]  /*4020*/  FSEL R208, R21, -INF , P2 ;  /* 0xff80000015d07808 */ /* 0x000fe20001000000 */
[----:B------:R-:W-:Y:S01]  /*4030*/  STL [R1+0x88], R230 ;  /* 0x000088e601007387 */ /* 0x000fe20000100800 */
[----:B------:R-:W-:-:S02]  /*4040*/  FMNMX.FTZ R135, R230, R135, !PT ;  /* 0x00000087e6877209 */ /* 0x000fc40007810000 */
[----:B------:R-:W-:Y:S02]  /*4050*/  FSEL R184, R70, -INF , P1 ;  /* 0xff80000046b87808 */ /* 0x000fe40000800000 */
[----:B------:R-:W-:Y:S01]  /*4060*/  FMNMX.FTZ R135, R208, R135, !PT ;  /* 0x00000087d0877209 */ /* 0x000fe20007810000 */
[----:B------:R-:W-:Y:S01]  /*4070*/  LDSM.16.MT88.4 R68, [R228+0x900] ;  /* 0x00090000e444783b */ /* 0x000fe20000004200 */
[----:B------:R-:W-:Y:S02]  /*4080*/  FSEL R171, R66, -INF , P1 ;  /* 0xff80000042ab7808 */ /* 0x000fe40000800000 */
[----:B------:R-:W-:Y:S01]  /*4090*/  FSEL R169, R44, -INF , P1 ;  /* 0xff8000002ca97808 */ /* 0x000fe20000800000 */
[----:B------:R-:W1:Y:S01]  /*40a0*/  SHFL.BFLY PT, R2, R135, 0x2, 0x1f ;  /* 0x0c401f0087027f89 */ /* 0x000e6200000e0000 */
[----:B---3--:R-:W-:Y:S02]  /*40b0*/  FSEL R229, R32, -INF , P6 ;  /* 0xff80000020e57808 */ /* 0x008fe40003000000 */
[----:B------:R-:W-:Y:S01]  /*40c0*/  FSEL R252, R31, -INF , P5 ;  /* 0xff8000001ffc7808 */ /* 0x000fe20002800000 */
[----:B------:R-:W-:Y:S01]  /*40d0*/  LDSM.16.MT88.4 R44, [R225+0x100] ;  /* 0x00010000e12c783b */ /* 0x000fe20000004200 */
[----:B----4-:R-:W-:-:S02]  /*40e0*/  FSEL R224, R28, -INF , P4 ;  /* 0xff8000001ce07808 */ /* 0x010fc40002000000 */
[----:B------:R-:W-:Y:S02]  /*40f0*/  FSEL R210, R27, -INF , P2 ;  /* 0xff8000001bd27808 */ /* 0x000fe40001000000 */
[----:B------:R-:W-:Y:S02]  /*4100*/  FMNMX.FTZ R0, R108, R109, !PT ;  /* 0x0000006d6c007209 */ /* 0x000fe40007810000 */
[----:B------:R-:W-:Y:S02]  /*4110*/  FSEL R214, R52, -INF , P6 ;  /* 0xff80000034d67808 */ /* 0x000fe40003000000 */
[----:B------:R-:W-:Y:S02]  /*4120*/  FMNMX.FTZ R0, R110, R0, !PT ;  /* 0x000000006e007209 */ /* 0x000fe40007810000 */
[----:B------:R-:W-:Y:S02]  /*4130*/  FSEL R207, R53, -INF , P5 ;  /* 0xff80000035cf7808 */ /* 0x000fe40002800000 */
[----:B------:R-:W-:-:S02]  /*4140*/  FMNMX.FTZ R0, R111, R0, !PT ;  /* 0x000000006f007209 */ /* 0x000fc40007810000 */
[----:B------:R-:W-:Y:S02]  /*4150*/  FSEL R206, R33, -INF , P4 ;  /* 0xff80000021ce7808 */ /* 0x000fe40002000000 */
[----:B------:R-:W-:Y:S02]  /*4160*/  FMNMX.FTZ R0, R116, R0, !PT ;  /* 0x0000000074007209 */ /* 0x000fe40007810000 */
[----:B------:R-:W-:Y:S02]  /*4170*/  FSEL R205, R34, -INF , P2 ;  /* 0xff80000022cd7808 */ /* 0x000fe40001000000 */
[----:B-1----:R-:W-:Y:S02]  /*4180*/  FMNMX.FTZ R135, R135, R2, !PT ;  /* 0x0000000287877209 */ /* 0x002fe40007810000 */
[----:B------:R-:W-:Y:S02]  /*4190*/  FMNMX.FTZ R0, R117, R0, !PT ;  /* 0x0000000075007209 */ /* 0x000fe40007810000 */
[----:B------:R-:W-:Y:S01]  /*41a0*/  FSEL R195, R37, -INF , P6 ;  /* 0xff80000025c37808 */ /* 0x000fe20003000000 */
[----:B------:R-:W1:Y:S01]  /*41b0*/  SHFL.BFLY PT, R2, R135, 0x1, 0x1f ;  /* 0x0c201f0087027f89 */ /* 0x000e6200000e0000 */
[----:B------:R-:W-:-:S02]  /*41c0*/  FMNMX.FTZ R0, R120, R0, !PT ;  /* 0x0000000078007209 */ /* 0x000fc40007810000 */
[----:B------:R-:W-:Y:S02]  /*41d0*/  FSEL R194, R36, -INF , P5 ;  /* 0xff80000024c27808 */ /* 0x000fe40002800000 */
[----:B------:R-:W-:Y:S02]  /*41e0*/  FMNMX.FTZ R0, R118, R0, !PT ;  /* 0x0000000076007209 */ /* 0x000fe40007810000 */
[----:B------:R-:W-:Y:S02]  /*41f0*/  FSEL R193, R35, -INF , P4 ;  /* 0xff80000023c17808 */ /* 0x000fe40002000000 */
[----:B------:R-:W-:Y:S02]  /*4200*/  FMNMX.FTZ R0, R177, R0, !PT ;  /* 0x00000000b1007209 */ /* 0x000fe40007810000 */
[----:B------:R-:W-:Y:S02]  /*4210*/  FSEL R187, R54, -INF , P2 ;  /* 0xff80000036bb7808 */ /* 0x000fe40001000000 */
[----:B------:R-:W-:Y:S01]  /*4220*/  FMNMX.FTZ R0, R170, R0, !PT ;  /* 0x00000000aa007209 */ /* 0x000fe20007810000 */
[----:B------:R-:W-:Y:S03]  /*4230*/  LDSM.16.MT88.4 R52, [R228+0x2900] ;  /* 0x00290000e434783b */ /* 0x000fe60000004200 */
[----:B------:R-:W-:-:S02]  /*4240*/  FMNMX.FTZ R0, R169, R0, !PT ;  /* 0x00000000a9007209 */ /* 0x000fc40007810000 */
[----:B-1----:R-:W-:Y:S02]  /*4250*/  FMNMX.FTZ R135, R135, R2, !PT ;  /* 0x0000000287877209 */ /* 0x002fe40007810000 */
[----:B------:R-:W-:Y:S02]  /*4260*/  FMNMX.FTZ R2, R11, R14, !PT ;  /* 0x0000000e0b027209 */ /* 0x000fe40007810000 */
[C---:B------:R-:W-:Y:S01]  /*4270*/  FSETP.NEU.FTZ.AND P1, PT, R135.reuse, -INF , PT ;  /* 0xff8000008700780b */ /* 0x040fe20003f3d000 */
[----:B------:R-:W-:Y:S01]  /*4280*/  FMUL.FTZ R13, R135, c[0x0][0x2d0] ;  /* 0x0000b400870d7a20 */ /* 0x000fe20000410000 */
[----:B------:R-:W-:Y:S01]  /*4290*/  FMNMX.FTZ R2, R15, R2, !PT ;  /* 0x000000020f027209 */ /* 0x000fe20007810000 */
[----:B------:R-:W-:Y:S03]  /*42a0*/  STL [R1+0x8c], R135 ;  /* 0x00008c8701007387 */ /* 0x000fe60000100800 */
[----:B------:R-:W-:Y:S01]  /*42b0*/  FMNMX.FTZ R2, R16, R2, !PT ;  /* 0x0000000210027209 */ /* 0x000fe20007810000 */
[----:B------:R-:W-:Y:S01]  /*42c0*/  STL [R1+0x90], R229 ;  /* 0x000090e501007387 */ /* 0x000fe20000100800 */
[----:B------:R-:W-:-:S02]  /*42d0*/  FSEL R13, R13, RZ, P1 ;  /* 0x000000ff0d0d7208 */ /* 0x000fc40000800000 */
[----:B------:R-:W-:Y:S02]  /*42e0*/  FMNMX.FTZ R2, R23, R2, !PT ;  /* 0x0000000217027209 */ /* 0x000fe40007810000 */
[----:B------:R-:W-:Y:S02]  /*42f0*/  ISETP.GT.AND P1, PT, R8, 0x29, PT ;  /* 0x000000290800780c */ /* 0x000fe40003f24270 */
[----:B------:R-:W-:Y:S02]  /*4300*/  FMNMX.FTZ R2, R24, R2, !PT ;  /* 0x0000000218027209 */ /* 0x000fe40007810000 */
[----:B------:R-:W-:Y:S02]  /*4310*/  FSEL R176, R40, -INF , P1 ;  /* 0xff80000028b07808 */ /* 0x000fe40000800000 */
[----:B------:R-:W-:-:S04]  /*4320*/  FMNMX.FTZ R2, R25, R2, !PT ;  /* 0x0000000219027209 */ /* 0x000fc80007810000 */
        /* <DEDUP_REMOVED lines=8> */
[----:B------:R-:W-:-:S05]  /*43b0*/  FMNMX.FTZ R2, R210, R2, !PT ;  /* 0x00000002d2027209 */ /* 0x000fca0007810000 */
[----:B------:R-:W1:Y:S02]  /*43c0*/  SHFL.BFLY PT, R5, R2, 0x2, 0x1f ;  /* 0x0c401f0002057f89 */ /* 0x000e6400000e0000 */
[----:B-1----:R-:W-:-:S05]  /*43d0*/  FMNMX.FTZ R2, R2, R5, !PT ;  /* 0x0000000502027209 */ /* 0x002fca0007810000 */
[----:B------:R-:W1:Y:S02]  /*43e0*/  SHFL.BFLY PT, R5, R2, 0x1, 0x1f ;  /* 0x0c201f0002057f89 */ /* 0x000e6400000e0000 */
[----:B-1----:R-:W-:Y:S01]  /*43f0*/  FMNMX.FTZ R2, R2, R5, !PT ;  /* 0x0000000502027209 */ /* 0x002fe20007810000 */
[----:B------:R-:W-:-:S03]  /*4400*/  FFMA.FTZ R5, R6, c[0x0][0x2d0], -R13 ;  /* 0x0000b40006057a23 */ /* 0x000fc6000001080d */
[C---:B------:R-:W-:Y:S01]  /*4410*/  FSETP.NEU.FTZ.AND P1, PT, R2.reuse, -INF , PT ;  /* 0xff8000000200780b */ /* 0x040fe20003f3d000 */
[----:B------:R-:W-:Y:S01]  /*4420*/  FMUL.FTZ R12, R2, c[0x0][0x2d0] ;  /* 0x0000b400020c7a20 */ /* 0x000fe20000410000 */
[----:B------:R1:W-:Y:S04]  /*4430*/  MUFU.EX2 R235, R5 ;  /* 0x0000000500eb7308 */ /* 0x0003e80000000800 */
[----:B------:R-:W-:Y:S02]  /*4440*/  FSEL R12, R12, RZ, P1 ;  /* 0x000000ff0c0c7208 */ /* 0x000fe40000800000 */
[----:B------:R-:W-:Y:S01]  /*4450*/  ISETP.GT.AND P1, PT, R8, 0x29, PT ;  /* 0x000000290800780c */ /* 0x000fe20003f24270 */
[----:B------:R-:W-:Y:S02]  /*4460*/  FFMA.FTZ R8, R17, c[0x0][0x2d0], -R13 ;  /* 0x0000b40011087a23 */ /* 0x000fe4000001080d */
[--C-:B------:R-:W-:Y:S01]  /*4470*/  FFMA.FTZ R3, R15, c[0x0][0x2d0], -R12.reuse ;  /* 0x0000b4000f037a23 */ /* 0x100fe2000001080c */
[----:B------:R-:W-:Y:S01]  /*4480*/  FSEL R168, R65, -INF , P1 ;  /* 0xff80000041a87808 */ /* 0x000fe20000800000 */
[----:B------:R-:W-:Y:S01]  /*4490*/  FFMA.FTZ R4, R11, c[0x0][0x2d0], -R12 ;  /* 0x0000b4000b047a23 */ /* 0x000fe2000001080c */
[----:B------:R2:W-:Y:S01]  /*44a0*/  MUFU.EX2 R244, R8 ;  /* 0x0000000800f47308 */ /* 0x0005e20000000800 */
[----:B------:R-:W-:-:S02]  /*44b0*/  FSEL R138, R67, -INF , P1 ;  /* 0xff800000438a7808 */ /* 0x000fc40000800000 */
[----:B------:R-:W-:Y:S01]  /*44c0*/  FMNMX.FTZ R0, R168, R0, !PT ;  /* 0x00000000a8007209 */ /* 0x000fe20007810000 */
[----:B-1----:R-:W-:Y:S01]  /*44d0*/  FFMA.FTZ R5, R7, c[0x0][0x2d0], -R13 ;  /* 0x0000b40007057a23 */ /* 0x002fe2000001080d */
[----:B------:R-:W-:Y:S02]  /*44e0*/  LDSM.16.MT88.4 R64, [R227+0x900] ;  /* 0x00090000e340783b */ /* 0x000fe40000004200 */
[----:B------:R-:W-:Y:S01]  /*44f0*/  FMNMX.FTZ R0, R214, R0, !PT ;  /* 0x00000000d6007209 */ /* 0x000fe20007810000 */
[----:B------:R1:W-:Y:S03]  /*4500*/  MUFU.EX2 R213, R3 ;  /* 0x0000000300d57308 */ /* 0x0003e60000000800 */
[----:B------:R-:W-:-:S04]  /*4510*/  FMNMX.FTZ R0, R207, R0, !PT ;  /* 0x00000000cf007209 */ /* 0x000fc80007810000 */
[----:B------:R-:W-:Y:S01]  /*4520*/  FMNMX.FTZ R0, R206, R0, !PT ;  /* 0x00000000ce007209 */ /* 0x000fe20007810000 */
[----:B------:R3:W-:Y:S01]  /*4530*/  MUFU.EX2 R238, R5 ;  /* 0x0000000500ee7308 */ /* 0x0007e20000000800 */
[----:B--2---:R-:W-:Y:S02]  /*4540*/  FFMA.FTZ R8, R18, c[0x0][0x2d0], -R13 ;  /* 0x0000b40012087a23 */ /* 0x004fe4000001080d */
[----:B------:R-:W-:Y:S01]  /*4550*/  FMNMX.FTZ R0, R205, R0, !PT ;  /* 0x00000000cd007209 */ /* 0x000fe20007810000 */
[----:B-1----:R-:W-:-:S04]  /*4560*/  FFMA.FTZ R3, R16, c[0x0][0x2d0], -R12 ;  /* 0x0000b40010037a23 */ /* 0x002fc8000001080c */
[----:B------:R1:W-:Y:S01]  /*4570*/  MUFU.EX2 R243, R4 ;  /* 0x0000000400f37308 */ /* 0x0003e20000000800 */
[----:B---3--:R-:W-:-:S07]  /*4580*/  FFMA.FTZ R5, R9, c[0x0][0x2d0], -R13 ;  /* 0x0000b40009057a23 */ /* 0x008fce000001080d */
[----:B------:R2:W3:Y:S01]  /*4590*/  MUFU.EX2 R233, R3 ;  /* 0x0000000300e97308 */ /* 0x0004e20000000800 */
[----:B------:R-:W4:Y:S07]  /*45a0*/  SHFL.BFLY PT, R9, R0, 0x2, 0x1f ;  /* 0x0c401f0000097f89 */ /* 0x000f2e00000e0000 */
[----:B------:R4:W-:Y:S01]  /*45b0*/  MUFU.EX2 R173, R5 ;  /* 0x0000000500ad7308 */ /* 0x0009e20000000800 */
[----:B-1----:R-:W-:Y:S01]  /*45c0*/  FFMA.FTZ R4, R14, c[0x0][0x2d0], -R12 ;  /* 0x0000b4000e047a23 */ /* 0x002fe2000001080c */
[----:B--2---:R-:W-:-:S06]  /*45d0*/  FMNMX.FTZ R3, R119, R121, !PT ;  /* 0x0000007977037209 */ /* 0x004fcc0007810000 */
[----:B------:R1:W-:Y:S01]  /*45e0*/  MUFU.EX2 R211, R8 ;  /* 0x0000000800d37308 */ /* 0x0003e20000000800 */
[----:B---3--:R-:W-:Y:S02]  /*45f0*/  F2FP.PACK_AB R7, R233, R213 ;  /* 0x000000d5e907723e */ /* 0x008fe400000000ff */
[----:B------:R-:W-:-:S04]  /*4600*/  FMNMX.FTZ R3, R122, R3, !PT ;  /* 0x000000037a037209 */ /* 0x000fc80007810000 */
[----:B------:R-:W-:Y:S01]  /*4610*/  FMNMX.FTZ R3, R123, R3, !PT ;  /* 0x000000037b037209 */ /* 0x000fe20007810000 */
[----:B----4-:R-:W-:Y:S01]  /*4620*/  FFMA.FTZ R5, R10, c[0x0][0x2d0], -R13 ;  /* 0x0000b4000a057a23 */ /* 0x010fe2000001080d */
[----:B------:R2:W-:Y:S02]  /*4630*/  MUFU.EX2 R239, R4 ;  /* 0x0000000400ef7308 */ /* 0x0005e40000000800 */
[----:B------:R-:W-:-:S04]  /*4640*/  FMNMX.FTZ R3, R132, R3, !PT ;  /* 0x0000000384037209 */ /* 0x000fc80007810000 */
[----:B------:R-:W-:Y:S01]  /*4650*/  FMNMX.FTZ R3, R133, R3, !PT ;  /* 0x0000000385037209 */ /* 0x000fe20007810000 */
[----:B-1----:R-:W-:Y:S01]  /*4660*/  FFMA.FTZ R8, R19, c[0x0][0x2d0], -R13 ;  /* 0x0000b40013087a23 */ /* 0x002fe2000001080d */
[----:B------:R-:W1:Y:S02]  /*4670*/  MUFU.EX2 R234, R5 ;  /* 0x0000000500ea7308 */ /* 0x000e640000000800 */
[----:B------:R-:W-:-:S04]  /*4680*/  FMNMX.FTZ R3, R134, R3, !PT ;  /* 0x0000000386037209 */ /* 0x000fc80007810000 */
[----:B------:R-:W-:Y:S02]  /*4690*/  FMNMX.FTZ R3, R139, R3, !PT ;  /* 0x000000038b037209 */ /* 0x000fe40007810000 */
[----:B------:R3:W-:Y:S01]  /*46a0*/  MUFU.EX2 R237, R8 ;  /* 0x0000000800ed7308 */ /* 0x0007e20000000800 */
[----:B--2---:R-:W-:Y:S02]  /*46b0*/  F2FP.PACK_AB R4, R238, R235 ;  /* 0x000000ebee04723e */ /* 0x004fe400000000ff */
[----:B------:R-:W-:-:S04]  /*46c0*/  FMNMX.FTZ R3, R179, R3, !PT ;  /* 0x00000003b3037209 */ /* 0x000fc80007810000 */
[----:B------:R-:W-:Y:S02]  /*46d0*/  FMNMX.FTZ R3, R178, R3, !PT ;  /* 0x00000003b2037209 */ /* 0x000fe40007810000 */
[----:B-1----:R-:W-:Y:S02]  /*46e0*/  F2FP.PACK_AB R6, R234, R173 ;  /* 0x000000adea06723e */ /* 0x002fe400000000ff */
[----:B------:R-:W-:Y:S02]  /*46f0*/  FMNMX.FTZ R3, R171, R3, !PT ;  /* 0x00000003ab037209 */ /* 0x000fe40007810000 */
[----:B------:R-:W-:Y:S02]  /*4700*/  F2FP.PACK_AB R5, R239, R243 ;  /* 0x000000f3ef05723e */ /* 0x000fe400000000ff */
[----:B------:R-:W-:Y:S01]  /*4710*/  FMNMX.FTZ R3, R138, R3, !PT ;  /* 0x000000038a037209 */ /* 0x000fe20007810000 */
[----:B---3--:R-:W-:-:S03]  /*4720*/  FFMA.FTZ R8, R20, c[0x0][0x2d0], -R13 ;  /* 0x0000b40014087a23 */ /* 0x008fc6000001080d */
[----:B------:R-:W-:Y:S01]  /*4730*/  FMNMX.FTZ R3, R195, R3, !PT ;  /* 0x00000003c3037209 */ /* 0x000fe20007810000 */
[----:B------:R1:W2:Y:S01]  /*4740*/  MUFU.EX2 R212, R8 ;  /* 0x0000000800d47308 */ /* 0x0002a20000000800 */
[----:B------:R-:W-:Y:S02]  /*4750*/  HMMA.16816.F32 R160, R4, R88, RZ ;  /* 0x0000005804a0723c */ /* 0x000fe400000018ff */
[----:B------:R-:W-:-:S04]  /*4760*/  FMNMX.FTZ R3, R194, R3, !PT ;  /* 0x00000003c2037209 */ /* 0x000fc80007810000 */
[----:B------:R-:W-:Y:S02]  /*4770*/  FMNMX.FTZ R3, R193, R3, !PT ;  /* 0x00000003c1037209 */ /* 0x000fe40007810000 */
[C---:B------:R-:W-:Y:S02]  /*4780*/  HMMA.16816.F32 R152, R4.reuse, R96, RZ ;  /* 0x000000600498723c */ /* 0x040fe400000018ff */
[----:B------:R-:W-:Y:S02]  /*4790*/  FMNMX.FTZ R14, R187, R3, !PT ;  /* 0x00000003bb0e7209 */ /* 0x000fe40007810000 */
[----:B------:R-:W-:Y:S01]  /*47a0*/  FMNMX.FTZ R3, R0, R9, !PT ;  /* 0x0000000900037209 */ /* 0x000fe20007810000 */
[--C-:B------:R-:W-:Y:S02]  /*47b0*/  FFMA.FTZ R0, R26, c[0x0][0x2d0], -R12.reuse ;  /* 0x0000b4001a007a23 */ /* 0x100fe4000001080c */
[--C-:B-1----:R-:W-:Y:S01]  /*47c0*/  FFMA.FTZ R8, R23, c[0x0][0x2d0], -R12.reuse ;  /* 0x0000b40017087a23 */ /* 0x102fe2000001080c */
[----:B------:R-:W1:Y:S01]  /*47d0*/  SHFL.BFLY PT, R15, R14, 0x2, 0x1f ;  /* 0x0c401f000e0f7f89 */ /* 0x000e6200000e0000 */
[----:B------:R1:W-:Y:S01]  /*47e0*/  MUFU.EX2 R229, R0 ;  /* 0x0000000000e57308 */ /* 0x0003e20000000800 */
[----:B--2---:R-:W-:Y:S01]  /*47f0*/  F2FP.PACK_AB R10, R212, R237 ;  /* 0x000000edd40a723e */ /* 0x004fe200000000ff */
[C---:B------:R-:W-:Y:S01]  /*4800*/  HMMA.16816.F32 R140, R4.reuse, R104, RZ ;  /* 0x00000068048c723c */ /* 0x040fe200000018ff */
[----:B------:R-:W2:Y:S05]  /*4810*/  SHFL.BFLY PT, R16, R3, 0x1, 0x1f ;  /* 0x0c201f0003107f89 */ /* 0x000eaa00000e0000 */
[----:B------:R3:W-:Y:S02]  /*4820*/  MUFU.EX2 R172, R8 ;  /* 0x0000000800ac7308 */ /* 0x0007e40000000800 */
[C---:B------:R-:W-:Y:S08]  /*4830*/  HMMA.16816.F32 R148, R4.reuse, R44, RZ ;  /* 0x0000002c0494723c */ /* 0x040ff000000018ff */
[----:B------:R-:W-:Y:S01]  /*4840*/  HMMA.16816.F32 R156, R4, R48, RZ ;  /* 0x00000030049c723c */ /* 0x000fe200000018ff */
[----:B-1----:R-:W-:Y:S01]  /*4850*/  FMNMX.FTZ R0, R14, R15, !PT ;  /* 0x0000000f0e007209 */ /* 0x002fe20007810000 */
[----:B---3--:R-:W-:-:S06]  /*4860*/  FFMA.FTZ R8, R24, c[0x0][0x2d0], -R12 ;  /* 0x0000b40018087a23 */ /* 0x008fcc000001080c */
[C---:B------:R-:W-:Y:S01]  /*4870*/  HMMA.16816.F32 R164, R4.reuse, R84, RZ ;  /* 0x0000005404a4723c */ /* 0x040fe200000018ff */
[----:B--2---:R-:W-:Y:S01]  /*4880*/  FMNMX.FTZ R137, R3, R16, !PT ;  /* 0x0000001003897209 */ /* 0x004fe20007810000 */
[----:B------:R1:W2:Y:S03]  /*4890*/  MUFU.EX2 R240, R8 ;  /* 0x0000000800f07308 */ /* 0x0002a60000000800 */
[C---:B------:R-:W-:Y:S01]  /*48a0*/  FSETP.NEU.FTZ.AND P1, PT, R137.reuse, -INF , PT ;  /* 0xff8000008900780b */ /* 0x040fe20003f3d000 */
[----:B------:R-:W-:Y:S02]  /*48b0*/  FMUL.FTZ R3, R137, c[0x0][0x2d0] ;  /* 0x0000b40089037a20 */ /* 0x000fe40000410000 */
[----:B------:R-:W-:Y:S03]  /*48c0*/  HMMA.16816.F32 R144, R4, R100, RZ ;  /* 0x000000640490723c */ /* 0x000fe600000018ff */
[----:B------:R-:W-:-:S05]  /*48d0*/  FSEL R3, R3, RZ, P1 ;  /* 0x000000ff03037208 */ /* 0x000fca0000800000 */
[----:B------:R-:W-:Y:S01]  /*48e0*/  HMMA.16816.F32 R124, R4, R128, RZ ;  /* 0x00000080047c723c */ /* 0x000fe200000018ff */
[----:B-1----:R-:W-:Y:S01]  /*48f0*/  FFMA.FTZ R8, R25, c[0x0][0x2d0], -R12 ;  /* 0x0000b40019087a23 */ /* 0x002fe2000001080c */
[----:B--2---:R-:W-:-:S03]  /*4900*/  F2FP.PACK_AB R9, R240, R172 ;  /* 0x000000acf009723e */ /* 0x004fc600000000ff */
[----:B------:R1:W2:Y:S03]  /*4910*/  MUFU.EX2 R236, R8 ;  /* 0x0000000800ec7308 */ /* 0x0002a60000000800 */
[C---:B------:R-:W-:Y:S08]  /*4920*/  HMMA.16816.F32 R112, R4.reuse, R46, RZ ;  /* 0x0000002e0470723c */ /* 0x040ff000000018ff */
[----:B------:R-:W-:Y:S01]  /*4930*/  HMMA.16816.F32 R80, R4, R50, RZ ;  /* 0x000000320450723c */ /* 0x000fe200000018ff */
[----:B-1----:R-:W-:-:S02]  /*4940*/  F2FP.PACK_AB R8, R211, R244 ;  /* 0x000000f4d308723e */ /* 0x002fc400000000ff */
[----:B--2---:R-:W-:-:S05]  /*4950*/  F2FP.PACK_AB R11, R229, R236 ;  /* 0x000000ece50b723e */ /* 0x004fca00000000ff */
[----:B------:R-:W-:Y:S08]  /*4960*/  HMMA.16816.F32 R40, R4, R86, RZ ;  /* 0x000000560428723c */ /* 0x000ff000000018ff */
[----:B------:R-:W-:Y:S08]  /*4970*/  HMMA.16816.F32 R16, R8, R64, R160 ;  /* 0x000000400810723c */ /* 0x000ff000000018a0 */
[C---:B------:R-:W-:Y:S08]  /*4980*/  HMMA.16816.F32 R36, R4.reuse, R90, RZ ;  /* 0x0000005a0424723c */ /* 0x040ff000000018ff */
[C---:B------:R-:W-:Y:S08]  /*4990*/  HMMA.16816.F32 R32, R4.reuse, R98, RZ ;  /* 0x000000620420723c */ /* 0x040ff000000018ff */
[----:B------:R-:W-:Y:S01]  /*49a0*/  HMMA.16816.F32 R28, R4, R102, RZ ;  /* 0x00000066041c723c */ /* 0x000fe200000018ff */
[----:B------:R-:W-:Y:S01]  /*49b0*/  MOV R163, R19 ;  /* 0x0000001300a37202 */ /* 0x000fe20000000f00 */
[----:B------:R-:W-:Y:S01]  /*49c0*/  IMAD.MOV.U32 R162, RZ, RZ, R17 ;  /* 0x000000ffffa27224 */ /* 0x000fe200078e0011 */
[----:B------:R-:W-:Y:S01]  /*49d0*/  MOV R160, R16 ;  /* 0x0000001000a07202 */ /* 0x000fe20000000f00 */
[----:B------:R-:W-:-:S04]  /*49e0*/  IMAD.MOV.U32 R161, RZ, RZ, R18 ;  /* 0x000000ffffa17224 */ /* 0x000fc800078e0012 */
[C---:B------:R-:W-:Y:S08]  /*49f0*/  HMMA.16816.F32 R24, R4.reuse, R106, RZ ;  /* 0x0000006a0418723c */ /* 0x040ff000000018ff */
[----:B------:R-:W-:Y:S01]  /*4a00*/  HMMA.16816.F32 R20, R4, R130, RZ ;  /* 0x000000820414723c */ /* 0x000fe200000018ff */
[----:B------:R-:W1:Y:S06]  /*4a10*/  SHFL.BFLY PT, R5, R0, 0x1, 0x1f ;  /* 0x0c201f0000057f89 */ /* 0x000e6c00000e0000 */
[--C-:B------:R-:W-:Y:S01]  /*4a20*/  FFMA.FTZ R4, R108, c[0x0][0x2d0], -R3.reuse ;  /* 0x0000b4006c047a23 */ /* 0x100fe20000010803 */
[C---:B------:R-:W-:Y:S03]  /*4a30*/  HMMA.16816.F32 R16, R8.reuse, R60, R152 ;  /* 0x0000003c0810723c */ /* 0x040fe60000001898 */
[----:B------:R2:W-:Y:S05]  /*4a40*/  MUFU.EX2 R204, R4 ;  /* 0x0000000400cc7308 */ /* 0x0005ea0000000800 */
[C---:B------:R-:W-:Y:S08]  /*4a50*/  HMMA.16816.F32 R140, R8.reuse, R52, R140 ;  /* 0x00000034088c723c */ /* 0x040ff0000000188c */
[----:B------:R-:W-:Y:S01]  /*4a60*/  HMMA.16816.F32 R200, R8, R72, R156 ;  /* 0x0000004808c8723c */ /* 0x000fe2000000189c */
[----:B-1----:R-:W-:Y:S01]  /*4a70*/  FMNMX.FTZ R136, R0, R5, !PT ;  /* 0x0000000500887209 */ /* 0x002fe20007810000 */
[----:B------:R-:W-:-:S02]  /*4a80*/  FFMA.FTZ R0, R111, c[0x0][0x2d0], -R3 ;  /* 0x0000b4006f007a23 */ /* 0x000fc40000010803 */
[----:B--2---:R-:W-:Y:S01]  /*4a90*/  FFMA.FTZ R4, R109, c[0x0][0x2d0], -R3 ;  /* 0x0000b4006d047a23 */ /* 0x004fe20000010803 */
[----:B------:R-:W-:-:S03]  /*4aa0*/  FSETP.NEU.FTZ.AND P1, PT, R136, -INF , PT ;  /* 0xff8000008800780b */ /* 0x000fc60003f3d000 */
[----:B------:R1:W2:Y:S01]  /*4ab0*/  MUFU.EX2 R192, R4 ;  /* 0x0000000400c07308 */ /* 0x0002a20000000800 */
[----:B------:R-:W-:Y:S01]  /*4ac0*/  IMAD.MOV.U32 R159, RZ, RZ, R19 ;  /* 0x000000ffff9f7224 */ /* 0x000fe200078e0013 */
[----:B------:R-:W-:Y:S01]  /*4ad0*/  MOV R157, R16 ;  /* 0x00000010009d7202 */ /* 0x000fe20000000f00 */
[----:B------:R-:W-:Y:S01]  /*4ae0*/  IMAD.MOV.U32 R158, RZ, RZ, R18 ;  /* 0x000000ffff9e7224 */ /* 0x000fe200078e0012 */
[----:B------:R-:W-:Y:S01]  /*4af0*/  HMMA.16816.F32 R216, R8, R68, R164 ;  /* 0x0000004408d8723c */ /* 0x000fe200000018a4 */
[----:B------:R-:W-:-:S03]  /*4b00*/  IMAD.MOV.U32 R156, RZ, RZ, R17 ;  /* 0x000000ffff9c7224 */ /* 0x000fc600078e0011 */
[----:B------:R-:W-:-:S04]  /*4b10*/  MOV R6, R141 ;  /* 0x0000008d00067202 */ /* 0x000fc80000000f00 */
[C---:B------:R-:W-:Y:S01]  /*4b20*/  HMMA.16816.F32 R16, R8.reuse, R56, R144 ;  /* 0x000000380810723c */ /* 0x040fe20000001890 */
[----:B-1----:R-:W-:Y:S02]  /*4b30*/  FFMA.FTZ R4, R110, c[0x0][0x2d0], -R3 ;  /* 0x0000b4006e047a23 */ /* 0x002fe40000010803 */
[----:B------:R1:W-:Y:S05]  /*4b40*/  MUFU.EX2 R110, R0 ;  /* 0x00000000006e7308 */ /* 0x0003ea0000000800 */
[C---:B------:R-:W-:Y:S03]  /*4b50*/  HMMA.16816.F32 R124, R8.reuse, R92, R124 ;  /* 0x0000005c087c723c */ /* 0x040fe6000000187c */
[----:B------:R3:W4:Y:S05]  /*4b60*/  MUFU.EX2 R15, R4 ;  /* 0x00000004000f7308 */ /* 0x00072a0000000800 */
[----:B------:R-:W-:Y:S01]  /*4b70*/  HMMA.16816.F32 R36, R8, R66, R36 ;  /* 0x000000420824723c */ /* 0x000fe20000001824 */
[----:B------:R-:W-:Y:S01]  /*4b80*/  IMAD.MOV.U32 R191, RZ, RZ, R216 ;  /* 0x000000ffffbf7224 */ /* 0x000fe200078e00d8 */
[----:B------:R-:W-:Y:S01]  /*4b90*/  MOV R190, R217 ;  /* 0x000000d900be7202 */ /* 0x000fe20000000f00 */
[----:B------:R-:W-:-:S02]  /*4ba0*/  IMAD.MOV.U32 R189, RZ, RZ, R218 ;  /* 0x000000ffffbd7224 */ /* 0x000fc400078e00da */
[----:B------:R-:W-:Y:S02]  /*4bb0*/  IMAD.MOV.U32 R188, RZ, RZ, R219 ;  /* 0x000000ffffbc7224 */ /* 0x000fe400078e00db */
[----:B-1----:R-:W-:Y:S01]  /*4bc0*/  FMUL.FTZ R0, R136, c[0x0][0x2d0] ;  /* 0x0000b40088007a20 */ /* 0x002fe20000410000 */
[C---:B------:R-:W-:Y:S01]  /*4bd0*/  HMMA.16816.F32 R196, R8.reuse, R76, R148 ;  /* 0x0000004c08c4723c */ /* 0x040fe20000001894 */
[----:B------:R-:W-:Y:S01]  /*4be0*/  IMAD.MOV.U32 R144, RZ, RZ, R16 ;  /* 0x000000ffff907224 */ /* 0x000fe200078e0010 */
[----:B------:R-:W-:Y:S01]  /*4bf0*/  MOV R145, R19 ;  /* 0x0000001300917202 */ /* 0x000fe20000000f00 */
[----:B------:R-:W-:Y:S01]  /*4c00*/  IMAD.MOV.U32 R16, RZ, RZ, R140 ;  /* 0x000000ffff107224 */ /* 0x000fe200078e008c */
[----:B------:R-:W-:Y:S01]  /*4c10*/  FSEL R0, R0, RZ, P1 ;  /* 0x000000ff00007208 */ /* 0x000fe20000800000 */
[----:B------:R-:W-:Y:S01]  /*4c20*/  IMAD.MOV.U32 R146, RZ, RZ, R18 ;  /* 0x000000ffff927224 */ /* 0x000fe200078e0012 */
[----:B------:R-:W-:Y:S01]  /*4c30*/  MOV R18, R142 ;  /* 0x0000008e00127202 */ /* 0x000fe20000000f00 */
[----:B---3--:R-:W-:Y:S01]  /*4c40*/  FFMA.FTZ R4, R116, c[0x0][0x2d0], -R3 ;  /* 0x0000b40074047a23 */ /* 0x008fe20000010803 */
[----:B------:R-:W-:Y:S01]  /*4c50*/  MOV R231, R126 ;  /* 0x0000007e00e77202 */ /* 0x000fe20000000f00 */
[----:B------:R-:W-:Y:S01]  /*4c60*/  IMAD.MOV.U32 R135, RZ, RZ, R124 ;  /* 0x000000ffff877224 */ /* 0x000fe200078e007c */
[----:B------:R-:W-:Y:S01]  /*4c70*/  HMMA.16816.F32 R148, R8, R78, R112 ;  /* 0x0000004e0894723c */ /* 0x000fe20000001870 */
[----:B------:R1:W-:Y:S01]  /*4c80*/  MUFU.EX2 R232, R4 ;  /* 0x0000000400e87308 */ /* 0x0003e20000000800 */
[----:B------:R-:W-:-:S02]  /*4c90*/  IMAD.MOV.U32 R230, RZ, RZ, R125 ;  /* 0x000000ffffe67224 */ /* 0x000fc400078e007d */
[----:B------:R-:W-:Y:S02]  /*4ca0*/  IMAD.MOV.U32 R14, RZ, RZ, R127 ;  /* 0x000000ffff0e7224 */ /* 0x000fe400078e007f */
[----:B------:R-:W-:Y:S02]  /*4cb0*/  IMAD.MOV.U32 R19, RZ, RZ, R17 ;  /* 0x000000ffff137224 */ /* 0x000fe400078e0011 */
[C---:B------:R-:W-:Y:S01]  /*4cc0*/  HMMA.16816.F32 R164, R8.reuse, R74, R80 ;  /* 0x0000004a08a4723c */ /* 0x040fe20000001850 */
[----:B------:R-:W-:Y:S02]  /*4cd0*/  IMAD.MOV.U32 R17, RZ, RZ, R143 ;  /* 0x000000ffff117224 */ /* 0x000fe400078e008f */
[----:B------:R-:W-:Y:S02]  /*4ce0*/  IMAD.MOV.U32 R7, RZ, RZ, R36 ;  /* 0x000000ffff077224 */ /* 0x000fe400078e0024 */
[----:B------:R-:W-:Y:S02]  /*4cf0*/  IMAD.MOV.U32 R5, RZ, RZ, R39 ;  /* 0x000000ffff057224 */ /* 0x000fe400078e0027 */
[----:B------:R-:W-:Y:S01]  /*4d00*/  IMAD.MOV.U32 R81, RZ, RZ, R37 ;  /* 0x000000ffff517224 */ /* 0x000fe200078e0025 */
[----:B------:R-:W-:Y:S01]  /*4d10*/  HMMA.16816.F32 R124, R8, R70, R40 ;  /* 0x00000046087c723c */ /* 0x000fe20000001828 */
[----:B-1----:R-:W-:Y:S01]  /*4d20*/  FFMA.FTZ R4, R117, c[0x0][0x2d0], -R3 ;  /* 0x0000b40075047a23 */ /* 0x002fe20000010803 */
[----:B------:R-:W-:Y:S01]  /*4d30*/  MOV R80, R38 ;  /* 0x0000002600507202 */ /* 0x000fe20000000f00 */
[----:B------:R-:W-:-:S02]  /*4d40*/  IMAD.MOV.U32 R143, RZ, RZ, R173 ;  /* 0x000000ffff8f7224 */ /* 0x000fc400078e00ad */
[----:B------:R1:W-:Y:S01]  /*4d50*/  MUFU.EX2 R141, R4 ;  /* 0x00000004008d7308 */ /* 0x0003e20000000800 */
[----:B------:R-:W-:Y:S02]  /*4d60*/  IMAD.MOV.U32 R142, RZ, RZ, R157 ;  /* 0x000000ffff8e7224 */ /* 0x000fe400078e009d */
[C---:B------:R-:W-:Y:S08]  /*4d70*/  HMMA.16816.F32 R248, R8.reuse, R62, R32 ;  /* 0x0000003e08f8723c */ /* 0x040ff00000001820 */
[----:B------:R-:W-:Y:S01]  /*4d80*/  HMMA.16816.F32 R220, R8, R58, R28 ;  /* 0x0000003a08dc723c */ /* 0x000fe2000000181c */
[----:B-1----:R-:W-:-:S07]  /*4d90*/  FFMA.FTZ R4, R119, c[0x0][0x2d0], -R0 ;  /* 0x0000b40077047a23 */ /* 0x002fce0000010800 */
[C---:B------:R-:W-:Y:S01]  /*4da0*/  HMMA.16816.F32 R152, R8.reuse, R54, R24 ;  /* 0x000000360898723c */ /* 0x040fe20000001818 */
[----:B------:R1:W-:Y:S07]  /*4db0*/  MUFU.EX2 R109, R4 ;  /* 0x00000004006d7308 */ /* 0x0003ee0000000800 */
[----:B------:R-:W-:Y:S07]  /*4dc0*/  HMMA.16816.F32 R216, R8, R94, R20 ;  /* 0x0000005e08d8723c */ /* 0x000fee0000001814 */
[----:B--2---:R-:W-:Y:S01]  /*4dd0*/  F2FP.PACK_AB R8, R192, R204 ;  /* 0x000000ccc008723e */ /* 0x004fe200000000ff */
[----:B-1----:R-:W-:Y:S01]  /*4de0*/  FFMA.FTZ R4, R121, c[0x0][0x2d0], -R0 ;  /* 0x0000b40079047a23 */ /* 0x002fe20000010800 */
[----:B----4-:R-:W-:-:S03]  /*4df0*/  F2FP.PACK_AB R10, R110, R15 ;  /* 0x0000000f6e0a723e */ /* 0x010fc600000000ff */
[----:B------:R1:W2:Y:S02]  /*4e00*/  MUFU.EX2 R108, R4 ;  /* 0x00000004006c7308 */ /* 0x0002a40000000800 */
[----:B-1----:R-:W-:Y:S01]  /*4e10*/  FFMA.FTZ R4, R122, c[0x0][0x2d0], -R0 ;  /* 0x0000b4007a047a23 */ /* 0x002fe20000010800 */
[----:B--2---:R-:W-:-:S05]  /*4e20*/  F2FP.PACK_AB R9, R108, R109 ;  /* 0x0000006d6c09723e */ /* 0x004fca00000000ff */
[----:B------:R1:W-:Y:S02]  /*4e30*/  MUFU.EX2 R242, R4 ;  /* 0x0000000400f27308 */ /* 0x0003e40000000800 */
[----:B-1----:R-:W-:-:S06]  /*4e40*/  FFMA.FTZ R4, R123, c[0x0][0x2d0], -R0 ;  /* 0x0000b4007b047a23 */ /* 0x002fcc0000010800 */
[----:B------:R1:W2:Y:S02]  /*4e50*/  MUFU.EX2 R140, R4 ;  /* 0x00000004008c7308 */ /* 0x0002a40000000800 */
[----:B-1----:R-:W-:Y:S01]  /*4e60*/  FFMA.FTZ R4, R120, c[0x0][0x2d0], -R3 ;  /* 0x0000b40078047a23 */ /* 0x002fe20000010803 */
[----:B--2---:R-:W-:-:S05]  /*4e70*/  F2FP.PACK_AB R11, R140, R242 ;  /* 0x000000f28c0b723e */ /* 0x004fca00000000ff */
[----:B------:R1:W-:Y:S02]  /*4e80*/  MUFU.EX2 R241, R4 ;  /* 0x0000000400f17308 */ /* 0x0003e40000000800 */
[C---:B------:R-:W-:Y:S07]  /*4e90*/  HMMA.16816.F32 R28, R8.reuse, R88, RZ ;  /* 0x00000058081c723c */ /* 0x040fee00000018ff */
[----:B------:R-:W-:Y:S01]  /*4ea0*/  IMAD.MOV.U32 R89, RZ, RZ, R19 ;  /* 0x000000ffff597224 */ /* 0x000fe200078e0013 */
[----:B------:R-:W-:Y:S01]  /*4eb0*/  HMMA.16816.F32 R24, R8, R96, RZ ;  /* 0x000000600818723c */ /* 0x000fe200000018ff */
[----:B------:R-:W-:-:S02]  /*4ec0*/  IMAD.MOV.U32 R88, RZ, RZ, R16 ;  /* 0x000000ffff587224 */ /* 0x000fc400078e0010 */
[----:B-1----:R-:W-:-:S04]  /*4ed0*/  FFMA.FTZ R4, R118, c[0x0][0x2d0], -R3 ;  /* 0x0000b40076047a23 */ /* 0x002fc80000010803 */
[----:B------:R-:W-:Y:S01]  /*4ee0*/  MOV R96, R18 ;  /* 0x0000001200607202 */ /* 0x000fe20000000f00 */
[----:B------:R1:W2:Y:S01]  /*4ef0*/  MUFU.EX2 R111, R4 ;  /* 0x00000004006f7308 */ /* 0x0002a20000000800 */
[----:B------:R-:W-:Y:S01]  /*4f00*/  HMMA.16816.F32 R40, R8, R44, RZ ;  /* 0x0000002c0828723c */ /* 0x000fe200000018ff */
[----:B------:R-:W-:Y:S02]  /*4f10*/  MOV R97, R141 ;  /* 0x0000008d00617202 */ /* 0x000fe40000000f00 */
[----:B------:R-:W-:-:S05]  /*4f20*/  MOV R141, R158 ;  /* 0x0000009e008d7202 */ /* 0x000fca0000000f00 */
[----:B------:R-:W-:Y:S01]  /*4f30*/  HMMA.16816.F32 R32, R8, R84, RZ ;  /* 0x000000540820723c */ /* 0x000fe200000018ff */
[----:B-1----:R-:W-:-:S07]  /*4f40*/  FFMA.FTZ R4, R132, c[0x0][0x2d0], -R0 ;  /* 0x0000b40084047a23 */ /* 0x002fce0000010800 */
[----:B------:R-:W-:Y:S01]  /*4f50*/  HMMA.16816.F32 R36, R8, R48, RZ ;  /* 0x000000300824723c */ /* 0x000fe200000018ff */
[----:B------:R-:W-:Y:S01]  /*4f60*/  IMAD.MOV.U32 R84, RZ, RZ, R146 ;  /* 0x000000ffff547224 */ /* 0x000fe200078e0092 */
[----:B------:R-:W-:Y:S01]  /*4f70*/  MOV R85, R145 ;  /* 0x0000009100557202 */ /* 0x000fe20000000f00 */
[----:B------:R1:W-:Y:S01]  /*4f80*/  MUFU.EX2 R245, R4 ;  /* 0x0000000400f57308 */ /* 0x0003e20000000800 */
[----:B------:R-:W-:-:S03]  /*4f90*/  IMAD.MOV.U32 R132, RZ, RZ, R159 ;  /* 0x000000ffff847224 */ /* 0x000fc600078e009f */
[----:B------:R-:W-:Y:S01]  /*4fa0*/  MOV R48, R81 ;  /* 0x0000005100307202 */ /* 0x000fe20000000f00 */
[----:B------:R-:W-:Y:S01]  /*4fb0*/  HMMA.16816.F32 R20, R8, R100, RZ ;  /* 0x000000640814723c */ /* 0x000fe200000018ff */
[----:B------:R-:W-:-:S06]  /*4fc0*/  IMAD.MOV.U32 R49, RZ, RZ, R80 ;  /* 0x000000ffff317224 */ /* 0x000fcc00078e0050 */
[----:B------:R-:W-:Y:S01]  /*4fd0*/  MOV R100, R7 ;  /* 0x0000000700647202 */ /* 0x000fe20000000f00 */
[----:B------:R-:W-:Y:S01]  /*4fe0*/  IMAD.MOV.U32 R101, RZ, RZ, R6 ;  /* 0x000000ffff657224 */ /* 0x000fe200078e0006 */
[----:B--2---:R-:W-:Y:S01]  /*4ff0*/  F2FP.PACK_AB R6, R111, R241 ;  /* 0x000000f16f06723e */ /* 0x004fe200000000ff */
[----:B------:R-:W-:Y:S01]  /*5000*/  HMMA.16816.F32 R44, R8, R46, RZ ;  /* 0x0000002e082c723c */ /* 0x000fe200000018ff */
[----:B-1----:R-:W-:Y:S02]  /*5010*/  FFMA.FTZ R4, R133, c[0x0][0x2d0], -R0 ;  /* 0x0000b40085047a23 */ /* 0x002fe40000010800 */
[----:B------:R-:W-:Y:S02]  /*5020*/  IMAD.MOV.U32 R133, RZ, RZ, R156 ;  /* 0x000000ffff857224 */ /* 0x000fe400078e009c */
[----:B------:R1:W2:Y:S02]  /*5030*/  MUFU.EX2 R247, R4 ;  /* 0x0000000400f77308 */ /* 0x0002a40000000800 */
[----:B-1----:R-:W-:-:S02]  /*5040*/  FFMA.FTZ R4, R134, c[0x0][0x2d0], -R0 ;  /* 0x0000b40086047a23 */ /* 0x002fc40000010800 */
[----:B------:R-:W-:-:S04]  /*5050*/  IMAD.MOV.U32 R134, RZ, RZ, R144 ;  /* 0x000000ffff867224 */ /* 0x000fc800078e0090 */
[----:B------:R1:W-:Y:S02]  /*5060*/  MUFU.EX2 R246, R4 ;  /* 0x0000000400f67308 */ /* 0x0003e40000000800 */
[----:B-1----:R-:W-:Y:S02]  /*5070*/  FFMA.FTZ R4, R139, c[0x0][0x2d0], -R0 ;  /* 0x0000b4008b047a23 */ /* 0x002fe40000010800 */
[----:B------:R-:W-:Y:S02]  /*5080*/  IMAD.MOV.U32 R139, RZ, RZ, R17 ;  /* 0x000000ffff8b7224 */ /* 0x000fe400078e0011 */
[----:B------:R-:W-:Y:S02]  /*5090*/  HMMA.16816.F32 R16, R8, R104, RZ ;  /* 0x000000680810723c */ /* 0x000fe400000018ff */
[----:B------:R1:W3:Y:S05]  /*50a0*/  MUFU.EX2 R215, R4 ;  /* 0x0000000400d77308 */ /* 0x0002ea0000000800 */
[----:B------:R-:W-:Y:S01]  /*50b0*/  MOV R105, R5 ;  /* 0x0000000500697202 */ /* 0x000fe20000000f00 */
[----:B------:R-:W-:Y:S01]  /*50c0*/  IMAD.MOV.U32 R104, RZ, RZ, R172 ;  /* 0x000000ffff687224 */ /* 0x000fe200078e00ac */
[----:B--2---:R-:W-:-:S02]  /*50d0*/  F2FP.PACK_AB R5, R247, R245 ;  /* 0x000000f5f705723e */ /* 0x004fc400000000ff */
[----:B-1----:R-:W-:Y:S02]  /*50e0*/  F2FP.PACK_AB R4, R97, R232 ;  /* 0x000000e86104723e */ /* 0x002fe400000000ff */
[----:B---3--:R-:W-:-:S11]  /*50f0*/  F2FP.PACK_AB R7, R215, R246 ;  /* 0x000000f6d707723e */ /* 0x008fd600000000ff */
[C---:B------:R-:W-:Y:S08]  /*5100*/  HMMA.16816.F32 R116, R4.reuse, R52, R16 ;  /* 0x000000340474723c */ /* 0x040ff00000001810 */
[C---:B------:R-:W-:Y:S07]  /*5110*/  HMMA.16816.F32 R144, R4.reuse, R76, R40 ;  /* 0x0000004c0490723c */ /* 0x040fee0000001828 */
[----:B------:R-:W-:Y:S01]  /*5120*/  IMAD.MOV.U32 R76, RZ, RZ, R110 ;  /* 0x000000ffff4c7224 */ /* 0x000fe200078e006e */
[----:B------:R-:W-:Y:S01]  /*5130*/  HMMA.16816.F32 R172, R4, R68, R32 ;  /* 0x0000004404ac723c */ /* 0x000fe20000001820 */
[----:B------:R-:W-:-:S06]  /*5140*/  IMAD.MOV.U32 R110, RZ, RZ, R211 ;  /* 0x000000ffff6e7224 */ /* 0x000fcc00078e00d3 */
[----:B------:R-:W-:Y:S01]  /*5150*/  IMAD.MOV.U32 R68, RZ, RZ, R210 ;  /* 0x000000ffff447224 */ /* 0x000fe200078e00d2 */
[----:B------:R-:W-:Y:S01]  /*5160*/  HMMA.16816.F32 R16, R8, R128, RZ ;  /* 0x000000800810723c */ /* 0x000fe200000018ff */
[----:B------:R-:W-:-:S06]  /*5170*/  MOV R69, R209 ;  /* 0x000000d100457202 */ /* 0x000fcc0000000f00 */
[----:B------:R-:W-:Y:S01]  /*5180*/  MOV R128, R48 ;  /* 0x0000003000807202 */ /* 0x000fe20000000f00 */
[----:B------:R-:W-:Y:S01]  /*5190*/  HMMA.16816.F32 R156, R4, R72, R36 ;  /* 0x00000048049c723c */ /* 0x000fe20000001824 */
[----:B------:R-:W-:-:S06]  /*51a0*/  IMAD.MOV.U32 R129, RZ, RZ, R49 ;  /* 0x000000ffff817224 */ /* 0x000fcc00078e0031 */
[----:B------:R-:W-:Y:S01]  /*51b0*/  IMAD.MOV.U32 R73, RZ, RZ, R133 ;  /* 0x000000ffff497224 */ /* 0x000fe200078e0085 */
[----:B------:R-:W-:Y:S01]  /*51c0*/  HMMA.16816.F32 R80, R4, R64, R28 ;  /* 0x000000400450723c */ /* 0x000fe2000000181c */
[----:B------:R-:W-:-:S07]  /*51d0*/  IMAD.MOV.U32 R72, RZ, RZ, R142 ;  /* 0x000000ffff487224 */ /* 0x000fce00078e008e */
[C---:B------:R-:W-:Y:S08]  /*51e0*/  HMMA.16816.F32 R120, R4.reuse, R60, R24 ;  /* 0x0000003c0478723c */ /* 0x040ff00000001818 */
[----:B------:R-:W-:Y:S08]  /*51f0*/  HMMA.16816.F32 R112, R4, R56, R20 ;  /* 0x000000380470723c */ /* 0x000ff00000001814 */
[C---:B------:R-:W-:Y:S08]  /*5200*/  HMMA.16816.F32 R40, R8.reuse, R50, RZ ;  /* 0x000000320828723c */ /* 0x040ff000000018ff */
[C---:B------:R-:W-:Y:S07]  /*5210*/  HMMA.16816.F32 R32, R8.reuse, R90, RZ ;  /* 0x0000005a0820723c */ /* 0x040fee00000018ff */
[----:B------:R-:W-:Y:S01]  /*5220*/  IMAD.MOV.U32 R90, RZ, RZ, R84 ;  /* 0x000000ffff5a7224 */ /* 0x000fe200078e0054 */
[----:B------:R-:W-:Y:S01]  /*5230*/  HMMA.16816.F32 R36, R8, R86, RZ ;  /* 0x000000560824723c */ /* 0x000fe200000018ff */
[----:B------:R-:W-:-:S07]  /*5240*/  IMAD.MOV.U32 R91, RZ, RZ, R85 ;  /* 0x000000ffff5b7224 */ /* 0x000fce00078e0055 */
[C---:B------:R-:W-:Y:S07]  /*5250*/  HMMA.16816.F32 R28, R8.reuse, R98, RZ ;  /* 0x00000062081c723c */ /* 0x040fee00000018ff */
[----:B------:R-:W-:Y:S01]  /*5260*/  IMAD.MOV.U32 R99, RZ, RZ, R104 ;  /* 0x000000ffff637224 */ /* 0x000fe200078e0068 */
[----:B------:R-:W-:Y:S01]  /*5270*/  HMMA.16816.F32 R24, R8, R102, RZ ;  /* 0x000000660818723c */ /* 0x000fe200000018ff */
[----:B------:R-:W-:Y:S01]  /*5280*/  MOV R104, R88 ;  /* 0x0000005800687202 */ /* 0x000fe20000000f00 */
[----:B------:R-:W-:Y:S01]  /*5290*/  IMAD.MOV.U32 R98, RZ, RZ, R105 ;  /* 0x000000ffff627224 */ /* 0x000fe200078e0069 */
[----:B------:R-:W-:-:S02]  /*52a0*/  MOV R88, R134 ;  /* 0x0000008600587202 */ /* 0x000fc40000000f00 */
[----:B------:R-:W-:Y:S01]  /*52b0*/  MOV R105, R101 ;  /* 0x0000006500697202 */ /* 0x000fe20000000f00 */
[----:B------:R-:W-:Y:S01]  /*52c0*/  IMAD.MOV.U32 R101, RZ, RZ, R140 ;  /* 0x000000ffff657224 */ /* 0x000fe200078e008c */
[----:B------:R-:W-:Y:S01]  /*52d0*/  MOV R103, R213 ;  /* 0x000000d500677202 */ /* 0x000fe20000000f00 */
[----:B------:R-:W-:Y:S01]  /*52e0*/  HMMA.16816.F32 R20, R8, R106, RZ ;  /* 0x0000006a0814723c */ /* 0x000fe200000018ff */
[----:B------:R-:W-:-:S06]  /*52f0*/  IMAD.MOV.U32 R102, RZ, RZ, R143 ;  /* 0x000000ffff667224 */ /* 0x000fcc00078e008f */
[----:B------:R-:W-:Y:S01]  /*5300*/  IMAD.MOV.U32 R106, RZ, RZ, R96 ;  /* 0x000000ffff6a7224 */ /* 0x000fe200078e0060 */
[----:B------:R-:W-:Y:S01]  /*5310*/  HMMA.16816.F32 R48, R8, R130, RZ ;  /* 0x000000820830723c */ /* 0x000fe200000018ff */
[----:B------:R-:W-:Y:S01]  /*5320*/  MOV R96, R212 ;  /* 0x000000d400607202 */ /* 0x000fe20000000f00 */
[----:B------:R-:W-:-:S05]  /*5330*/  IMAD.MOV.U32 R107, RZ, RZ, R139 ;  /* 0x000000ffff6b7224 */ /* 0x000fca00078e008b */
[----:B------:R-:W-:Y:S01]  /*5340*/  FFMA.FTZ R8, R177, c[0x0][0x2d0], -R3 ;  /* 0x0000b400b1087a23 */ /* 0x000fe20000010803 */
[C---:B------:R-:W-:Y:S01]  /*5350*/  HMMA.16816.F32 R64, R4.reuse, R66, R32 ;  /* 0x000000420440723c */ /* 0x040fe20000001820 */
[----:B------:R-:W-:Y:S02]  /*5360*/  IMAD.MOV.U32 R131, RZ, RZ, R100 ;  /* 0x000000ffff837224 */ /* 0x000fe400078e0064 */
[----:B------:R1:W-:Y:S01]  /*5370*/  MUFU.EX2 R210, R8 ;  /* 0x0000000800d27308 */ /* 0x0003e20000000800 */
[----:B------:R-:W-:Y:S02]  /*5380*/  IMAD.MOV.U32 R100, RZ, RZ, R208 ;  /* 0x000000ffff647224 */ /* 0x000fe400078e00d0 */
[----:B------:R-:W-:Y:S01]  /*5390*/  IMAD.MOV.U32 R130, RZ, RZ, R132 ;  /* 0x000000ffff827224 */ /* 0x000fe200078e0084 */
[----:B------:R-:W-:Y:S01]  /*53a0*/  MOV R32, R191 ;  /* 0x000000bf00207202 */ /* 0x000fe20000000f00 */
[----:B------:R-:W-:Y:S01]  /*53b0*/  IMAD.MOV.U32 R33, RZ, RZ, R190 ;  /* 0x000000ffff217224 */ /* 0x000fe200078e00be */
[----:B------:R-:W-:Y:S01]  /*53c0*/  HMMA.16816.F32 R84, R4, R92, R16 ;  /* 0x0000005c0454723c */ /* 0x000fe20000001810 */
[----:B------:R-:W-:Y:S01]  /*53d0*/  LDSM.16.MT88.4 R16, [R228+0x1100] ;  /* 0x00110000e410783b */ /* 0x000fe20000004200 */
[----:B------:R-:W-:Y:S01]  /*53e0*/  MOV R35, R188 ;  /* 0x000000bc00237202 */ /* 0x000fe20000000f00 */
[----:B------:R-:W-:-:S04]  /*53f0*/  IMAD.MOV.U32 R34, RZ, RZ, R189 ;  /* 0x000000ffff227224 */ /* 0x000fc800078e00bd */
[----:B------:R-:W-:Y:S01]  /*5400*/  MOV R93, R141 ;  /* 0x0000008d005d7202 */ /* 0x000fe20000000f00 */
[----:B------:R-:W-:Y:S01]  /*5410*/  HMMA.16816.F32 R44, R4, R78, R44 ;  /* 0x0000004e042c723c */ /* 0x000fe2000000182c */
[----:B------:R-:W-:Y:S02]  /*5420*/  IMAD.MOV.U32 R92, RZ, RZ, R163 ;  /* 0x000000ffff5c7224 */ /* 0x000fe400078e00a3 */
[----:B-1----:R-:W-:-:S04]  /*5430*/  FFMA.FTZ R8, R170, c[0x0][0x2d0], -R3 ;  /* 0x0000b400aa087a23 */ /* 0x002fc80000010803 */
[----:B------:R1:W-:Y:S01]  /*5440*/  MUFU.EX2 R211, R8 ;  /* 0x0000000800d37308 */ /* 0x0003e20000000800 */
[----:B------:R-:W-:Y:S01]  /*5450*/  HMMA.16816.F32 R40, R4, R74, R40 ;  /* 0x0000004a0428723c */ /* 0x000fe20000001828 */
[----:B------:R-:W-:Y:S01]  /*5460*/  MOV R78, R162 ;  /* 0x000000a2004e7202 */ /* 0x000fe20000000f00 */
[----:B------:R-:W-:-:S05]  /*5470*/  IMAD.MOV.U32 R79, RZ, RZ, R161 ;  /* 0x000000ffff4f7224 */ /* 0x000fca00078e00a1 */
[----:B------:R-:W-:Y:S01]  /*5480*/  IMAD.MOV.U32 R75, RZ, RZ, R160 ;  /* 0x000000ffff4b7224 */ /* 0x000fe200078e00a0 */
[----:B------:R-:W-:Y:S01]  /*5490*/  HMMA.16816.F32 R36, R4, R70, R36 ;  /* 0x000000460424723c */ /* 0x000fe20000001824 */
[----:B-1----:R-:W-:-:S07]  /*54a0*/  FFMA.FTZ R8, R169, c[0x0][0x2d0], -R3 ;  /* 0x0000b400a9087a23 */ /* 0x002fce0000010803 */
[C---:B------:R-:W-:Y:S01]  /*54b0*/  HMMA.16816.F32 R60, R4.reuse, R62, R28 ;  /* 0x0000003e043c723c */ /* 0x040fe2000000181c */
[----:B------:R-:W-:Y:S01]  /*54c0*/  LDSM.16.MT88.4 R28, [R227+0x1100] ;  /* 0x00110000e31c783b */ /* 0x000fe20000004200 */
[----:B------:R1:W-:Y:S06]  /*54d0*/  MUFU.EX2 R212, R8 ;  /* 0x0000000800d47308 */ /* 0x0003ec0000000800 */
[C---:B------:R-:W-:Y:S01]  /*54e0*/  HMMA.16816.F32 R56, R4.reuse, R58, R24 ;  /* 0x0000003a0438723c */ /* 0x040fe20000001818 */
[----:B------:R-:W2:Y:S07]  /*54f0*/  LDSM.16.MT88.4 R24, [R226+0x1100] ;  /* 0x00110000e218783b */ /* 0x000eae0000004200 */
[----:B------:R-:W-:Y:S01]  /*5500*/  HMMA.16816.F32 R52, R4, R54, R20 ;  /* 0x000000360434723c */ /* 0x000fe20000001814 */
[----:B------:R-:W3:Y:S01]  /*5510*/  LDSM.16.MT88.4 R20, [R225+0x1100] ;  /* 0x00110000e114783b */ /* 0x000ee20000004200 */
[----:B-1----:R-:W-:-:S04]  /*5520*/  FFMA.FTZ R8, R168, c[0x0][0x2d0], -R3 ;  /* 0x0000b400a8087a23 */ /* 0x002fc80000010803 */
[----:B------:R1:W4:Y:S02]  /*5530*/  MUFU.EX2 R213, R8 ;  /* 0x0000000800d57308 */ /* 0x0003240000000800 */
[----:B------:R-:W-:Y:S07]  /*5540*/  HMMA.16816.F32 R48, R4, R94, R48 ;  /* 0x0000005e0430723c */ /* 0x000fee0000001830 */
[----:B------:R-:W-:Y:S02]  /*5550*/  FFMA.FTZ R4, R182, c[0x0][0x2d0], -R13 ;  /* 0x0000b400b6047a23 */ /* 0x000fe4000001080d */
[----:B-1----:R-:W-:Y:S01]  /*5560*/  FFMA.FTZ R8, R179, c[0x0][0x2d0], -R0 ;  /* 0x0000b400b3087a23 */ /* 0x002fe20000010800 */
[----:B----4-:R-:W-:-:S03]  /*5570*/  F2FP.PACK_AB R10, R213, R212 ;  /* 0x000000d4d50a723e */ /* 0x010fc600000000ff */
[----:B------:R1:W-:Y:S02]  /*5580*/  MUFU.EX2 R190, R8 ;  /* 0x0000000800be7308 */ /* 0x0003e40000000800 */
[----:B-1----:R-:W-:-:S06]  /*5590*/  FFMA.FTZ R8, R178, c[0x0][0x2d0], -R0 ;  /* 0x0000b400b2087a23 */ /* 0x002fcc0000010800 */
[----:B------:R1:W4:Y:S02]  /*55a0*/  MUFU.EX2 R191, R8 ;  /* 0x0000000800bf7308 */ /* 0x0003240000000800 */
[----:B-1----:R-:W-:Y:S01]  /*55b0*/  FFMA.FTZ R8, R171, c[0x0][0x2d0], -R0 ;  /* 0x0000b400ab087a23 */ /* 0x002fe20000010800 */
[----:B----4-:R-:W-:-:S05]  /*55c0*/  F2FP.PACK_AB R9, R191, R190 ;  /* 0x000000bebf09723e */ /* 0x010fca00000000ff */
[----:B------:R1:W-:Y:S02]  /*55d0*/  MUFU.EX2 R208, R8 ;  /* 0x0000000800d07308 */ /* 0x0003e40000000800 */
[----:B-1----:R-:W-:-:S06]  /*55e0*/  FFMA.FTZ R8, R138, c[0x0][0x2d0], -R0 ;  /* 0x0000b4008a087a23 */ /* 0x002fcc0000010800 */
[----:B------:R1:W-:Y:S08]  /*55f0*/  MUFU.EX2 R138, R4 ;  /* 0x00000004008a7308 */ /* 0x0003f00000000800 */
[----:B------:R4:W2:Y:S01]  /*5600*/  MUFU.EX2 R209, R8 ;  /* 0x0000000800d17308 */ /* 0x0008a20000000800 */
[----:B-1----:R-:W-:-:S07]  /*5610*/  FFMA.FTZ R4, R183, c[0x0][0x2d0], -R13 ;  /* 0x0000b400b7047a23 */ /* 0x002fce000001080d */
[----:B------:R1:W1:Y:S01]  /*5620*/  MUFU.EX2 R139, R4 ;  /* 0x00000004008b7308 */ /* 0x0002620000000800 */
[----:B----4-:R-:W-:Y:S01]  /*5630*/  FFMA.FTZ R8, R181, c[0x0][0x2d0], -R13 ;  /* 0x0000b400b5087a23 */ /* 0x010fe2000001080d */
[----:B--2---:R-:W-:-:S06]  /*5640*/  F2FP.PACK_AB R11, R209, R208 ;  /* 0x000000d0d10b723e */ /* 0x004fcc00000000ff */
[----:B------:R2:W-:Y:S01]  /*5650*/  MUFU.EX2 R188, R8 ;  /* 0x0000000800bc7308 */ /* 0x0005e20000000800 */
[----:B-1----:R-:W-:Y:S01]  /*5660*/  FFMA.FTZ R4, R186, c[0x0][0x2d0], -R12 ;  /* 0x0000b400ba047a23 */ /* 0x002fe2000001080c */
[----:B------:R-:W-:-:S06]  /*5670*/  F2FP.PACK_AB R6, R139, R138 ;  /* 0x0000008a8b06723e */ /* 0x000fcc00000000ff */
[----:B------:R1:W-:Y:S01]  /*5680*/  MUFU.EX2 R132, R4 ;  /* 0x0000000400847308 */ /* 0x0003e20000000800 */
[----:B--2---:R-:W-:-:S07]  /*5690*/  FFMA.FTZ R8, R180, c[0x0][0x2d0], -R13 ;  /* 0x0000b400b4087a23 */ /* 0x004fce000001080d */
[----:B------:R2:W-:Y:S01]  /*56a0*/  MUFU.EX2 R189, R8 ;  /* 0x0000000800bd7308 */ /* 0x0005e20000000800 */
[----:B-1----:R-:W-:-:S07]  /*56b0*/  FFMA.FTZ R4, R185, c[0x0][0x2d0], -R12 ;  /* 0x0000b400b9047a23 */ /* 0x002fce000001080c */
[----:B------:R1:W4:Y:S01]  /*56c0*/  MUFU.EX2 R133, R4 ;  /* 0x0000000400857308 */ /* 0x0003220000000800 */
[----:B--2---:R-:W-:-:S07]  /*56d0*/  F2FP.PACK_AB R8, R211, R210 ;  /* 0x000000d2d308723e */ /* 0x004fce00000000ff */
[----:B------:R-:W-:Y:S01]  /*56e0*/  HMMA.16816.F32 R156, R8, R24, R156 ;  /* 0x00000018089c723c */ /* 0x000fe2000000189c */
[----:B-1----:R-:W-:Y:S01]  /*56f0*/  FFMA.FTZ R4, R184, c[0x0][0x2d0], -R12 ;  /* 0x0000b400b8047a23 */ /* 0x002fe2000001080c */
[----:B----4-:R-:W-:-:S06]  /*5700*/  F2FP.PACK_AB R5, R133, R132 ;  /* 0x000000848505723e */ /* 0x010fcc00000000ff */
[C---:B------:R-:W-:Y:S01]  /*5710*/  HMMA.16816.F32 R40, R8.reuse, R26, R40 ;  /* 0x0000001a0828723c */ /* 0x040fe20000001828 */
[----:B------:R1:W-:Y:S07]  /*5720*/  MUFU.EX2 R134, R4 ;  /* 0x0000000400867308 */ /* 0x0003ee0000000800 */
[C---:B---3--:R-:W-:Y:S08]  /*5730*/  HMMA.16816.F32 R144, R8.reuse, R20, R144 ;  /* 0x000000140890723c */ /* 0x048ff00000001890 */
[----:B------:R-:W-:Y:S01]  /*5740*/  HMMA.16816.F32 R44, R8, R22, R44 ;  /* 0x00000016082c723c */ /* 0x000fe2000000182c */
[----:B-1----:R-:W-:-:S04]  /*5750*/  FFMA.FTZ R4, R176, c[0x0][0x2d0], -R12 ;  /* 0x0000b400b0047a23 */ /* 0x002fc8000001080c */
[----:B------:R1:W2:Y:S03]  /*5760*/  MUFU.EX2 R77, R4 ;  /* 0x00000004004d7308 */ /* 0x0002a60000000800 */
[C---:B------:R-:W-:Y:S08]  /*5770*/  HMMA.16816.F32 R172, R8.reuse, R16, R172 ;  /* 0x0000001008ac723c */ /* 0x040ff000000018ac */
[----:B------:R-:W-:Y:S01]  /*5780*/  HMMA.16816.F32 R36, R8, R18, R36 ;  /* 0x000000120824723c */ /* 0x000fe20000001824 */
[----:B-1----:R-:W-:-:S02]  /*5790*/  F2FP.PACK_AB R4, R189, R188 ;  /* 0x000000bcbd04723e */ /* 0x002fc400000000ff */
[----:B--2---:R-:W-:-:S07]  /*57a0*/  F2FP.PACK_AB R7, R77, R134 ;  /* 0x000000864d07723e */ /* 0x004fce00000000ff */
[C---:B------:R-:W-:Y:S07]  /*57b0*/  HMMA.16816.F32 R176, R4.reuse, R16, R32 ;  /* 0x0000001004b0723c */ /* 0x040fee0000001820 */
[----:B------:R-:W-:Y:S01]  /*57c0*/  IMAD.MOV.U32 R32, RZ, RZ, R75 ;  /* 0x000000ffff207224 */ /* 0x000fe200078e004b */
[----:B------:R-:W-:Y:S01]  /*57d0*/  MOV R33, R78 ;  /* 0x0000004e00217202 */ /* 0x000fe20000000f00 */
[----:B------:R-:W-:Y:S01]  /*57e0*/  IMAD.MOV.U32 R78, RZ, RZ, R130 ;  /* 0x000000ffff4e7224 */ /* 0x000fe200078e0082 */
[----:B------:R-:W-:Y:S01]  /*57f0*/  MOV R75, R93 ;  /* 0x0000005d004b7202 */ /* 0x000fe20000000f00 */
[----:B------:R-:W-:Y:S01]  /*5800*/  IMAD.MOV.U32 R93, RZ, RZ, R129 ;  /* 0x000000ffff5d7224 */ /* 0x000fe200078e0081 */
[----:B------:R-:W-:Y:S01]  /*5810*/  MOV R129, R101 ;  /* 0x0000006500817202 */ /* 0x000fe20000000f00 */
[----:B------:R-:W-:Y:S01]  /*5820*/  IMAD.MOV.U32 R34, RZ, RZ, R79 ;  /* 0x000000ffff227224 */ /* 0x000fe200078e004f */
[----:B------:R-:W-:Y:S01]  /*5830*/  HMMA.16816.F32 R160, R4, R24, R200 ;  /* 0x0000001804a0723c */ /* 0x000fe200000018c8 */
[----:B------:R-:W-:Y:S01]  /*5840*/  IMAD.MOV.U32 R130, RZ, RZ, R98 ;  /* 0x000000ffff827224 */ /* 0x000fe200078e0062 */
[----:B------:R-:W-:Y:S01]  /*5850*/  MOV R98, R68 ;  /* 0x0000004400627202 */ /* 0x000fe20000000f00 */
[----:B------:R-:W-:Y:S01]  /*5860*/  IMAD.MOV.U32 R35, RZ, RZ, R92 ;  /* 0x000000ffff237224 */ /* 0x000fe200078e005c */
[----:B------:R-:W-:Y:S01]  /*5870*/  MOV R92, R128 ;  /* 0x00000080005c7202 */ /* 0x000fe20000000f00 */
[----:B------:R-:W-:-:S02]  /*5880*/  IMAD.MOV.U32 R79, RZ, RZ, R131 ;  /* 0x000000ffff4f7224 */ /* 0x000fc400078e0083 */
[----:B------:R-:W-:Y:S01]  /*5890*/  IMAD.MOV.U32 R101, RZ, RZ, R229 ;  /* 0x000000ffff657224 */ /* 0x000fe200078e00e5 */
[C---:B------:R-:W-:Y:S01]  /*58a0*/  HMMA.16816.F32 R164, R4.reuse, R26, R164 ;  /* 0x0000001a04a4723c */ /* 0x040fe200000018a4 */
[----:B------:R-:W-:Y:S01]  /*58b0*/  IMAD.MOV.U32 R131, RZ, RZ, R69 ;  /* 0x000000ffff837224 */ /* 0x000fe200078e0045 */
[----:B------:R-:W2:Y:S01]  /*58c0*/  LDL.LU R229, [R1+0x90] ;  /* 0x0000900001e57983 */ /* 0x000ea20000300800 */
[----:B------:R-:W-:Y:S01]  /*58d0*/  IMAD.MOV.U32 R68, RZ, RZ, R135 ;  /* 0x000000ffff447224 */ /* 0x000fe200078e0087 */
[----:B------:R-:W-:Y:S01]  /*58e0*/  MOV R69, R230 ;  /* 0x000000e600457202 */ /* 0x000fe20000000f00 */
[----:B------:R-:W-:Y:S01]  /*58f0*/  IMAD.MOV.U32 R128, RZ, RZ, R100 ;  /* 0x000000ffff807224 */ /* 0x000fe200078e0064 */
[----:B------:R1:W5:Y:S01]  /*5900*/  LDL.LU R135, [R1+0x8c] ;  /* 0x00008c0001877983 */ /* 0x0003620000300800 */
[----:B------:R-:W-:Y:S01]  /*5910*/  IMAD.MOV.U32 R100, RZ, RZ, R231 ;  /* 0x000000ffff647224 */ /* 0x000fe200078e00e7 */
[C---:B------:R-:W-:Y:S02]  /*5920*/  HMMA.16816.F32 R140, R4.reuse, R20, R196 ;  /* 0x00000014048c723c */ /* 0x040fe400000018c4 */
[----:B------:R-:W3:Y:S04]  /*5930*/  LDL.LU R230, [R1+0x88] ;  /* 0x0000880001e67983 */ /* 0x000ee80000300800 */
[----:B------:R-:W4:Y:S02]  /*5940*/  LDL.LU R231, [R1+0x84] ;  /* 0x0000840001e77983 */ /* 0x000f240000300800 */
[----:B------:R-:W-:Y:S02]  /*5950*/  HMMA.16816.F32 R148, R4, R22, R148 ;  /* 0x000000160494723c */ /* 0x000fe40000001894 */
[----:B------:R-:W1:Y:S06]  /*5960*/  LDSM.16.MT88.4 R24, [R225+0x3100] ;  /* 0x00310000e118783b */ /* 0x000e6c0000004200 */
[----:B------:R-:W-:Y:S01]  /*5970*/  HMMA.16816.F32 R20, R8, R28, R80 ;  /* 0x0000001c0814723c */ /* 0x000fe20000001850 */
[----:B------:R-:W-:Y:S01]  /*5980*/  IMAD.MOV.U32 R74, RZ, RZ, R75 ;  /* 0x000000ffff4a7224 */ /* 0x000fe200078e004b */
[----:B------:R-:W-:Y:S01]  /*5990*/  MOV R75, R78 ;  /* 0x0000004e004b7202 */ /* 0x000fe20000000f00 */
[----:B------:R-:W-:Y:S01]  /*59a0*/  IMAD.MOV.U32 R70, RZ, RZ, R79 ;  /* 0x000000ffff467224 */ /* 0x000fe200078e004f */
[----:B------:R-:W-:Y:S01]  /*59b0*/  MOV R78, R93 ;  /* 0x0000005d004e7202 */ /* 0x000fe20000000f00 */
[----:B------:R-:W-:-:S02]  /*59c0*/  IMAD.MOV.U32 R71, RZ, RZ, R92 ;  /* 0x000000ffff477224 */ /* 0x000fc400078e005c */
[----:B------:R-:W-:Y:S01]  /*59d0*/  IMAD.MOV.U32 R79, RZ, RZ, R130 ;  /* 0x000000ffff4f7224 */ /* 0x000fe200078e0082 */
[----:B------:R-:W-:Y:S01]  /*59e0*/  HMMA.16816.F32 R180, R4, R18, R124 ;  /* 0x0000001204b4723c */ /* 0x000fe2000000187c */
[----:B------:R-:W-:Y:S01]  /*59f0*/  IMAD.MOV.U32 R92, RZ, RZ, R131 ;  /* 0x000000ffff5c7224 */ /* 0x000fe200078e0083 */
[----:B------:R-:W-:Y:S01]  /*5a00*/  MOV R93, R128 ;  /* 0x00000080005d7202 */ /* 0x000fe20000000f00 */
[----:B------:R-:W-:-:S05]  /*5a10*/  IMAD.MOV.U32 R130, RZ, RZ, R129 ;  /* 0x000000ffff827224 */ /* 0x000fca00078e0081 */
[----:B------:R-:W-:Y:S01]  /*5a20*/  HMMA.16816.F32 R196, R4, R28, R32 ;  /* 0x0000001c04c4723c */ /* 0x000fe20000001820 */
[----:B------:R-:W-:Y:S01]  /*5a30*/  IMAD.MOV.U32 R131, RZ, RZ, R68 ;  /* 0x000000ffff837224 */ /* 0x000fe200078e0044 */
[----:B------:R-:W-:Y:S01]  /*5a40*/  MOV R82, R77 ;  /* 0x0000004d00527202 */ /* 0x000fe20000000f00 */
[----:B------:R-:W-:Y:S01]  /*5a50*/  IMAD.MOV.U32 R129, RZ, RZ, R242 ;  /* 0x000000ffff817224 */ /* 0x000fe200078e00f2 */
[----:B------:R-:W-:Y:S01]  /*5a60*/  MOV R128, R69 ;  /* 0x0000004500807202 */ /* 0x000fe20000000f00 */
[----:B------:R-:W-:Y:S02]  /*5a70*/  LDSM.16.MT88.4 R16, [R228+0x3100] ;  /* 0x00310000e410783b */ /* 0x000fe40000004200 */
[----:B------:R-:W-:Y:S01]  /*5a80*/  IMAD.MOV.U32 R35, RZ, RZ, R78 ;  /* 0x000000ffff237224 */ /* 0x000fe200078e004e */
[----:B------:R-:W-:Y:S01]  /*5a90*/  MOV R125, R23 ;  /* 0x00000017007d7202 */ /* 0x000fe20000000f00 */
        /* <DEDUP_REMOVED lines=14> */
[----:B------:R-:W-:-:S02]  /*5b80*/  IMAD.MOV.U32 R103, RZ, RZ, R240 ;  /* 0x000000ffff677224 */ /* 0x000fc400078e00f0 */
[----:B------:R-:W-:Y:S02]  /*5b90*/  IMAD.MOV.U32 R15, RZ, RZ, R239 ;  /* 0x000000ffff0f7224 */ /* 0x000fe400078e00ef */
[----:B------:R-:W-:Y:S01]  /*5ba0*/  IMAD.MOV.U32 R202, RZ, RZ, R35 ;  /* 0x000000ffffca7224 */ /* 0x000fe200078e0023 */
[----:B------:R-:W-:Y:S01]  /*5bb0*/  MOV R35, R71 ;  /* 0x0000004700237202 */ /* 0x000fe20000000f00 */
[----:B------:R-:W-:Y:S02]  /*5bc0*/  IMAD.MOV.U32 R102, RZ, RZ, R241 ;  /* 0x000000ffff667224 */ /* 0x000fe400078e00f1 */
[----:B------:R-:W-:Y:S02]  /*5bd0*/  IMAD.MOV.U32 R127, RZ, RZ, R21 ;  /* 0x000000ffff7f7224 */ /* 0x000fe400078e0015 */
[----:B------:R-:W-:Y:S02]  /*5be0*/  IMAD.MOV.U32 R126, RZ, RZ, R22 ;  /* 0x000000ffff7e7224 */ /* 0x000fe400078e0016 */
[----:B------:R-:W-:-:S02]  /*5bf0*/  IMAD.MOV.U32 R124, RZ, RZ, R20 ;  /* 0x000000ffff7c7224 */ /* 0x000fc400078e0014 */
[----:B------:R-:W-:Y:S01]  /*5c00*/  IMAD.MOV.U32 R203, RZ, RZ, R70 ;  /* 0x000000ffffcb7224 */ /* 0x000fe200078e0046 */
[----:B------:R-:W1:Y:S01]  /*5c10*/  LDSM.16.MT88.4 R20, [R226+0x3100] ;  /* 0x00310000e214783b */ /* 0x000e620000004200 */
[----:B------:R-:W-:Y:S01]  /*5c20*/  IMAD.MOV.U32 R71, RZ, RZ, R79 ;  /* 0x000000ffff477224 */ /* 0x000fe200078e004f */
[----:B------:R-:W-:Y:S01]  /*5c30*/  MOV R79, R238 ;  /* 0x000000ee004f7202 */ /* 0x000fe20000000f00 */
[----:B------:R-:W-:Y:S01]  /*5c40*/  IMAD.MOV.U32 R34, RZ, RZ, R76 ;  /* 0x000000ffff227224 */ /* 0x000fe200078e004c */
[----:B------:R-:W-:Y:S01]  /*5c50*/  MOV R76, R232 ;  /* 0x000000e8004c7202 */ /* 0x000fe20000000f00 */
[----:B------:R-:W-:Y:S02]  /*5c60*/  IMAD.MOV.U32 R70, RZ, RZ, R78 ;  /* 0x000000ffff467224 */ /* 0x000fe400078e004e */
[----:B------:R-:W-:Y:S01]  /*5c70*/  IMAD.MOV.U32 R200, RZ, RZ, R33 ;  /* 0x000000ffffc87224 */ /* 0x000fe200078e0021 */
[----:B------:R-:W-:Y:S01]  /*5c80*/  MOV R33, R103 ;  /* 0x0000006700217202 */ /* 0x000fe20000000f00 */
[----:B------:R-:W-:-:S02]  /*5c90*/  IMAD.MOV.U32 R78, RZ, RZ, R15 ;  /* 0x000000ffff4e7224 */ /* 0x000fc400078e000f */
[----:B------:R-:W-:Y:S02]  /*5ca0*/  IMAD.MOV.U32 R32, RZ, RZ, R102 ;  /* 0x000000ffff207224 */ /* 0x000fe400078e0066 */
[----:B------:R-:W-:Y:S02]  /*5cb0*/  IMAD.MOV.U32 R185, RZ, RZ, R78 ;  /* 0x000000ffffb97224 */ /* 0x000fe400078e004e */
[----:B------:R-:W-:Y:S02]  /*5cc0*/  IMAD.MOV.U32 R184, RZ, RZ, R79 ;  /* 0x000000ffffb87224 */ /* 0x000fe400078e004f */
[----:B------:R-:W-:Y:S01]  /*5cd0*/  IMAD.MOV.U32 R81, RZ, RZ, R76 ;  /* 0x000000ffff517224 */ /* 0x000fe200078e004c */
[----:B------:R-:W-:Y:S01]  /*5ce0*/  MOV R186, R34 ;  /* 0x0000002200ba7202 */ /* 0x000fe20000000f00 */
[----:B-1----:R-:W-:Y:S01]  /*5cf0*/  HMMA.16816.F32 R76, R4, R26, R248 ;  /* 0x0000001a044c723c */ /* 0x002fe200000018f8 */
[----:B------:R-:W-:Y:S02]  /*5d00*/  IMAD.MOV.U32 R168, RZ, RZ, R32 ;  /* 0x000000ffffa87224 */ /* 0x000fe400078e0020 */
[----:B------:R-:W-:-:S04]  /*5d10*/  IMAD.MOV.U32 R171, RZ, RZ, R33 ;  /* 0x000000ffffab7224 */ /* 0x000fc800078e0021 */
[----:B------:R-:W-:Y:S02]  /*5d20*/  IMAD.MOV.U32 R249, RZ, RZ, R35 ;  /* 0x000000fffff97224 */ /* 0x000fe400078e0023 */
[----:B------:R-:W1:Y:S01]  /*5d30*/  LDSM.16.MT88.4 R32, [R227+0x3100] ;  /* 0x00310000e320783b */ /* 0x000e620000004200 */
[----:B------:R-:W-:Y:S02]  /*5d40*/  IMAD.MOV.U32 R68, RZ, RZ, R100 ;  /* 0x000000ffff447224 */ /* 0x000fe400078e0064 */
[----:B------:R-:W-:Y:S01]  /*5d50*/  IMAD.MOV.U32 R69, RZ, RZ, R14 ;  /* 0x000000ffff457224 */ /* 0x000fe200078e000e */
[----:B------:R-:W-:Y:S01]  /*5d60*/  MOV R250, R92 ;  /* 0x0000005c00fa7202 */ /* 0x000fe20000000f00 */
[----:B------:R-:W-:Y:S02]  /*5d70*/  IMAD.MOV.U32 R251, RZ, RZ, R93 ;  /* 0x000000fffffb7224 */ /* 0x000fe400078e005d */
[----:B------:R-:W-:Y:S07]  /*5d80*/  HMMA.16816.F32 R92, R4, R22, R220 ;  /* 0x00000016045c723c */ /* 0x000fee00000018dc */
[----:B------:R-:W-:Y:S01]  /*5d90*/  IMAD.MOV.U32 R220, RZ, RZ, R70 ;  /* 0x000000ffffdc7224 */ /* 0x000fe200078e0046 */
[----:B------:R-:W-:Y:S01]  /*5da0*/  MOV R221, R71 ;  /* 0x0000004700dd7202 */ /* 0x000fe20000000f00 */
[----:B------:R-:W-:-:S02]  /*5db0*/  IMAD.MOV.U32 R222, RZ, RZ, R68 ;  /* 0x000000ffffde7224 */ /* 0x000fc400078e0044 */
[----:B------:R-:W-:Y:S01]  /*5dc0*/  IMAD.MOV.U32 R223, RZ, RZ, R69 ;  /* 0x000000ffffdf7224 */ /* 0x000fe200078e0045 */
[C---:B------:R-:W-:Y:S08]  /*5dd0*/  HMMA.16816.F32 R72, R4.reuse, R24, R72 ;  /* 0x000000180448723c */ /* 0x040ff00000001848 */
[C---:B------:R-:W-:Y:S08]  /*5de0*/  HMMA.16816.F32 R88, R4.reuse, R20, R88 ;  /* 0x000000140458723c */ /* 0x040ff00000001858 */
[C---:B------:R-:W-:Y:S08]  /*5df0*/  HMMA.16816.F32 R104, R4.reuse, R16, R104 ;  /* 0x000000100468723c */ /* 0x040ff00000001868 */
[C---:B------:R-:W-:Y:S08]  /*5e00*/  HMMA.16816.F32 R200, R4.reuse, R30, R200 ;  /* 0x0000001e04c8723c */ /* 0x040ff000000018c8 */
[C---:B------:R-:W-:Y:S08]  /*5e10*/  HMMA.16816.F32 R68, R4.reuse, R18, R152 ;  /* 0x000000120444723c */ /* 0x040ff00000001898 */
[----:B-1----:R-:W-:Y:S01]  /*5e20*/  HMMA.16816.F32 R220, R4, R32, R220 ;  /* 0x0000002004dc723c */ /* 0x002fe200000018dc */
[----:B------:R-:W-:Y:S01]  /*5e30*/  MOV R153, R249 ;  /* 0x000000f900997202 */ /* 0x000fe20000000f00 */
[----:B------:R-:W-:-:S02]  /*5e40*/  IMAD.MOV.U32 R155, RZ, RZ, R250 ;  /* 0x000000ffff9b7224 */ /* 0x000fc400078e00fa */
[----:B------:R-:W-:-:S04]  /*5e50*/  IMAD.MOV.U32 R154, RZ, RZ, R251 ;  /* 0x000000ffff9a7224 */ /* 0x000fc800078e00fb */
[----:B------:R-:W-:Y:S07]  /*5e60*/  HMMA.16816.F32 R216, R4, R34, R216 ;  /* 0x0000002204d8723c */ /* 0x000fee00000018d8 */
[----:B------:R-:W-:Y:S01]  /*5e70*/  FFMA.FTZ R4, R214, c[0x0][0x2d0], -R3 ;  /* 0x0000b400d6047a23 */ /* 0x000fe20000010803 */
[----:B------:R-:W-:Y:S01]  /*5e80*/  HMMA.16816.F32 R248, R8, R30, R64 ;  /* 0x0000001e08f8723c */ /* 0x000fe20000001840 */
[----:B------:R-:W-:-:S07]  /*5e90*/  IMAD.MOV.U32 R102, RZ, RZ, R234 ;  /* 0x000000ffff667224 */ /* 0x000fce00078e00ea */
[----:B------:R-:W-:Y:S01]  /*5ea0*/  HMMA.16816.F32 R64, R8, R24, R120 ;  /* 0x000000180840723c */ /* 0x000fe20000001878 */
[----:B------:R1:W-:Y:S01]  /*5eb0*/  MUFU.EX2 R24, R4 ;  /* 0x0000000400187308 */ /* 0x0003e20000000800 */
[----:B------:R-:W-:-:S06]  /*5ec0*/  MOV R28, R102 ;  /* 0x00000066001c7202 */ /* 0x000fcc0000000f00 */
[----:B------:R-:W-:Y:S01]  /*5ed0*/  HMMA.16816.F32 R60, R8, R26, R60 ;  /* 0x0000001a083c723c */ /* 0x000fe2000000183c */
[----:B-1----:R-:W-:-:S04]  /*5ee0*/  FFMA.FTZ R4, R207, c[0x0][0x2d0], -R3 ;  /* 0x0000b400cf047a23 */ /* 0x002fc80000010803 */
[----:B------:R1:W1:Y:S01]  /*5ef0*/  MUFU.EX2 R25, R4 ;  /* 0x0000000400197308 */ /* 0x0002620000000800 */
[----:B------:R-:W-:Y:S01]  /*5f00*/  MOV R123, R153 ;  /* 0x00000099007b7202 */ /* 0x000fe20000000f00 */
[----:B------:R-:W-:Y:S02]  /*5f10*/  IMAD.MOV.U32 R153, RZ, RZ, R28 ;  /* 0x000000ffff997224 */ /* 0x000fe400078e001c */
[--C-:B-1----:R-:W-:Y:S02]  /*5f20*/  FFMA.FTZ R4, R206, c[0x0][0x2d0], -R3.reuse ;  /* 0x0000b400ce047a23 */ /* 0x102fe40000010803 */
[----:B------:R-:W-:-:S04]  /*5f30*/  FFMA.FTZ R3, R205, c[0x0][0x2d0], -R3 ;  /* 0x0000b400cd037a23 */ /* 0x000fc80000010803 */
[----:B------:R1:W-:Y:S01]  /*5f40*/  MUFU.EX2 R26, R3 ;  /* 0x00000003001a7308 */ /* 0x0003e20000000800 */
[----:B------:R-:W-:Y:S01]  /*5f50*/  HMMA.16816.F32 R56, R8, R22, R56 ;  /* 0x000000160838723c */ /* 0x000fe20000001838 */
[----:B------:R-:W-:Y:S01]  /*5f60*/  IMAD.MOV.U32 R103, RZ, RZ, R233 ;  /* 0x000000ffff677224 */ /* 0x000fe200078e00e9 */
[----:B------:R-:W-:Y:S02]  /*5f70*/  MOV R100, R244 ;  /* 0x000000f400647202 */ /* 0x000fe40000000f00 */
[----:B------:R-:W-:Y:S01]  /*5f80*/  MOV R152, R98 ;  /* 0x0000006200987202 */ /* 0x000fe20000000f00 */
[----:B-1----:R-:W-:-:S03]  /*5f90*/  FFMA.FTZ R3, R195, c[0x0][0x2d0], -R0 ;  /* 0x0000b400c3037a23 */ /* 0x002fc60000010800 */
[C---:B------:R-:W-:Y:S01]  /*5fa0*/  HMMA.16816.F32 R52, R8.reuse, R18, R52 ;  /* 0x000000120834723c */ /* 0x040fe20000001834 */
[----:B------:R-:W-:Y:S02]  /*5fb0*/  IMAD.MOV.U32 R80, RZ, RZ, R103 ;  /* 0x000000ffff507224 */ /* 0x000fe400078e0067 */
[----:B------:R-:W-:Y:S02]  /*5fc0*/  IMAD.MOV.U32 R169, RZ, RZ, R129 ;  /* 0x000000ffffa97224 */ /* 0x000fe400078e0081 */
[----:B------:R-:W-:Y:S01]  /*5fd0*/  IMAD.MOV.U32 R14, RZ, RZ, R243 ;  /* 0x000000ffff0e7224 */ /* 0x000fe200078e00f3 */
[----:B------:R-:W-:Y:S01]  /*5fe0*/  MOV R170, R128 ;  /* 0x0000008000aa7202 */ /* 0x000fe20000000f00 */
[----:B------:R-:W-:Y:S01]  /*5ff0*/  IMAD.MOV.U32 R103, RZ, RZ, R224 ;  /* 0x000000ffff677224 */ /* 0x000fe200078e00e0 */
[----:B------:R-:W-:Y:S01]  /*6000*/  MOV R15, R235 ;  /* 0x000000eb000f7202 */ /* 0x000fe20000000f00 */
[----:B------:R-:W-:Y:S02]  /*6010*/  IMAD.MOV.U32 R98, RZ, RZ, R100 ;  /* 0x000000ffff627224 */ /* 0x000fe400078e0064 */
[----:B----4-:R-:W-:Y:S01]  /*6020*/  IMAD.MOV.U32 R29, RZ, RZ, R231 ;  /* 0x000000ffff1d7224 */ /* 0x010fe200078e00e7 */
[----:B--2---:R-:W-:Y:S01]  /*6030*/  MOV R102, R229 ;  /* 0x000000e500667202 */ /* 0x004fe20000000f00 */
[----:B---3--:R-:W-:Y:S01]  /*6040*/  IMAD.MOV.U32 R83, RZ, RZ, R230 ;  /* 0x000000ffff537224 */ /* 0x008fe200078e00e6 */
[----:B------:R-:W-:Y:S01]  /*6050*/  MUFU.EX2 R27, R4 ;  /* 0x00000004001b7308 */ /* 0x000fe20000000800 */
[----:B------:R-:W-:Y:S01]  /*6060*/  IMAD.MOV.U32 R122, RZ, RZ, R29 ;  /* 0x000000ffff7a7224 */ /* 0x000fe200078e001d */
[----:B------:R-:W-:Y:S01]  /*6070*/  HMMA.16816.F32 R48, R8, R34, R48 ;  /* 0x000000220830723c */ /* 0x000fe20000001830 */
[----:B------:R1:W5:Y:S01]  /*6080*/  LDL.LU R244, [R1+0x80] ;  /* 0x0000800001f47983 */ /* 0x0003620000300800 */
[----:B------:R-:W-:-:S06]  /*6090*/  MOV R5, R83 ;  /* 0x0000005300057202 */ /* 0x000fcc0000000f00 */
[C---:B------:R-:W-:Y:S01]  /*60a0*/  HMMA.16816.F32 R28, R8.reuse, R20, R112 ;  /* 0x00000014081c723c */ /* 0x040fe20000001870 */
[----:B------:R2:W-:Y:S01]  /*60b0*/  MUFU.EX2 R20, R3 ;  /* 0x0000000300147308 */ /* 0x0005e20000000800 */
[----:B------:R-:W-:Y:S01]  /*60c0*/  IMAD.MOV.U32 R6, RZ, RZ, R102 ;  /* 0x000000ffff067224 */ /* 0x000fe200078e0066 */
[----:B------:R-:W-:Y:S01]  /*60d0*/  MOV R83, R101 ;  /* 0x0000006500537202 */ /* 0x000fe20000000f00 */
[----:B------:R-:W-:Y:S01]  /*60e0*/  IMAD.MOV.U32 R7, RZ, RZ, R103 ;  /* 0x000000ffff077224 */ /* 0x000fe200078e0067 */
[----:B------:R1:W5:Y:S01]  /*60f0*/  LDL.LU R243, [R1+0x7c] ;  /* 0x00007c0001f37983 */ /* 0x0003620000300800 */
[----:B--2---:R-:W-:Y:S02]  /*6100*/  FFMA.FTZ R3, R194, c[0x0][0x2d0], -R0 ;  /* 0x0000b400c2037a23 */ /* 0x004fe40000010800 */
[----:B------:R-:W-:Y:S01]  /*6110*/  HMMA.16816.F32 R100, R8, R16, R116 ;  /* 0x000000100864723c */ /* 0x000fe20000001874 */
[----:B------:R-:W-:Y:S01]  /*6120*/  IMAD.MOV.U32 R129, RZ, RZ, R236 ;  /* 0x000000ffff817224 */ /* 0x000fe200078e00ec */
[----:B------:R1:W5:Y:S01]  /*6130*/  LDL.LU R242, [R1+0x78] ;  /* 0x0000780001f27983 */ /* 0x0003620000300800 */
[----:B------:R2:W3:Y:S01]  /*6140*/  MUFU.EX2 R22, R3 ;  /* 0x0000000300167308 */ /* 0x0004e20000000800 */
[----:B------:R-:W-:-:S02]  /*6150*/  IMAD.MOV.U32 R128, RZ, RZ, R237 ;  /* 0x000000ffff807224 */ /* 0x000fc400078e00ed */
[----:B------:R-:W-:Y:S01]  /*6160*/  IMAD.MOV.U32 R34, RZ, RZ, R97 ;  /* 0x000000ffff227224 */ /* 0x000fe200078e0061 */
[----:B------:R1:W5:Y:S01]  /*6170*/  LDL.LU R241, [R1+0x74] ;  /* 0x0000740001f17983 */ /* 0x0003620000300800 */
[--C-:B--2---:R-:W-:Y:S01]  /*6180*/  FFMA.FTZ R3, R193, c[0x0][0x2d0], -R0.reuse ;  /* 0x0000b400c1037a23 */ /* 0x104fe20000010800 */
[----:B------:R-:W-:Y:S01]  /*6190*/  HMMA.16816.F32 R116, R8, R32, R84 ;  /* 0x000000200874723c */ /* 0x000fe20000001854 */
[----:B------:R-:W-:Y:S01]  /*61a0*/  FFMA.FTZ R0, R187, c[0x0][0x2d0], -R0 ;  /* 0x0000b400bb007a23 */ /* 0x000fe20000010800 */
[----:B------:R1:W5:Y:S03]  /*61b0*/  LDL.LU R240, [R1+0x70] ;  /* 0x0000700001f07983 */ /* 0x0003660000300800 */
[----:B------:R2:W-:Y:S01]  /*61c0*/  MUFU.EX2 R21, R0 ;  /* 0x0000000000157308 */ /* 0x0005e20000000800 */
[----:B------:R-:W-:-:S07]  /*61d0*/  IMAD.MOV.U32 R207, RZ, RZ, R128 ;  /* 0x000000ffffcf7224 */ /* 0x000fce00078e0080 */
[----:B------:R-:W4:Y:S01]  /*61e0*/  MUFU.EX2 R23, R3 ;  /* 0x0000000300177308 */ /* 0x000f220000000800 */
[----:B------:R-:W-:Y:S02]  /*61f0*/  FADD.FTZ R11, R109, R108 ;  /* 0x0000006c6d0b7221 */ /* 0x000fe40000010000 */
[----:B------:R-:W-:Y:S01]  /*6200*/  IMAD.MOV.U32 R35, RZ, RZ, R110 ;  /* 0x000000ffff237224 */ /* 0x000fe200078e006e */
[----:B------:R-:W-:Y:S01]  /*6210*/  MOV R32, R96 ;  /* 0x0000006000207202 */ /* 0x000fe20000000f00 */
[----:B------:R-:W-:Y:S01]  /*6220*/  IMAD.MOV.U32 R33, RZ, RZ, R83 ;  /* 0x000000ffff217224 */ /* 0x000fe200078e0053 */
[----:B------:R1:W5:Y:S01]  /*6230*/  LDL.LU R239, [R1+0x6c] ;  /* 0x00006c0001ef7983 */ /* 0x0003620000300800 */
[----:B--2---:R-:W-:Y:S01]  /*6240*/  FFMA.FTZ R0, R122, c[0x0][0x2d0], -R13 ;  /* 0x0000b4007a007a23 */ /* 0x004fe2000001080d */
[----:B------:R-:W-:Y:S01]  /*6250*/  F2FP.PACK_AB R128, R25, R24 ;  /* 0x000000181980723e */ /* 0x000fe200000000ff */
[----:B------:R-:W-:Y:S01]  /*6260*/  IMAD.MOV.U32 R87, RZ, RZ, R207 ;  /* 0x000000ffff577224 */ /* 0x000fe200078e00cf */
[----:B------:R1:W5:Y:S01]  /*6270*/  LDL.LU R238, [R1+0x68] ;  /* 0x0000680001ee7983 */ /* 0x0003620000300800 */
[----:B------:R2:W-:Y:S01]  /*6280*/  MUFU.EX2 R16, R0 ;  /* 0x0000000000107308 */ /* 0x0005e20000000800 */
[----:B------:R-:W-:-:S02]  /*6290*/  IMAD.MOV.U32 R122, RZ, RZ, R6 ;  /* 0x000000ffff7a7224 */ /* 0x000fc400078e0006 */
[----:B------:R1:W5:Y:S01]  /*62a0*/  LDL.LU R237, [R1+0x64] ;  /* 0x0000640001ed7983 */ /* 0x0003620000300800 */
[----:B--2---:R-:W-:-:S03]  /*62b0*/  FFMA.FTZ R0, R123, c[0x0][0x2d0], -R13 ;  /* 0x0000b4007b007a23 */ /* 0x004fc6000001080d */
[----:B------:R1:W5:Y:S01]  /*62c0*/  LDL.LU R236, [R1+0x60] ;  /* 0x0000600001ec7983 */ /* 0x0003620000300800 */
[----:B------:R2:W1:Y:S01]  /*62d0*/  MUFU.EX2 R17, R0 ;  /* 0x0000000000117308 */ /* 0x0004620000000800 */
[----:B------:R-:W-:Y:S01]  /*62e0*/  MOV R123, R7 ;  /* 0x00000007007b7202 */ /* 0x000fe20000000f00 */
[----:B------:R-:W-:Y:S01]  /*62f0*/  IMAD.MOV.U32 R6, RZ, RZ, R154 ;  /* 0x000000ffff067224 */ /* 0x000fe200078e009a */
[----:B------:R1:W5:Y:S02]  /*6300*/  LDL.LU R235, [R1+0x5c] ;  /* 0x00005c0001eb7983 */ /* 0x0003640000300800 */
[----:B------:R-:W-:Y:S02]  /*6310*/  MOV R121, R123 ;  /* 0x0000007b00797202 */ /* 0x000fe40000000f00 */
[----:B------:R-:W-:Y:S01]  /*6320*/  MOV R123, R127 ;  /* 0x0000007f007b7202 */ /* 0x000fe20000000f00 */
[----:B--2---:R-:W-:Y:S01]  /*6330*/  FFMA.FTZ R0, R5, c[0x0][0x2d0], -R13 ;  /* 0x0000b40005007a23 */ /* 0x004fe2000001080d */
[----:B------:R-:W-:Y:S01]  /*6340*/  MOV R7, R153 ;  /* 0x0000009900077202 */ /* 0x000fe20000000f00 */
[----:B------:R2:W5:Y:S02]  /*6350*/  LDL.LU R234, [R1+0x58] ;  /* 0x0000580001ea7983 */ /* 0x0005640000300800 */
[----:B------:R1:W-:Y:S01]  /*6360*/  MUFU.EX2 R18, R0 ;  /* 0x0000000000127308 */ /* 0x0003e20000000800 */
[----:B------:R-:W-:Y:S01]  /*6370*/  IMAD.MOV.U32 R5, RZ, RZ, R152 ;  /* 0x000000ffff057224 */ /* 0x000fe200078e0098 */
[----:B------:R2:W5:Y:S01]  /*6380*/  LDL.LU R233, [R1+0x54] ;  /* 0x0000540001e97983 */ /* 0x0005620000300800 */
[----:B------:R-:W-:-:S02]  /*6390*/  IMAD.MOV.U32 R127, RZ, RZ, R185 ;  /* 0x000000ffff7f7224 */ /* 0x000fc400078e00b9 */
[----:B------:R-:W-:Y:S01]  /*63a0*/  IMAD.MOV.U32 R185, RZ, RZ, R171 ;  /* 0x000000ffffb97224 */ /* 0x000fe200078e00ab */
[----:B------:R2:W5:Y:S01]  /*63b0*/  LDL.LU R232, [R1+0x50] ;  /* 0x0000500001e87983 */ /* 0x0005620000300800 */
[----:B------:R-:W-:Y:S02]  /*63c0*/  IMAD.MOV.U32 R171, RZ, RZ, R169 ;  /* 0x000000ffffab7224 */ /* 0x000fe400078e00a9 */
[----:B------:R-:W-:Y:S01]  /*63d0*/  IMAD.MOV.U32 R169, RZ, RZ, R130 ;  /* 0x000000ffffa97224 */ /* 0x000fe200078e0082 */
[----:B------:R2:W5:Y:S01]  /*63e0*/  LDL.LU R231, [R1+0x4c] ;  /* 0x00004c0001e77983 */ /* 0x0005620000300800 */
[----:B-1----:R-:W-:-:S03]  /*63f0*/  FFMA.FTZ R0, R155, c[0x0][0x2d0], -R13 ;  /* 0x0000b4009b007a23 */ /* 0x002fc6000001080d */
[----:B------:R2:W5:Y:S01]  /*6400*/  LDL.LU R230, [R1+0x48] ;  /* 0x0000480001e67983 */ /* 0x0005620000300800 */
[----:B------:R1:W-:Y:S01]  /*6410*/  MUFU.EX2 R19, R0 ;  /* 0x0000000000137308 */ /* 0x0003e20000000800 */
[----:B------:R-:W-:Y:S02]  /*6420*/  IMAD.MOV.U32 R130, RZ, RZ, R14 ;  /* 0x000000ffff827224 */ /* 0x000fe400078e000e */
[----:B------:R-:W-:Y:S01]  /*6430*/  LDSM.16.MT88.4 R152, [R225+0x1900] ;  /* 0x00190000e198783b */ /* 0x000fe20000004200 */
[----:B------:R-:W-:Y:S02]  /*6440*/  IMAD.MOV.U32 R115, RZ, RZ, R127 ;  /* 0x000000ffff737224 */ /* 0x000fe400078e007f */
[----:B------:R-:W-:Y:S01]  /*6450*/  IMAD.MOV.U32 R113, RZ, RZ, R185 ;  /* 0x000000ffff717224 */ /* 0x000fe200078e00b9 */
[----:B------:R2:W5:Y:S01]  /*6460*/  LDL.LU R229, [R1+0x44] ;  /* 0x0000440001e57983 */ /* 0x0005620000300800 */
[----:B-1----:R-:W-:Y:S02]  /*6470*/  FFMA.FTZ R0, R122, c[0x0][0x2d0], -R12 ;  /* 0x0000b4007a007a23 */ /* 0x002fe4000001080c */
[----:B------:R-:W-:Y:S01]  /*6480*/  IMAD.MOV.U32 R4, RZ, RZ, R130 ;  /* 0x000000ffff047224 */ /* 0x000fe200078e0082 */
[----:B------:R-:W-:Y:S01]  /*6490*/  MOV R84, R113 ;  /* 0x0000007100547202 */ /* 0x000fe20000000f00 */
[----:B------:R-:W-:Y:S01]  /*64a0*/  IMAD.MOV.U32 R122, RZ, RZ, R5 ;  /* 0x000000ffff7a7224 */ /* 0x000fe200078e0005 */
[----:B------:R2:W5:Y:S01]  /*64b0*/  LDL.LU R224, [R1+0x40] ;  /* 0x0000400001e07983 */ /* 0x0005620000300800 */
[----:B------:R-:W-:Y:S01]  /*64c0*/  IMAD.MOV.U32 R5, RZ, RZ, R126 ;  /* 0x000000ffff057224 */ /* 0x000fe200078e007e */
[----:B------:R-:W-:Y:S01]  /*64d0*/  MOV R126, R184 ;  /* 0x000000b8007e7202 */ /* 0x000fe20000000f00 */
[----:B------:R1:W-:Y:S01]  /*64e0*/  MUFU.EX2 R14, R0 ;  /* 0x00000000000e7308 */ /* 0x0003e20000000800 */
[----:B------:R-:W-:-:S02]  /*64f0*/  MOV R184, R186 ;  /* 0x000000ba00b87202 */ /* 0x000fc40000000f00 */
[----:B------:R-:W-:Y:S02]  /*6500*/  MOV R186, R168 ;  /* 0x000000a800ba7202 */ /* 0x000fe40000000f00 */
[----:B------:R-:W-:Y:S01]  /*6510*/  MOV R168, R170 ;  /* 0x000000aa00a87202 */ /* 0x000fe20000000f00 */
[----:B------:R-:W-:Y:S01]  /*6520*/  IMAD.MOV.U32 R214, RZ, RZ, R122 ;  /* 0x000000ffffd67224 */ /* 0x000fe200078e007a */
[----:B------:R-:W-:Y:S02]  /*6530*/  MOV R170, R131 ;  /* 0x0000008300aa7202 */ /* 0x000fe40000000f00 */
[----:B------:R-:W-:Y:S02]  /*6540*/  MOV R131, R15 ;  /* 0x0000000f00837202 */ /* 0x000fe40000000f00 */
[----:B------:R-:W-:Y:S01]  /*6550*/  MOV R122, R123 ;  /* 0x0000007b007a7202 */ /* 0x000fe20000000f00 */
[----:B-1----:R-:W-:Y:S01]  /*6560*/  FFMA.FTZ R0, R252, c[0x0][0x2d0], -R12 ;  /* 0x0000b400fc007a23 */ /* 0x002fe2000001080c */
[----:B------:R-:W-:Y:S01]  /*6570*/  MOV R120, R126 ;  /* 0x0000007e00787202 */ /* 0x000fe20000000f00 */
[----:B------:R-:W-:-:S02]  /*6580*/  IMAD.MOV.U32 R123, RZ, RZ, R5 ;  /* 0x000000ffff7b7224 */ /* 0x000fc400078e0005 */
[----:B------:R1:W1:Y:S01]  /*6590*/  MUFU.EX2 R15, R0 ;  /* 0x00000000000f7308 */ /* 0x0002620000000800 */
[----:B------:R-:W-:Y:S01]  /*65a0*/  MOV R5, R125 ;  /* 0x0000007d00057202 */ /* 0x000fe20000000f00 */
[----:B------:R-:W-:Y:S01]  /*65b0*/  IMAD.MOV.U32 R126, RZ, RZ, R169 ;  /* 0x000000ffff7e7224 */ /* 0x000fe200078e00a9 */
[----:B------:R-:W-:Y:S02]  /*65c0*/  MOV R125, R168 ;  /* 0x000000a8007d7202 */ /* 0x000fe40000000f00 */
[----:B------:R-:W-:Y:S01]  /*65d0*/  MOV R127, R170 ;  /* 0x000000aa007f7202 */ /* 0x000fe20000000f00 */
[----:B-1----:R-:W-:Y:S02]  /*65e0*/  FFMA.FTZ R0, R121, c[0x0][0x2d0], -R12 ;  /* 0x0000b40079007a23 */ /* 0x002fe4000001080c */
[----:B------:R-:W-:Y:S02]  /*65f0*/  IMAD.MOV.U32 R121, RZ, RZ, R124 ;  /* 0x000000ffff797224 */ /* 0x000fe400078e007c */
[----:B------:R-:W-:-:S02]  /*6600*/  IMAD.MOV.U32 R124, RZ, RZ, R171 ;  /* 0x000000ffff7c7224 */ /* 0x000fc400078e00ab */
[----:B------:R-:W1:Y:S01]  /*6610*/  LDSM.16.MT88.4 R168, [R226+0x1900] ;  /* 0x00190000e2a8783b */ /* 0x000e620000004200 */
[----:B------:R2:W-:Y:S02]  /*6620*/  MUFU.EX2 R13, R0 ;  /* 0x00000000000d7308 */ /* 0x0005e40000000800 */
[----:B--2---:R-:W-:-:S06]  /*6630*/  FFMA.FTZ R0, R214, c[0x0][0x2d0], -R12 ;  /* 0x0000b400d6007a23 */ /* 0x004fcc000001080c */
[----:B------:R-:W2:Y:S01]  /*6640*/  MUFU.EX2 R12, R0 ;  /* 0x00000000000c7308 */ /* 0x000ea20000000800 */
[----:B------:R-:W-:Y:S01]  /*6650*/  IMAD.MOV.U32 R193, RZ, RZ, R124 ;  /* 0x000000ffffc17224 */ /* 0x000fe200078e007c */
[----:B------:R-:W-:Y:S01]  /*6660*/  MOV R194, R125 ;  /* 0x0000007d00c27202 */ /* 0x000fe20000000f00 */
[----:B------:R-:W-:Y:S01]  /*6670*/  IMAD.MOV.U32 R195, RZ, RZ, R126 ;  /* 0x000000ffffc37224 */ /* 0x000fe200078e007e */
[----:B------:R-:W-:Y:S02]  /*6680*/  MOV R205, R127 ;  /* 0x0000007f00cd7202 */ /* 0x000fe40000000f00 */
[----:B------:R-:W-:Y:S02]  /*6690*/  MOV R206, R131 ;  /* 0x0000008300ce7202 */ /* 0x000fe40000000f00 */
[----:B------:R-:W-:Y:S02]  /*66a0*/  MOV R214, R129 ;  /* 0x0000008100d67202 */ /* 0x000fe40000000f00 */
[----:B---3--:R-:W-:-:S02]  /*66b0*/  F2FP.PACK_AB R129, R22, R20 ;  /* 0x000000141681723e */ /* 0x008fc400000000ff */
[----:B------:R-:W-:Y:S02]  /*66c0*/  F2FP.PACK_AB R130, R26, R27 ;  /* 0x0000001b1a82723e */ /* 0x000fe400000000ff */
[----:B----4-:R-:W-:Y:S02]  /*66d0*/  F2FP.PACK_AB R131, R21, R23 ;  /* 0x000000171583723e */ /* 0x010fe400000000ff */
[----:B------:R-:W-:Y:S02]  /*66e0*/  F2FP.PACK_AB R124, R17, R16 ;  /* 0x00000010117c723e */ /* 0x000fe400000000ff */
[----:B------:R-:W-:Y:S02]  /*66f0*/  F2FP.PACK_AB R125, R15, R14 ;  /* 0x0000000e0f7d723e */ /* 0x000fe400000000ff */
[----:B------:R-:W-:Y:S02]  /*6700*/  F2FP.PACK_AB R126, R19, R18 ;  /* 0x00000012137e723e */ /* 0x000fe400000000ff */
[----:B--2---:R-:W-:-:S02]  /*6710*/  F2FP.PACK_AB R127, R12, R13 ;  /* 0x0000000d0c7f723e */ /* 0x004fc400000000ff */
[----:B------:R-:W-:Y:S02]  /*6720*/  MOV R114, R184 ;  /* 0x000000b800727202 */ /* 0x000fe40000000f00 */
[----:B------:R-:W-:Y:S02]  /*6730*/  MOV R112, R186 ;  /* 0x000000ba00707202 */ /* 0x000fe40000000f00 */
[----:B------:R-:W2:Y:S01]  /*6740*/  LDSM.16.MT88.4 R184, [R228+0x1900] ;  /* 0x00190000e4b8783b */ /* 0x000ea20000004200 */
[----:B-1----:R-:W-:Y:S01]  /*6750*/  HMMA.16816.F32 R156, R128, R168, R156 ;  /* 0x000000a8809c723c */ /* 0x002fe2000000189c */
[----:B------:R-:W-:Y:S02]  /*6760*/  IMAD.MOV.U32 R10, RZ, RZ, R195 ;  /* 0x000000ffff0a7224 */ /* 0x000fe400078e00c3 */
[----:B------:R-:W-:Y:S02]  /*6770*/  IMAD.MOV.U32 R3, RZ, RZ, R4 ;  /* 0x000000ffff037224 */ /* 0x000fe400078e0004 */
[----:B------:R-:W-:-:S03]  /*6780*/  IMAD.MOV.U32 R195, RZ, RZ, R5 ;  /* 0x000000ffffc37224 */ /* 0x000fc600078e0005 */
[C---:B------:R-:W-:Y:S08]  /*6790*/  HMMA.16816.F32 R160, R124.reuse, R168, R160 ;  /* 0x000000a87ca0723c */ /* 0x040ff000000018a0 */
[-C--:B------:R-:W-:Y:S08]  /*67a0*/  HMMA.16816.F32 R164, R124, R170.reuse, R164 ;  /* 0x000000aa7ca4723c */ /* 0x080ff000000018a4 */
[----:B------:R-:W-:Y:S07]  /*67b0*/  HMMA.16816.F32 R168, R128, R170, R40 ;  /* 0x000000aa80a8723c */ /* 0x000fee0000001828 */
[----:B------:R-:W-:Y:S01]  /*67c0*/  MOV R42, R6 ;  /* 0x00000006002a7202 */ /* 0x000fe20000000f00 */
[----:B------:R-:W-:-:S02]  /*67d0*/  IMAD.MOV.U32 R43, RZ, RZ, R7 ;  /* 0x000000ffff2b7224 */ /* 0x000fc400078e0007 */
[----:B------:R-:W1:Y:S01]  /*67e0*/  LDSM.16.MT88.4 R4, [R227+0x3900] ;  /* 0x00390000e304783b */ /* 0x000e620000004200 */
[----:B------:R-:W-:Y:S01]  /*67f0*/  IMAD.MOV.U32 R41, RZ, RZ, R114 ;  /* 0x000000ffff297224 */ /* 0x000fe200078e0072 */
[----:B------:R-:W-:Y:S01]  /*6800*/  MOV R40, R115 ;  /* 0x0000007300287202 */ /* 0x000fe20000000f00 */
[----:B--2---:R-:W-:Y:S01]  /*6810*/  HMMA.16816.F32 R172, R128, R184, R172 ;  /* 0x000000b880ac723c */ /* 0x004fe200000018ac */
[----:B------:R-:W-:Y:S01]  /*6820*/  FADD.FTZ R0, R204, R192 ;  /* 0x000000c0cc007221 */ /* 0x000fe20000010000 */
[----:B------:R-:W-:-:S06]  /*6830*/  MOV R9, R194 ;  /* 0x000000c200097202 */ /* 0x000fcc0000000f00 */
[----:B------:R-:W-:Y:S01]  /*6840*/  HMMA.16816.F32 R176, R124, R184, R176 ;  /* 0x000000b87cb0723c */ /* 0x000fe200000018b0 */
[----:B------:R-:W-:Y:S02]  /*6850*/  MOV R192, R121 ;  /* 0x0000007900c07202 */ /* 0x000fe40000000f00 */
[----:B------:R-:W-:-:S05]  /*6860*/  MOV R194, R123 ;  /* 0x0000007b00c27202 */ /* 0x000fca0000000f00 */
[----:B------:R-:W-:Y:S01]  /*6870*/  HMMA.16816.F32 R180, R124, R186, R180 ;  /* 0x000000ba7cb4723c */ /* 0x000fe200000018b4 */
[----:B------:R-:W-:-:S07]  /*6880*/  MOV R8, R206 ;  /* 0x000000ce00087202 */ /* 0x000fce0000000f00 */
[----:B------:R-:W-:Y:S07]  /*6890*/  HMMA.16816.F32 R184, R128, R186, R36 ;  /* 0x000000ba80b8723c */ /* 0x000fee0000001824 */
[----:B------:R-:W-:Y:S02]  /*68a0*/  IMAD.MOV.U32 R39, RZ, RZ, R120 ;  /* 0x000000ffff277224 */ /* 0x000fe400078e0078 */
[----:B------:R-:W-:Y:S02]  /*68b0*/  IMAD.MOV.U32 R37, RZ, RZ, R193 ;  /* 0x000000ffff257224 */ /* 0x000fe400078e00c1 */
[----:B------:R-:W-:-:S02]  /*68c0*/  IMAD.MOV.U32 R193, RZ, RZ, R122 ;  /* 0x000000ffffc17224 */ /* 0x000fc400078e007a */
[----:B-1----:R-:W-:Y:S01]  /*68d0*/  HMMA.16816.F32 R120, R124, R4, R220 ;  /* 0x000000047c78723c */ /* 0x002fe200000018dc */
[----:B------:R-:W-:-:S07]  /*68e0*/  MOV R36, R205 ;  /* 0x000000cd00247202 */ /* 0x000fce0000000f00 */
[----:B------:R-:W-:Y:S01]  /*68f0*/  HMMA.16816.F32 R144, R128, R152, R144 ;  /* 0x000000988090723c */ /* 0x000fe20000001890 */
[----:B------:R-:W-:Y:S01]  /*6900*/  MOV R221, R39 ;  /* 0x0000002700dd7202 */ /* 0x000fe20000000f00 */
[----:B------:R-:W-:Y:S01]  /*6910*/  IMAD.MOV.U32 R222, RZ, RZ, R40 ;  /* 0x000000ffffde7224 */ /* 0x000fe200078e0028 */
[----:B------:R-:W-:-:S05]  /*6920*/  MOV R223, R41 ;  /* 0x0000002900df7202 */ /* 0x000fca0000000f00 */
[C---:B------:R-:W-:Y:S01]  /*6930*/  HMMA.16816.F32 R140, R124.reuse, R152, R140 ;  /* 0x000000987c8c723c */ /* 0x040fe2000000188c */
[----:B------:R-:W-:Y:S01]  /*6940*/  FADD.FTZ R8, R8, R221 ;  /* 0x000000dd08087221 */ /* 0x000fe20000010000 */
[----:B------:R-:W-:Y:S01]  /*6950*/  MOV R86, R214 ;  /* 0x000000d600567202 */ /* 0x000fe20000000f00 */
[----:B------:R-:W-:Y:S01]  /*6960*/  FADD.FTZ R3, R3, R222 ;  /* 0x000000de03037221 */ /* 0x000fe20000010000 */
[----:B------:R-:W-:Y:S04]  /*6970*/  LDSM.16.MT88.4 R204, [R227+0x1900] ;  /* 0x00190000e3cc783b */ /* 0x000fe80000004200 */
[----:B------:R-:W-:Y:S01]  /*6980*/  HMMA.16816.F32 R148, R124, R154, R148 ;  /* 0x0000009a7c94723c */ /* 0x000fe20000001894 */
[----:B------:R-:W-:-:S07]  /*6990*/  FADD.FTZ R0, R223, R0 ;  /* 0x00000000df007221 */ /* 0x000fce0000010000 */
[----:B------:R-:W-:Y:S01]  /*69a0*/  HMMA.16816.F32 R152, R128, R154, R44 ;  /* 0x0000009a8098723c */ /* 0x000fe2000000182c */
[----:B------:R-:W-:-:S06]  /*69b0*/  FADD.FTZ R10, R10, R8 ;  /* 0x000000080a0a7221 */ /* 0x000fcc0000010000 */
[----:B------:R-:W-:Y:S01]  /*69c0*/  MOV R44, R80 ;  /* 0x00000050002c7202 */ /* 0x000fe20000000f00 */
[----:B------:R-:W-:Y:S02]  /*69d0*/  IMAD.MOV.U32 R45, RZ, RZ, R81 ;  /* 0x000000ffff2d7224 */ /* 0x000fe400078e0051 */
[----:B------:R-:W-:Y:S02]  /*69e0*/  IMAD.MOV.U32 R47, RZ, RZ, R99 ;  /* 0x000000ffff2f7224 */ /* 0x000fe400078e0063 */
[----:B------:R-:W-:Y:S01]  /*69f0*/  IMAD.MOV.U32 R40, RZ, RZ, R44 ;  /* 0x000000ffff287224 */ /* 0x000fe200078e002c */
[----:B------:R-:W-:Y:S01]  /*6a00*/  MOV R41, R45 ;  /* 0x0000002d00297202 */ /* 0x000fe20000000f00 */
[----:B------:R-:W-:Y:S01]  /*6a10*/  FADD.FTZ R9, R9, R3 ;  /* 0x0000000309097221 */ /* 0x000fe20000010000 */
[----:B------:R-:W-:Y:S01]  /*6a20*/  MOV R39, R43 ;  /* 0x0000002b00277202 */ /* 0x000fe20000000f00 */
[----:B------:R-:W-:Y:S01]  /*6a30*/  FADD.FTZ R8, R37, R0 ;  /* 0x0000000025087221 */ /* 0x000fe20000010000 */
[----:B------:R-:W-:Y:S01]  /*6a40*/  MOV R46, R98 ;  /* 0x00000062002e7202 */ /* 0x000fe20000000f00 */
[----:B------:R-:W-:Y:S01]  /*6a50*/  IMAD.MOV.U32 R38, RZ, RZ, R42 ;  /* 0x000000ffff267224 */ /* 0x000fe200078e002a */
[----:B------:R-:W-:Y:S01]  /*6a60*/  MOV R43, R47 ;  /* 0x0000002f002b7202 */ /* 0x000fe20000000f00 */
[----:B------:R-:W-:-:S02]  /*6a70*/  FADD.FTZ R11, R36, R11 ;  /* 0x0000000b240b7221 */ /* 0x000fc40000010000 */
[----:B------:R-:W-:Y:S01]  /*6a80*/  IMAD.MOV.U32 R85, RZ, RZ, R112 ;  /* 0x000000ffff557224 */ /* 0x000fe200078e0070 */
[----:B------:R-:W-:Y:S01]  /*6a90*/  HMMA.16816.F32 R116, R128, R4, R116 ;  /* 0x000000048074723c */ /* 0x000fe20000001874 */
[----:B------:R-:W-:Y:S01]  /*6aa0*/  FADD.FTZ R0, R40, R9 ;  /* 0x0000000928007221 */ /* 0x000fe20000010000 */
[----:B------:R-:W-:Y:S01]  /*6ab0*/  MOV R214, R82 ;  /* 0x0000005200d67202 */ /* 0x000fe20000000f00 */
[----:B------:R-:W-:Y:S01]  /*6ac0*/  IMAD.MOV.U32 R44, RZ, RZ, R34 ;  /* 0x000000ffff2c7224 */ /* 0x000fe200078e0022 */
[----:B------:R-:W-:Y:S01]  /*6ad0*/  MOV R47, R85 ;  /* 0x00000055002f7202 */ /* 0x000fe20000000f00 */
[----:B------:R-:W-:Y:S01]  /*6ae0*/  FADD.FTZ R9, R41, R8 ;  /* 0x0000000829097221 */ /* 0x000fe20000010000 */
[----:B------:R-:W1:Y:S01]  /*6af0*/  LDSM.16.MT88.4 R112, [R228+0x3900] ;  /* 0x00390000e470783b */ /* 0x000e620000004200 */
[----:B------:R-:W-:Y:S02]  /*6b00*/  FADD.FTZ R4, R38, R11 ;  /* 0x0000000b26047221 */ /* 0x000fe40000010000 */
[----:B------:R-:W-:Y:S01]  /*6b10*/  IMAD.MOV.U32 R42, RZ, RZ, R46 ;  /* 0x000000ffff2a7224 */ /* 0x000fe200078e002e */
[----:B------:R-:W2:Y:S01]  /*6b20*/  LDSM.16.MT88.4 R80, [R225+0x3900] ;  /* 0x00390000e150783b */ /* 0x000ea20000004200 */
[----:B------:R-:W-:-:S02]  /*6b30*/  FADD.FTZ R3, R39, R10 ;  /* 0x0000000a27037221 */ /* 0x000fc40000010000 */
[----:B------:R-:W-:Y:S01]  /*6b40*/  FADD.FTZ R5, R43, R0 ;  /* 0x000000002b057221 */ /* 0x000fe20000010000 */
[----:B------:R-:W3:Y:S01]  /*6b50*/  LDSM.16.MT88.4 R96, [R226+0x3900] ;  /* 0x00390000e260783b */ /* 0x000ee20000004200 */
[----:B------:R-:W-:Y:S01]  /*6b60*/  FADD.FTZ R0, R44, R9 ;  /* 0x000000092c007221 */ /* 0x000fe20000010000 */
[----:B------:R-:W-:Y:S01]  /*6b70*/  MOV R45, R35 ;  /* 0x00000023002d7202 */ /* 0x000fe20000000f00 */
[----:B------:R-:W-:Y:S01]  /*6b80*/  FADD.FTZ R8, R245, R4 ;  /* 0x00000004f5087221 */ /* 0x000fe20000010000 */
[----:B------:R-:W-:Y:S01]  /*6b90*/  MOV R252, R111 ;  /* 0x0000006f00fc7202 */ /* 0x000fe20000000f00 */
[----:B------:R-:W-:Y:S02]  /*6ba0*/  IMAD.MOV.U32 R46, RZ, RZ, R84 ;  /* 0x000000ffff2e7224 */ /* 0x000fe400078e0054 */
[----:B------:R-:W-:Y:S02]  /*6bb0*/  FADD.FTZ R4, R42, R3 ;  /* 0x000000032a047221 */ /* 0x000fe40000010000 */
[----:B------:R-:W-:Y:S01]  /*6bc0*/  FADD.FTZ R0, R47, R0 ;  /* 0x000000002f007221 */ /* 0x000fe20000010000 */
[----:B------:R-:W-:Y:S01]  /*6bd0*/  MOV R34, R87 ;  /* 0x0000005700227202 */ /* 0x000fe20000000f00 */
[----:B------:R-:W-:-:S02]  /*6be0*/  FADD.FTZ R3, R247, R8 ;  /* 0x00000008f7037221 */ /* 0x000fc40000010000 */
[----:B------:R-:W-:Y:S02]  /*6bf0*/  IMAD.MOV.U32 R35, RZ, RZ, R86 ;  /* 0x000000ffff237224 */ /* 0x000fe400078e0056 */
[----:B------:R-:W-:Y:S02]  /*6c00*/  FADD.FTZ R5, R46, R5 ;  /* 0x000000052e057221 */ /* 0x000fe40000010000 */
[----:B------:R-:W-:Y:S02]  /*6c10*/  FADD.FTZ R4, R45, R4 ;  /* 0x000000042d047221 */ /* 0x000fe40000010000 */
[----:B------:R-:W-:Y:S02]  /*6c20*/  FADD.FTZ R0, R252, R0 ;  /* 0x00000000fc007221 */ /* 0x000fe40000010000 */
[----:B------:R-:W-:Y:S02]  /*6c30*/  FADD.FTZ R3, R246, R3 ;  /* 0x00000003f6037221 */ /* 0x000fe40000010000 */
[----:B------:R-:W-:-:S02]  /*6c40*/  FADD.FTZ R5, R35, R5 ;  /* 0x0000000523057221 */ /* 0x000fc40000010000 */
[----:B------:R-:W-:Y:S02]  /*6c50*/  FADD.FTZ R4, R34, R4 ;  /* 0x0000000422047221 */ /* 0x000fe40000010000 */
        /* <DEDUP_REMOVED lines=33> */
[----:B------:R-:W-:Y:S01]  /*6e70*/  HMMA.16816.F32 R196, R124, R204, R196 ;  /* 0x000000cc7cc4723c */ /* 0x000fe200000018c4 */
[----:B------:R1:W-:Y:S01]  /*6e80*/  STL [R1], R0 ;  /* 0x0000000001007387 */ /* 0x0003e20000100800 */
[----:B------:R-:W-:-:S06]  /*6e90*/  UIADD3 UR23, UR21, -0x2, URZ ;  /* 0xfffffffe15177890 */ /* 0x000fcc000fffe03f */
[C---:B------:R-:W-:Y:S08]  /*6ea0*/  HMMA.16816.F32 R200, R124.reuse, R206, R200 ;  /* 0x000000ce7cc8723c */ /* 0x040ff000000018c8 */
[C---:B--2---:R-:W-:Y:S08]  /*6eb0*/  HMMA.16816.F32 R72, R124.reuse, R80, R72 ;  /* 0x000000507c48723c */ /* 0x044ff00000001848 */
[----:B------:R-:W-:Y:S01]  /*6ec0*/  HMMA.16816.F32 R76, R124, R82, R76 ;  /* 0x000000527c4c723c */ /* 0x000fe2000000184c */
[----:B-1----:R-:W-:-:S07]  /*6ed0*/  FADD.FTZ R0, R12, R5 ;  /* 0x000000050c007221 */ /* 0x002fce0000010000 */
[C---:B---3--:R-:W-:Y:S08]  /*6ee0*/  HMMA.16816.F32 R88, R124.reuse, R96, R88 ;  /* 0x000000607c58723c */ /* 0x048ff00000001858 */
[C---:B------:R-:W-:Y:S08]  /*6ef0*/  HMMA.16816.F32 R92, R124.reuse, R98, R92 ;  /* 0x000000627c5c723c */ /* 0x040ff0000000185c */
[----:B------:R-:W-:Y:S08]  /*6f00*/  HMMA.16816.F32 R104, R124, R112, R104 ;  /* 0x000000707c68723c */ /* 0x000ff00000001868 */
[C---:B------:R-:W-:Y:S08]  /*6f10*/  HMMA.16816.F32 R192, R128.reuse, R204, R192 ;  /* 0x000000cc80c0723c */ /* 0x040ff000000018c0 */
[C---:B------:R-:W-:Y:S08]  /*6f20*/  HMMA.16816.F32 R68, R128.reuse, R80, R64 ;  /* 0x000000508044723c */ /* 0x040ff00000001840 */
[C---:B------:R-:W-:Y:S08]  /*6f30*/  HMMA.16816.F32 R84, R128.reuse, R96, R28 ;  /* 0x000000608054723c */ /* 0x040ff0000000181c */
[C---:B------:R-:W-:Y:S08]  /*6f40*/  HMMA.16816.F32 R100, R128.reuse, R112, R100 ;  /* 0x000000708064723c */ /* 0x040ff00000001864 */
[C---:B------:R-:W-:Y:S08]  /*6f50*/  HMMA.16816.F32 R204, R128.reuse, R206, R248 ;  /* 0x000000ce80cc723c */ /* 0x040ff000000018f8 */
[C---:B------:R-:W-:Y:S08]  /*6f60*/  HMMA.16816.F32 R80, R128.reuse, R82, R60 ;  /* 0x000000528050723c */ /* 0x040ff0000000183c */
[C---:B------:R-:W-:Y:S08]  /*6f70*/  HMMA.16816.F32 R96, R128.reuse, R98, R56 ;  /* 0x000000628060723c */ /* 0x040ff00000001838 */
[----:B------:R-:W-:Y:S01]  /*6f80*/  HMMA.16816.F32 R112, R128, R114, R52 ;  /* 0x000000728070723c */ /* 0x000fe20000001834 */
[----:B------:R-:W-:-:S07]  /*6f90*/  UISETP.GE.AND UP0, UPT, UR23, UR8, UPT ;  /* 0x000000081700728c */ /* 0x000fce000bf06270 */
[-C--:B------:R-:W-:Y:S08]  /*6fa0*/  HMMA.16816.F32 R124, R124, R6.reuse, R216 ;  /* 0x000000067c7c723c */ /* 0x080ff000000018d8 */
[----:B------:R-:W-:Y:S07]  /*6fb0*/  HMMA.16816.F32 R128, R128, R6, R48 ;  /* 0x000000068080723c */ /* 0x000fee0000001830 */
[----:B------:R-:W-:-:S02]  /*6fc0*/  FADD.FTZ R6, R21, R3 ;  /* 0x0000000315067221 */ /* 0x000fc40000010000 */
[----:B------:R-:W-:-:S03]  /*6fd0*/  FADD.FTZ R3, R19, R4 ;  /* 0x0000000413037221 */ /* 0x000fc60000010000 */
[----:B------:R1:W-:Y:S04]  /*6fe0*/  STL [R1+0x4], R6 ;  /* 0x0000040601007387 */ /* 0x0003e80000100800 */
[----:B------:R1:W-:Y:S04]  /*6ff0*/  STL [R1+0x8], R0 ;  /* 0x0000080001007387 */ /* 0x0003e80000100800 */
[----:B------:R1:W-:Y:S01]  /*7000*/  STL [R1+0xc], R3 ;  /* 0x00000c0301007387 */ /* 0x0003e20000100800 */
[----:B------:R-:W-:Y:S11]  /*7010*/  PLOP3.LUT P1, PT, PT, PT, UP0, 0x80, 0x0 ;  /* 0x000000000000781c */ /* 0x000ff60003f2f008 */
[----:B------:R-:W-:Y:S02]  /*7020*/  @!UPT UIADD3 URZ, URZ, URZ, URZ ;  /* 0x0000003f3f3ff290 */ /* 0x000fe4000fffe03f */
[----:B------:R-:W-:Y:S05]  /*7030*/  @!P1 BRA `(.L_x_111) ;  /* 0x00004cd000009947 */ /* 0x000fea0003800000 */
[----:B------:R-:W2:Y:S04]  /*7040*/  LDL.64 R46, [R1+0x30] ;  /* 0x00003000012e7983 */ /* 0x000ea80000100a00 */
[----:B------:R-:W3:Y:S04]  /*7050*/  LDL.64 R34, [R1+0x38] ;  /* 0x0000380001227983 */ /* 0x000ee80000100a00 */
[----:B------:R-:W4:Y:S04]  /*7060*/  LDL R214, [R1+0x20] ;  /* 0x0000200001d67983 */ /* 0x000f280000100800 */
[----:B------:R-:W4:Y:S01]  /*7070*/  LDL.64 R32, [R1+0x28] ;  /* 0x0000280001207983 */ /* 0x000f220000100a00 */
[----:B------:R-:W-:Y:S01]  /*7080*/  MOV R139, R2 ;  /* 0x00000002008b7202 */ /* 0x000fe20000000f00 */
[----:B------:R-:W-:Y:S01]  /*7090*/  IMAD.MOV.U32 R132, RZ, RZ, R136 ;  /* 0x000000ffff847224 */ /* 0x000fe200078e0088 */
[----:B------:R-:W-:Y:S01]  /*70a0*/  ULDC.64 UR6, c[0x0][0x208] ;  /* 0x0000820000067ab9 */ /* 0x000fe20000000a00 */
[----:B-1----:R-:W-:Y:S01]  /*70b0*/  IMAD.MOV.U32 R3, RZ, RZ, R137 ;  /* 0x000000ffff037224 */ /* 0x002fe200078e0089 */
[----:B------:R-:W-:Y:S01]  /*70c0*/  ULDC.64 UR4, c[0x0][0x1e0] ;  /* 0x0000780000047ab9 */ /* 0x000fe20000000a00 */
[----:B-----5:R-:W-:Y:S01]  /*70d0*/  IMAD.MOV.U32 R138, RZ, RZ, R135 ;  /* 0x000000ffff8a7224 */ /* 0x020fe200078e0087 */
[----:B--2---:R-:W-:-:S02]  /*70e0*/  IADD3 R4, P2, R46, 0x40, RZ ;  /* 0x000000402e047810 */ /* 0x004fc40007f5e0ff */
[----:B---3--:R-:W-:-:S03]  /*70f0*/  IADD3 R0, P1, R34, 0x40, RZ ;  /* 0x0000004022007810 */ /* 0x008fc60007f3e0ff */
[----:B------:R-:W-:Y:S01]  /*7100*/  STL [R1+0x1c], R4 ;  /* 0x00001c0401007387 */ /* 0x000fe20000100800 */
[----:B----4-:R-:W-:-:S03]  /*7110*/  IADD3.X R2, RZ, R214, RZ, P2, !PT ;  /* 0x000000d6ff027210 */ /* 0x010fc600017fe4ff */
[----:B------:R1:W-:Y:S04]  /*7120*/  STL [R1+0x14], R0 ;  /* 0x0000140001007387 */ /* 0x0003e80000100800 */
[----:B------:R2:W-:Y:S01]  /*7130*/  STL [R1+0x18], R2 ;  /* 0x0000180201007387 */ /* 0x0005e20000100800 */
[----:B-1----:R-:W-:-:S05]  /*7140*/  IMAD.X R0, RZ, RZ, R33, P1 ;  /* 0x000000ffff007224 */ /* 0x002fca00008e0621 */
[----:B------:R2:W-:Y:S02]  /*7150*/  STL [R1+0x10], R0 ;  /* 0x0000100001007387 */ /* 0x0005e40000100800 */
.L_x_112:
[----:B------:R-:W3:Y:S01]  /*7160*/  LDL.64 R134, [R1+0x30] ;  /* 0x0000300001867983 */ /* 0x000ee20000100a00 */
[----:B------:R-:W-:Y:S04]  /*7170*/  DEPBAR.LE SB0, 0x0 ;  /* 0x000080000000791a */ /* 0x000fe80000000000 */
[----:B------:R-:W-:Y:S01]  /*7180*/  USHF.R.S32.HI UR17, URZ, 0x1f, UR23 ;  /* 0x0000001f3f117899 */ /* 0x000fe20008011417 */
[----:B--2---:R-:W2:Y:S01]  /*7190*/  LDL R2, [R1+0x20] ;  /* 0x0000200001027983 */ /* 0x004ea20000100800 */
[----:B------:R-:W-:Y:S02]  /*71a0*/  UIMAD.WIDE.U32 UR24, UR23, UR6, URZ ;  /* 0x00000006171872a5 */ /* 0x000fe4000f8e003f */
[----:B------:R-:W-:Y:S01]  /*71b0*/  UIMAD UR17, UR17, UR6, URZ ;  /* 0x00000006111172a4 */ /* 0x000fe2000f8e023f */
[----:B------:R-:W4:Y:S01]  /*71c0*/  LDL R136, [R1+0x1c] ;  /* 0x00001c0001887983 */ /* 0x000f220000100800 */
[----:B------:R-:W-:Y:S02]  /*71d0*/  USHF.L.U32 UR20, UR24, 0x6, URZ ;  /* 0x0000000618147899 */ /* 0x000fe4000800063f */
[----:B------:R-:W-:Y:S01]  /*71e0*/  UIMAD UR17, UR23, UR7, UR17 ;  /* 0x00000007171172a4 */ /* 0x000fe2000f8e0211 */
[----:B------:R-:W4:Y:S01]  /*71f0*/  LDL R133, [R1+0x18] ;  /* 0x0000180001857983 */ /* 0x000f220000100800 */
[----:B------:R-:W-:Y:S02]  /*7200*/  UISETP.GT.AND UP1, UPT, UR23, UR8, UPT ;  /* 0x000000081700728c */ /* 0x000fe4000bf24270 */
[----:B------:R-:W-:Y:S01]  /*7210*/  UIADD3 UR17, UR25, UR17, URZ ;  /* 0x0000001119117290 */ /* 0x000fe2000fffe03f */
[----:B------:R-:W-:Y:S01]  /*7220*/  BAR.SYNC.DEFER_BLOCKING 0x0 ;  /* 0x0000000000007b1d */ /* 0x000fe20000010000 */
[----:B------:R-:W-:Y:S02]  /*7230*/  UIADD3 UR23, UR23, -0x1, URZ ;  /* 0xffffffff17177890 */ /* 0x000fe4000fffe03f */
[----:B------:R-:W-:Y:S05]  /*7240*/  USHF.L.U64.HI UR17, UR24, 0x6, UR17 ;  /* 0x0000000618117899 */ /* 0x000fea0008010211 */
[----:B------:R-:W-:Y:S01]  /*7250*/  STL [R1+0x64], R127 ;  /* 0x0000647f01007387 */ /* 0x000fe20000100800 */
[----:B------:R-:W-:Y:S02]  /*7260*/  @UP1 UIMAD.WIDE.U32 UR24, UR23, UR4, URZ ;  /* 0x00000004171812a5 */ /* 0x000fe4000f8e003f */
[----:B------:R-:W-:Y:S01]  /*7270*/  @UP1 USHF.L.U32 UR21, UR4, 0x5, URZ ;  /* 0x0000000504151899 */ /* 0x000fe2000800063f */
[----:B------:R-:W-:Y:S01]  /*7280*/  STL [R1+0x60], R128 ;  /* 0x0000608001007387 */ /* 0x000fe20000100800 */
[----:B------:R-:W-:Y:S03]  /*7290*/  @UP1 USHF.L.U64.HI UR22, UR4, 0x5, UR5 ;  /* 0x0000000504161899 */ /* 0x000fe60008010205 */
[----:B------:R-:W-:Y:S04]  /*72a0*/  STL [R1+0x5c], R129 ;  /* 0x00005c8101007387 */ /* 0x000fe80000100800 */
[----:B------:R-:W-:Y:S04]  /*72b0*/  STL [R1+0x58], R130 ;  /* 0x0000588201007387 */ /* 0x000fe80000100800 */
[----:B-----5:R-:W-:Y:S08]  /*72c0*/  LDSM.16.M88.4 R64, [R231+0x8100] ;  /* 0x00810000e740783b */ /* 0x020ff00000000200 */
[----:B------:R-:W1:Y:S08]  /*72d0*/  LDSM.16.M88.4 R16, [R224+0x4100] ;  /* 0x00410000e010783b */ /* 0x000e700000000200 */
[----:B------:R-:W1:Y:S08]  /*72e0*/  LDSM.16.M88.4 R60, [R231+0xa100] ;  /* 0x00a10000e73c783b */ /* 0x000e700000000200 */
[----:B------:R-:W1:Y:S08]  /*72f0*/  LDSM.16.M88.4 R32, [R224+0x4900] ;  /* 0x00490000e020783b */ /* 0x000e700000000200 */
[----:B------:R-:W1:Y:S08]  /*7300*/  LDSM.16.M88.4 R48, [R224+0x5100] ;  /* 0x00510000e030783b */ /* 0x000e700000000200 */
[----:B------:R-:W1:Y:S02]  /*7310*/  LDSM.16.M88.4 R188, [R224+0x5900] ;  /* 0x00590000e0bc783b */ /* 0x000e640000000200 */
[-C--:B-1----:R-:W-:Y:S06]  /*7320*/  HMMA.16816.F32 R4, R64, R16.reuse, RZ ;  /* 0x000000104004723c */ /* 0x082fec00000018ff */
[----:B------:R-:W-:Y:S02]  /*7330*/  LDSM.16.M88.4 R208, [R233+0x8100] ;  /* 0x00810000e9d0783b */ /* 0x000fe40000000200 */
[C---:B------:R-:W-:Y:S06]  /*7340*/  HMMA.16816.F32 R8, R60.reuse, R16, RZ ;  /* 0x000000103c08723c */ /* 0x040fec00000018ff */
[----:B------:R-:W1:Y:S02]  /*7350*/  LDSM.16.M88.4 R212, [R235] ;  /* 0x00000000ebd4783b */ /* 0x000e640000000200 */
[-C--:B------:R-:W-:Y:S06]  /*7360*/  HMMA.16816.F32 R12, R60, R18.reuse, RZ ;  /* 0x000000123c0c723c */ /* 0x080fec00000018ff */
[----:B------:R-:W1:Y:S02]  /*7370*/  LDSM.16.M88.4 R216, [R233+0xa100] ;  /* 0x00a10000e9d8783b */ /* 0x000e640000000200 */
[C---:B------:R-:W-:Y:S06]  /*7380*/  HMMA.16816.F32 R16, R64.reuse, R18, RZ ;  /* 0x000000124010723c */ /* 0x040fec00000018ff */
[----:B------:R-:W1:Y:S02]  /*7390*/  LDSM.16.M88.4 R220, [R243] ;  /* 0x00000000f3dc783b */ /* 0x000e640000000200 */
[-C--:B------:R-:W-:Y:S06]  /*73a0*/  HMMA.16816.F32 R20, R64, R32.reuse, RZ ;  /* 0x000000204014723c */ /* 0x080fec00000018ff */
[----:B------:R-:W-:Y:S04]  /*73b0*/  STL [R1+0x54], R131 ;  /* 0x0000548301007387 */ /* 0x000fe80000100800 */
[----:B------:R-:W-:Y:S01]  /*73c0*/  STL [R1+0x40], R235 ;  /* 0x000040eb01007387 */ /* 0x000fe20000100800 */
[C---:B------:R-:W-:Y:S03]  /*73d0*/  HMMA.16816.F32 R24, R60.reuse, R32, RZ ;  /* 0x000000203c18723c */ /* 0x040fe600000018ff */
[----:B------:R-:W-:Y:S04]  /*73e0*/  STL [R1+0x44], R243 ;  /* 0x000044f301007387 */ /* 0x000fe80000100800 */
[----:B------:R-:W-:Y:S01]  /*73f0*/  STL [R1+0x48], R242 ;  /* 0x000048f201007387 */ /* 0x000fe20000100800 */
[-C--:B------:R-:W-:Y:S03]  /*7400*/  HMMA.16816.F32 R28, R60, R34.reuse, RZ ;  /* 0x000000223c1c723c */ /* 0x080fe600000018ff */
[----:B------:R-:W-:Y:S04]  /*7410*/  STL [R1+0x4c], R241 ;  /* 0x00004cf101007387 */ /* 0x000fe80000100800 */
[----:B------:R-:W-:Y:S01]  /*7420*/  STL [R1+0x50], R231 ;  /* 0x000050e701007387 */ /* 0x000fe20000100800 */
[C---:B------:R-:W-:Y:S08]  /*7430*/  HMMA.16816.F32 R32, R64.reuse, R34, RZ ;  /* 0x000000224020723c */ /* 0x040ff000000018ff */
[-C--:B------:R-:W-:Y:S08]  /*7440*/  HMMA.16816.F32 R36, R64, R48.reuse, RZ ;  /* 0x000000304024723c */ /* 0x080ff000000018ff */
[C---:B------:R-:W-:Y:S08]  /*7450*/  HMMA.16816.F32 R40, R60.reuse, R48, RZ ;  /* 0x000000303c28723c */ /* 0x040ff000000018ff */
[-C--:B------:R-:W-:Y:S08]  /*7460*/  HMMA.16816.F32 R44, R60, R50.reuse, RZ ;  /* 0x000000323c2c723c */ /* 0x080ff000000018ff */
[C---:B------:R-:W-:Y:S08]  /*7470*/  HMMA.16816.F32 R48, R64.reuse, R50, RZ ;  /* 0x000000324030723c */ /* 0x040ff000000018ff */
[-C--:B------:R-:W-:Y:S08]  /*7480*/  HMMA.16816.F32 R52, R64, R188.reuse, RZ ;  /* 0x000000bc4034723c */ /* 0x080ff000000018ff */
[C---:B------:R-:W-:Y:S08]  /*7490*/  HMMA.16816.F32 R56, R60.reuse, R188, RZ ;  /* 0x000000bc3c38723c */ /* 0x040ff000000018ff */
[-C--:B------:R-:W-:Y:S08]  /*74a0*/  HMMA.16816.F32 R60, R60, R190.reuse, RZ ;  /* 0x000000be3c3c723c */ /* 0x080ff000000018ff */
[----:B------:R-:W-:Y:S01]  /*74b0*/  HMMA.16816.F32 R64, R64, R190, RZ ;  /* 0x000000be4040723c */ /* 0x000fe200000018ff */
[----:B------:R-:W3:Y:S07]  /*74c0*/  LDSM.16.M88.4 R188, [R242] ;  /* 0x00000000f2bc783b */ /* 0x000eee0000000200 */
[-C--:B-1----:R-:W-:Y:S08]  /*74d0*/  HMMA.16816.F32 R4, R208, R212.reuse, R4 ;  /* 0x000000d4d004723c */ /* 0x082ff00000001804 */
[C---:B------:R-:W-:Y:S08]  /*74e0*/  HMMA.16816.F32 R8, R216.reuse, R212, R8 ;  /* 0x000000d4d808723c */ /* 0x040ff00000001808 */
[-C--:B------:R-:W-:Y:S08]  /*74f0*/  HMMA.16816.F32 R12, R216, R214.reuse, R12 ;  /* 0x000000d6d80c723c */ /* 0x080ff0000000180c */
[C---:B------:R-:W-:Y:S01]  /*7500*/  HMMA.16816.F32 R16, R208.reuse, R214, R16 ;  /* 0x000000d6d010723c */ /* 0x040fe20000001810 */
[----:B------:R-:W1:Y:S07]  /*7510*/  LDSM.16.M88.4 R212, [R241] ;  /* 0x00000000f1d4783b */ /* 0x000e6e0000000200 */
[-C--:B------:R-:W-:Y:S08]  /*7520*/  HMMA.16816.F32 R20, R208, R220.reuse, R20 ;  /* 0x000000dcd014723c */ /* 0x080ff00000001814 */
[C---:B------:R-:W-:Y:S08]  /*7530*/  HMMA.16816.F32 R24, R216.reuse, R220, R24 ;  /* 0x000000dcd818723c */ /* 0x040ff00000001818 */
[-C--:B------:R-:W-:Y:S08]  /*7540*/  HMMA.16816.F32 R28, R216, R222.reuse, R28 ;  /* 0x000000ded81c723c */ /* 0x080ff0000000181c */
[C---:B------:R-:W-:Y:S08]  /*7550*/  HMMA.16816.F32 R32, R208.reuse, R222, R32 ;  /* 0x000000ded020723c */ /* 0x040ff00000001820 */
[-C--:B---3--:R-:W-:Y:S08]  /*7560*/  HMMA.16816.F32 R36, R208, R188.reuse, R36 ;  /* 0x000000bcd024723c */ /* 0x088ff00000001824 */
[C---:B------:R-:W-:Y:S08]  /*7570*/  HMMA.16816.F32 R40, R216.reuse, R188, R40 ;  /* 0x000000bcd828723c */ /* 0x040ff00000001828 */
[-C--:B------:R-:W-:Y:S04]  /*7580*/  HMMA.16816.F32 R44, R216, R190.reuse, R44 ;  /* 0x000000bed82c723c */ /* 0x080fe8000000182c */
[----:B------:R-:W-:Y:S04]  /*7590*/  IADD3 R0, P2, R134, UR20, RZ ;  /* 0x0000001486007c10 */ /* 0x000fe8000ff5e0ff */
[C---:B------:R-:W-:Y:S04]  /*75a0*/  HMMA.16816.F32 R48, R208.reuse, R190, R48 ;  /* 0x000000bed030723c */ /* 0x040fe80000001830 */
[----:B------:R-:W-:Y:S02]  /*75b0*/  LEA R134, P1, R0, c[0x0][0x1f8], 0x1 ;  /* 0x00007e0000867a11 */ /* 0x000fe400078208ff */
[----:B--2---:R-:W-:Y:S02]  /*75c0*/  IADD3.X R2, R2, UR17, RZ, P2, !PT ;  /* 0x0000001102027c10 */ /* 0x004fe400097fe4ff */
[-C--:B-1----:R-:W-:Y:S04]  /*75d0*/  HMMA.16816.F32 R52, R208, R212.reuse, R52 ;  /* 0x000000d4d034723c */ /* 0x082fe80000001834 */
[----:B------:R-:W-:Y:S02]  /*75e0*/  LEA.HI.X R135, R0, c[0x0][0x1fc], R2, 0x1, P1 ;  /* 0x00007f0000877a11 */ /* 0x000fe400008f0c02 */
[----:B----4-:R-:W-:Y:S01]  /*75f0*/  IADD3 R0, P2, R136, UR20, RZ ;  /* 0x0000001488007c10 */ /* 0x010fe2000ff5e0ff */
[----:B------:R-:W-:Y:S01]  /*7600*/  @UP1 USHF.L.U32 UR20, UR24, 0x6, URZ ;  /* 0x0000000618141899 */ /* 0x000fe2000800063f */
[C---:B------:R-:W-:Y:S01]  /*7610*/  HMMA.16816.F32 R56, R216.reuse, R212, R56 ;  /* 0x000000d4d838723c */ /* 0x040fe20000001838 */
[----:B------:R-:W-:Y:S01]  /*7620*/  @!PT LDS RZ, [RZ] ;  /* 0x00000000fffff984 */ /* 0x000fe20000000800 */
[----:B------:R-:W-:Y:S01]  /*7630*/  @!PT LDS RZ, [RZ] ;  /* 0x00000000fffff984 */ /* 0x000fe20000000800 */
[----:B------:R-:W-:Y:S01]  /*7640*/  @!PT LDS RZ, [RZ] ;  /* 0x00000000fffff984 */ /* 0x000fe20000000800 */
[----:B------:R1:W-:Y:S03]  /*7650*/  LDGSTS.E.BYPASS.LTC128B.128 [R244+0x100], [R134.64], !P3 ;  /* 0x0010000086f47fae */ /* 0x0003e6000d901d52 */
[C---:B------:R-:W-:Y:S02]  /*7660*/  LEA R136, P1, R0.reuse, c[0x0][0x1f8], 0x1 ;  /* 0x00007e0000887a11 */ /* 0x040fe400078208ff */
[----:B------:R-:W-:Y:S01]  /*7670*/  IADD3.X R2, R133, UR17, RZ, P2, !PT ;  /* 0x0000001185027c10 */ /* 0x000fe200097fe4ff */
[----:B------:R-:W-:Y:S01]  /*7680*/  @UP1 USHF.R.S32.HI UR17, URZ, 0x1f, UR23 ;  /* 0x0000001f3f111899 */ /* 0x000fe20008011417 */
[-C--:B------:R-:W-:Y:S03]  /*7690*/  HMMA.16816.F32 R60, R216, R214.reuse, R60 ;  /* 0x000000d6d83c723c */ /* 0x080fe6000000183c */
[----:B------:R-:W-:Y:S01]  /*76a0*/  @UP1 UIMAD UR17, UR17, UR4, URZ ;  /* 0x00000004111112a4 */ /* 0x000fe2000f8e023f */
[----:B------:R-:W-:Y:S03]  /*76b0*/  LEA.HI.X R137, R0, c[0x0][0x1fc], R2, 0x1, P1 ;  /* 0x00007f0000897a11 */ /* 0x000fe600008f0c02 */
[----:B------:R-:W-:Y:S01]  /*76c0*/  @UP1 UIMAD UR17, UR23, UR5, UR17 ;  /* 0x00000005171112a4 */ /* 0x000fe2000f8e0211 */
[----:B------:R-:W-:Y:S01]  /*76d0*/  HMMA.16816.F32 R64, R208, R214, R64 ;  /* 0x000000d6d040723c */ /* 0x000fe20000001840 */
[----:B------:R2:W-:Y:S02]  /*76e0*/  LDGSTS.E.BYPASS.LTC128B.128 [R244+0x2100], [R136.64], !P0 ;  /* 0x0210000088f47fae */ /* 0x0005e4000c101d52 */
[----:B------:R-:W-:Y:S04]  /*76f0*/  @UP1 UIADD3 UR17, UR25, UR17, URZ ;  /* 0x0000001119111290 */ /* 0x000fe8000fffe03f */
[----:B------:R-:W-:Y:S01]  /*7700*/  @UP1 USHF.L.U64.HI UR17, UR24, 0x6, UR17 ;  /* 0x0000000618111899 */ /* 0x000fe20008010211 */
[----:B-1----:R-:W-:Y:S04]  /*7710*/  IADD3 R134, P1, R134, UR10, RZ ;  /* 0x0000000a86867c10 */ /* 0x002fe8000ff3e0ff */
[----:B------:R-:W-:Y:S02]  /*7720*/  IADD3.X R135, R135, UR14, RZ, P1, !PT ;  /* 0x0000000e87877c10 */ /* 0x000fe40008ffe4ff */
[C---:B------:R-:W-:Y:S03]  /*7730*/  IADD3 R190, P4, R134.reuse, UR16, RZ ;  /* 0x0000001086be7c10 */ /* 0x040fe6000ff9e0ff */
[----:B------:R1:W-:Y:S01]  /*7740*/  LDGSTS.E.BYPASS.LTC128B.128 [R244+0x900], [R134.64], !P3 ;  /* 0x0090000086f47fae */ /* 0x0003e2000d901d52 */
[C---:B------:R-:W-:Y:S02]  /*7750*/  IADD3.X R191, R135.reuse, UR15, RZ, P4, !PT ;  /* 0x0000000f87bf7c10 */ /* 0x040fe4000a7fe4ff */
[----:B--2---:R-:W-:Y:S05]  /*7760*/  IADD3 R136, P1, R134, UR10, RZ ;  /* 0x0000000a86887c10 */ /* 0x004fea000ff3e0ff */
[----:B------:R1:W-:Y:S01]  /*7770*/  LDGSTS.E.BYPASS.LTC128B.128 [R244+0x2900], [R134.64+0x80], !P0 ;  /* 0x0290008086f47fae */ /* 0x0003e2000c101d52 */
[----:B------:R-:W-:Y:S02]  /*7780*/  IADD3.X R137, R135, UR14, RZ, P1, !PT ;  /* 0x0000000e87897c10 */ /* 0x000fe40008ffe4ff */
[C---:B------:R-:W-:Y:S05]  /*7790*/  IADD3 R188, P2, R136.reuse, UR10, RZ ;  /* 0x0000000a88bc7c10 */ /* 0x040fea000ff5e0ff */
[----:B------:R4:W-:Y:S01]  /*77a0*/  LDGSTS.E.BYPASS.LTC128B.128 [R244+0x1100], [R136.64], !P3 ;  /* 0x0110000088f47fae */ /* 0x0009e2000d901d52 */
[C---:B------:R-:W-:Y:S07]  /*77b0*/  IADD3.X R189, R137.reuse, UR14, RZ, P2, !PT ;  /* 0x0000000e89bd7c10 */ /* 0x040fee00097fe4ff */
[----:B------:R3:W-:Y:S08]  /*77c0*/  LDGSTS.E.BYPASS.LTC128B.128 [R244+0x3100], [R190.64], !P0 ;  /* 0x03100000bef47fae */ /* 0x0007f0000c101d52 */
[----:B------:R3:W-:Y:S01]  /*77d0*/  LDGSTS.E.BYPASS.LTC128B.128 [R244+0x1900], [R188.64], !P3 ;  /* 0x01900000bcf47fae */ /* 0x0007e2000d901d52 */
[----:B-1----:R-:W-:Y:S04]  /*77e0*/  IADD3 R134, P1, R136, UR16, RZ ;  /* 0x0000001088867c10 */ /* 0x002fe8000ff3e0ff */
[----:B------:R-:W-:Y:S02]  /*77f0*/  IADD3.X R135, R137, UR15, RZ, P1, !PT ;  /* 0x0000000f89877c10 */ /* 0x000fe40008ffe4ff */
[----:B------:R-:W-:Y:S03]  /*7800*/  PLOP3.LUT P1, PT, PT, PT, UP1, 0x80, 0x0 ;  /* 0x000000000000781c */ /* 0x000fe60003f2f018 */
[----:B------:R1:W-:Y:S08]  /*7810*/  LDGSTS.E.BYPASS.LTC128B.128 [R244+0x3900], [R134.64], !P0 ;  /* 0x0390000086f47fae */ /* 0x0003f0000c101d52 */
[----:B------:R-:W-:Y:S08]  /*7820*/  LDSM.16.M88.4 R216, [R230+0x4100] ;  /* 0x00410000e6d8783b */ /* 0x000ff00000000200 */
[----:B---3--:R-:W3:Y:S08]  /*7830*/  LDSM.16.M88.4 R188, [R232+0x8100] ;  /* 0x00810000e8bc783b */ /* 0x008ef00000000200 */
[----:B------:R-:W4:Y:S08]  /*7840*/  LDSM.16.M88.4 R220, [R232+0xa100] ;  /* 0x00a10000e8dc783b */ /* 0x000f300000000200 */
[----:B------:R-:W1:Y:S08]  /*7850*/  LDSM.16.M88.4 R208, [R230+0x4900] ;  /* 0x00490000e6d0783b */ /* 0x000e700000000200 */
[----:B------:R-:W0:Y:S08]  /*7860*/  LDGDEPBAR ;  /* 0x00000000000079af */ /* 0x000e300000000000 */
[----:B------:R-:W1:Y:S01]  /*7870*/  LDSM.16.M88.4 R212, [R230+0x5100] ;  /* 0x00510000e6d4783b */ /* 0x000e620000000200 */
[-C--:B---3--:R-:W-:Y:S08]  /*7880*/  HMMA.16816.F32 R4, R188, R216.reuse, R4 ;  /* 0x000000d8bc04723c */ /* 0x088ff00000001804 */
[C---:B----4-:R-:W-:Y:S08]  /*7890*/  HMMA.16816.F32 R8, R220.reuse, R216, R8 ;  /* 0x000000d8dc08723c */ /* 0x050ff00000001808 */
[-C--:B------:R-:W-:Y:S08]  /*78a0*/  HMMA.16816.F32 R12, R220, R218.reuse, R12 ;  /* 0x000000dadc0c723c */ /* 0x080ff0000000180c */
[C---:B------:R-:W-:Y:S01]  /*78b0*/  HMMA.16816.F32 R16, R188.reuse, R218, R16 ;  /* 0x000000dabc10723c */ /* 0x040fe20000001810 */
[----:B------:R-:W3:Y:S07]  /*78c0*/  LDSM.16.M88.4 R216, [R230+0x5900] ;  /* 0x00590000e6d8783b */ /* 0x000eee0000000200 */
[-C--:B-1----:R-:W-:Y:S08]  /*78d0*/  HMMA.16816.F32 R20, R188, R208.reuse, R20 ;  /* 0x000000d0bc14723c */ /* 0x082ff00000001814 */
[C---:B------:R-:W-:Y:S08]  /*78e0*/  HMMA.16816.F32 R24, R220.reuse, R208, R24 ;  /* 0x000000d0dc18723c */ /* 0x040ff00000001818 */
[-C--:B------:R-:W-:Y:S08]  /*78f0*/  HMMA.16816.F32 R28, R220, R210.reuse, R28 ;  /* 0x000000d2dc1c723c */ /* 0x080ff0000000181c */
[C---:B------:R-:W-:Y:S01]  /*7900*/  HMMA.16816.F32 R32, R188.reuse, R210, R32 ;  /* 0x000000d2bc20723c */ /* 0x040fe20000001820 */
[----:B------:R-:W-:Y:S07]  /*7910*/  LDSM.16.M88.4 R208, [R234+0x8100] ;  /* 0x00810000ead0783b */ /* 0x000fee0000000200 */
[-C--:B------:R-:W-:Y:S08]  /*7920*/  HMMA.16816.F32 R36, R188, R212.reuse, R36 ;  /* 0x000000d4bc24723c */ /* 0x080ff00000001824 */
[C---:B------:R-:W-:Y:S08]  /*7930*/  HMMA.16816.F32 R40, R220.reuse, R212, R40 ;  /* 0x000000d4dc28723c */ /* 0x040ff00000001828 */
[-C--:B------:R-:W-:Y:S08]  /*7940*/  HMMA.16816.F32 R44, R220, R214.reuse, R44 ;  /* 0x000000d6dc2c723c */ /* 0x080ff0000000182c */
[C---:B------:R-:W-:Y:S01]  /*7950*/  HMMA.16816.F32 R48, R188.reuse, R214, R48 ;  /* 0x000000d6bc30723c */ /* 0x040fe20000001830 */
[----:B------:R-:W1:Y:S07]  /*7960*/  LDSM.16.M88.4 R212, [R229] ;  /* 0x00000000e5d4783b */ /* 0x000e6e0000000200 */
[-C--:B---3--:R-:W-:Y:S08]  /*7970*/  HMMA.16816.F32 R52, R188, R216.reuse, R52 ;  /* 0x000000d8bc34723c */ /* 0x088ff00000001834 */
[C---:B------:R-:W-:Y:S08]  /*7980*/  HMMA.16816.F32 R56, R220.reuse, R216, R56 ;  /* 0x000000d8dc38723c */ /* 0x040ff00000001838 */
[-C--:B------:R-:W-:Y:S01]  /*7990*/  HMMA.16816.F32 R60, R220, R218.reuse, R60 ;  /* 0x000000dadc3c723c */ /* 0x080fe2000000183c */
[----:B------:R-:W3:Y:S07]  /*79a0*/  LDSM.16.M88.4 R220, [R234+0xa100] ;  /* 0x00a10000eadc783b */ /* 0x000eee0000000200 */
[----:B------:R-:W-:Y:S01]  /*79b0*/  HMMA.16816.F32 R64, R188, R218, R64 ;  /* 0x000000dabc40723c */ /* 0x000fe20000001840 */
[----:B------:R-:W4:Y:S07]  /*79c0*/  LDSM.16.M88.4 R188, [R229+0x800] ;  /* 0x00080000e5bc783b */ /* 0x000f2e0000000200 */
[-C--:B-1----:R-:W-:Y:S01]  /*79d0*/  HMMA.16816.F32 R4, R208, R212.reuse, R4 ;  /* 0x000000d4d004723c */ /* 0x082fe20000001804 */
[----:B------:R-:W-:Y:S07]  /*79e0*/  LDSM.16.M88.4 R216, [R229+0x1800] ;  /* 0x00180000e5d8783b */ /* 0x000fee0000000200 */
[C---:B---3--:R-:W-:Y:S08]  /*79f0*/  HMMA.16816.F32 R8, R220.reuse, R212, R8 ;  /* 0x000000d4dc08723c */ /* 0x048ff00000001808 */
[-C--:B------:R-:W-:Y:S08]  /*7a00*/  HMMA.16816.F32 R12, R220, R214.reuse, R12 ;  /* 0x000000d6dc0c723c */ /* 0x080ff0000000180c */
[C---:B------:R-:W-:Y:S01]  /*7a10*/  HMMA.16816.F32 R16, R208.reuse, R214, R16 ;  /* 0x000000d6d010723c */ /* 0x040fe20000001810 */
[----:B------:R-:W1:Y:S07]  /*7a20*/  LDSM.16.M88.4 R212, [R229+0x1000] ;  /* 0x00100000e5d4783b */ /* 0x000e6e0000000200 */
[-C--:B----4-:R-:W-:Y:S08]  /*7a30*/  HMMA.16816.F32 R20, R208, R188.reuse, R20 ;  /* 0x000000bcd014723c */ /* 0x090ff00000001814 */
[C---:B------:R-:W-:Y:S08]  /*7a40*/  HMMA.16816.F32 R24, R220.reuse, R188, R24 ;  /* 0x000000bcdc18723c */ /* 0x040ff00000001818 */
[-C--:B------:R-:W-:Y:S08]  /*7a50*/  HMMA.16816.F32 R28, R220, R190.reuse, R28 ;  /* 0x000000bedc1c723c */ /* 0x080ff0000000181c */
[C---:B------:R-:W-:Y:S01]  /*7a60*/  HMMA.16816.F32 R32, R208.reuse, R190, R32 ;  /* 0x000000bed020723c */ /* 0x040fe20000001820 */
[----:B------:R-:W-:Y:S07]  /*7a70*/  LDSM.16.M88.4 R188, [R231+0xc100] ;  /* 0x00c10000e7bc783b */ /* 0x000fee0000000200 */
[-C--:B-1----:R-:W-:Y:S08]  /*7a80*/  HMMA.16816.F32 R36, R208, R212.reuse, R36 ;  /* 0x000000d4d024723c */ /* 0x082ff00000001824 */
[C---:B------:R-:W-:Y:S08]  /*7a90*/  HMMA.16816.F32 R40, R220.reuse, R212, R40 ;  /* 0x000000d4dc28723c */ /* 0x040ff00000001828 */
[-C--:B------:R-:W-:Y:S08]  /*7aa0*/  HMMA.16816.F32 R44, R220, R214.reuse, R44 ;  /* 0x000000d6dc2c723c */ /* 0x080ff0000000182c */
[C---:B------:R-:W-:Y:S01]  /*7ab0*/  HMMA.16816.F32 R48, R208.reuse, R214, R48 ;  /* 0x000000d6d030723c */ /* 0x040fe20000001830 */
[----:B------:R-:W1:Y:S07]  /*7ac0*/  LDSM.16.M88.4 R212, [R224+0x6100] ;  /* 0x00610000e0d4783b */ /* 0x000e6e0000000200 */
[-C--:B------:R-:W-:Y:S08]  /*7ad0*/  HMMA.16816.F32 R52, R208, R216.reuse, R52 ;  /* 0x000000d8d034723c */ /* 0x080ff00000001834 */
        /* <DEDUP_REMOVED lines=20> */
[----:B------:R-:W1:Y:S07]  /*7c20*/  LDSM.16.M88.4 R212, [R240] ;  /* 0x00000000f0d4783b */ /* 0x000e6e0000000200 */
[-C--:B------:R-:W-:Y:S08]  /*7c30*/  HMMA.16816.F32 R52, R188, R216.reuse, R52 ;  /* 0x000000d8bc34723c */ /* 0x080ff00000001834 */
[C---:B------:R-:W-:Y:S08]  /*7c40*/  HMMA.16816.F32 R56, R220.reuse, R216, R56 ;  /* 0x000000d8dc38723c */ /* 0x040ff00000001838 */
[-C--:B------:R-:W-:Y:S01]  /*7c50*/  HMMA.16816.F32 R60, R220, R218.reuse, R60 ;  /* 0x000000dadc3c723c */ /* 0x080fe2000000183c */
[----:B------:R-:W3:Y:S07]  /*7c60*/  LDSM.16.M88.4 R220, [R233+0xe100] ;  /* 0x00e10000e9dc783b */ /* 0x000eee0000000200 */
[----:B------:R-:W-:Y:S01]  /*7c70*/  HMMA.16816.F32 R64, R188, R218, R64 ;  /* 0x000000dabc40723c */ /* 0x000fe20000001840 */
[----:B------:R-:W4:Y:S07]  /*7c80*/  LDSM.16.M88.4 R188, [R239] ;  /* 0x00000000efbc783b */ /* 0x000f2e0000000200 */
[-C--:B-1----:R-:W-:Y:S01]  /*7c90*/  HMMA.16816.F32 R4, R208, R212.reuse, R4 ;  /* 0x000000d4d004723c */ /* 0x082fe20000001804 */
[----:B------:R-:W-:Y:S07]  /*7ca0*/  LDSM.16.M88.4 R216, [R237] ;  /* 0x00000000edd8783b */ /* 0x000fee0000000200 */
[C---:B---3--:R-:W-:Y:S08]  /*7cb0*/  HMMA.16816.F32 R8, R220.reuse, R212, R8 ;  /* 0x000000d4dc08723c */ /* 0x048ff00000001808 */
[-C--:B------:R-:W-:Y:S08]  /*7cc0*/  HMMA.16816.F32 R12, R220, R214.reuse, R12 ;  /* 0x000000d6dc0c723c */ /* 0x080ff0000000180c */
[C---:B------:R-:W-:Y:S01]  /*7cd0*/  HMMA.16816.F32 R16, R208.reuse, R214, R16 ;  /* 0x000000d6d010723c */ /* 0x040fe20000001810 */
[----:B------:R-:W1:Y:S07]  /*7ce0*/  LDSM.16.M88.4 R212, [R238] ;  /* 0x00000000eed4783b */ /* 0x000e6e0000000200 */
        /* <DEDUP_REMOVED lines=36> */
[----:B------:R-:W-:Y:S08]  /*7f30*/  HMMA.16816.F32 R64, R188, R218, R64 ;  /* 0x000000dabc40723c */ /* 0x000ff00000001840 */
[-C--:B-1----:R-:W-:Y:S11]  /*7f40*/  HMMA.16816.F32 R4, R208, R212.reuse, R4 ;  /* 0x000000d4d004723c */ /* 0x082ff60000001804 */
[----:B------:R-:W-:Y:S11]  /*7f50*/  @!UPT UIADD3 URZ, URZ, URZ, URZ ;  /* 0x0000003f3f3ff290 */ /* 0x000ff6000fffe03f */
[----:B------:R-:W-:Y:S02]  /*7f60*/  @!UPT UIADD3 URZ, URZ, URZ, URZ ;  /* 0x0000003f3f3ff290 */ /* 0x000fe4000fffe03f */
[----:B------:R-:W-:Y:S01]  /*7f70*/  FMUL.FTZ R4, R4, c[0x0][0x320] ;  /* 0x0000c80004047a20 */ /* 0x000fe20000410000 */
[C---:B---3--:R-:W-:Y:S03]  /*7f80*/  HMMA.16816.F32 R8, R220.reuse, R212, R8 ;  /* 0x000000d4dc08723c */ /* 0x048fe60000001808 */
[----:B------:R-:W-:Y:S01]  /*7f90*/  MUFU.TANH R191, R4 ;  /* 0x0000000400bf7308 */ /* 0x000fe20000002400 */
[----:B------:R-:W-:Y:S02]  /*7fa0*/  FMUL.FTZ R5, R5, c[0x0][0x320] ;  /* 0x0000c80005057a20 */ /* 0x000fe40000410000 */
[----:B------:R-:W-:Y:S02]  /*7fb0*/  FMUL.FTZ R6, R6, c[0x0][0x320] ;  /* 0x0000c80006067a20 */ /* 0x000fe40000410000 */
[----:B------:R-:W-:Y:S01]  /*7fc0*/  FMUL.FTZ R7, R7, c[0x0][0x320] ;  /* 0x0000c80007077a20 */ /* 0x000fe20000410000 */
[-C--:B------:R-:W-:Y:S04]  /*7fd0*/  HMMA.16816.F32 R12, R220, R214.reuse, R12 ;  /* 0x000000d6dc0c723c */ /* 0x080fe8000000180c */
[----:B------:R-:W-:Y:S04]  /*7fe0*/  MUFU.TANH R190, R5 ;  /* 0x0000000500be7308 */ /* 0x000fe80000002400 */
[C---:B------:R-:W-:Y:S06]  /*7ff0*/  HMMA.16816.F32 R16, R208.reuse, R214, R16 ;  /* 0x000000d6d010723c */ /* 0x040fec0000001810 */
[----:B------:R-:W1:Y:S01]  /*8000*/  MUFU.TANH R213, R6 ;  /* 0x0000000600d57308 */ /* 0x000e620000002400 */
[----:B------:R-:W-:Y:S02]  /*8010*/  FMUL.FTZ R8, R8, c[0x0][0x320] ;  /* 0x0000c80008087a20 */ /* 0x000fe40000410000 */
[----:B------:R-:W-:Y:S03]  /*8020*/  FMUL.FTZ R9, R9, c[0x0][0x320] ;  /* 0x0000c80009097a20 */ /* 0x000fe60000410000 */
[----:B------:R-:W-:Y:S02]  /*8030*/  FMUL.FTZ R10, R10, c[0x0][0x320] ;  /* 0x0000c8000a0a7a20 */ /* 0x000fe40000410000 */
[----:B------:R-:W-:Y:S02]  /*8040*/  FMUL.FTZ R11, R11, c[0x0][0x320] ;  /* 0x0000c8000b0b7a20 */ /* 0x000fe40000410000 */
[----:B------:R3:W-:Y:S01]  /*8050*/  MUFU.TANH R212, R7 ;  /* 0x0000000700d47308 */ /* 0x0007e20000002400 */
        /* <DEDUP_REMOVED lines=8> */
[----:B-1----:R-:W-:Y:S01]  /*80e0*/  FMNMX.FTZ R2, R213, R132, !PT ;  /* 0x00000084d5027209 */ /* 0x002fe20007810000 */
[----:B------:R-:W-:Y:S05]  /*80f0*/  FMUL.FTZ R19, R19, c[0x0][0x320] ;  /* 0x0000c80013137a20 */ /* 0x000fea0000410000 */
[----:B------:R-:W1:Y:S01]  /*8100*/  MUFU.TANH R216, R9 ;  /* 0x0000000900d87308 */ /* 0x000e620000002400 */
[----:B---3--:R-:W3:Y:S09]  /*8110*/  LDSM.16.M88.4 R4, [R229+0x2800] ;  /* 0x00280000e504783b */ /* 0x008ef20000000200 */
[----:B------:R-:W-:Y:S01]  /*8120*/  MUFU.TANH R218, R10 ;  /* 0x0000000a00da7308 */ /* 0x000fe20000002400 */
[----:B----4-:R-:W-:Y:S09]  /*8130*/  FMNMX.FTZ R0, R217, R138, !PT ;  /* 0x0000008ad9007209 */ /* 0x010ff20007810000 */
[----:B------:R4:W-:Y:S10]  /*8140*/  MUFU.TANH R219, R11 ;  /* 0x0000000b00db7308 */ /* 0x0009f40000002400 */
[----:B------:R-:W1:Y:S10]  /*8150*/  MUFU.TANH R16, R16 ;  /* 0x0000001000107308 */ /* 0x000e740000002400 */
[----:B------:R-:W-:Y:S01]  /*8160*/  MUFU.TANH R17, R17 ;  /* 0x0000001100117308 */ /* 0x000fe20000002400 */
[----:B----4-:R-:W4:Y:S01]  /*8170*/  LDSM.16.M88.4 R8, [R229+0x3000] ;  /* 0x00300000e508783b */ /* 0x010f220000000200 */
[-C--:B---3--:R-:W-:Y:S08]  /*8180*/  HMMA.16816.F32 R20, R208, R4.reuse, R20 ;  /* 0x00000004d014723c */ /* 0x088ff00000001814 */
[----:B------:R-:W3:Y:S01]  /*8190*/  MUFU.TANH R18, R18 ;  /* 0x0000001200127308 */ /* 0x000ee20000002400 */
[C---:B------:R-:W-:Y:S09]  /*81a0*/  HMMA.16816.F32 R24, R220.reuse, R4, R24 ;  /* 0x00000004dc18723c */ /* 0x040ff20000001818 */
[----:B------:R-:W1:Y:S01]  /*81b0*/  MUFU.TANH R12, R12 ;  /* 0x0000000c000c7308 */ /* 0x000e620000002400 */
[-C--:B------:R-:W-:Y:S08]  /*81c0*/  HMMA.16816.F32 R28, R220, R6.reuse, R28 ;  /* 0x00000006dc1c723c */ /* 0x080ff0000000181c */
[C---:B------:R-:W-:Y:S01]  /*81d0*/  HMMA.16816.F32 R32, R208.reuse, R6, R32 ;  /* 0x00000006d020723c */ /* 0x040fe20000001820 */
[----:B------:R-:W1:Y:S01]  /*81e0*/  MUFU.TANH R19, R19 ;  /* 0x0000001300137308 */ /* 0x000e620000002400 */
[----:B------:R-:W1:Y:S01]  /*81f0*/  LDSM.16.M88.4 R4, [R229+0x3800] ;  /* 0x00380000e504783b */ /* 0x000e620000000200 */
[----:B------:R-:W-:Y:S04]  /*8200*/  DEPBAR.LE SB0, 0x0 ;  /* 0x000080000000791a */ /* 0x000fe80000000000 */
[----:B------:R-:W-:Y:S02]  /*8210*/  FMUL.FTZ R20, R20, c[0x0][0x320] ;  /* 0x0000c80014147a20 */ /* 0x000fe40000410000 */
[----:B------:R-:W-:Y:S02]  /*8220*/  FMUL.FTZ R21, R21, c[0x0][0x320] ;  /* 0x0000c80015157a20 */ /* 0x000fe40000410000 */
[----:B------:R-:W1:Y:S01]  /*8230*/  MUFU.TANH R248, R20 ;  /* 0x0000001400f87308 */ /* 0x000e620000002400 */
[----:B------:R-:W-:Y:S01]  /*8240*/  FMUL.FTZ R23, R23, c[0x0][0x320] ;  /* 0x0000c80017177a20 */ /* 0x000fe20000410000 */
[----:B------:R-:W-:Y:S01]  /*8250*/  BAR.SYNC.DEFER_BLOCKING 0x0 ;  /* 0x0000000000007b1d */ /* 0x000fe20000010000 */
[----:B------:R-:W-:Y:S01]  /*8260*/  FMUL.FTZ R22, R22, c[0x0][0x320] ;  /* 0x0000c80016167a20 */ /* 0x000fe20000410000 */
[-C--:B----4-:R-:W-:Y:S05]  /*8270*/  HMMA.16816.F32 R36, R208, R8.reuse, R36 ;  /* 0x00000008d024723c */ /* 0x090fea0000001824 */
[----:B------:R-:W-:Y:S01]  /*8280*/  FMUL.FTZ R31, R31, c[0x0][0x320] ;  /* 0x0000c8001f1f7a20 */ /* 0x000fe20000410000 */
[----:B------:R-:W4:Y:S01]  /*8290*/  MUFU.TANH R247, R21 ;  /* 0x0000001500f77308 */ /* 0x000f220000002400 */
[----:B------:R-:W-:Y:S01]  /*82a0*/  FMUL.FTZ R30, R30, c[0x0][0x320] ;  /* 0x0000c8001e1e7a20 */ /* 0x000fe20000410000 */
[C---:B------:R-:W-:Y:S04]  /*82b0*/  HMMA.16816.F32 R40, R220.reuse, R8, R40 ;  /* 0x00000008dc28723c */ /* 0x040fe80000001828 */
[----:B------:R-:W-:Y:S02]  /*82c0*/  FMUL.FTZ R32, R32, c[0x0][0x320] ;  /* 0x0000c80020207a20 */ /* 0x000fe40000410000 */
[----:B------:R-:W-:Y:S02]  /*82d0*/  FMUL.FTZ R33, R33, c[0x0][0x320] ;  /* 0x0000c80021217a20 */ /* 0x000fe40000410000 */
[----:B------:R-:W4:Y:S01]  /*82e0*/  MUFU.TANH R127, R31 ;  /* 0x0000001f007f7308 */ /* 0x000f220000002400 */
[-C--:B------:R-:W-:Y:S03]  /*82f0*/  HMMA.16816.F32 R44, R220, R10.reuse, R44 ;  /* 0x0000000adc2c723c */ /* 0x080fe6000000182c */
[----:B------:R-:W-:Y:S02]  /*8300*/  FMUL.FTZ R27, R27, c[0x0][0x320] ;  /* 0x0000c8001b1b7a20 */ /* 0x000fe40000410000 */
[----:B------:R-:W-:Y:S02]  /*8310*/  FMUL.FTZ R29, R29, c[0x0][0x320] ;  /* 0x0000c8001d1d7a20 */ /* 0x000fe40000410000 */
[----:B------:R-:W-:Y:S01]  /*8320*/  FMUL.FTZ R36, R36, c[0x0][0x320] ;  /* 0x0000c80024247a20 */ /* 0x000fe20000410000 */
[C---:B------:R-:W-:Y:S01]  /*8330*/  HMMA.16816.F32 R48, R208.reuse, R10, R48 ;  /* 0x0000000ad030723c */ /* 0x040fe20000001830 */
[----:B------:R-:W-:Y:S03]  /*8340*/  MUFU.TANH R243, R23 ;  /* 0x0000001700f37308 */ /* 0x000fe60000002400 */
[----:B------:R-:W-:Y:S02]  /*8350*/  FMUL.FTZ R24, R24, c[0x0][0x320] ;  /* 0x0000c80018187a20 */ /* 0x000fe40000410000 */
[----:B------:R-:W-:Y:S02]  /*8360*/  FMUL.FTZ R26, R26, c[0x0][0x320] ;  /* 0x0000c8001a1a7a20 */ /* 0x000fe40000410000 */
[-C--:B-1----:R-:W-:Y:S03]  /*8370*/  HMMA.16816.F32 R52, R208, R4.reuse, R52 ;  /* 0x00000004d034723c */ /* 0x082fe60000001834 */
[----:B------:R-:W1:Y:S01]  /*8380*/  MUFU.TANH R245, R32 ;  /* 0x0000002000f57308 */ /* 0x000e620000002400 */
[----:B------:R-:W-:Y:S02]  /*8390*/  FMUL.FTZ R25, R25, c[0x0][0x320] ;  /* 0x0000c80019197a20 */ /* 0x000fe40000410000 */
[----:B------:R-:W-:Y:S02]  /*83a0*/  FMUL.FTZ R37, R37, c[0x0][0x320] ;  /* 0x0000c80025257a20 */ /* 0x000fe40000410000 */
[C---:B------:R-:W-:Y:S04]  /*83b0*/  HMMA.16816.F32 R56, R220.reuse, R4, R56 ;  /* 0x00000004dc38723c */ /* 0x040fe80000001838 */
[----:B------:R-:W-:Y:S01]  /*83c0*/  FMUL.FTZ R45, R45, c[0x0][0x320] ;  /* 0x0000c8002d2d7a20 */ /* 0x000fe20000410000 */
[----:B------:R1:W1:Y:S01]  /*83d0*/  MUFU.TANH R129, R30 ;  /* 0x0000001e00817308 */ /* 0x0002620000002400 */
[----:B------:R-:W-:Y:S01]  /*83e0*/  FMUL.FTZ R38, R38, c[0x0][0x320] ;  /* 0x0000c80026267a20 */ /* 0x000fe20000410000 */
[----:B------:R-:W-:Y:S01]  /*83f0*/  FMNMX.FTZ R4, R191, R3, !PT ;  /* 0x00000003bf047209 */ /* 0x000fe20007810000 */
[-C--:B------:R-:W-:Y:S04]  /*8400*/  HMMA.16816.F32 R60, R220, R6.reuse, R60 ;  /* 0x00000006dc3c723c */ /* 0x080fe8000000183c */
[----:B------:R-:W-:Y:S01]  /*8410*/  FMUL.FTZ R49, R49, c[0x0][0x320] ;  /* 0x0000c80031317a20 */ /* 0x000fe20000410000 */
[----:B------:R-:W-:Y:S01]  /*8420*/  FMNMX.FTZ R5, R212, R2, !PT ;  /* 0x00000002d4057209 */ /* 0x000fe20007810000 */
[----:B------:R-:W-:Y:S01]  /*8430*/  FMUL.FTZ R39, R39, c[0x0][0x320] ;  /* 0x0000c80027277a20 */ /* 0x000fe20000410000 */
[----:B------:R-:W-:Y:S01]  /*8440*/  MUFU.TANH R131, R45 ;  /* 0x0000002d00837308 */ /* 0x000fe20000002400 */
[----:B------:R-:W-:Y:S04]  /*8450*/  HMMA.16816.F32 R64, R208, R6, R64 ;  /* 0x00000006d040723c */ /* 0x000fe80000001840 */
[----:B------:R-:W-:Y:S01]  /*8460*/  FMUL.FTZ R52, R52, c[0x0][0x320] ;  /* 0x0000c80034347a20 */ /* 0x000fe20000410000 */
[----:B------:R-:W-:Y:S01]  /*8470*/  FMNMX.FTZ R2, R216, R0, !PT ;  /* 0x00000000d8027209 */ /* 0x000fe20007810000 */
[----:B------:R-:W-:Y:S01]  /*8480*/  FMUL.FTZ R53, R53, c[0x0][0x320] ;  /* 0x0000c80035357a20 */ /* 0x000fe20000410000 */
[----:B------:R-:W-:Y:S01]  /*8490*/  FMNMX.FTZ R4, R190, R4, !PT ;  /* 0x00000004be047209 */ /* 0x000fe20007810000 */
[----:B------:R-:W-:Y:S01]  /*84a0*/  FMUL.FTZ R55, R55, c[0x0][0x320] ;  /* 0x0000c80037377a20 */ /* 0x000fe20000410000 */
[----:B------:R4:W-:Y:S03]  /*84b0*/  MUFU.TANH R10, R49 ;  /* 0x00000031000a7308 */ /* 0x0009e60000002400 */
[----:B------:R-:W-:Y:S01]  /*84c0*/  FMUL.FTZ R48, R48, c[0x0][0x320] ;  /* 0x0000c80030307a20 */ /* 0x000fe20000410000 */
[----:B-1----:R-:W2:Y:S01]  /*84d0*/  LDL R30, [R1+0x10] ;  /* 0x00001000011e7983 */ /* 0x002ea20000100800 */
[----:B------:R-:W-:Y:S01]  /*84e0*/  FMUL.FTZ R54, R54, c[0x0][0x320] ;  /* 0x0000c80036367a20 */ /* 0x000fe20000410000 */
[----:B------:R-:W-:Y:S01]  /*84f0*/  FMNMX.FTZ R4, R16, R4, !PT ;  /* 0x0000000410047209 */ /* 0x000fe20007810000 */
[----:B------:R-:W-:Y:S01]  /*8500*/  FMUL.FTZ R62, R62, c[0x0][0x320] ;  /* 0x0000c8003e3e7a20 */ /* 0x000fe20000410000 */
[----:B---3--:R-:W-:Y:S01]  /*8510*/  FMNMX.FTZ R0, R18, R5, !PT ;  /* 0x0000000512007209 */ /* 0x008fe20007810000 */
[----:B------:R-:W-:Y:S01]  /*8520*/  FMUL.FTZ R50, R50, c[0x0][0x320] ;  /* 0x0000c80032327a20 */ /* 0x000fe20000410000 */
[----:B------:R1:W-:Y:S01]  /*8530*/  MUFU.TANH R241, R48 ;  /* 0x0000003000f17308 */ /* 0x0003e20000002400 */
[----:B------:R-:W-:Y:S01]  /*8540*/  FMUL.FTZ R51, R51, c[0x0][0x320] ;  /* 0x0000c80033337a20 */ /* 0x000fe20000410000 */
[----:B------:R-:W-:Y:S01]  /*8550*/  FMNMX.FTZ R4, R17, R4, !PT ;  /* 0x0000000411047209 */ /* 0x000fe20007810000 */
[----:B------:R-:W-:Y:S01]  /*8560*/  FMUL.FTZ R43, R43, c[0x0][0x320] ;  /* 0x0000c8002b2b7a20 */ /* 0x000fe20000410000 */
[----:B------:R-:W-:Y:S01]  /*8570*/  FMNMX.FTZ R2, R12, R2, !PT ;  /* 0x000000020c027209 */ /* 0x000fe20007810000 */
[----:B------:R-:W-:Y:S01]  /*8580*/  FMUL.FTZ R64, R64, c[0x0][0x320] ;  /* 0x0000c80040407a20 */ /* 0x000fe20000410000 */
[----:B------:R-:W-:Y:S01]  /*8590*/  FMNMX.FTZ R0, R19, R0, !PT ;  /* 0x0000000013007209 */ /* 0x000fe20007810000 */
[----:B------:R-:W-:Y:S01]  /*85a0*/  FMUL.FTZ R65, R65, c[0x0][0x320] ;  /* 0x0000c80041417a20 */ /* 0x000fe20000410000 */
[----:B------:R-:W-:Y:S01]  /*85b0*/  FMNMX.FTZ R4, R248, R4, !PT ;  /* 0x00000004f8047209 */ /* 0x000fe20007810000 */
[----:B------:R-:W-:Y:S01]  /*85c0*/  FMUL.FTZ R41, R41, c[0x0][0x320] ;  /* 0x0000c80029297a20 */ /* 0x000fe20000410000 */
[----:B------:R-:W-:Y:S01]  /*85d0*/  MUFU.TANH R189, R62 ;  /* 0x0000003e00bd7308 */ /* 0x000fe20000002400 */
[----:B------:R-:W-:Y:S01]  /*85e0*/  FMUL.FTZ R44, R44, c[0x0][0x320] ;  /* 0x0000c8002c2c7a20 */ /* 0x000fe20000410000 */
[----:B----4-:R-:W-:Y:S01]  /*85f0*/  FMNMX.FTZ R4, R247, R4, !PT ;  /* 0x00000004f7047209 */ /* 0x010fe20007810000 */
[----:B------:R-:W-:Y:S01]  /*8600*/  FMUL.FTZ R42, R42, c[0x0][0x320] ;  /* 0x0000c8002a2a7a20 */ /* 0x000fe20000410000 */
[----:B------:R-:W-:Y:S01]  /*8610*/  MOV R49, R127 ;  /* 0x0000007f00317202 */ /* 0x000fe20000000f00 */
[----:B------:R-:W-:Y:S01]  /*8620*/  FMUL.FTZ R61, R61, c[0x0][0x320] ;  /* 0x0000c8003d3d7a20 */ /* 0x000fe20000410000 */
[----:B------:R-:W-:Y:S01]  /*8630*/  FMNMX.FTZ R4, R245, R4, !PT ;  /* 0x00000004f5047209 */ /* 0x000fe20007810000 */
[----:B------:R-:W-:Y:S02]  /*8640*/  FMUL.FTZ R56, R56, c[0x0][0x320] ;  /* 0x0000c80038387a20 */ /* 0x000fe40000410000 */
[----:B------:R-:W-:Y:S01]  /*8650*/  FMUL.FTZ R58, R58, c[0x0][0x320] ;  /* 0x0000c8003a3a7a20 */ /* 0x000fe20000410000 */
[----:B------:R3:W-:Y:S01]  /*8660*/  MUFU.TANH R45, R51 ;  /* 0x00000033002d7308 */ /* 0x0007e20000002400 */
[----:B------:R-:W-:Y:S02]  /*8670*/  FMUL.FTZ R60, R60, c[0x0][0x320] ;  /* 0x0000c8003c3c7a20 */ /* 0x000fe40000410000 */
[----:B------:R-:W-:Y:S01]  /*8680*/  FMUL.FTZ R40, R40, c[0x0][0x320] ;  /* 0x0000c80028287a20 */ /* 0x000fe20000410000 */
[----:B-1----:R-:W-:Y:S01]  /*8690*/  MOV R48, R243 ;  /* 0x000000f300307202 */ /* 0x002fe20000000f00 */
        /* <DEDUP_REMOVED lines=9> */
[----:B------:R1:W4:Y:S01]  /*8730*/  MUFU.TANH R246, R33 ;  /* 0x0000002100f67308 */ /* 0x0003220000002400 */
[----:B------:R-:W-:Y:S01]  /*8740*/  FMUL.FTZ R57, R57, c[0x0][0x320] ;  /* 0x0000c80039397a20 */ /* 0x000fe20000410000 */
[----:B---3--:R-:W-:Y:S08]  /*8750*/  MOV R51, R129 ;  /* 0x0000008100337202 */ /* 0x008ff00000000f00 */
[----:B------:R-:W3:Y:S10]  /*8760*/  MUFU.TANH R242, R36 ;  /* 0x0000002400f27308 */ /* 0x000ef40000002400 */
[----:B------:R3:W-:Y:S01]  /*8770*/  MUFU.TANH R127, R50 ;  /* 0x00000032007f7308 */ /* 0x0007e20000002400 */
[----:B-1----:R-:W2:Y:S01]  /*8780*/  LDL.64 R32, [R1+0x28] ;  /* 0x0000280001207983 */ /* 0x002ea20000100a00 */
[----:B----4-:R-:W-:Y:S08]  /*8790*/  FMNMX.FTZ R4, R246, R4, !PT ;  /* 0x00000004f6047209 */ /* 0x010ff00007810000 */
[----:B------:R-:W-:Y:S10]  /*87a0*/  MUFU.TANH R133, R24 ;  /* 0x0000001800857308 */ /* 0x000ff40000002400 */
[----:B------:R-:W1:Y:S01]  /*87b0*/  MUFU.TANH R128, R25 ;  /* 0x0000001900807308 */ /* 0x000e620000002400 */
[----:B---3--:R-:W-:Y:S04]  /*87c0*/  MOV R50, R242 ;  /* 0x000000f200327202 */ /* 0x008fe80000000f00 */
[----:B------:R-:W-:Y:S05]  /*87d0*/  FMNMX.FTZ R4, R50, R4, !PT ;  /* 0x0000000432047209 */ /* 0x000fea0007810000 */
[----:B------:R-:W-:Y:S10]  /*87e0*/  MUFU.TANH R24, R26 ;  /* 0x0000001a00187308 */ /* 0x000ff40000002400 */
[----:B------:R1:W-:Y:S10]  /*87f0*/  MUFU.TANH R26, R64 ;  /* 0x00000040001a7308 */ /* 0x0003f40000002400 */
[----:B------:R-:W3:Y:S10]  /*8800*/  MUFU.TANH R251, R22 ;  /* 0x0000001600fb7308 */ /* 0x000ef40000002400 */
[----:B------:R-:W-:Y:S01]  /*8810*/  MUFU.TANH R22, R29 ;  /* 0x0000001d00167308 */ /* 0x000fe20000002400 */
[----:B-1----:R-:W-:Y:S09]  /*8820*/  MOV R64, R128 ;  /* 0x0000008000407202 */ /* 0x002ff20000000f00 */
[----:B------:R-:W-:Y:S01]  /*8830*/  MUFU.TANH R235, R27 ;  /* 0x0000001b00eb7308 */ /* 0x000fe20000002400 */
[----:B---3--:R-:W-:Y:S04]  /*8840*/  FMNMX.FTZ R0, R251, R0, !PT ;  /* 0x00000000fb007209 */ /* 0x008fe80007810000 */
[----:B------:R-:W-:Y:S05]  /*8850*/  FMNMX.FTZ R0, R48, R0, !PT ;  /* 0x0000000030007209 */ /* 0x000fea0007810000 */
[----:B------:R-:W1:Y:S10]  /*8860*/  MUFU.TANH R27, R37 ;  /* 0x00000025001b7308 */ /* 0x000e740000002400 */
[----:B------:R3:W-:Y:S10]  /*8870*/  MUFU.TANH R29, R56 ;  /* 0x00000038001d7308 */ /* 0x0007f40000002400 */
[----:B------:R-:W4:Y:S01]  /*8880*/  MUFU.TANH R243, R52 ;  /* 0x0000003400f37308 */ /* 0x000f220000002400 */
[----:B-1----:R-:W-:Y:S09]  /*8890*/  FMNMX.FTZ R4, R27, R4, !PT ;  /* 0x000000041b047209 */ /* 0x002ff20007810000 */
[----:B------:R-:W1:Y:S01]  /*88a0*/  MUFU.TANH R129, R53 ;  /* 0x0000003500817308 */ /* 0x000e620000002400 */
[----:B---3--:R-:W-:Y:S04]  /*88b0*/  MOV R56, R241 ;  /* 0x000000f100387202 */ /* 0x008fe80000000f00 */
[----:B------:R-:W-:Y:S05]  /*88c0*/  FMNMX.FTZ R4, R56, R4, !PT ;  /* 0x0000000438047209 */ /* 0x000fea0007810000 */
[----:B------:R-:W3:Y:S01]  /*88d0*/  MUFU.TANH R8, R55 ;  /* 0x0000003700087308 */ /* 0x000ee20000002400 */
[----:B------:R-:W-:Y:S04]  /*88e0*/  FMNMX.FTZ R4, R10, R4, !PT ;  /* 0x000000040a047209 */ /* 0x000fe80007810000 */
[----:B----4-:R-:W-:Y:S05]  /*88f0*/  FMNMX.FTZ R4, R243, R4, !PT ;  /* 0x00000004f3047209 */ /* 0x010fea0007810000 */
[----:B------:R3:W4:Y:S01]  /*8900*/  MUFU.TANH R128, R65 ;  /* 0x0000004100807308 */ /* 0x0007220000002400 */
[----:B-1----:R-:W-:Y:S04]  /*8910*/  FMNMX.FTZ R4, R129, R4, !PT ;  /* 0x0000000481047209 */ /* 0x002fe80007810000 */
[----:B------:R-:W-:Y:S05]  /*8920*/  FMNMX.FTZ R4, R26, R4, !PT ;  /* 0x000000041a047209 */ /* 0x000fea0007810000 */
[----:B------:R1:W-:Y:S10]  /*8930*/  MUFU.TANH R25, R60 ;  /* 0x0000003c00197308 */ /* 0x0003f40000002400 */
[----:B------:R-:W1:Y:S01]  /*8940*/  MUFU.TANH R13, R13 ;  /* 0x0000000d000d7308 */ /* 0x000e620000002400 */
[----:B---3--:R-:W-:Y:S02]  /*8950*/  MOV R65, R8 ;  /* 0x0000000800417202 */ /* 0x008fe40000000f00 */
[----:B----4-:R-:W-:Y:S07]  /*8960*/  FMNMX.FTZ R4, R128, R4, !PT ;  /* 0x0000000480047209 */ /* 0x010fee0007810000 */
[----:B------:R-:W3:Y:S01]  /*8970*/  MUFU.TANH R8, R43 ;  /* 0x0000002b00087308 */ /* 0x000ee20000002400 */
[----:B------:R-:W4:Y:S01]  /*8980*/  SHFL.BFLY PT, R7, R4, 0x2, 0x1f ;  /* 0x0c401f0004077f89 */ /* 0x000f2200000e0000 */
[----:B-1----:R-:W-:Y:S08]  /*8990*/  MOV R60, R133 ;  /* 0x00000085003c7202 */ /* 0x002ff00000000f00 */
[----:B------:R-:W1:Y:S01]  /*89a0*/  MUFU.TANH R250, R34 ;  /* 0x0000002200fa7308 */ /* 0x000e620000002400 */
[----:B------:R-:W-:Y:S04]  /*89b0*/  FMNMX.FTZ R5, R13, R2, !PT ;  /* 0x000000020d057209 */ /* 0x000fe80007810000 */
[----:B------:R-:W-:Y:S05]  /*89c0*/  FMNMX.FTZ R5, R60, R5, !PT ;  /* 0x000000053c057209 */ /* 0x000fea0007810000 */
[----:B------:R-:W1:Y:S01]  /*89d0*/  MUFU.TANH R252, R28 ;  /* 0x0000001c00fc7308 */ /* 0x000e620000002400 */
[----:B------:R-:W-:Y:S02]  /*89e0*/  FMNMX.FTZ R5, R64, R5, !PT ;  /* 0x0000000540057209 */ /* 0x000fe40007810000 */
[----:B---3--:R-:W-:Y:S02]  /*89f0*/  MOV R62, R8 ;  /* 0x00000008003e7202 */ /* 0x008fe40000000f00 */
[----:B------:R-:W3:Y:S01]  /*8a00*/  LDL.64 R8, [R1+0x38] ;  /* 0x0000380001087983 */ /* 0x000ee20000100a00 */
[----:B----4-:R-:W-:Y:S04]  /*8a10*/  FMNMX.FTZ R4, R4, R7, !PT ;  /* 0x0000000704047209 */ /* 0x010fe80007810000 */
[----:B------:R-:W4:Y:S01]  /*8a20*/  MUFU.TANH R249, R35 ;  /* 0x0000002300f97308 */ /* 0x000f220000002400 */
[----:B------:R-:W3:Y:S01]  /*8a30*/  LDL R7, [R1+0x14] ;  /* 0x0000140001077983 */ /* 0x000ee20000100800 */
[----:B-1----:R-:W-:Y:S03]  /*8a40*/  FMNMX.FTZ R0, R250, R0, !PT ;  /* 0x00000000fa007209 */ /* 0x002fe60007810000 */
[----:B------:R-:W1:Y:S05]  /*8a50*/  SHFL.BFLY PT, R137, R4, 0x1, 0x1f ;  /* 0x0c201f0004897f89 */ /* 0x000e6a00000e0000 */
[----:B------:R-:W1:Y:S01]  /*8a60*/  MUFU.TANH R130, R38 ;  /* 0x0000002600827308 */ /* 0x000e620000002400 */
[----:B------:R-:W-:Y:S04]  /*8a70*/  FMNMX.FTZ R5, R252, R5, !PT ;  /* 0x00000005fc057209 */ /* 0x000fe80007810000 */
[----:B------:R-:W-:Y:S05]  /*8a80*/  FMNMX.FTZ R5, R22, R5, !PT ;  /* 0x0000000516057209 */ /* 0x000fea0007810000 */
[----:B------:R-:W1:Y:S01]  /*8a90*/  MUFU.TANH R23, R39 ;  /* 0x0000002700177308 */ /* 0x000e620000002400 */
[----:B----4-:R-:W-:Y:S09]  /*8aa0*/  FMNMX.FTZ R0, R249, R0, !PT ;  /* 0x00000000f9007209 */ /* 0x010ff20007810000 */
[----:B------:R-:W4:Y:S01]  /*8ab0*/  MUFU.TANH R35, R40 ;  /* 0x0000002800237308 */ /* 0x000f220000002400 */
[----:B-1----:R-:W-:Y:S02]  /*8ac0*/  FMNMX.FTZ R137, R4, R137, !PT ;  /* 0x0000008904897209 */ /* 0x002fe40007810000 */
[----:B------:R-:W-:Y:S03]  /*8ad0*/  FMNMX.FTZ R0, R130, R0, !PT ;  /* 0x0000000082007209 */ /* 0x000fe60007810000 */
[----:B------:R-:W-:Y:S04]  /*8ae0*/  FMUL.FTZ R208, R137, c[0x0][0x2d0] ;  /* 0x0000b40089d07a20 */ /* 0x000fe80000410000 */
[----:B------:R-:W1:Y:S01]  /*8af0*/  MUFU.TANH R21, R41 ;  /* 0x0000002900157308 */ /* 0x000e620000002400 */
[----:B------:R-:W-:Y:S04]  /*8b00*/  FMNMX.FTZ R0, R23, R0, !PT ;  /* 0x0000000017007209 */ /* 0x000fe80007810000 */
[----:B------:R-:W-:Y:S05]  /*8b10*/  FMNMX.FTZ R0, R127, R0, !PT ;  /* 0x000000007f007209 */ /* 0x000fea0007810000 */
[----:B------:R-:W1:Y:S01]  /*8b20*/  MUFU.TANH R20, R44 ;  /* 0x0000002c00147308 */ /* 0x000e620000002400 */
[----:B------:R-:W-:Y:S02]  /*8b30*/  FMNMX.FTZ R0, R45, R0, !PT ;  /* 0x000000002d007209 */ /* 0x000fe40007810000 */
[----:B----4-:R-:W-:Y:S07]  /*8b40*/  FMNMX.FTZ R5, R35, R5, !PT ;  /* 0x0000000523057209 */ /* 0x010fee0007810000 */
[----:B------:R-:W4:Y:S01]  /*8b50*/  MUFU.TANH R44, R54 ;  /* 0x00000036002c7308 */ /* 0x000f220000002400 */
[----:B-1----:R-:W-:Y:S09]  /*8b60*/  FMNMX.FTZ R5, R21, R5, !PT ;  /* 0x0000000515057209 */ /* 0x002ff20007810000 */
[----:B------:R-:W1:Y:S01]  /*8b70*/  MUFU.TANH R28, R57 ;  /* 0x00000039001c7308 */ /* 0x000e620000002400 */
[----:B------:R-:W-:Y:S04]  /*8b80*/  FMNMX.FTZ R5, R20, R5, !PT ;  /* 0x0000000514057209 */ /* 0x000fe80007810000 */
[----:B------:R-:W-:Y:S05]  /*8b90*/  FMNMX.FTZ R5, R131, R5, !PT ;  /* 0x0000000583057209 */ /* 0x000fea0007810000 */
[----:B------:R-:W1:Y:S01]  /*8ba0*/  MUFU.TANH R14, R14 ;  /* 0x0000000e000e7308 */ /* 0x000e620000002400 */
[----:B----4-:R-:W-:Y:S04]  /*8bb0*/  FMNMX.FTZ R0, R44, R0, !PT ;  /* 0x000000002c007209 */ /* 0x010fe80007810000 */
[----:B------:R-:W-:Y:S02]  /*8bc0*/  FMNMX.FTZ R2, R65, R0, !PT ;  /* 0x0000000041027209 */ /* 0x000fe40007810000 */
[----:B------:R-:W-:Y:S03]  /*8bd0*/  FMNMX.FTZ R0, R29, R5, !PT ;  /* 0x000000051d007209 */ /* 0x000fe60007810000 */
[----:B------:R-:W4:Y:S01]  /*8be0*/  MUFU.TANH R15, R15 ;  /* 0x0000000f000f7308 */ /* 0x000f220000002400 */
[----:B------:R-:W-:Y:S02]  /*8bf0*/  FMNMX.FTZ R5, R218, R139, !PT ;  /* 0x0000008bda057209 */ /* 0x000fe40007810000 */
[----:B-1----:R-:W-:Y:S02]  /*8c00*/  FMNMX.FTZ R0, R28, R0, !PT ;  /* 0x000000001c007209 */ /* 0x002fe40007810000 */
[----:B------:R-:W-:Y:S02]  /*8c10*/  FMNMX.FTZ R5, R219, R5, !PT ;  /* 0x00000005db057209 */ /* 0x000fe40007810000 */
[----:B------:R-:W-:Y:S02]  /*8c20*/  FMNMX.FTZ R0, R25, R0, !PT ;  /* 0x0000000019007209 */ /* 0x000fe40007810000 */
[----:B------:R-:W-:Y:S01]  /*8c30*/  MOV R57, R235 ;  /* 0x000000eb00397202 */ /* 0x000fe20000000f00 */
[----:B------:R-:W1:Y:S01]  /*8c40*/  MUFU.TANH R66, R66 ;  /* 0x0000004200427308 */ /* 0x000e620000002400 */
[----:B------:R-:W-:Y:S02]  /*8c50*/  FMNMX.FTZ R0, R11, R0, !PT ;  /* 0x000000000b007209 */ /* 0x000fe40007810000 */
[----:B------:R-:W-:Y:S03]  /*8c60*/  FMNMX.FTZ R5, R14, R5, !PT ;  /* 0x000000050e057209 */ /* 0x000fe60007810000 */
[----:B------:R-:W2:Y:S04]  /*8c70*/  SHFL.BFLY PT, R135, R0, 0x2, 0x1f ;  /* 0x0c401f0000877f89 */ /* 0x000ea800000e0000 */
[----:B------:R-:W2:Y:S01]  /*8c80*/  MUFU.TANH R67, R67 ;  /* 0x0000004300437308 */ /* 0x000ea20000002400 */
[----:B----4-:R-:W-:Y:S04]  /*8c90*/  FMNMX.FTZ R5, R15, R5, !PT ;  /* 0x000000050f057209 */ /* 0x010fe80007810000 */
[----:B------:R-:W-:Y:S05]  /*8ca0*/  FMNMX.FTZ R5, R24, R5, !PT ;  /* 0x0000000518057209 */ /* 0x000fea0007810000 */
[----:B------:R-:W4:Y:S01]  /*8cb0*/  MUFU.TANH R235, R42 ;  /* 0x0000002a00eb7308 */ /* 0x000f220000002400 */
[----:B------:R-:W-:Y:S02]  /*8cc0*/  FMNMX.FTZ R5, R57, R5, !PT ;  /* 0x0000000539057209 */ /* 0x000fe40007810000 */
[----:B-1----:R-:W-:Y:S02]  /*8cd0*/  FMNMX.FTZ R2, R66, R2, !PT ;  /* 0x0000000242027209 */ /* 0x002fe40007810000 */
[----:B------:R-:W-:Y:S02]  /*8ce0*/  FMNMX.FTZ R5, R51, R5, !PT ;  /* 0x0000000533057209 */ /* 0x000fe40007810000 */
[----:B--2---:R-:W-:Y:S03]  /*8cf0*/  FMNMX.FTZ R135, R0, R135, !PT ;  /* 0x0000008700877209 */ /* 0x004fe60007810000 */
[----:B------:R-:W1:Y:S01]  /*8d00*/  MUFU.TANH R34, R46 ;  /* 0x0000002e00227308 */ /* 0x000e620000002400 */
[----:B------:R-:W-:Y:S02]  /*8d10*/  FMNMX.FTZ R0, R49, R5, !PT ;  /* 0x0000000531007209 */ /* 0x000fe40007810000 */
[----:B------:R-:W-:Y:S05]  /*8d20*/  FMNMX.FTZ R2, R67, R2, !PT ;  /* 0x0000000243027209 */ /* 0x000fea0007810000 */
[----:B------:R-:W2:Y:S02]  /*8d30*/  SHFL.BFLY PT, R6, R2, 0x2, 0x1f ;  /* 0x0c401f0002067f89 */ /* 0x000ea400000e0000 */
[----:B------:R-:W2:Y:S01]  /*8d40*/  MUFU.TANH R61, R47 ;  /* 0x0000002f003d7308 */ /* 0x000ea20000002400 */
[----:B----4-:R-:W-:Y:S01]  /*8d50*/  FMNMX.FTZ R5, R235, R0, !PT ;  /* 0x00000000eb057209 */ /* 0x010fe20007810000 */
[----:B------:R-:W-:Y:S01]  /*8d60*/  FMUL.FTZ R0, R63, c[0x0][0x320] ;  /* 0x0000c8003f007a20 */ /* 0x000fe20000410000 */
[----:B------:R-:W-:Y:S02]  /*8d70*/  MOV R63, R10 ;  /* 0x0000000a003f7202 */ /* 0x000fe40000000f00 */
[----:B------:R-:W-:Y:S02]  /*8d80*/  FMNMX.FTZ R5, R62, R5, !PT ;  /* 0x000000053e057209 */ /* 0x000fe40007810000 */
[----:B------:R-:W-:Y:S03]  /*8d90*/  MOV R42, R21 ;  /* 0x00000015002a7202 */ /* 0x000fe60000000f00 */
[----:B------:R4:W-:Y:S01]  /*8da0*/  MUFU.TANH R188, R0 ;  /* 0x0000000000bc7308 */ /* 0x0009e20000002400 */
[----:B-1----:R-:W-:Y:S02]  /*8db0*/  FMNMX.FTZ R4, R34, R5, !PT ;  /* 0x0000000522047209 */ /* 0x002fe40007810000 */
[----:B------:R-:W-:Y:S07]  /*8dc0*/  MOV R46, R29 ;  /* 0x0000001d002e7202 */ /* 0x000fee0000000f00 */
[----:B------:R1:W1:Y:S01]  /*8dd0*/  MUFU.TANH R43, R58 ;  /* 0x0000003a002b7308 */ /* 0x0002620000002400 */
[----:B--2---:R-:W-:Y:S02]  /*8de0*/  FMNMX.FTZ R2, R2, R6, !PT ;  /* 0x0000000602027209 */ /* 0x004fe40007810000 */
[----:B------:R-:W-:Y:S01]  /*8df0*/  FMNMX.FTZ R4, R61, R4, !PT ;  /* 0x000000043d047209 */ /* 0x000fe20007810000 */
[----:B------:R-:W2:Y:S01]  /*8e00*/  SHFL.BFLY PT, R6, R135, 0x1, 0x1f ;  /* 0x0c201f0087067f89 */ /* 0x000ea200000e0000 */
[----:B------:R-:W-:Y:S05]  /*8e10*/  MOV R47, R28 ;  /* 0x0000001c002f7202 */ /* 0x000fea0000000f00 */
[----:B------:R2:W2:Y:S02]  /*8e20*/  MUFU.TANH R41, R59 ;  /* 0x0000003b00297308 */ /* 0x0004a40000002400 */
[----:B------:R-:W2:Y:S01]  /*8e30*/  SHFL.BFLY PT, R136, R2, 0x1, 0x1f ;  /* 0x0c201f0002887f89 */ /* 0x000ea200000e0000 */
[----:B----4-:R-:W-:Y:S04]  /*8e40*/  FADD.FTZ R0, -R137, R3 ;  /* 0x0000000389007221 */ /* 0x010fe80000010100 */
[----:B------:R-:W-:Y:S04]  /*8e50*/  FMUL.FTZ R0, R0, c[0x0][0x2d0] ;  /* 0x0000b40000007a20 */ /* 0x000fe80000410000 */
[----:B------:R4:W4:Y:S01]  /*8e60*/  MUFU.EX2 R134, R0 ;  /* 0x0000000000867308 */ /* 0x0009220000000800 */
[----:B-1----:R-:W-:Y:S02]  /*8e70*/  MOV R58, R11 ;  /* 0x0000000b003a7202 */ /* 0x002fe40000000f00 */
[----:B--2---:R-:W-:Y:S02]  /*8e80*/  FMNMX.FTZ R135, R135, R6, !PT ;  /* 0x0000000687877209 */ /* 0x004fe40007810000 */
[----:B------:R-:W-:Y:S02]  /*8e90*/  MOV R59, R27 ;  /* 0x0000001b003b7202 */ /* 0x000fe40000000f00 */
[----:B------:R-:W-:Y:S02]  /*8ea0*/  FMNMX.FTZ R136, R2, R136, !PT ;  /* 0x0000008802887209 */ /* 0x000fe40007810000 */
[----:B------:R-:W-:Y:S01]  /*8eb0*/  FMNMX.FTZ R2, R43, R4, !PT ;  /* 0x000000042b027209 */ /* 0x000fe20007810000 */
[----:B------:R-:W-:Y:S02]  /*8ec0*/  FFMA.FTZ R4, R191, c[0x0][0x2d0], -R208 ;  /* 0x0000b400bf047a23 */ /* 0x000fe400000108d0 */
[C---:B------:R-:W-:Y:S02]  /*8ed0*/  FMUL.FTZ R191, R136.reuse, c[0x0][0x2d0] ;  /* 0x0000b40088bf7a20 */ /* 0x040fe40000410000 */
[----:B------:R-:W-:Y:S01]  /*8ee0*/  MUFU.EX2 R215, R4 ;  /* 0x0000000400d77308 */ /* 0x000fe20000000800 */
[----:B----4-:R-:W-:Y:S01]  /*8ef0*/  FMNMX.FTZ R0, R41, R2, !PT ;  /* 0x0000000229007209 */ /* 0x010fe20007810000 */
[----:B------:R-:W-:Y:S02]  /*8f00*/  FADD.FTZ R2, -R136, R132 ;  /* 0x0000008488027221 */ /* 0x000fe40000010100 */
[----:B------:R-:W-:Y:S01]  /*8f10*/  FMUL.FTZ R32, R134, R168 ;  /* 0x000000a886207220 */ /* 0x000fe20000410000 */
[----:B------:R-:W-:Y:S01]  /*8f20*/  FMNMX.FTZ R0, R189, R0, !PT ;  /* 0x00000000bd007209 */ /* 0x000fe20007810000 */
[----:B------:R-:W-:Y:S01]  /*8f30*/  FMUL.FTZ R2, R2, c[0x0][0x2d0] ;  /* 0x0000b40002027a20 */ /* 0x000fe20000410000 */
[----:B------:R-:W-:Y:S01]  /*8f40*/  MOV R168, R45 ;  /* 0x0000002d00a87202 */ /* 0x000fe20000000f00 */
[----:B------:R-:W-:Y:S01]  /*8f50*/  FMUL.FTZ R68, R134, R68 ;  /* 0x0000004486447220 */ /* 0x000fe20000410000 */
[----:B------:R-:W-:Y:S01]  /*8f60*/  FMNMX.FTZ R0, R188, R0, !PT ;  /* 0x00000000bc007209 */ /* 0x000fe20007810000 */
[----:B------:R1:W2:Y:S01]  /*8f70*/  MUFU.EX2 R133, R2 ;  /* 0x0000000200857308 */ /* 0x0002a20000000800 */
[C---:B------:R-:W-:Y:S02]  /*8f80*/  FMUL.FTZ R69, R134.reuse, R69 ;  /* 0x0000004586457220 */ /* 0x040fe40000410000 */
[C---:B------:R-:W-:Y:S01]  /*8f90*/  FMUL.FTZ R80, R134.reuse, R80 ;  /* 0x0000005086507220 */ /* 0x040fe20000410000 */
[----:B------:R-:W4:Y:S01]  /*8fa0*/  SHFL.BFLY PT, R3, R0, 0x2, 0x1f ;  /* 0x0c401f0000037f89 */ /* 0x000f2200000e0000 */
[C---:B------:R-:W-:Y:S02]  /*8fb0*/  FMUL.FTZ R81, R134.reuse, R81 ;  /* 0x0000005186517220 */ /* 0x040fe40000410000 */
        /* <DEDUP_REMOVED lines=8> */
[----:B------:R-:W-:Y:S02]  /*9040*/  FMUL.FTZ R116, R134, R116 ;  /* 0x0000007486747220 */ /* 0x000fe40000410000 */
[----:B-1----:R-:W-:Y:S01]  /*9050*/  FADD.FTZ R2, -R135, R138 ;  /* 0x0000008a87027221 */ /* 0x002fe20000010100 */
[----:B------:R-:W-:Y:S01]  /*9060*/  MOV R138, R23 ;  /* 0x00000017008a7202 */ /* 0x000fe20000000f00 */
[----:B--2---:R-:W-:Y:S01]  /*9070*/  FMUL.FTZ R70, R133, R70 ;  /* 0x0000004685467220 */ /* 0x004fe20000410000 */
[----:B----4-:R-:W-:Y:S01]  /*9080*/  FMNMX.FTZ R0, R0, R3, !PT ;  /* 0x0000000300007209 */ /* 0x010fe20007810000 */
[--C-:B------:R-:W-:Y:S02]  /*9090*/  FFMA.FTZ R3, R17, c[0x0][0x2d0], -R208.reuse ;  /* 0x0000b40011037a23 */ /* 0x100fe400000108d0 */
[----:B------:R-:W-:Y:S02]  /*90a0*/  FMUL.FTZ R2, R2, c[0x0][0x2d0] ;  /* 0x0000b40002027a20 */ /* 0x000fe40000410000 */
[----:B------:R1:W-:Y:S01]  /*90b0*/  MUFU.EX2 R241, R3 ;  /* 0x0000000300f17308 */ /* 0x0003e20000000800 */
[C---:B------:R-:W-:Y:S02]  /*90c0*/  FMUL.FTZ R17, R134.reuse, R153 ;  /* 0x0000009986117220 */ /* 0x040fe40000410000 */
[C---:B------:R-:W-:Y:S02]  /*90d0*/  FMUL.FTZ R71, R133.reuse, R71 ;  /* 0x0000004785477220 */ /* 0x040fe40000410000 */
[C---:B------:R-:W-:Y:S02]  /*90e0*/  FMUL.FTZ R82, R133.reuse, R82 ;  /* 0x0000005285527220 */ /* 0x040fe40000410000 */
[C---:B------:R-:W-:Y:S02]  /*90f0*/  FMUL.FTZ R83, R133.reuse, R83 ;  /* 0x0000005385537220 */ /* 0x040fe40000410000 */
[C---:B------:R-:W-:Y:S01]  /*9100*/  FMUL.FTZ R86, R133.reuse, R86 ;  /* 0x0000005685567220 */ /* 0x040fe20000410000 */
[----:B------:R2:W4:Y:S01]  /*9110*/  MUFU.EX2 R132, R2 ;  /* 0x0000000200847308 */ /* 0x0005220000000800 */
[C---:B------:R-:W-:Y:S02]  /*9120*/  FMUL.FTZ R87, R133.reuse, R87 ;  /* 0x0000005785577220 */ /* 0x040fe40000410000 */
[C---:B------:R-:W-:Y:S02]  /*9130*/  FMUL.FTZ R98, R133.reuse, R98 ;  /* 0x0000006285627220 */ /* 0x040fe40000410000 */
[C---:B------:R-:W-:Y:S02]  /*9140*/  FMUL.FTZ R99, R133.reuse, R99 ;  /* 0x0000006385637220 */ /* 0x040fe40000410000 */
[C---:B------:R-:W-:Y:S02]  /*9150*/  FMUL.FTZ R102, R133.reuse, R102 ;  /* 0x0000006685667220 */ /* 0x040fe40000410000 */
[C---:B------:R-:W-:Y:S02]  /*9160*/  FMUL.FTZ R103, R133.reuse, R103 ;  /* 0x0000006785677220 */ /* 0x040fe40000410000 */
[C---:B------:R-:W-:Y:S02]  /*9170*/  FMUL.FTZ R114, R133.reuse, R114 ;  /* 0x0000007285727220 */ /* 0x040fe40000410000 */
[----:B------:R-:W-:Y:S02]  /*9180*/  FMUL.FTZ R115, R133, R115 ;  /* 0x0000007385737220 */ /* 0x000fe40000410000 */
[--C-:B-1----:R-:W-:Y:S02]  /*9190*/  FFMA.FTZ R3, R213, c[0x0][0x2d0], -R191.reuse ;  /* 0x0000b400d5037a23 */ /* 0x102fe400000108bf */
[----:B------:R-:W-:Y:S02]  /*91a0*/  FMUL.FTZ R117, R134, R117 ;  /* 0x0000007586757220 */ /* 0x000fe40000410000 */
[----:B------:R1:W-:Y:S01]  /*91b0*/  MUFU.EX2 R214, R3 ;  /* 0x0000000300d67308 */ /* 0x0003e20000000800 */
[C---:B------:R-:W-:Y:S02]  /*91c0*/  FMUL.FTZ R118, R133.reuse, R118 ;  /* 0x0000007685767220 */ /* 0x040fe40000410000 */
[----:B------:R-:W-:Y:S02]  /*91d0*/  FMUL.FTZ R119, R133, R119 ;  /* 0x0000007785777220 */ /* 0x000fe40000410000 */
[----:B--2---:R-:W-:Y:S02]  /*91e0*/  FFMA.FTZ R2, R190, c[0x0][0x2d0], -R208 ;  /* 0x0000b400be027a23 */ /* 0x004fe400000108d0 */
[----:B------:R-:W-:Y:S02]  /*91f0*/  FMUL.FTZ R190, R135, c[0x0][0x2d0] ;  /* 0x0000b40087be7a20 */ /* 0x000fe40000410000 */
[C---:B----4-:R-:W-:Y:S01]  /*9200*/  FMUL.FTZ R45, R132.reuse, R181 ;  /* 0x000000b5842d7220 */ /* 0x050fe20000410000 */
[----:B------:R2:W-:Y:S01]  /*9210*/  MUFU.EX2 R222, R2 ;  /* 0x0000000200de7308 */ /* 0x0005e20000000800 */
[----:B------:R-:W-:Y:S02]  /*9220*/  FFMA.FTZ R10, R217, c[0x0][0x2d0], -R190 ;  /* 0x0000b400d90a7a23 */ /* 0x000fe400000108be */
[C---:B------:R-:W-:Y:S01]  /*9230*/  FMUL.FTZ R28, R132.reuse, R164 ;  /* 0x000000a4841c7220 */ /* 0x040fe20000410000 */
[----:B------:R-:W-:Y:S01]  /*9240*/  MOV R164, R59 ;  /* 0x0000003b00a47202 */ /* 0x000fe20000000f00 */
[C---:B------:R-:W-:Y:S01]  /*9250*/  FMUL.FTZ R29, R132.reuse, R165 ;  /* 0x000000a5841d7220 */ /* 0x040fe20000410000 */
[----:B------:R-:W-:Y:S01]  /*9260*/  MOV R165, R62 ;  /* 0x0000003e00a57202 */ /* 0x000fe20000000f00 */
[C---:B------:R-:W-:Y:S02]  /*9270*/  FMUL.FTZ R40, R132.reuse, R176 ;  /* 0x000000b084287220 */ /* 0x040fe40000410000 */
[C---:B------:R-:W-:Y:S01]  /*9280*/  FMUL.FTZ R72, R132.reuse, R72 ;  /* 0x0000004884487220 */ /* 0x040fe20000410000 */
[----:B------:R-:W-:Y:S01]  /*9290*/  MUFU.EX2 R213, R10 ;  /* 0x0000000a00d57308 */ /* 0x000fe20000000800 */
[----:B------:R-:W-:Y:S01]  /*92a0*/  FMUL.FTZ R73, R132, R73 ;  /* 0x0000004984497220 */ /* 0x000fe20000410000 */
[----:B---3--:R-:W-:Y:S01]  /*92b0*/  @P1 IADD3 R4, P4, R7, UR20, RZ ;  /* 0x0000001407041c10 */ /* 0x008fe2000ff9e0ff */
[--C-:B-1----:R-:W-:Y:S02]  /*92c0*/  FFMA.FTZ R3, R212, c[0x0][0x2d0], -R191.reuse ;  /* 0x0000b400d4037a23 */ /* 0x102fe400000108bf */
[----:B------:R-:W-:Y:S01]  /*92d0*/  FMUL.FTZ R76, R132, R76 ;  /* 0x0000004c844c7220 */ /* 0x000fe20000410000 */
[----:B------:R-:W-:Y:S01]  /*92e0*/  @P1 IADD3.X R9, R30, UR17, RZ, P4, !PT ;  /* 0x000000111e091c10 */ /* 0x000fe2000a7fe4ff */
[C---:B------:R-:W-:Y:S03]  /*92f0*/  FMUL.FTZ R77, R132.reuse, R77 ;  /* 0x0000004d844d7220 */ /* 0x040fe60000410000 */
[----:B------:R1:W-:Y:S01]  /*9300*/  MUFU.EX2 R221, R3 ;  /* 0x0000000300dd7308 */ /* 0x0003e20000000800 */
[C---:B------:R-:W-:Y:S02]  /*9310*/  FMUL.FTZ R88, R132.reuse, R88 ;  /* 0x0000005884587220 */ /* 0x040fe40000410000 */
[----:B------:R-:W-:Y:S02]  /*9320*/  FMUL.FTZ R89, R132, R89 ;  /* 0x0000005984597220 */ /* 0x000fe40000410000 */
[----:B--2---:R-:W-:Y:S02]  /*9330*/  FFMA.FTZ R2, R16, c[0x0][0x2d0], -R208 ;  /* 0x0000b40010027a23 */ /* 0x004fe400000108d0 */
[----:B------:R-:W-:Y:S01]  /*9340*/  FMUL.FTZ R16, R134, R152 ;  /* 0x0000009886107220 */ /* 0x000fe20000410000 */
[----:B------:R-:W-:Y:S01]  /*9350*/  MOV R152, R42 ;  /* 0x0000002a00987202 */ /* 0x000fe20000000f00 */
[C---:B------:R-:W-:Y:S01]  /*9360*/  FMUL.FTZ R92, R132.reuse, R92 ;  /* 0x0000005c845c7220 */ /* 0x040fe20000410000 */
[----:B------:R2:W-:Y:S01]  /*9370*/  MUFU.EX2 R231, R2 ;  /* 0x0000000200e77308 */ /* 0x0005e20000000800 */
[C---:B------:R-:W-:Y:S02]  /*9380*/  FMUL.FTZ R93, R132.reuse, R93 ;  /* 0x0000005d845d7220 */ /* 0x040fe40000410000 */
[C---:B------:R-:W-:Y:S02]  /*9390*/  FMUL.FTZ R104, R132.reuse, R104 ;  /* 0x0000006884687220 */ /* 0x040fe40000410000 */
[C---:B------:R-:W-:Y:S02]  /*93a0*/  FMUL.FTZ R105, R132.reuse, R105 ;  /* 0x0000006984697220 */ /* 0x040fe40000410000 */
[C---:B------:R-:W-:Y:S02]  /*93b0*/  FMUL.FTZ R108, R132.reuse, R108 ;  /* 0x0000006c846c7220 */ /* 0x040fe40000410000 */
[C---:B------:R-:W-:Y:S02]  /*93c0*/  FMUL.FTZ R109, R132.reuse, R109 ;  /* 0x0000006d846d7220 */ /* 0x040fe40000410000 */
[C---:B------:R-:W-:Y:S02]  /*93d0*/  FMUL.FTZ R120, R132.reuse, R120 ;  /* 0x0000007884787220 */ /* 0x040fe40000410000 */
[----:B------:R-:W-:Y:S02]  /*93e0*/  FMUL.FTZ R121, R132, R121 ;  /* 0x0000007984797220 */ /* 0x000fe40000410000 */
[----:B-1----:R-:W-:Y:S02]  /*93f0*/  FFMA.FTZ R3, R18, c[0x0][0x2d0], -R191 ;  /* 0x0000b40012037a23 */ /* 0x002fe400000108bf */
[----:B------:R-:W-:Y:S02]  /*9400*/  FMUL.FTZ R18, R133, R154 ;  /* 0x0000009a85127220 */ /* 0x000fe40000410000 */
[----:B------:R1:W-:Y:S01]  /*9410*/  MUFU.EX2 R223, R3 ;  /* 0x0000000300df7308 */ /* 0x0003e20000000800 */
[C---:B------:R-:W-:Y:S02]  /*9420*/  FMUL.FTZ R124, R132.reuse, R124 ;  /* 0x0000007c847c7220 */ /* 0x040fe40000410000 */
[----:B------:R-:W-:Y:S01]  /*9430*/  FMUL.FTZ R125, R132, R125 ;  /* 0x0000007d847d7220 */ /* 0x000fe20000410000 */
[----:B--2---:R-:W2:Y:S01]  /*9440*/  SHFL.BFLY PT, R2, R0, 0x1, 0x1f ;  /* 0x0c201f0000027f89 */ /* 0x004ea200000e0000 */
[----:B-1----:R-:W-:Y:S01]  /*9450*/  @P1 IADD3 R3, P6, R8, UR20, RZ ;  /* 0x0000001408031c10 */ /* 0x002fe2000ffde0ff */
[----:B------:R-:W-:Y:S01]  /*9460*/  @UP1 UIADD3 UR20, UP0, UR12, 0x80, URZ ;  /* 0x000000800c141890 */ /* 0x000fe2000ff1e03f */
[C---:B------:R-:W-:Y:S02]  /*9470*/  @P1 LEA R8, P2, R4.reuse, c[0x0][0x1c8], 0x1 ;  /* 0x0000720004081a11 */ /* 0x040fe400078408ff */
[----:B------:R-:W-:Y:S02]  /*9480*/  @P1 LEA R6, P5, R3, c[0x0][0x1c8], 0x1 ;  /* 0x0000720003061a11 */ /* 0x000fe400078a08ff */
[----:B------:R-:W-:Y:S01]  /*9490*/  @P1 IADD3.X R5, R33, UR17, RZ, P6, !PT ;  /* 0x0000001121051c10 */ /* 0x000fe2000b7fe4ff */
[----:B------:R-:W-:Y:S01]  /*94a0*/  @UP1 UIADD3.X UR17, URZ, UR9, URZ, UP0, !UPT ;  /* 0x000000093f111290 */ /* 0x000fe200087fe43f */
[----:B------:R-:W-:Y:S01]  /*94b0*/  @P1 LEA.HI.X R9, R4, c[0x0][0x1cc], R9, 0x1, P2 ;  /* 0x0000730004091a11 */ /* 0x000fe200010f0c09 */
[----:B------:R-:W-:Y:S01]  /*94c0*/  FMUL.FTZ R33, R134, R169 ;  /* 0x000000a986217220 */ /* 0x000fe20000410000 */
[----:B------:R-:W-:Y:S01]  /*94d0*/  @P1 LEA.HI.X R7, R3, c[0x0][0x1cc], R5, 0x1, P5 ;  /* 0x0000730003071a11 */ /* 0x000fe200028f0c05 */
[--C-:B------:R-:W-:Y:S01]  /*94e0*/  FFMA.FTZ R3, R216, c[0x0][0x2d0], -R190.reuse ;  /* 0x0000b400d8037a23 */ /* 0x100fe200000108be */
[----:B------:R-:W-:Y:S02]  /*94f0*/  @P1 IADD3 R4, P4, R6, UR21, RZ ;  /* 0x0000001506041c10 */ /* 0x000fe4000ff9e0ff */
[----:B--2---:R-:W-:Y:S01]  /*9500*/  FMNMX.FTZ R2, R0, R2, !PT ;  /* 0x0000000200027209 */ /* 0x004fe20007810000 */
[----:B------:R1:W-:Y:S01]  /*9510*/  @P1 LDGSTS.E.BYPASS.LTC128B.128 [R244+0x4100], [R6.64], !P3 ;  /* 0x0410000006f41fae */ /* 0x0003e2000d901d52 */
[----:B------:R2:W-:Y:S01]  /*9520*/  MUFU.EX2 R216, R3 ;  /* 0x0000000300d87308 */ /* 0x0005e20000000800 */
[----:B------:R-:W-:Y:S01]  /*9530*/  @P1 IADD3.X R5, R7, UR22, RZ, P4, !PT ;  /* 0x0000001607051c10 */ /* 0x000fe2000a7fe4ff */
[----:B------:R-:W-:Y:S01]  /*9540*/  FFMA.FTZ R0, R19, c[0x0][0x2d0], -R191 ;  /* 0x0000b40013007a23 */ /* 0x000fe200000108bf */
[----:B------:R-:W-:Y:S01]  /*9550*/  MOV R169, R34 ;  /* 0x0000002200a97202 */ /* 0x000fe20000000f00 */
[C---:B------:R-:W-:Y:S02]  /*9560*/  FMUL.FTZ R19, R133.reuse, R155 ;  /* 0x0000009b85137220 */ /* 0x040fe40000410000 */
[C---:B------:R-:W-:Y:S01]  /*9570*/  FMUL.FTZ R34, R133.reuse, R170 ;  /* 0x000000aa85227220 */ /* 0x040fe20000410000 */
[----:B------:R3:W-:Y:S01]  /*9580*/  @P1 LDGSTS.E.BYPASS.LTC128B.128 [R244+0x6100], [R8.64], !P0 ;  /* 0x0610000008f41fae */ /* 0x0007e2000c101d52 */
[----:B------:R-:W-:Y:S01]  /*9590*/  MOV R170, R35 ;  /* 0x0000002300aa7202 */ /* 0x000fe20000000f00 */
[----:B------:R-:W-:Y:S01]  /*95a0*/  FMUL.FTZ R35, R133, R171 ;  /* 0x000000ab85237220 */ /* 0x000fe20000410000 */
[----:B------:R4:W3:Y:S01]  /*95b0*/  MUFU.EX2 R242, R0 ;  /* 0x0000000000f27308 */ /* 0x0008e20000000800 */
[----:B------:R-:W-:Y:S01]  /*95c0*/  MOV R171, R49 ;  /* 0x0000003100ab7202 */ /* 0x000fe20000000f00 */
[----:B------:R-:W-:Y:S03]  /*95d0*/  FMUL.FTZ R49, R134, R185 ;  /* 0x000000b986317220 */ /* 0x000fe60000410000 */
[----:B------:R3:W-:Y:S08]  /*95e0*/  @P1 LDGSTS.E.BYPASS.LTC128B.128 [R244+0x4900], [R4.64], !P3 ;  /* 0x0490000004f41fae */ /* 0x0007f0000d901d52 */
[----:B------:R3:W-:Y:S01]  /*95f0*/  @P1 LDGSTS.E.BYPASS.LTC128B.128 [R244+0x6900], [R4.64+0x80], !P0 ;  /* 0x0690008004f41fae */ /* 0x0007e2000c101d52 */
[--C-:B--2---:R-:W-:Y:S01]  /*9600*/  FFMA.FTZ R3, R12, c[0x0][0x2d0], -R190.reuse ;  /* 0x0000b4000c037a23 */ /* 0x104fe200000108be */
[----:B-1----:R-:W-:Y:S01]  /*9610*/  @P1 IADD3 R6, P2, R4, UR21, RZ ;  /* 0x0000001504061c10 */ /* 0x002fe2000ff5e0ff */
[C---:B------:R-:W-:Y:S02]  /*9620*/  FMUL.FTZ R12, R132.reuse, R148 ;  /* 0x00000094840c7220 */ /* 0x040fe40000410000 */
[----:B------:R1:W-:Y:S01]  /*9630*/  MUFU.EX2 R217, R3 ;  /* 0x0000000300d97308 */ /* 0x0003e20000000800 */
[----:B------:R-:W-:Y:S01]  /*9640*/  MOV R148, R25 ;  /* 0x0000001900947202 */ /* 0x000fe20000000f00 */
[----:B------:R-:W-:Y:S01]  /*9650*/  FMUL.FTZ R25, R132, R161 ;  /* 0x000000a184197220 */ /* 0x000fe20000410000 */
[C---:B------:R-:W-:Y:S02]  /*9660*/  @P1 IADD3.X R7, R5.reuse, UR22, RZ, P2, !PT ;  /* 0x0000001605071c10 */ /* 0x040fe400097fe4ff */
[----:B------:R-:W-:Y:S01]  /*9670*/  @P1 IADD3 R10, P2, R4, UR20, RZ ;  /* 0x00000014040a1c10 */ /* 0x000fe2000ff5e0ff */
[----:B----4-:R-:W-:Y:S01]  /*9680*/  FADD.FTZ R0, -R2, R139 ;  /* 0x0000008b02007221 */ /* 0x010fe20000010100 */
[----:B---3--:R-:W-:Y:S01]  /*9690*/  @P1 IADD3 R8, P4, R6, UR21, RZ ;  /* 0x0000001506081c10 */ /* 0x008fe2000ff9e0ff */
[----:B------:R2:W-:Y:S01]  /*96a0*/  @P1 LDGSTS.E.BYPASS.LTC128B.128 [R244+0x5100], [R6.64], !P3 ;  /* 0x0510000006f41fae */ /* 0x0005e2000d901d52 */
[----:B------:R-:W-:Y:S01]  /*96b0*/  @P1 IADD3.X R11, R5, UR17, RZ, P2, !PT ;  /* 0x00000011050b1c10 */ /* 0x000fe200097fe4ff */
[----:B------:R-:W-:Y:S01]  /*96c0*/  FMUL.FTZ R0, R0, c[0x0][0x2d0] ;  /* 0x0000b40000007a20 */ /* 0x000fe20000410000 */
[----:B------:R-:W-:Y:S02]  /*96d0*/  @P1 IADD3.X R9, R7, UR22, RZ, P4, !PT ;  /* 0x0000001607091c10 */ /* 0x000fe4000a7fe4ff */
[----:B------:R-:W-:Y:S02]  /*96e0*/  MOV R139, R22 ;  /* 0x00000016008b7202 */ /* 0x000fe40000000f00 */
[----:B------:R-:W-:Y:S01]  /*96f0*/  MOV R155, R148 ;  /* 0x00000094009b7202 */ /* 0x000fe20000000f00 */
[----:B------:R3:W-:Y:S01]  /*9700*/  @P1 LDGSTS.E.BYPASS.LTC128B.128 [R244+0x7100], [R10.64], !P0 ;  /* 0x071000000af41fae */ /* 0x0007e2000c101d52 */
[----:B------:R-:W4:Y:S01]  /*9710*/  MUFU.EX2 R0, R0 ;  /* 0x0000000000007308 */ /* 0x000f220000000800 */
[----:B------:R-:W-:Y:S01]  /*9720*/  MOV R161, R61 ;  /* 0x0000003d00a17202 */ /* 0x000fe20000000f00 */
[----:B------:R-:W-:Y:S01]  /*9730*/  FMUL.FTZ R61, R132, R201 ;  /* 0x000000c9843d7220 */ /* 0x000fe20000410000 */
[----:B------:R-:W-:Y:S04]  /*9740*/  @P1 IADD3 R4, P2, R6, UR20, RZ ;  /* 0x0000001406041c10 */ /* 0x000fe8000ff5e0ff */
[----:B------:R3:W-:Y:S01]  /*9750*/  @P1 LDGSTS.E.BYPASS.LTC128B.128 [R244+0x5900], [R8.64], !P3 ;  /* 0x0590000008f41fae */ /* 0x0007e2000d901d52 */
[----:B-1----:R-:W-:Y:S01]  /*9760*/  FFMA.FTZ R3, R13, c[0x0][0x2d0], -R190 ;  /* 0x0000b4000d037a23 */ /* 0x002fe200000108be */
[----:B------:R-:W-:Y:S01]  /*9770*/  @P1 IADD3.X R5, R7, UR17, RZ, P2, !PT ;  /* 0x0000001107051c10 */ /* 0x000fe200097fe4ff */
[C---:B------:R-:W-:Y:S01]  /*9780*/  FMUL.FTZ R13, R132.reuse, R149 ;  /* 0x00000095840d7220 */ /* 0x040fe20000410000 */
[----:B------:R-:W-:Y:S01]  /*9790*/  MOV R149, R24 ;  /* 0x0000001800957202 */ /* 0x000fe20000000f00 */
[----:B------:R1:W1:Y:S01]  /*97a0*/  MUFU.EX2 R220, R3 ;  /* 0x0000000300dc7308 */ /* 0x0002620000000800 */
[----:B------:R-:W-:Y:S01]  /*97b0*/  FMUL.FTZ R24, R132, R160 ;  /* 0x000000a084187220 */ /* 0x000fe20000410000 */
[----:B------:R-:W-:Y:S01]  /*97c0*/  MOV R160, R46 ;  /* 0x0000002e00a07202 */ /* 0x000fe20000000f00 */
[----:B------:R1:W-:Y:S01]  /*97d0*/  @P1 LDGSTS.E.BYPASS.LTC128B.128 [R244+0x7900], [R4.64], !P0 ;  /* 0x0790000004f41fae */ /* 0x0003e2000c101d52 */
[----:B------:R-:W-:Y:S01]  /*97e0*/  MOV R176, R149 ;  /* 0x0000009500b07202 */ /* 0x000fe20000000f00 */
[----:B--2---:R-:W-:Y:S01]  /*97f0*/  FMUL.FTZ R7, R133, R147 ;  /* 0x0000009385077220 */ /* 0x004fe20000410000 */
[----:B------:R-:W-:Y:S05]  /*9800*/  F2FP.PACK_AB R147, R242, R223 ;  /* 0x000000dff293723e */ /* 0x000fea00000000ff */
[----:B------:R-:W-:Y:S01]  /*9810*/  LDSM.16.MT88.4 R36, [R226+0x100] ;  /* 0x00010000e224783b */ /* 0x000fe20000004200 */
[----:B----4-:R-:W-:Y:S01]  /*9820*/  FMUL.FTZ R31, R0, R167 ;  /* 0x000000a7001f7220 */ /* 0x010fe20000410000 */
[----:B------:R-:W-:Y:S01]  /*9830*/  MOV R167, R138 ;  /* 0x0000008a00a77202 */ /* 0x000fe20000000f00 */
[--C-:B------:R-:W-:Y:S02]  /*9840*/  FFMA.FTZ R138, R248, c[0x0][0x2d0], -R208.reuse ;  /* 0x0000b400f88a7a23 */ /* 0x100fe400000108d0 */
[C---:B------:R-:W-:Y:S02]  /*9850*/  FMUL.FTZ R42, R0.reuse, R178 ;  /* 0x000000b2002a7220 */ /* 0x040fe40000410000 */
[----:B------:R2:W-:Y:S01]  /*9860*/  MUFU.EX2 R178, R138 ;  /* 0x0000008a00b27308 */ /* 0x0005e20000000800 */
[C---:B---3--:R-:W-:Y:S01]  /*9870*/  FMUL.FTZ R10, R0.reuse, R142 ;  /* 0x0000008e000a7220 */ /* 0x048fe20000410000 */
[----:B------:R-:W-:Y:S01]  /*9880*/  LDSM.16.MT88.4 R52, [R228+0x100] ;  /* 0x00010000e434783b */ /* 0x000fe20000004200 */
[----:B------:R-:W-:Y:S02]  /*9890*/  FMUL.FTZ R11, R0, R143 ;  /* 0x0000008f000b7220 */ /* 0x000fe40000410000 */
[----:B------:R-:W-:Y:S01]  /*98a0*/  FMUL.FTZ R8, R132, R140 ;  /* 0x0000008c84087220 */ /* 0x000fe20000410000 */
[----:B------:R-:W-:Y:S01]  /*98b0*/  F2FP.PACK_AB R140, R216, R213 ;  /* 0x000000d5d88c723e */ /* 0x000fe200000000ff */
[----:B-1----:R-:W-:Y:S01]  /*98c0*/  FMUL.FTZ R3, R2, c[0x0][0x2d0] ;  /* 0x0000b40002037a20 */ /* 0x002fe20000410000 */
[----:B------:R-:W-:Y:S01]  /*98d0*/  F2FP.PACK_AB R142, R220, R217 ;  /* 0x000000d9dc8e723e */ /* 0x000fe200000000ff */
[----:B------:R-:W-:Y:S01]  /*98e0*/  FMUL.FTZ R9, R132, R141 ;  /* 0x0000008d84097220 */ /* 0x000fe20000410000 */
[----:B------:R-:W0:Y:S01]  /*98f0*/  LDGDEPBAR ;  /* 0x00000000000079af */ /* 0x000e220000000000 */
[--C-:B------:R-:W-:Y:S01]  /*9900*/  FFMA.FTZ R6, R218, c[0x0][0x2d0], -R3.reuse ;  /* 0x0000b400da067a23 */ /* 0x100fe20000010803 */
[----:B------:R-:W-:Y:S01]  /*9910*/  MOV R218, R20 ;  /* 0x0000001400da7202 */ /* 0x000fe20000000f00 */
[--C-:B------:R-:W-:Y:S01]  /*9920*/  FFMA.FTZ R4, R219, c[0x0][0x2d0], -R3.reuse ;  /* 0x0000b400db047a23 */ /* 0x100fe20000010803 */
[----:B------:R-:W-:Y:S01]  /*9930*/  MOV R219, R26 ;  /* 0x0000001a00db7202 */ /* 0x000fe20000000f00 */
[----:B------:R1:W-:Y:S01]  /*9940*/  MUFU.EX2 R209, R6 ;  /* 0x0000000600d17308 */ /* 0x0003e20000000800 */
[----:B------:R-:W-:Y:S01]  /*9950*/  FMUL.FTZ R5, R134, R145 ;  /* 0x0000009186057220 */ /* 0x000fe20000410000 */
[----:B------:R-:W-:Y:S01]  /*9960*/  F2FP.PACK_AB R145, R221, R214 ;  /* 0x000000d6dd91723e */ /* 0x000fe200000000ff */
[----:B------:R-:W3:Y:S01]  /*9970*/  LDSM.16.MT88.4 R20, [R225+0x100] ;  /* 0x00010000e114783b */ /* 0x000ee20000004200 */
[C---:B------:R-:W-:Y:S01]  /*9980*/  FMUL.FTZ R59, R0.reuse, R199 ;  /* 0x000000c7003b7220 */ /* 0x040fe20000410000 */
[----:B------:R-:W-:Y:S01]  /*9990*/  MOV R153, R218 ;  /* 0x000000da00997202 */ /* 0x000fe20000000f00 */
[----:B------:R-:W-:Y:S01]  /*99a0*/  FMUL.FTZ R62, R0, R202 ;  /* 0x000000ca003e7220 */ /* 0x000fe20000410000 */
[----:B------:R-:W-:Y:S01]  /*99b0*/  MOV R218, R41 ;  /* 0x0000002900da7202 */ /* 0x000fe20000000f00 */
[----:B------:R-:W-:Y:S01]  /*99c0*/  FMUL.FTZ R41, R132, R177 ;  /* 0x000000b184297220 */ /* 0x000fe20000410000 */
[----:B------:R-:W-:Y:S01]  /*99d0*/  MOV R154, R219 ;  /* 0x000000db009a7202 */ /* 0x000fe20000000f00 */
[----:B------:R-:W4:Y:S01]  /*99e0*/  MUFU.EX2 R210, R4 ;  /* 0x0000000400d27308 */ /* 0x000f220000000800 */
[--C-:B--2---:R-:W-:Y:S01]  /*99f0*/  FFMA.FTZ R138, R247, c[0x0][0x2d0], -R208.reuse ;  /* 0x0000b400f78a7a23 */ /* 0x104fe200000108d0 */
[----:B------:R-:W-:Y:S01]  /*9a00*/  MOV R219, R43 ;  /* 0x0000002b00db7202 */ /* 0x000fe20000000f00 */
[C---:B------:R-:W-:Y:S01]  /*9a10*/  FMUL.FTZ R46, R0.reuse, R182 ;  /* 0x000000b6002e7220 */ /* 0x040fe20000410000 */
[----:B------:R-:W-:Y:S01]  /*9a20*/  MOV R182, R60 ;  /* 0x0000003c00b67202 */ /* 0x000fe20000000f00 */
[C---:B------:R-:W-:Y:S01]  /*9a30*/  FMUL.FTZ R26, R0.reuse, R162 ;  /* 0x000000a2001a7220 */ /* 0x040fe20000410000 */
[----:B------:R-:W-:Y:S01]  /*9a40*/  MOV R162, R67 ;  /* 0x0000004300a27202 */ /* 0x000fe20000000f00 */
[C---:B------:R-:W-:Y:S01]  /*9a50*/  FMUL.FTZ R27, R0.reuse, R163 ;  /* 0x000000a3001b7220 */ /* 0x040fe20000410000 */
[----:B------:R-:W-:Y:S01]  /*9a60*/  MOV R163, R66 ;  /* 0x0000004200a37202 */ /* 0x000fe20000000f00 */
[C---:B------:R-:W-:Y:S01]  /*9a70*/  FMUL.FTZ R43, R0.reuse, R179 ;  /* 0x000000b3002b7220 */ /* 0x040fe20000410000 */
[----:B------:R-:W-:Y:S01]  /*9a80*/  MOV R179, R139 ;  /* 0x0000008b00b37202 */ /* 0x000fe20000000f00 */
[----:B------:R-:W-:Y:S01]  /*9a90*/  FMUL.FTZ R30, R0, R166 ;  /* 0x000000a6001e7220 */ /* 0x000fe20000410000 */
[----:B------:R-:W-:Y:S01]  /*9aa0*/  MOV R139, R48 ;  /* 0x00000030008b7202 */ /* 0x000fe20000000f00 */
[----:B------:R-:W-:Y:S01]  /*9ab0*/  FMUL.FTZ R48, R134, R184 ;  /* 0x000000b886307220 */ /* 0x000fe20000410000 */
[----:B------:R-:W-:Y:S01]  /*9ac0*/  MOV R184, R182 ;  /* 0x000000b600b87202 */ /* 0x000fe20000000f00 */
[----:B-1----:R-:W-:Y:S01]  /*9ad0*/  FMUL.FTZ R6, R133, R146 ;  /* 0x0000009285067220 */ /* 0x002fe20000410000 */
[----:B------:R-:W-:Y:S01]  /*9ae0*/  F2FP.PACK_AB R146, R241, R231 ;  /* 0x000000e7f192723e */ /* 0x000fe200000000ff */
[----:B------:R-:W-:Y:S01]  /*9af0*/  FMUL.FTZ R60, R132, R200 ;  /* 0x000000c8843c7220 */ /* 0x000fe20000410000 */
[----:B------:R-:W-:Y:S01]  /*9b00*/  MOV R182, R179 ;  /* 0x000000b300b67202 */ /* 0x000fe20000000f00 */
[C---:B------:R-:W-:Y:S01]  /*9b10*/  FMUL.FTZ R67, R133.reuse, R207 ;  /* 0x000000cf85437220 */ /* 0x040fe20000410000 */
[----:B------:R-:W-:Y:S01]  /*9b20*/  MOV R179, R176 ;  /* 0x000000b000b37202 */ /* 0x000fe20000000f00 */
[----:B------:R-:W-:Y:S01]  /*9b30*/  FMUL.FTZ R66, R133, R206 ;  /* 0x000000ce85427220 */ /* 0x000fe20000410000 */
[----:B------:R-:W-:Y:S01]  /*9b40*/  MOV R176, R170 ;  /* 0x000000aa00b07202 */ /* 0x000fe20000000f00 */
[----:B------:R-:W-:Y:S01]  /*9b50*/  FMUL.FTZ R74, R0, R74 ;  /* 0x0000004a004a7220 */ /* 0x000fe20000410000 */
[----:B----4-:R-:W-:Y:S01]  /*9b60*/  F2FP.PACK_AB R141, R210, R209 ;  /* 0x000000d1d28d723e */ /* 0x010fe200000000ff */
[--C-:B------:R-:W-:Y:S01]  /*9b70*/  FFMA.FTZ R4, R14, c[0x0][0x2d0], -R3.reuse ;  /* 0x0000b4000e047a23 */ /* 0x100fe20000010803 */
[----:B------:R-:W-:Y:S01]  /*9b80*/  MOV R166, R63 ;  /* 0x0000003f00a67202 */ /* 0x000fe20000000f00 */
[C---:B------:R-:W-:Y:S01]  /*9b90*/  FMUL.FTZ R14, R0.reuse, R150 ;  /* 0x00000096000e7220 */ /* 0x040fe20000410000 */
[----:B------:R-:W-:Y:S01]  /*9ba0*/  MOV R170, R169 ;  /* 0x000000a900aa7202 */ /* 0x000fe20000000f00 */
[----:B------:R1:W-:Y:S01]  /*9bb0*/  MUFU.EX2 R211, R4 ;  /* 0x0000000400d37308 */ /* 0x0003e20000000800 */
[C---:B------:R-:W-:Y:S01]  /*9bc0*/  FMUL.FTZ R63, R0.reuse, R203 ;  /* 0x000000cb003f7220 */ /* 0x040fe20000410000 */
[----:B------:R-:W-:Y:S01]  /*9bd0*/  MOV R169, R243 ;  /* 0x000000f300a97202 */ /* 0x000fe20000000f00 */
        /* <DEDUP_REMOVED lines=11> */
[----:B-1----:R-:W-:Y:S02]  /*9c90*/  FFMA.FTZ R4, R15, c[0x0][0x2d0], -R3 ;  /* 0x0000b4000f047a23 */ /* 0x002fe40000010803 */
[C---:B------:R-:W-:Y:S02]  /*9ca0*/  FMUL.FTZ R15, R0.reuse, R151 ;  /* 0x00000097000f7220 */ /* 0x040fe40000410000 */
[----:B------:R1:W2:Y:S01]  /*9cb0*/  MUFU.EX2 R212, R4 ;  /* 0x0000000400d47308 */ /* 0x0002a20000000800 */
[----:B------:R-:W4:Y:S01]  /*9cc0*/  LDSM.16.MT88.4 R148, [R227+0x100] ;  /* 0x00010000e394783b */ /* 0x000f220000004200 */
[----:B------:R-:W-:Y:S02]  /*9cd0*/  FFMA.FTZ R139, R139, c[0x0][0x2d0], -R191 ;  /* 0x0000b4008b8b7a23 */ /* 0x000fe400000108bf */
[C---:B------:R-:W-:Y:S02]  /*9ce0*/  FMUL.FTZ R122, R0.reuse, R122 ;  /* 0x0000007a007a7220 */ /* 0x040fe40000410000 */
[C---:B------:R-:W-:Y:S02]  /*9cf0*/  FMUL.FTZ R123, R0.reuse, R123 ;  /* 0x0000007b007b7220 */ /* 0x040fe40000410000 */
[----:B------:R-:W-:Y:S02]  /*9d00*/  FMUL.FTZ R126, R0, R126 ;  /* 0x0000007e007e7220 */ /* 0x000fe40000410000 */
[----:B------:R-:W-:Y:S01]  /*9d10*/  MUFU.EX2 R243, R139 ;  /* 0x0000008b00f37308 */ /* 0x000fe20000000800 */
[--C-:B------:R-:W-:Y:S02]  /*9d20*/  FFMA.FTZ R189, R189, c[0x0][0x2d0], -R3.reuse ;  /* 0x0000b400bdbd7a23 */ /* 0x100fe40000010803 */
[----:B-1----:R-:W-:Y:S01]  /*9d30*/  FMUL.FTZ R4, R134, R144 ;  /* 0x0000009086047220 */ /* 0x002fe20000410000 */
[----:B------:R-:W-:Y:S02]  /*9d40*/  F2FP.PACK_AB R144, R222, R215 ;  /* 0x000000d7de90723e */ /* 0x000fe400000000ff */
[----:B--2---:R-:W-:Y:S05]  /*9d50*/  F2FP.PACK_AB R143, R212, R211 ;  /* 0x000000d3d48f723e */ /* 0x004fea00000000ff */
[-C--:B---3--:R-:W-:Y:S08]  /*9d60*/  HMMA.16816.F32 R4, R144, R20.reuse, R4 ;  /* 0x000000149004723c */ /* 0x088ff00000001804 */
[C---:B------:R-:W-:Y:S07]  /*9d70*/  HMMA.16816.F32 R8, R140.reuse, R20, R8 ;  /* 0x000000148c08723c */ /* 0x040fee0000001808 */
[----:B------:R-:W-:Y:S01]  /*9d80*/  FMUL.FTZ R21, R134, R157 ;  /* 0x0000009d86157220 */ /* 0x000fe20000410000 */
[-C--:B------:R-:W-:Y:S04]  /*9d90*/  HMMA.16816.F32 R12, R140, R22.reuse, R12 ;  /* 0x000000168c0c723c */ /* 0x080fe8000000180c */
[----:B------:R-:W-:Y:S01]  /*9da0*/  MOV R157, R58 ;  /* 0x0000003a009d7202 */ /* 0x000fe20000000f00 */
[----:B------:R-:W-:Y:S02]  /*9db0*/  FMUL.FTZ R58, R0, R198 ;  /* 0x000000c6003a7220 */ /* 0x000fe40000410000 */
[----:B------:R1:W-:Y:S01]  /*9dc0*/  MUFU.EX2 R198, R138 ;  /* 0x0000008a00c67308 */ /* 0x0003e20000000800 */
[C---:B------:R-:W-:Y:S04]  /*9dd0*/  HMMA.16816.F32 R16, R144.reuse, R22, R16 ;  /* 0x000000169010723c */ /* 0x040fe80000001810 */
[----:B------:R-:W-:Y:S01]  /*9de0*/  FMUL.FTZ R20, R134, R156 ;  /* 0x0000009c86147220 */ /* 0x000fe20000410000 */
[----:B------:R-:W-:Y:S01]  /*9df0*/  MOV R156, R44 ;  /* 0x0000002c009c7202 */ /* 0x000fe20000000f00 */
[----:B------:R-:W-:Y:S01]  /*9e00*/  FMUL.FTZ R44, R132, R180 ;  /* 0x000000b4842c7220 */ /* 0x000fe20000410000 */
[----:B------:R-:W-:Y:S01]  /*9e10*/  MOV R180, R64 ;  /* 0x0000004000b47202 */ /* 0x000fe20000000f00 */
[C---:B------:R-:W-:Y:S01]  /*9e20*/  FMUL.FTZ R23, R133.reuse, R159 ;  /* 0x0000009f85177220 */ /* 0x040fe20000410000 */
[----:B------:R-:W-:Y:S03]  /*9e30*/  MOV R159, R47 ;  /* 0x0000002f009f7202 */ /* 0x000fe60000000f00 */
[----:B------:R-:W-:Y:S01]  /*9e40*/  FMUL.FTZ R47, R0, R183 ;  /* 0x000000b7002f7220 */ /* 0x000fe20000410000 */
[----:B------:R-:W-:Y:S01]  /*9e50*/  MOV R183, R180 ;  /* 0x000000b400b77202 */ /* 0x000fe20000000f00 */
[----:B------:R-:W-:Y:S01]  /*9e60*/  FMUL.FTZ R22, R133, R158 ;  /* 0x0000009e85167220 */ /* 0x000fe20000410000 */
[----:B------:R-:W-:Y:S01]  /*9e70*/  MOV R158, R65 ;  /* 0x00000041009e7202 */ /* 0x000fe20000000f00 */
[C---:B------:R-:W-:Y:S01]  /*9e80*/  FMUL.FTZ R65, R134.reuse, R205 ;  /* 0x000000cd86417220 */ /* 0x040fe20000410000 */
[----:B------:R-:W-:Y:S01]  /*9e90*/  MOV R185, R183 ;  /* 0x000000b700b97202 */ /* 0x000fe20000000f00 */
[----:B------:R-:W-:Y:S01]  /*9ea0*/  FMUL.FTZ R64, R134, R204 ;  /* 0x000000cc86407220 */ /* 0x000fe20000410000 */
[----:B------:R-:W-:Y:S02]  /*9eb0*/  MOV R183, R179 ;  /* 0x000000b300b77202 */ /* 0x000fe40000000f00 */
[-C--:B------:R-:W-:Y:S03]  /*9ec0*/  HMMA.16816.F32 R20, R144, R36.reuse, R20 ;  /* 0x000000249014723c */ /* 0x080fe60000001814 */
[--C-:B-1----:R-:W-:Y:S02]  /*9ed0*/  FFMA.FTZ R138, R245, c[0x0][0x2d0], -R208.reuse ;  /* 0x0000b400f58a7a23 */ /* 0x102fe400000108d0 */
[--C-:B------:R-:W-:Y:S02]  /*9ee0*/  FFMA.FTZ R245, R218, c[0x0][0x2d0], -R3.reuse ;  /* 0x0000b400daf57a23 */ /* 0x100fe40000010803 */
[----:B------:R1:W-:Y:S01]  /*9ef0*/  MUFU.EX2 R181, R138 ;  /* 0x0000008a00b57308 */ /* 0x0003e20000000800 */
[C---:B------:R-:W-:Y:S07]  /*9f00*/  HMMA.16816.F32 R24, R140.reuse, R36, R24 ;  /* 0x000000248c18723c */ /* 0x040fee0000001818 */
[C---:B------:R-:W-:Y:S01]  /*9f10*/  FMUL.FTZ R36, R134.reuse, R172 ;  /* 0x000000ac86247220 */ /* 0x040fe20000410000 */
[-C--:B------:R-:W-:Y:S01]  /*9f20*/  HMMA.16816.F32 R28, R140, R38.reuse, R28 ;  /* 0x000000268c1c723c */ /* 0x080fe2000000181c */
[----:B------:R-:W-:Y:S03]  /*9f30*/  MUFU.EX2 R245, R245 ;  /* 0x000000f500f57308 */ /* 0x000fe60000000800 */
[----:B------:R-:W-:Y:S01]  /*9f40*/  MOV R172, R50 ;  /* 0x0000003200ac7202 */ /* 0x000fe20000000f00 */
[C---:B------:R-:W-:Y:S02]  /*9f50*/  FMUL.FTZ R50, R133.reuse, R186 ;  /* 0x000000ba85327220 */ /* 0x040fe40000410000 */
[----:B------:R-:W-:Y:S01]  /*9f60*/  FMUL.FTZ R37, R134, R173 ;  /* 0x000000ad86257220 */ /* 0x000fe20000410000 */
[C---:B------:R-:W-:Y:S04]  /*9f70*/  HMMA.16816.F32 R32, R144.reuse, R38, R32 ;  /* 0x000000269020723c */ /* 0x040fe80000001820 */
[----:B------:R-:W-:Y:S01]  /*9f80*/  MOV R173, R56 ;  /* 0x0000003800ad7202 */ /* 0x000fe20000000f00 */
[----:B------:R-:W-:Y:S02]  /*9f90*/  FMUL.FTZ R56, R132, R196 ;  /* 0x000000c484387220 */ /* 0x000fe40000410000 */
[----:B-1----:R-:W-:Y:S02]  /*9fa0*/  FFMA.FTZ R138, R246, c[0x0][0x2d0], -R208 ;  /* 0x0000b400f68a7a23 */ /* 0x002fe400000108d0 */
[C---:B------:R-:W-:Y:S02]  /*9fb0*/  FMUL.FTZ R38, R133.reuse, R174 ;  /* 0x000000ae85267220 */ /* 0x040fe40000410000 */
[----:B------:R1:W-:Y:S01]  /*9fc0*/  MUFU.EX2 R199, R138 ;  /* 0x0000008a00c77308 */ /* 0x0003e20000000800 */
[----:B------:R-:W-:Y:S01]  /*9fd0*/  FMUL.FTZ R39, R133, R175 ;  /* 0x000000af85277220 */ /* 0x000fe20000410000 */
[----:B------:R-:W-:Y:S01]  /*9fe0*/  MOV R175, R57 ;  /* 0x0000003900af7202 */ /* 0x000fe20000000f00 */
[----:B------:R-:W-:Y:S01]  /*9ff0*/  FFMA.FTZ R246, R219, c[0x0][0x2d0], -R3 ;  /* 0x0000b400dbf67a23 */ /* 0x000fe20000010803 */
[----:B------:R-:W-:Y:S01]  /*a000*/  MOV R174, R51 ;  /* 0x0000003300ae7202 */ /* 0x000fe20000000f00 */
[----:B------:R-:W-:Y:S01]  /*a010*/  FMUL.FTZ R51, R133, R187 ;  /* 0x000000bb85337220 */ /* 0x000fe20000410000 */
[----:B------:R-:W-:Y:S01]  /*a020*/  MOV R179, R175 ;  /* 0x000000af00b37202 */ /* 0x000fe20000000f00 */
[----:B------:R-:W-:Y:S01]  /*a030*/  FMUL.FTZ R57, R132, R197 ;  /* 0x000000c584397220 */ /* 0x000fe20000410000 */
[-C--:B------:R-:W-:Y:S02]  /*a040*/  HMMA.16816.F32 R36, R144, R52.reuse, R36 ;  /* 0x000000349024723c */ /* 0x080fe40000001824 */
[----:B------:R-:W-:Y:S01]  /*a050*/  MUFU.EX2 R246, R246 ;  /* 0x000000f600f67308 */ /* 0x000fe20000000800 */
[----:B------:R-:W-:Y:S02]  /*a060*/  MOV R175, R174 ;  /* 0x000000ae00af7202 */ /* 0x000fe40000000f00 */
[----:B------:R-:W-:Y:S02]  /*a070*/  MOV R174, R172 ;  /* 0x000000ac00ae7202 */ /* 0x000fe40000000f00 */
[----:B------:R-:W-:Y:S01]  /*a080*/  MOV R172, R171 ;  /* 0x000000ab00ac7202 */ /* 0x000fe20000000f00 */
[C---:B------:R-:W-:Y:S04]  /*a090*/  HMMA.16816.F32 R40, R140.reuse, R52, R40 ;  /* 0x000000348c28723c */ /* 0x040fe80000001828 */
[----:B------:R-:W-:Y:S02]  /*a0a0*/  MOV R171, R127 ;  /* 0x0000007f00ab7202 */ /* 0x000fe40000000f00 */
[----:B------:R-:W2:Y:S01]  /*a0b0*/  LDL.LU R127, [R1+0x64] ;  /* 0x00006400017f7983 */ /* 0x000ea20000300800 */
[C---:B------:R-:W-:Y:S01]  /*a0c0*/  FMUL.FTZ R52, R134.reuse, R192 ;  /* 0x000000c086347220 */ /* 0x040fe20000410000 */
[-C--:B------:R-:W-:Y:S04]  /*a0d0*/  HMMA.16816.F32 R44, R140, R54.reuse, R44 ;  /* 0x000000368c2c723c */ /* 0x080fe8000000182c */
[--C-:B-1----:R-:W-:Y:S02]  /*a0e0*/  FFMA.FTZ R138, R251, c[0x0][0x2d0], -R191.reuse ;  /* 0x0000b400fb8a7a23 */ /* 0x102fe400000108bf */
[----:B------:R-:W-:Y:S02]  /*a0f0*/  FMUL.FTZ R53, R134, R193 ;  /* 0x000000c186357220 */ /* 0x000fe40000410000 */
[C---:B------:R-:W-:Y:S01]  /*a100*/  HMMA.16816.F32 R48, R144.reuse, R54, R48 ;  /* 0x000000369030723c */ /* 0x040fe20000001830 */
[----:B------:R1:W3:Y:S06]  /*a110*/  MUFU.EX2 R177, R138 ;  /* 0x0000008a00b17308 */ /* 0x0002ec0000000800 */
[C---:B------:R-:W-:Y:S02]  /*a120*/  FMUL.FTZ R55, R133.reuse, R195 ;  /* 0x000000c385377220 */ /* 0x040fe40000410000 */
[----:B------:R-:W-:Y:S07]  /*a130*/  FMUL.FTZ R54, R133, R194 ;  /* 0x000000c285367220 */ /* 0x000fee0000410000 */
[-C--:B----4-:R-:W-:Y:S08]  /*a140*/  HMMA.16816.F32 R52, R144, R148.reuse, R52 ;  /* 0x000000949034723c */ /* 0x090ff00000001834 */
[C---:B------:R-:W-:Y:S04]  /*a150*/  HMMA.16816.F32 R56, R140.reuse, R148, R56 ;  /* 0x000000948c38723c */ /* 0x040fe80000001838 */
[--C-:B-1----:R-:W-:Y:S04]  /*a160*/  FFMA.FTZ R138, R250, c[0x0][0x2d0], -R191.reuse ;  /* 0x0000b400fa8a7a23 */ /* 0x102fe800000108bf */
[-C--:B------:R-:W-:Y:S01]  /*a170*/  HMMA.16816.F32 R60, R140, R150.reuse, R60 ;  /* 0x000000968c3c723c */ /* 0x080fe2000000183c */
[----:B------:R1:W-:Y:S07]  /*a180*/  MUFU.EX2 R180, R138 ;  /* 0x0000008a00b47308 */ /* 0x0003ee0000000800 */
[C---:B------:R-:W-:Y:S01]  /*a190*/  HMMA.16816.F32 R64, R144.reuse, R150, R64 ;  /* 0x000000969040723c */ /* 0x040fe20000001840 */
[----:B------:R-:W4:Y:S03]  /*a1a0*/  LDSM.16.MT88.4 R148, [R225+0x2100] ;  /* 0x00210000e194783b */ /* 0x000f260000004200 */
[----:B-1----:R-:W-:Y:S04]  /*a1b0*/  FFMA.FTZ R138, R249, c[0x0][0x2d0], -R191 ;  /* 0x0000b400f98a7a23 */ /* 0x002fe800000108bf */
[----:B------:R1:W1:Y:S01]  /*a1c0*/  MUFU.EX2 R202, R138 ;  /* 0x0000008a00ca7308 */ /* 0x0002620000000800 */
[-C--:B----4-:R-:W-:Y:S03]  /*a1d0*/  HMMA.16816.F32 R68, R144, R148.reuse, R68 ;  /* 0x000000949044723c */ /* 0x090fe60000001844 */
[--C-:B-1----:R-:W-:Y:S01]  /*a1e0*/  FFMA.FTZ R138, R184, c[0x0][0x2d0], -R190.reuse ;  /* 0x0000b400b88a7a23 */ /* 0x102fe200000108be */
[----:B------:R-:W-:Y:S02]  /*a1f0*/  MOV R184, R182 ;  /* 0x000000b600b87202 */ /* 0x000fe40000000f00 */
[----:B------:R-:W-:Y:S02]  /*a200*/  MOV R182, R176 ;  /* 0x000000b000b67202 */ /* 0x000fe40000000f00 */
[C---:B------:R-:W-:Y:S01]  /*a210*/  HMMA.16816.F32 R72, R140.reuse, R148, R72 ;  /* 0x000000948c48723c */ /* 0x040fe20000001848 */
[----:B------:R1:W-:Y:S03]  /*a220*/  MUFU.EX2 R176, R138 ;  /* 0x0000008a00b07308 */ /* 0x0003e60000000800 */
[----:B------:R-:W-:Y:S02]  /*a230*/  MOV R186, R184 ;  /* 0x000000b800ba7202 */ /* 0x000fe40000000f00 */
[----:B------:R-:W-:Y:S02]  /*a240*/  MOV R184, R179 ;  /* 0x000000b300b87202 */ /* 0x000fe40000000f00 */
[-C--:B------:R-:W-:Y:S08]  /*a250*/  HMMA.16816.F32 R76, R140, R150.reuse, R76 ;  /* 0x000000968c4c723c */ /* 0x080ff0000000184c */
[C---:B------:R-:W-:Y:S01]  /*a260*/  HMMA.16816.F32 R80, R144.reuse, R150, R80 ;  /* 0x000000969050723c */ /* 0x040fe20000001850 */
[----:B------:R-:W4:Y:S03]  /*a270*/  LDSM.16.MT88.4 R148, [R226+0x2100] ;  /* 0x00210000e294783b */ /* 0x000f260000004200 */
[--C-:B-1----:R-:W-:Y:S01]  /*a280*/  FFMA.FTZ R138, R185, c[0x0][0x2d0], -R190.reuse ;  /* 0x0000b400b98a7a23 */ /* 0x102fe200000108be */
[----:B------:R-:W-:Y:S02]  /*a290*/  MOV R185, R183 ;  /* 0x000000b700b97202 */ /* 0x000fe40000000f00 */
[----:B------:R-:W-:Y:S02]  /*a2a0*/  MOV R183, R175 ;  /* 0x000000af00b77202 */ /* 0x000fe40000000f00 */
[----:B------:R-:W-:Y:S03]  /*a2b0*/  MOV R175, R174 ;  /* 0x000000ae00af7202 */ /* 0x000fe60000000f00 */
[----:B------:R-:W-:Y:S02]  /*a2c0*/  MOV R174, R172 ;  /* 0x000000ac00ae7202 */ /* 0x000fe40000000f00 */
[----:B------:R-:W-:Y:S02]  /*a2d0*/  MOV R172, R171 ;  /* 0x000000ab00ac7202 */ /* 0x000fe40000000f00 */
[----:B------:R-:W-:Y:S02]  /*a2e0*/  MOV R171, R168 ;  /* 0x000000a800ab7202 */ /* 0x000fe40000000f00 */
[----:B------:R-:W-:Y:S02]  /*a2f0*/  MOV R168, R235 ;  /* 0x000000eb00a87202 */ /* 0x000fe40000000f00 */
[----:B------:R1:W1:Y:S01]  /*a300*/  MUFU.EX2 R235, R138 ;  /* 0x0000008a00eb7308 */ /* 0x0002620000000800 */
[-C--:B----4-:R-:W-:Y:S08]  /*a310*/  HMMA.16816.F32 R84, R144, R148.reuse, R84 ;  /* 0x000000949054723c */ /* 0x090ff00000001854 */
[C---:B------:R-:W-:Y:S04]  /*a320*/  HMMA.16816.F32 R88, R140.reuse, R148, R88 ;  /* 0x000000948c58723c */ /* 0x040fe80000001858 */
[--C-:B-1----:R-:W-:Y:S04]  /*a330*/  FFMA.FTZ R138, R252, c[0x0][0x2d0], -R190.reuse ;  /* 0x0000b400fc8a7a23 */ /* 0x102fe800000108be */
[-C--:B------:R-:W-:Y:S01]  /*a340*/  HMMA.16816.F32 R92, R140, R150.reuse, R92 ;  /* 0x000000968c5c723c */ /* 0x080fe2000000185c */
[----:B------:R1:W-:Y:S07]  /*a350*/  MUFU.EX2 R179, R138 ;  /* 0x0000008a00b37308 */ /* 0x0003ee0000000800 */
[C---:B------:R-:W-:Y:S01]  /*a360*/  HMMA.16816.F32 R96, R144.reuse, R150, R96 ;  /* 0x000000969060723c */ /* 0x040fe20000001860 */
[----:B------:R-:W4:Y:S03]  /*a370*/  LDSM.16.MT88.4 R148, [R228+0x2100] ;  /* 0x00210000e494783b */ /* 0x000f260000004200 */
[----:B-1----:R-:W-:Y:S01]  /*a380*/  FFMA.FTZ R138, R186, c[0x0][0x2d0], -R190 ;  /* 0x0000b400ba8a7a23 */ /* 0x002fe200000108be */
[----:B------:R-:W-:Y:S02]  /*a390*/  MOV R186, R185 ;  /* 0x000000b900ba7202 */ /* 0x000fe40000000f00 */
[----:B------:R-:W-:Y:S01]  /*a3a0*/  MOV R185, R184 ;  /* 0x000000b800b97202 */ /* 0x000fe20000000f00 */
[----:B------:R1:W1:Y:S01]  /*a3b0*/  MUFU.EX2 R203, R138 ;  /* 0x0000008a00cb7308 */ /* 0x0002620000000800 */
[----:B------:R-:W-:Y:S03]  /*a3c0*/  MOV R184, R183 ;  /* 0x000000b700b87202 */ /* 0x000fe60000000f00 */
[----:B------:R-:W-:Y:S02]  /*a3d0*/  MOV R183, R175 ;  /* 0x000000af00b77202 */ /* 0x000fe40000000f00 */
[----:B------:R-:W-:Y:S02]  /*a3e0*/  MOV R175, R174 ;  /* 0x000000ae00af7202 */ /* 0x000fe40000000f00 */
[----:B------:R-:W-:Y:S02]  /*a3f0*/  MOV R174, R172 ;  /* 0x000000ac00ae7202 */ /* 0x000fe40000000f00 */
[----:B------:R-:W-:Y:S02]  /*a400*/  MOV R172, R171 ;  /* 0x000000ab00ac7202 */ /* 0x000fe40000000f00 */
[----:B------:R-:W-:Y:S02]  /*a410*/  MOV R171, R168 ;  /* 0x000000a800ab7202 */ /* 0x000fe40000000f00 */
[----:B------:R-:W-:Y:S02]  /*a420*/  MOV R168, R167 ;  /* 0x000000a700a87202 */ /* 0x000fe40000000f00 */
[----:B------:R-:W-:Y:S02]  /*a430*/  MOV R167, R166 ;  /* 0x000000a600a77202 */ /* 0x000fe40000000f00 */
[----:B------:R-:W-:Y:S02]  /*a440*/  MOV R166, R165 ;  /* 0x000000a500a67202 */ /* 0x000fe40000000f00 */
[----:B------:R-:W-:Y:S01]  /*a450*/  MOV R165, R164 ;  /* 0x000000a400a57202 */ /* 0x000fe20000000f00 */
[-C--:B----4-:R-:W-:Y:S03]  /*a460*/  HMMA.16816.F32 R100, R144, R148.reuse, R100 ;  /* 0x000000949064723c */ /* 0x090fe60000001864 */
[----:B------:R-:W-:Y:S01]  /*a470*/  MOV R164, R158 ;  /* 0x0000009e00a47202 */ /* 0x000fe20000000f00 */
[--C-:B-1----:R-:W-:Y:S01]  /*a480*/  FFMA.FTZ R138, R186, c[0x0][0x2d0], -R3.reuse ;  /* 0x0000b400ba8a7a23 */ /* 0x102fe20000010803 */
[----:B------:R-:W-:Y:S02]  /*a490*/  MOV R187, R165 ;  /* 0x000000a500bb7202 */ /* 0x000fe40000000f00 */
[----:B------:R-:W-:Y:S01]  /*a4a0*/  MOV R165, R164 ;  /* 0x000000a400a57202 */ /* 0x000fe20000000f00 */
[C---:B------:R-:W-:Y:S01]  /*a4b0*/  HMMA.16816.F32 R104, R140.reuse, R148, R104 ;  /* 0x000000948c68723c */ /* 0x040fe20000001868 */
[----:B------:R1:W-:Y:S03]  /*a4c0*/  MUFU.EX2 R164, R138 ;  /* 0x0000008a00a47308 */ /* 0x0003e60000000800 */
[----:B------:R-:W-:Y:S02]  /*a4d0*/  MOV R195, R185 ;  /* 0x000000b900c37202 */ /* 0x000fe40000000f00 */
[----:B------:R-:W-:Y:S02]  /*a4e0*/  MOV R158, R156 ;  /* 0x0000009c009e7202 */ /* 0x000fe40000000f00 */
[-C--:B------:R-:W-:Y:S04]  /*a4f0*/  HMMA.16816.F32 R108, R140, R150.reuse, R108 ;  /* 0x000000968c6c723c */ /* 0x080fe8000000186c */
[----:B------:R-:W-:Y:S02]  /*a500*/  MOV R156, R128 ;  /* 0x00000080009c7202 */ /* 0x000fe40000000f00 */
[----:B------:R-:W4:Y:S01]  /*a510*/  LDL.LU R128, [R1+0x60] ;  /* 0x0000600001807983 */ /* 0x000f220000300800 */
[----:B------:R-:W-:Y:S01]  /*a520*/  MOV R194, R184 ;  /* 0x000000b800c27202 */ /* 0x000fe20000000f00 */
[C---:B------:R-:W-:Y:S02]  /*a530*/  HMMA.16816.F32 R112, R144.reuse, R150, R112 ;  /* 0x000000969070723c */ /* 0x040fe40000001870 */
[----:B------:R-:W3:Y:S02]  /*a540*/  LDSM.16.MT88.4 R148, [R227+0x2100] ;  /* 0x00210000e394783b */ /* 0x000ee40000004200 */
[----:B------:R-:W-:Y:S02]  /*a550*/  MOV R192, R175 ;  /* 0x000000af00c07202 */ /* 0x000fe40000000f00 */
[----:B------:R-:W-:Y:S02]  /*a560*/  MOV R193, R183 ;  /* 0x000000b700c17202 */ /* 0x000fe40000000f00 */
[----:B------:R-:W-:Y:S01]  /*a570*/  MOV R186, R167 ;  /* 0x000000a700ba7202 */ /* 0x000fe20000000f00 */
[--C-:B-1----:R-:W-:Y:S03]  /*a580*/  FFMA.FTZ R138, R195, c[0x0][0x2d0], -R3.reuse ;  /* 0x0000b400c38a7a23 */ /* 0x102fe60000010803 */
[----:B------:R-:W-:Y:S01]  /*a590*/  MOV R167, R156 ;  /* 0x0000009c00a77202 */ /* 0x000fe20000000f00 */
[----:B------:R1:W1:Y:S01]  /*a5a0*/  MUFU.EX2 R205, R138 ;  /* 0x0000008a00cd7308 */ /* 0x0002620000000800 */
[----:B------:R-:W-:Y:S02]  /*a5b0*/  MOV R156, R129 ;  /* 0x00000081009c7202 */ /* 0x000fe40000000f00 */
[----:B------:R-:W4:Y:S01]  /*a5c0*/  LDL.LU R129, [R1+0x5c] ;  /* 0x00005c0001817983 */ /* 0x000f220000300800 */
[----:B------:R-:W-:Y:S02]  /*a5d0*/  MOV R195, R194 ;  /* 0x000000c200c37202 */ /* 0x000fe40000000f00 */
[----:B------:R-:W-:Y:S02]  /*a5e0*/  MOV R194, R193 ;  /* 0x000000c100c27202 */ /* 0x000fe40000000f00 */
[----:B------:R-:W-:Y:S02]  /*a5f0*/  MOV R193, R192 ;  /* 0x000000c000c17202 */ /* 0x000fe40000000f00 */
[----:B------:R-:W-:Y:S02]  /*a600*/  MOV R192, R187 ;  /* 0x000000bb00c07202 */ /* 0x000fe40000000f00 */
[----:B------:R-:W-:Y:S02]  /*a610*/  MOV R187, R130 ;  /* 0x0000008200bb7202 */ /* 0x000fe40000000f00 */
[----:B------:R-:W4:Y:S01]  /*a620*/  LDL.LU R130, [R1+0x58] ;  /* 0x0000580001827983 */ /* 0x000f220000300800 */
[----:B------:R-:W-:Y:S02]  /*a630*/  MOV R196, R193 ;  /* 0x000000c100c47202 */ /* 0x000fe40000000f00 */
[----:B------:R-:W-:Y:S02]  /*a640*/  MOV R193, R192 ;  /* 0x000000c000c17202 */ /* 0x000fe40000000f00 */
[----:B------:R-:W-:Y:S02]  /*a650*/  MOV R175, R152 ;  /* 0x0000009800af7202 */ /* 0x000fe40000000f00 */
[----:B------:R-:W-:Y:S02]  /*a660*/  MOV R185, R174 ;  /* 0x000000ae00b97202 */ /* 0x000fe40000000f00 */
[----:B------:R-:W-:Y:S01]  /*a670*/  MOV R174, R153 ;  /* 0x0000009900ae7202 */ /* 0x000fe20000000f00 */
[----:B-1----:R-:W-:Y:S01]  /*a680*/  FFMA.FTZ R138, R195, c[0x0][0x2d0], -R3 ;  /* 0x0000b400c38a7a23 */ /* 0x002fe20000010803 */
[----:B------:R-:W-:Y:S02]  /*a690*/  MOV R195, R194 ;  /* 0x000000c200c37202 */ /* 0x000fe40000000f00 */
[----:B------:R-:W-:Y:S01]  /*a6a0*/  MOV R194, R173 ;  /* 0x000000ad00c27202 */ /* 0x000fe20000000f00 */
[----:B------:R1:W-:Y:S01]  /*a6b0*/  MUFU.EX2 R192, R138 ;  /* 0x0000008a00c07308 */ /* 0x0003e20000000800 */
[-C--:B---3--:R-:W-:Y:S03]  /*a6c0*/  HMMA.16816.F32 R116, R144, R148.reuse, R116 ;  /* 0x000000949074723c */ /* 0x088fe60000001874 */
[----:B------:R-:W-:Y:S02]  /*a6d0*/  MOV R173, R131 ;  /* 0x0000008300ad7202 */ /* 0x000fe40000000f00 */
[----:B------:R-:W3:Y:S01]  /*a6e0*/  LDL.LU R131, [R1+0x54] ;  /* 0x0000540001837983 */ /* 0x000ee20000300800 */
[----:B------:R-:W-:Y:S02]  /*a6f0*/  MOV R183, R172 ;  /* 0x000000ac00b77202 */ /* 0x000fe40000000f00 */
[C---:B------:R-:W-:Y:S04]  /*a700*/  HMMA.16816.F32 R120, R140.reuse, R148, R120 ;  /* 0x000000948c78723c */ /* 0x040fe80000001878 */
[----:B------:R-:W-:Y:S01]  /*a710*/  MOV R172, R171 ;  /* 0x000000ab00ac7202 */ /* 0x000fe20000000f00 */
[----:B--2---:R-:W-:Y:S01]  /*a720*/  FMUL.FTZ R127, R0, R127 ;  /* 0x0000007f007f7220 */ /* 0x004fe20000410000 */
[----:B------:R-:W-:Y:S01]  /*a730*/  MOV R184, R168 ;  /* 0x000000a800b87202 */ /* 0x000fe20000000f00 */
[----:B------:R-:W-:Y:S01]  /*a740*/  FFMA.FTZ R139, R183, c[0x0][0x2d0], -R191 ;  /* 0x0000b400b78b7a23 */ /* 0x000fe200000108bf */
[----:B------:R-:W-:Y:S03]  /*a750*/  MOV R168, R154 ;  /* 0x0000009a00a87202 */ /* 0x000fe60000000f00 */
[----:B------:R2:W-:Y:S01]  /*a760*/  MUFU.EX2 R183, R139 ;  /* 0x0000008b00b77308 */ /* 0x0005e20000000800 */
[-C--:B------:R-:W-:Y:S03]  /*a770*/  HMMA.16816.F32 R124, R140, R150.reuse, R124 ;  /* 0x000000968c7c723c */ /* 0x080fe6000000187c */
[----:B------:R-:W-:Y:S01]  /*a780*/  MOV R171, R166 ;  /* 0x000000a600ab7202 */ /* 0x000fe20000000f00 */
[----:B-1----:R-:W-:Y:S01]  /*a790*/  FFMA.FTZ R138, R196, c[0x0][0x2d0], -R3 ;  /* 0x0000b400c48a7a23 */ /* 0x002fe20000010803 */
[----:B------:R-:W-:Y:S02]  /*a7a0*/  MOV R166, R158 ;  /* 0x0000009e00a67202 */ /* 0x000fe40000000f00 */
[----:B------:R-:W-:Y:S02]  /*a7b0*/  MOV R158, R155 ;  /* 0x0000009b009e7202 */ /* 0x000fe40000000f00 */
[----:B------:R-:W1:Y:S01]  /*a7c0*/  LDSM.16.MT88.4 R152, [R225+0x900] ;  /* 0x00090000e198783b */ /* 0x000e620000004200 */
[----:B------:R2:W1:Y:S02]  /*a7d0*/  MUFU.EX2 R204, R138 ;  /* 0x0000008a00cc7308 */ /* 0x0004640000000800 */
[----:B------:R-:W-:Y:S02]  /*a7e0*/  F2FP.PACK_AB R141, R243, R177 ;  /* 0x000000b1f38d723e */ /* 0x000fe400000000ff */
[----:B------:R-:W-:Y:S02]  /*a7f0*/  F2FP.PACK_AB R140, R198, R178 ;  /* 0x000000b2c68c723e */ /* 0x000fe400000000ff */
[----:B------:R-:W-:Y:S02]  /*a800*/  F2FP.PACK_AB R142, R199, R181 ;  /* 0x000000b5c78e723e */ /* 0x000fe400000000ff */
[----:B------:R-:W-:Y:S01]  /*a810*/  F2FP.PACK_AB R143, R202, R180 ;  /* 0x000000b4ca8f723e */ /* 0x000fe200000000ff */
[----:B--2---:R-:W2:Y:S01]  /*a820*/  LDL.LU R139, [R1] ;  /* 0x00000000018b7983 */ /* 0x004ea20000300800 */
[--C-:B------:R-:W-:Y:S04]  /*a830*/  FFMA.FTZ R138, R195, c[0x0][0x2d0], -R208.reuse ;  /* 0x0000b400c38a7a23 */ /* 0x100fe800000108d0 */
[----:B------:R1:W-:Y:S02]  /*a840*/  MUFU.EX2 R206, R138 ;  /* 0x0000008a00ce7308 */ /* 0x0003e40000000800 */
[--C-:B-1----:R-:W-:Y:S01]  /*a850*/  FFMA.FTZ R138, R193, c[0x0][0x2d0], -R208.reuse ;  /* 0x0000b400c18a7a23 */ /* 0x102fe200000108d0 */
[----:B------:R-:W-:Y:S02]  /*a860*/  MOV R193, R186 ;  /* 0x000000ba00c17202 */ /* 0x000fe40000000f00 */
[----:B------:R-:W-:Y:S05]  /*a870*/  MOV R186, R185 ;  /* 0x000000b900ba7202 */ /* 0x000fea0000000f00 */
[----:B------:R1:W-:Y:S02]  /*a880*/  MUFU.EX2 R185, R138 ;  /* 0x0000008a00b97308 */ /* 0x0003e40000000800 */
[--C-:B-1----:R-:W-:Y:S08]  /*a890*/  FFMA.FTZ R138, R194, c[0x0][0x2d0], -R208.reuse ;  /* 0x0000b400c28a7a23 */ /* 0x102ff000000108d0 */
[----:B------:R1:W-:Y:S02]  /*a8a0*/  MUFU.EX2 R196, R138 ;  /* 0x0000008a00c47308 */ /* 0x0003e40000000800 */
[----:B-1----:R-:W-:Y:S08]  /*a8b0*/  FFMA.FTZ R138, R193, c[0x0][0x2d0], -R208 ;  /* 0x0000b400c18a7a23 */ /* 0x002ff000000108d0 */
[----:B------:R1:W-:Y:S02]  /*a8c0*/  MUFU.EX2 R193, R138 ;  /* 0x0000008a00c17308 */ /* 0x0003e40000000800 */
[--C-:B-1----:R-:W-:Y:S08]  /*a8d0*/  FFMA.FTZ R138, R184, c[0x0][0x2d0], -R191.reuse ;  /* 0x0000b400b88a7a23 */ /* 0x102ff000000108bf */
[----:B------:R1:W-:Y:S02]  /*a8e0*/  MUFU.EX2 R184, R138 ;  /* 0x0000008a00b87308 */ /* 0x0003e40000000800 */
[--C-:B-1----:R-:W-:Y:S08]  /*a8f0*/  FFMA.FTZ R138, R186, c[0x0][0x2d0], -R191.reuse ;  /* 0x0000b400ba8a7a23 */ /* 0x102ff000000108bf */
[----:B------:R1:W-:Y:S02]  /*a900*/  MUFU.EX2 R195, R138 ;  /* 0x0000008a00c37308 */ /* 0x0003e40000000800 */
[--C-:B-1----:R-:W-:Y:S08]  /*a910*/  FFMA.FTZ R138, R182, c[0x0][0x2d0], -R190.reuse ;  /* 0x0000b400b68a7a23 */ /* 0x102ff000000108be */
[----:B------:R1:W-:Y:S02]  /*a920*/  MUFU.EX2 R186, R138 ;  /* 0x0000008a00ba7308 */ /* 0x0003e40000000800 */
[--C-:B-1----:R-:W-:Y:S02]  /*a930*/  FFMA.FTZ R138, R175, c[0x0][0x2d0], -R190.reuse ;  /* 0x0000b400af8a7a23 */ /* 0x102fe400000108be */
[--C-:B------:R-:W-:Y:S06]  /*a940*/  FFMA.FTZ R175, R158, c[0x0][0x2d0], -R190.reuse ;  /* 0x0000b4009eaf7a23 */ /* 0x100fec00000108be */
[----:B------:R1:W-:Y:S01]  /*a950*/  MUFU.EX2 R197, R138 ;  /* 0x0000008a00c57308 */ /* 0x0003e20000000800 */
[C---:B----4-:R-:W-:Y:S09]  /*a960*/  FMUL.FTZ R128, R134.reuse, R128 ;  /* 0x0000008086807220 */ /* 0x050ff20000410000 */
[----:B------:R-:W-:Y:S01]  /*a970*/  MUFU.EX2 R252, R175 ;  /* 0x000000af00fc7308 */ /* 0x000fe20000000800 */
[----:B------:R-:W-:Y:S02]  /*a980*/  FMUL.FTZ R129, R134, R129 ;  /* 0x0000008186817220 */ /* 0x000fe40000410000 */
[--C-:B-1----:R-:W-:Y:S02]  /*a990*/  FFMA.FTZ R138, R174, c[0x0][0x2d0], -R190.reuse ;  /* 0x0000b400ae8a7a23 */ /* 0x102fe400000108be */
[--C-:B------:R-:W-:Y:S05]  /*a9a0*/  FFMA.FTZ R174, R159, c[0x0][0x2d0], -R190.reuse ;  /* 0x0000b4009fae7a23 */ /* 0x100fea00000108be */
[----:B------:R1:W-:Y:S01]  /*a9b0*/  MUFU.EX2 R194, R138 ;  /* 0x0000008a00c27308 */ /* 0x0003e20000000800 */
[C---:B------:R-:W-:Y:S09]  /*a9c0*/  FMUL.FTZ R130, R133.reuse, R130 ;  /* 0x0000008285827220 */ /* 0x040ff20000410000 */
[----:B------:R-:W-:Y:S01]  /*a9d0*/  MUFU.EX2 R174, R174 ;  /* 0x000000ae00ae7308 */ /* 0x000fe20000000800 */
[----:B---3--:R-:W-:Y:S02]  /*a9e0*/  FMUL.FTZ R131, R133, R131 ;  /* 0x0000008385837220 */ /* 0x008fe40000410000 */
[----:B-1----:R-:W-:Y:S02]  /*a9f0*/  FFMA.FTZ R138, R173, c[0x0][0x2d0], -R190 ;  /* 0x0000b400ad8a7a23 */ /* 0x002fe400000108be */
[--C-:B------:R-:W-:Y:S02]  /*aa00*/  FFMA.FTZ R173, R169, c[0x0][0x2d0], -R208.reuse ;  /* 0x0000b400a9ad7a23 */ /* 0x100fe400000108d0 */
[--C-:B------:R-:W-:Y:S01]  /*aa10*/  FFMA.FTZ R169, R166, c[0x0][0x2d0], -R191.reuse ;  /* 0x0000b400a6a97a23 */ /* 0x100fe200000108bf */
[----:B------:R-:W-:Y:S01]  /*aa20*/  HMMA.16816.F32 R128, R144, R150, R128 ;  /* 0x000000969080723c */ /* 0x000fe20000001880 */
[----:B------:R-:W1:Y:S01]  /*aa30*/  LDSM.16.MT88.4 R148, [R226+0x900] ;  /* 0x00090000e294783b */ /* 0x000e620000004200 */
[----:B------:R3:W-:Y:S02]  /*aa40*/  MUFU.EX2 R182, R138 ;  /* 0x0000008a00b67308 */ /* 0x0007e40000000800 */
[----:B------:R-:W-:Y:S03]  /*aa50*/  FFMA.FTZ R166, R162, c[0x0][0x2d0], -R191 ;  /* 0x0000b400a2a67a23 */ /* 0x000fe600000108bf */
[----:B------:R-:W-:Y:S01]  /*aa60*/  F2FP.PACK_AB R144, R235, R176 ;  /* 0x000000b0eb90723e */ /* 0x000fe200000000ff */
[-C--:B------:R-:W-:Y:S04]  /*aa70*/  HMMA.16816.F32 R4, R140, R152.reuse, R4 ;  /* 0x000000988c04723c */ /* 0x080fe80000001804 */
[----:B------:R-:W-:Y:S01]  /*aa80*/  MUFU.EX2 R200, R169 ;  /* 0x000000a900c87308 */ /* 0x000fe20000000800 */
[----:B------:R-:W-:Y:S02]  /*aa90*/  F2FP.PACK_AB R146, R203, R179 ;  /* 0x000000b3cb92723e */ /* 0x000fe400000000ff */
[----:B------:R-:W-:Y:S02]  /*aaa0*/  F2FP.PACK_AB R145, R205, R164 ;  /* 0x000000a4cd91723e */ /* 0x000fe400000000ff */
[----:B------:R-:W-:Y:S05]  /*aab0*/  F2FP.PACK_AB R147, R204, R192 ;  /* 0x000000c0cc93723e */ /* 0x000fea00000000ff */
[----:B------:R-:W-:Y:S02]  /*aac0*/  MUFU.EX2 R166, R166 ;  /* 0x000000a600a67308 */ /* 0x000fe40000000800 */
[C---:B------:R-:W-:Y:S04]  /*aad0*/  HMMA.16816.F32 R8, R144.reuse, R152, R8 ;  /* 0x000000989008723c */ /* 0x040fe80000001808 */
[----:B---3--:R-:W-:Y:S02]  /*aae0*/  FFMA.FTZ R138, R172, c[0x0][0x2d0], -R3 ;  /* 0x0000b400ac8a7a23 */ /* 0x008fe40000010803 */
[--C-:B------:R-:W-:Y:S02]  /*aaf0*/  FFMA.FTZ R172, R156, c[0x0][0x2d0], -R208.reuse ;  /* 0x0000b4009cac7a23 */ /* 0x100fe400000108d0 */
[-C--:B------:R-:W-:Y:S01]  /*ab00*/  HMMA.16816.F32 R12, R144, R154.reuse, R12 ;  /* 0x0000009a900c723c */ /* 0x080fe2000000180c */
[----:B------:R-:W3:Y:S01]  /*ab10*/  LDL.LU R156, [R1+0x4] ;  /* 0x00000400019c7983 */ /* 0x000ee20000300800 */
[----:B------:R4:W-:Y:S02]  /*ab20*/  MUFU.EX2 R248, R138 ;  /* 0x0000008a00f87308 */ /* 0x0009e40000000800 */
[----:B------:R-:W-:Y:S02]  /*ab30*/  FFMA.FTZ R152, R187, c[0x0][0x2d0], -R191 ;  /* 0x0000b400bb987a23 */ /* 0x000fe400000108bf */
[----:B--2---:R-:W-:Y:S02]  /*ab40*/  FFMA.FTZ R139, R134, R139, R215 ;  /* 0x0000008b868b7223 */ /* 0x004fe400000100d7 */
[C---:B------:R-:W-:Y:S04]  /*ab50*/  HMMA.16816.F32 R16, R140.reuse, R154, R16 ;  /* 0x0000009a8c10723c */ /* 0x040fe80000001810 */
[----:B------:R2:W-:Y:S04]  /*ab60*/  MUFU.EX2 R187, R152 ;  /* 0x0000009800bb7308 */ /* 0x0005e80000000800 */
[-C--:B-1----:R-:W-:Y:S06]  /*ab70*/  HMMA.16816.F32 R20, R140, R148.reuse, R20 ;  /* 0x000000948c14723c */ /* 0x082fec0000001814 */
[----:B------:R-:W-:Y:S02]  /*ab80*/  MUFU.EX2 R173, R173 ;  /* 0x000000ad00ad7308 */ /* 0x000fe40000000800 */
[C---:B------:R-:W-:Y:S04]  /*ab90*/  HMMA.16816.F32 R24, R144.reuse, R148, R24 ;  /* 0x000000949018723c */ /* 0x040fe80000001818 */
[----:B----4-:R-:W-:Y:S02]  /*aba0*/  FFMA.FTZ R138, R171, c[0x0][0x2d0], -R3 ;  /* 0x0000b400ab8a7a23 */ /* 0x010fe40000010803 */
[----:B------:R-:W-:Y:S02]  /*abb0*/  FFMA.FTZ R171, R168, c[0x0][0x2d0], -R208 ;  /* 0x0000b400a8ab7a23 */ /* 0x000fe400000108d0 */
[-C--:B------:R-:W-:Y:S01]  /*abc0*/  HMMA.16816.F32 R28, R144, R150.reuse, R28 ;  /* 0x00000096901c723c */ /* 0x080fe2000000181c */
[----:B------:R1:W-:Y:S01]  /*abd0*/  MUFU.EX2 R249, R138 ;  /* 0x0000008a00f97308 */ /* 0x0003e20000000800 */
[----:B--2---:R-:W-:Y:S02]  /*abe0*/  LDSM.16.MT88.4 R152, [R226+0x1100] ;  /* 0x00110000e298783b */ /* 0x004fe40000004200 */
[----:B------:R-:W-:Y:S02]  /*abf0*/  FFMA.FTZ R168, R165, c[0x0][0x2d0], -R191 ;  /* 0x0000b400a5a87a23 */ /* 0x000fe400000108bf */
[--C-:B------:R-:W-:Y:S02]  /*ac00*/  FFMA.FTZ R165, R160, c[0x0][0x2d0], -R190.reuse ;  /* 0x0000b400a0a57a23 */ /* 0x100fe400000108be */
[C---:B------:R-:W-:Y:S03]  /*ac10*/  HMMA.16816.F32 R32, R140.reuse, R150, R32 ;  /* 0x000000968c20723c */ /* 0x040fe60000001820 */
[----:B------:R-:W2:Y:S01]  /*ac20*/  MUFU.EX2 R168, R168 ;  /* 0x000000a800a87308 */ /* 0x000ea20000000800 */
[----:B------:R-:W4:Y:S01]  /*ac30*/  LDSM.16.MT88.4 R148, [R228+0x900] ;  /* 0x00090000e494783b */ /* 0x000f220000004200 */
[----:B------:R-:W-:Y:S08]  /*ac40*/  FFMA.FTZ R190, R157, c[0x0][0x2d0], -R190 ;  /* 0x0000b4009dbe7a23 */ /* 0x000ff000000108be */
[----:B------:R-:W-:Y:S01]  /*ac50*/  MUFU.EX2 R251, R190 ;  /* 0x000000be00fb7308 */ /* 0x000fe20000000800 */
[----:B-1----:R-:W-:Y:S02]  /*ac60*/  FFMA.FTZ R138, R170, c[0x0][0x2d0], -R3 ;  /* 0x0000b400aa8a7a23 */ /* 0x002fe40000010803 */
[----:B------:R-:W-:Y:S02]  /*ac70*/  FFMA.FTZ R170, R167, c[0x0][0x2d0], -R208 ;  /* 0x0000b400a7aa7a23 */ /* 0x000fe400000108d0 */
[----:B------:R-:W-:Y:S05]  /*ac80*/  FFMA.FTZ R167, R163, c[0x0][0x2d0], -R191 ;  /* 0x0000b400a3a77a23 */ /* 0x000fea00000108bf */
[----:B------:R1:W-:Y:S01]  /*ac90*/  MUFU.EX2 R247, R138 ;  /* 0x0000008a00f77308 */ /* 0x0003e20000000800 */
[----:B--2---:R-:W-:Y:S09]  /*aca0*/  MOV R175, R168 ;  /* 0x000000a800af7202 */ /* 0x004ff20000000f00 */
[----:B------:R-:W-:Y:S10]  /*acb0*/  MUFU.EX2 R167, R167 ;  /* 0x000000a700a77308 */ /* 0x000ff40000000800 */
[----:B------:R2:W2:Y:S01]  /*acc0*/  MUFU.EX2 R201, R165 ;  /* 0x000000a500c97308 */ /* 0x0004a20000000800 */
[-C--:B----4-:R-:W-:Y:S03]  /*acd0*/  HMMA.16816.F32 R36, R140, R148.reuse, R36 ;  /* 0x000000948c24723c */ /* 0x090fe60000001824 */
[--C-:B-1----:R-:W-:Y:S02]  /*ace0*/  FFMA.FTZ R138, R161, c[0x0][0x2d0], -R3.reuse ;  /* 0x0000b400a18a7a23 */ /* 0x102fe40000010803 */
[----:B------:R-:W-:Y:S01]  /*acf0*/  LDSM.16.MT88.4 R160, [R227+0x1100] ;  /* 0x00110000e3a0783b */ /* 0x000fe20000004200 */
[----:B------:R-:W-:Y:S02]  /*ad00*/  FFMA.FTZ R3, R188, c[0x0][0x2d0], -R3 ;  /* 0x0000b400bc037a23 */ /* 0x000fe40000010803 */
[C---:B------:R-:W-:Y:S01]  /*ad10*/  HMMA.16816.F32 R40, R144.reuse, R148, R40 ;  /* 0x000000949028723c */ /* 0x040fe20000001828 */
[----:B------:R-:W-:Y:S07]  /*ad20*/  MUFU.EX2 R188, R171 ;  /* 0x000000ab00bc7308 */ /* 0x000fee0000000800 */
[-C--:B------:R-:W-:Y:S03]  /*ad30*/  HMMA.16816.F32 R44, R144, R150.reuse, R44 ;  /* 0x00000096902c723c */ /* 0x080fe6000000182c */
[----:B------:R3:W1:Y:S01]  /*ad40*/  MUFU.EX2 R250, R138 ;  /* 0x0000008a00fa7308 */ /* 0x0006620000000800 */
[----:B--2---:R-:W-:Y:S04]  /*ad50*/  MOV R165, R185 ;  /* 0x000000b900a57202 */ /* 0x004fe80000000f00 */
[C---:B------:R-:W-:Y:S01]  /*ad60*/  HMMA.16816.F32 R48, R140.reuse, R150, R48 ;  /* 0x000000968c30723c */ /* 0x040fe20000001830 */
[----:B------:R-:W2:Y:S03]  /*ad70*/  LDSM.16.MT88.4 R148, [R227+0x900] ;  /* 0x00090000e394783b */ /* 0x000ea60000004200 */
[----:B------:R-:W-:Y:S01]  /*ad80*/  F2FP.PACK_AB R208, R174, R201 ;  /* 0x000000c9aed0723e */ /* 0x000fe200000000ff */
[----:B------:R-:W4:Y:S03]  /*ad90*/  MUFU.EX2 R172, R172 ;  /* 0x000000ac00ac7308 */ /* 0x000f260000000800 */
[-C--:B--2---:R-:W-:Y:S08]  /*ada0*/  HMMA.16816.F32 R52, R140, R148.reuse, R52 ;  /* 0x000000948c34723c */ /* 0x084ff00000001834 */
[C---:B------:R-:W-:Y:S08]  /*adb0*/  HMMA.16816.F32 R56, R144.reuse, R148, R56 ;  /* 0x000000949038723c */ /* 0x040ff00000001838 */
[-C--:B------:R-:W-:Y:S08]  /*adc0*/  HMMA.16816.F32 R60, R144, R150.reuse, R60 ;  /* 0x00000096903c723c */ /* 0x080ff0000000183c */
[C---:B------:R-:W-:Y:S01]  /*add0*/  HMMA.16816.F32 R64, R140.reuse, R150, R64 ;  /* 0x000000968c40723c */ /* 0x040fe20000001840 */
[----:B------:R-:W2:Y:S07]  /*ade0*/  LDSM.16.MT88.4 R148, [R225+0x2900] ;  /* 0x00290000e194783b */ /* 0x000eae0000004200 */
[-C--:B--2---:R-:W-:Y:S08]  /*adf0*/  HMMA.16816.F32 R68, R140, R148.reuse, R68 ;  /* 0x000000948c44723c */ /* 0x084ff00000001844 */
[C---:B------:R-:W-:Y:S08]  /*ae00*/  HMMA.16816.F32 R72, R144.reuse, R148, R72 ;  /* 0x000000949048723c */ /* 0x040ff00000001848 */
[-C--:B------:R-:W-:Y:S08]  /*ae10*/  HMMA.16816.F32 R76, R144, R150.reuse, R76 ;  /* 0x00000096904c723c */ /* 0x080ff0000000184c */
[C---:B------:R-:W-:Y:S01]  /*ae20*/  HMMA.16816.F32 R80, R140.reuse, R150, R80 ;  /* 0x000000968c50723c */ /* 0x040fe20000001850 */
[----:B------:R-:W2:Y:S07]  /*ae30*/  LDSM.16.MT88.4 R148, [R226+0x2900] ;  /* 0x00290000e294783b */ /* 0x000eae0000004200 */
[-C--:B--2---:R-:W-:Y:S08]  /*ae40*/  HMMA.16816.F32 R84, R140, R148.reuse, R84 ;  /* 0x000000948c54723c */ /* 0x084ff00000001854 */
[C---:B------:R-:W-:Y:S08]  /*ae50*/  HMMA.16816.F32 R88, R144.reuse, R148, R88 ;  /* 0x000000949058723c */ /* 0x040ff00000001858 */
[-C--:B------:R-:W-:Y:S04]  /*ae60*/  HMMA.16816.F32 R92, R144, R150.reuse, R92 ;  /* 0x00000096905c723c */ /* 0x080fe8000000185c */
[----:B---3--:R-:W-:Y:S04]  /*ae70*/  FFMA.FTZ R138, R133, R156, R214 ;  /* 0x0000009c858a7223 */ /* 0x008fe800000100d6 */
[C---:B------:R-:W-:Y:S01]  /*ae80*/  HMMA.16816.F32 R96, R140.reuse, R150, R96 ;  /* 0x000000968c60723c */ /* 0x040fe20000001860 */
[----:B------:R-:W2:Y:S08]  /*ae90*/  LDSM.16.MT88.4 R148, [R228+0x2900] ;  /* 0x00290000e494783b */ /* 0x000eb00000004200 */
[----:B------:R-:W-:Y:S01]  /*aea0*/  LDSM.16.MT88.4 R156, [R228+0x1100] ;  /* 0x00110000e49c783b */ /* 0x000fe20000004200 */
[-C--:B--2---:R-:W-:Y:S08]  /*aeb0*/  HMMA.16816.F32 R100, R140, R148.reuse, R100 ;  /* 0x000000948c64723c */ /* 0x084ff00000001864 */
[C---:B------:R-:W-:Y:S08]  /*aec0*/  HMMA.16816.F32 R104, R144.reuse, R148, R104 ;  /* 0x000000949068723c */ /* 0x040ff00000001868 */
[-C--:B------:R-:W-:Y:S08]  /*aed0*/  HMMA.16816.F32 R108, R144, R150.reuse, R108 ;  /* 0x00000096906c723c */ /* 0x080ff0000000186c */
[C---:B------:R-:W-:Y:S01]  /*aee0*/  HMMA.16816.F32 R112, R140.reuse, R150, R112 ;  /* 0x000000968c70723c */ /* 0x040fe20000001870 */
[----:B------:R-:W2:Y:S07]  /*aef0*/  LDSM.16.MT88.4 R148, [R227+0x2900] ;  /* 0x00290000e394783b */ /* 0x000eae0000004200 */
[-C--:B--2---:R-:W-:Y:S08]  /*af00*/  HMMA.16816.F32 R116, R140, R148.reuse, R116 ;  /* 0x000000948c74723c */ /* 0x084ff00000001874 */
[C---:B------:R-:W-:Y:S01]  /*af10*/  HMMA.16816.F32 R120, R144.reuse, R148, R120 ;  /* 0x000000949078723c */ /* 0x040fe20000001878 */
[----:B------:R-:W2:Y:S04]  /*af20*/  LDL.LU R149, [R1+0xc] ;  /* 0x00000c0001957983 */ /* 0x000ea80000300800 */
[----:B------:R-:W3:Y:S03]  /*af30*/  LDL.LU R148, [R1+0x8] ;  /* 0x0000080001947983 */ /* 0x000ee60000300800 */
[-C--:B------:R-:W-:Y:S01]  /*af40*/  HMMA.16816.F32 R124, R144, R150.reuse, R124 ;  /* 0x00000096907c723c */ /* 0x080fe2000000187c */
[----:B------:R-:W4:Y:S07]  /*af50*/  LDSM.16.MT88.4 R144, [R225+0x1100] ;  /* 0x00110000e190783b */ /* 0x000f2e0000004200 */
[----:B------:R-:W-:Y:S07]  /*af60*/  HMMA.16816.F32 R128, R140, R150, R128 ;  /* 0x000000968c80723c */ /* 0x000fee0000001880 */
[----:B------:R-:W-:Y:S02]  /*af70*/  F2FP.PACK_AB R140, R185, R206 ;  /* 0x000000ceb98c723e */ /* 0x000fe400000000ff */
[----:B------:R-:W-:Y:S03]  /*af80*/  F2FP.PACK_AB R141, R184, R187 ;  /* 0x000000bbb88d723e */ /* 0x000fe600000000ff */
[----:B------:R-:W-:Y:S02]  /*af90*/  F2FP.PACK_AB R142, R193, R196 ;  /* 0x000000c4c18e723e */ /* 0x000fe400000000ff */
[----:B------:R-:W-:Y:S02]  /*afa0*/  F2FP.PACK_AB R143, R183, R195 ;  /* 0x000000c3b78f723e */ /* 0x000fe400000000ff */
[----:B------:R-:W-:Y:S02]  /*afb0*/  F2FP.PACK_AB R150, R182, R194 ;  /* 0x000000c2b696723e */ /* 0x000fe400000000ff */
[----:B-1----:R-:W-:Y:S03]  /*afc0*/  F2FP.PACK_AB R151, R250, R247 ;  /* 0x000000f7fa97723e */ /* 0x002fe600000000ff */
[-C--:B----4-:R-:W-:Y:S03]  /*afd0*/  HMMA.16816.F32 R4, R140, R144.reuse, R4 ;  /* 0x000000908c04723c */ /* 0x090fe60000001804 */
[----:B--2---:R-:W-:Y:S01]  /*afe0*/  FFMA.FTZ R133, R132, R149, R213 ;  /* 0x0000009584857223 */ /* 0x004fe200000100d5 */
[----:B------:R-:W-:Y:S01]  /*aff0*/  F2FP.PACK_AB R149, R249, R248 ;  /* 0x000000f8f995723e */ /* 0x000fe200000000ff */
[----:B------:R1:W2:Y:S01]  /*b000*/  MUFU.EX2 R132, R170 ;  /* 0x000000aa00847308 */ /* 0x0002a20000000800 */
[----:B---3--:R-:W-:Y:S01]  /*b010*/  FFMA.FTZ R134, R0, R148, R209 ;  /* 0x0000009400867223 */ /* 0x008fe200000100d1 */
[----:B------:R-:W-:Y:S01]  /*b020*/  F2FP.PACK_AB R148, R197, R186 ;  /* 0x000000bac594723e */ /* 0x000fe200000000ff */
[----:B------:R-:W-:Y:S01]  /*b030*/  FADD.FTZ R0, R221, R138 ;  /* 0x0000008add007221 */ /* 0x000fe20000010000 */
[----:B------:R-:W-:Y:S03]  /*b040*/  F2FP.PACK_AB R209, R245, R246 ;  /* 0x000000f6f5d1723e */ /* 0x000fe600000000ff */
[----:B------:R-:W-:Y:S02]  /*b050*/  FADD.FTZ R133, R216, R133 ;  /* 0x00000085d8857221 */ /* 0x000fe40000010000 */
[----:B------:R-:W-:Y:S01]  /*b060*/  FADD.FTZ R0, R223, R0 ;  /* 0x00000000df007221 */ /* 0x000fe20000010000 */
[C---:B------:R-:W-:Y:S01]  /*b070*/  HMMA.16816.F32 R8, R148.reuse, R144, R8 ;  /* 0x000000909408723c */ /* 0x040fe20000001808 */
[----:B------:R3:W-:Y:S03]  /*b080*/  MUFU.EX2 R138, R3 ;  /* 0x00000003008a7308 */ /* 0x0007e60000000800 */
[----:B------:R-:W-:Y:S02]  /*b090*/  FADD.FTZ R133, R217, R133 ;  /* 0x00000085d9857221 */ /* 0x000fe40000010000 */
[----:B------:R-:W-:Y:S01]  /*b0a0*/  LDSM.16.MT88.4 R216, [R226+0x3900] ;  /* 0x00390000e2d8783b */ /* 0x000fe20000004200 */
[----:B------:R-:W-:Y:S01]  /*b0b0*/  FADD.FTZ R134, R210, R134 ;  /* 0x00000086d2867221 */ /* 0x000fe20000010000 */
[-C--:B------:R-:W-:Y:S04]  /*b0c0*/  HMMA.16816.F32 R12, R148, R146.reuse, R12 ;  /* 0x00000092940c723c */ /* 0x080fe8000000180c */
[----:B------:R-:W-:Y:S01]  /*b0d0*/  FADD.FTZ R134, R211, R134 ;  /* 0x00000086d3867221 */ /* 0x000fe20000010000 */
[----:B------:R-:W-:Y:S01]  /*b0e0*/  F2FP.PACK_AB R210, R251, R252 ;  /* 0x000000fcfbd2723e */ /* 0x000fe200000000ff */
[----:B-1----:R-:W-:Y:S02]  /*b0f0*/  LDSM.16.MT88.4 R168, [R226+0x1900] ;  /* 0x00190000e2a8783b */ /* 0x002fe40000004200 */
[C---:B------:R-:W-:Y:S04]  /*b100*/  HMMA.16816.F32 R16, R140.reuse, R146, R16 ;  /* 0x000000928c10723c */ /* 0x040fe80000001810 */
[----:B------:R-:W-:Y:S02]  /*b110*/  FADD.FTZ R134, R212, R134 ;  /* 0x00000086d4867221 */ /* 0x000fe40000010000 */
[----:B------:R-:W1:Y:S02]  /*b120*/  LDSM.16.MT88.4 R144, [R225+0x3100] ;  /* 0x00310000e190783b */ /* 0x000e640000004200 */
[-C--:B------:R-:W-:Y:S04]  /*b130*/  HMMA.16816.F32 R20, R140, R152.reuse, R20 ;  /* 0x000000988c14723c */ /* 0x080fe80000001814 */
[----:B---3--:R-:W-:Y:S02]  /*b140*/  FADD.FTZ R3, R242, R0 ;  /* 0x00000000f2037221 */ /* 0x008fe40000010000 */
[----:B------:R-:W-:Y:S01]  /*b150*/  LDSM.16.MT88.4 R212, [R225+0x3900] ;  /* 0x00390000e1d4783b */ /* 0x000fe20000004200 */
[----:B------:R-:W-:Y:S01]  /*b160*/  FADD.FTZ R0, R220, R133 ;  /* 0x00000085dc007221 */ /* 0x000fe20000010000 */
[C---:B------:R-:W-:Y:S04]  /*b170*/  HMMA.16816.F32 R24, R148.reuse, R152, R24 ;  /* 0x000000989418723c */ /* 0x040fe80000001818 */
[----:B------:R-:W-:Y:S01]  /*b180*/  MOV R133, R166 ;  /* 0x000000a600857202 */ /* 0x000fe20000000f00 */
[----:B------:R-:W-:Y:S01]  /*b190*/  FADD.FTZ R0, R176, R0 ;  /* 0x00000000b0007221 */ /* 0x000fe20000010000 */
[----:B------:R-:W-:Y:S01]  /*b1a0*/  MOV R166, R184 ;  /* 0x000000b800a67202 */ /* 0x000fe20000000f00 */
[----:B------:R-:W-:Y:S01]  /*b1b0*/  FADD.FTZ R3, R177, R3 ;  /* 0x00000003b1037221 */ /* 0x000fe20000010000 */
[-C--:B------:R-:W-:Y:S04]  /*b1c0*/  HMMA.16816.F32 R28, R148, R154.reuse, R28 ;  /* 0x0000009a941c723c */ /* 0x080fe8000000181c */
[----:B------:R-:W-:Y:S01]  /*b1d0*/  MOV R177, R204 ;  /* 0x000000cc00b17202 */ /* 0x000fe20000000f00 */
[----:B------:R-:W-:Y:S01]  /*b1e0*/  FADD.FTZ R3, R243, R3 ;  /* 0x00000003f3037221 */ /* 0x000fe20000010000 */
[----:B------:R-:W-:Y:S01]  /*b1f0*/  MOV R176, R188 ;  /* 0x000000bc00b07202 */ /* 0x000fe20000000f00 */
[----:B------:R-:W-:Y:S01]  /*b200*/  FADD.FTZ R0, R235, R0 ;  /* 0x00000000eb007221 */ /* 0x000fe20000010000 */
[C---:B------:R-:W-:Y:S01]  /*b210*/  HMMA.16816.F32 R32, R140.reuse, R154, R32 ;  /* 0x0000009a8c20723c */ /* 0x040fe20000001820 */
[----:B------:R-:W3:Y:S03]  /*b220*/  LDSM.16.MT88.4 R152, [R226+0x3100] ;  /* 0x00310000e298783b */ /* 0x000ee60000004200 */
[----:B------:R-:W-:Y:S01]  /*b230*/  F2FP.PACK_AB R188, R172, R173 ;  /* 0x000000adacbc723e */ /* 0x000fe200000000ff */
[----:B------:R-:W-:Y:S03]  /*b240*/  FADD.FTZ R134, R164, R134 ;  /* 0x00000086a4867221 */ /* 0x000fe60000010000 */
[-C--:B------:R-:W-:Y:S08]  /*b250*/  HMMA.16816.F32 R36, R140, R156.reuse, R36 ;  /* 0x0000009c8c24723c */ /* 0x080ff00000001824 */
[C---:B------:R-:W-:Y:S08]  /*b260*/  HMMA.16816.F32 R40, R148.reuse, R156, R40 ;  /* 0x0000009c9428723c */ /* 0x040ff00000001828 */
[-C--:B------:R-:W-:Y:S08]  /*b270*/  HMMA.16816.F32 R44, R148, R158.reuse, R44 ;  /* 0x0000009e942c723c */ /* 0x080ff0000000182c */
[C---:B------:R-:W-:Y:S01]  /*b280*/  HMMA.16816.F32 R48, R140.reuse, R158, R48 ;  /* 0x0000009e8c30723c */ /* 0x040fe20000001830 */
[----:B------:R-:W4:Y:S07]  /*b290*/  LDSM.16.MT88.4 R156, [R228+0x3100] ;  /* 0x00310000e49c783b */ /* 0x000f2e0000004200 */
[-C--:B------:R-:W-:Y:S08]  /*b2a0*/  HMMA.16816.F32 R52, R140, R160.reuse, R52 ;  /* 0x000000a08c34723c */ /* 0x080ff00000001834 */
[C---:B------:R-:W-:Y:S08]  /*b2b0*/  HMMA.16816.F32 R56, R148.reuse, R160, R56 ;  /* 0x000000a09438723c */ /* 0x040ff00000001838 */
[-C--:B------:R-:W-:Y:S08]  /*b2c0*/  HMMA.16816.F32 R60, R148, R162.reuse, R60 ;  /* 0x000000a2943c723c */ /* 0x080ff0000000183c */
[C---:B------:R-:W-:Y:S01]  /*b2d0*/  HMMA.16816.F32 R64, R140.reuse, R162, R64 ;  /* 0x000000a28c40723c */ /* 0x040fe20000001840 */
[----:B------:R-:W2:Y:S07]  /*b2e0*/  LDSM.16.MT88.4 R160, [R227+0x3100] ;  /* 0x00310000e3a0783b */ /* 0x000eae0000004200 */
[-C--:B-1----:R-:W-:Y:S08]  /*b2f0*/  HMMA.16816.F32 R68, R140, R144.reuse, R68 ;  /* 0x000000908c44723c */ /* 0x082ff00000001844 */
[C---:B------:R-:W-:Y:S08]  /*b300*/  HMMA.16816.F32 R72, R148.reuse, R144, R72 ;  /* 0x000000909448723c */ /* 0x040ff00000001848 */
[-C--:B------:R-:W-:Y:S08]  /*b310*/  HMMA.16816.F32 R76, R148, R146.reuse, R76 ;  /* 0x00000092944c723c */ /* 0x080ff0000000184c */
[C---:B------:R-:W-:Y:S08]  /*b320*/  HMMA.16816.F32 R80, R140.reuse, R146, R80 ;  /* 0x000000928c50723c */ /* 0x040ff00000001850 */
[-C--:B---3--:R-:W-:Y:S08]  /*b330*/  HMMA.16816.F32 R84, R140, R152.reuse, R84 ;  /* 0x000000988c54723c */ /* 0x088ff00000001854 */
[C---:B------:R-:W-:Y:S08]  /*b340*/  HMMA.16816.F32 R88, R148.reuse, R152, R88 ;  /* 0x000000989458723c */ /* 0x040ff00000001858 */
[-C--:B------:R-:W-:Y:S08]  /*b350*/  HMMA.16816.F32 R92, R148, R154.reuse, R92 ;  /* 0x0000009a945c723c */ /* 0x080ff0000000185c */
[C---:B------:R-:W-:Y:S01]  /*b360*/  HMMA.16816.F32 R96, R140.reuse, R154, R96 ;  /* 0x0000009a8c60723c */ /* 0x040fe20000001860 */
[----:B------:R-:W1:Y:S07]  /*b370*/  LDSM.16.MT88.4 R152, [R225+0x1900] ;  /* 0x00190000e198783b */ /* 0x000e6e0000004200 */
[-C--:B----4-:R-:W-:Y:S08]  /*b380*/  HMMA.16816.F32 R100, R140, R156.reuse, R100 ;  /* 0x0000009c8c64723c */ /* 0x090ff00000001864 */
[C---:B------:R-:W-:Y:S07]  /*b390*/  HMMA.16816.F32 R104, R148.reuse, R156, R104 ;  /* 0x0000009c9468723c */ /* 0x040fee0000001868 */
[----:B------:R-:W-:Y:S01]  /*b3a0*/  MOV R156, R206 ;  /* 0x000000ce009c7202 */ /* 0x000fe20000000f00 */
[-C--:B------:R-:W-:Y:S04]  /*b3b0*/  HMMA.16816.F32 R108, R148, R158.reuse, R108 ;  /* 0x0000009e946c723c */ /* 0x080fe8000000186c */
[----:B------:R-:W-:Y:S02]  /*b3c0*/  MOV R157, R167 ;  /* 0x000000a7009d7202 */ /* 0x000fe40000000f00 */
[----:B------:R-:W-:Y:S02]  /*b3d0*/  MOV R167, R186 ;  /* 0x000000ba00a77202 */ /* 0x000fe40000000f00 */
[C---:B------:R-:W-:Y:S04]  /*b3e0*/  HMMA.16816.F32 R112, R140.reuse, R158, R112 ;  /* 0x0000009e8c70723c */ /* 0x040fe80000001870 */
[----:B------:R-:W-:Y:S03]  /*b3f0*/  F2FP.PACK_AB R191, R133, R157 ;  /* 0x0000009d85bf723e */ /* 0x000fe600000000ff */
[----:B--2---:R-:W-:Y:S01]  /*b400*/  MOV R158, R132 ;  /* 0x00000084009e7202 */ /* 0x004fe20000000f00 */
[-C--:B------:R-:W-:Y:S04]  /*b410*/  HMMA.16816.F32 R116, R140, R160.reuse, R116 ;  /* 0x000000a08c74723c */ /* 0x080fe80000001874 */
[----:B------:R-:W-:Y:S01]  /*b420*/  FADD.FTZ R132, R222, R139 ;  /* 0x0000008bde847221 */ /* 0x000fe20000010000 */
[----:B------:R-:W-:Y:S01]  /*b430*/  MOV R159, R187 ;  /* 0x000000bb009f7202 */ /* 0x000fe20000000f00 */
[----:B------:R2:W3:Y:S01]  /*b440*/  MUFU.EX2 R139, R189 ;  /* 0x000000bd008b7308 */ /* 0x0004e20000000800 */
[----:B------:R-:W4:Y:S01]  /*b450*/  LDSM.16.MT88.4 R184, [R228+0x1900] ;  /* 0x00190000e4b8783b */ /* 0x000f220000004200 */
[C---:B------:R-:W-:Y:S04]  /*b460*/  HMMA.16816.F32 R120, R148.reuse, R160, R120 ;  /* 0x000000a09478723c */ /* 0x040fe80000001878 */
[----:B------:R-:W-:Y:S01]  /*b470*/  FADD.FTZ R132, R231, R132 ;  /* 0x00000084e7847221 */ /* 0x000fe20000010000 */
[----:B------:R-:W-:Y:S02]  /*b480*/  F2FP.PACK_AB R190, R158, R176 ;  /* 0x000000b09ebe723e */ /* 0x000fe400000000ff */
[----:B------:R-:W-:Y:S01]  /*b490*/  LDSM.16.MT88.4 R220, [R228+0x3900] ;  /* 0x00390000e4dc783b */ /* 0x000fe20000004200 */
[-C--:B------:R-:W-:Y:S04]  /*b4a0*/  HMMA.16816.F32 R124, R148, R162.reuse, R124 ;  /* 0x000000a2947c723c */ /* 0x080fe8000000187c */
[----:B------:R-:W-:Y:S03]  /*b4b0*/  FADD.FTZ R132, R241, R132 ;  /* 0x00000084f1847221 */ /* 0x000fe60000010000 */
[----:B------:R4:W5:Y:S01]  /*b4c0*/  LDL.LU R231, [R1+0x50] ;  /* 0x0000500001e77983 */ /* 0x0009620000300800 */
[----:B------:R-:W-:Y:S03]  /*b4d0*/  HMMA.16816.F32 R128, R140, R162, R128 ;  /* 0x000000a28c80723c */ /* 0x000fe60000001880 */
[----:B------:R4:W5:Y:S01]  /*b4e0*/  LDL.LU R241, [R1+0x4c] ;  /* 0x00004c0001f17983 */ /* 0x0009620000300800 */
[----:B------:R-:W-:Y:S01]  /*b4f0*/  FADD.FTZ R132, R178, R132 ;  /* 0x00000084b2847221 */ /* 0x000fe20000010000 */
[----:B------:R-:W-:Y:S02]  /*b500*/  MOV R178, R205 ;  /* 0x000000cd00b27202 */ /* 0x000fe40000000f00 */
[----:B--2---:R-:W-:Y:S01]  /*b510*/  F2FP.PACK_AB R189, R175, R200 ;  /* 0x000000c8afbd723e */ /* 0x004fe200000000ff */
[----:B------:R2:W5:Y:S01]  /*b520*/  LDL.LU R242, [R1+0x48] ;  /* 0x0000480001f27983 */ /* 0x0005620000300800 */
[----:B---3--:R-:W-:Y:S03]  /*b530*/  F2FP.PACK_AB R211, R138, R139 ;  /* 0x0000008b8ad3723e */ /* 0x008fe600000000ff */
[----:B------:R2:W5:Y:S02]  /*b540*/  LDL.LU R243, [R1+0x44] ;  /* 0x0000440001f37983 */ /* 0x0005640000300800 */
[-C--:B-1----:R-:W-:Y:S02]  /*b550*/  HMMA.16816.F32 R144, R188, R152.reuse, R4 ;  /* 0x00000098bc90723c */ /* 0x082fe40000001804 */
[----:B------:R2:W5:Y:S04]  /*b560*/  LDL.LU R235, [R1+0x40] ;  /* 0x0000400001eb7983 */ /* 0x0005680000300800 */
[----:B------:R-:W1:Y:S02]  /*b570*/  LDSM.16.MT88.4 R204, [R227+0x1900] ;  /* 0x00190000e3cc783b */ /* 0x000e640000004200 */
[C---:B------:R-:W-:Y:S06]  /*b580*/  HMMA.16816.F32 R140, R208.reuse, R152, R8 ;  /* 0x00000098d08c723c */ /* 0x040fec0000001808 */
[----:B------:R-:W3:Y:S01]  /*b590*/  LDSM.16.MT88.4 R4, [R227+0x3900] ;  /* 0x00390000e304783b */ /* 0x000ee20000004200 */
[----:B------:R-:W-:Y:S01]  /*b5a0*/  MOV R8, R158 ;  /* 0x0000009e00087202 */ /* 0x000fe20000000f00 */
[-C--:B------:R-:W-:Y:S04]  /*b5b0*/  HMMA.16816.F32 R148, R208, R154.reuse, R12 ;  /* 0x0000009ad094723c */ /* 0x080fe8000000180c */
[----:B------:R-:W-:Y:S02]  /*b5c0*/  MOV R11, R157 ;  /* 0x0000009d000b7202 */ /* 0x000fe40000000f00 */
[----:B------:R-:W-:Y:S02]  /*b5d0*/  MOV R9, R159 ;  /* 0x0000009f00097202 */ /* 0x000fe40000000f00 */
[C---:B------:R-:W-:Y:S04]  /*b5e0*/  HMMA.16816.F32 R152, R188.reuse, R154, R16 ;  /* 0x0000009abc98723c */ /* 0x040fe80000001810 */
[----:B------:R-:W-:Y:S02]  /*b5f0*/  MOV R10, R156 ;  /* 0x0000009c000a7202 */ /* 0x000fe40000000f00 */
[----:B------:R-:W-:Y:S02]  /*b600*/  MOV R15, R167 ;  /* 0x000000a7000f7202 */ /* 0x000fe40000000f00 */
        /* <DEDUP_REMOVED lines=12> */
[-C--:B----4-:R-:W-:Y:S04]  /*b6d0*/  HMMA.16816.F32 R172, R188, R184.reuse, R36 ;  /* 0x000000b8bcac723c */ /* 0x090fe80000001824 */
[----:B------:R-:W-:Y:S02]  /*b6e0*/  MOV R29, R13 ;  /* 0x0000000d001d7202 */ /* 0x000fe40000000f00 */
[----:B------:R-:W-:Y:S02]  /*b6f0*/  MOV R13, R176 ;  /* 0x000000b0000d7202 */ /* 0x000fe40000000f00 */
[----:B------:R-:W-:Y:S04]  /*b700*/  MOV R33, R177 ;  /* 0x000000b100217202 */ /* 0x000fe80000000f00 */
[----:B------:R-:W-:Y:S02]  /*b710*/  MOV R39, R179 ;  /* 0x000000b300277202 */ /* 0x000fe40000000f00 */
[----:B------:R-:W-:Y:S02]  /*b720*/  MOV R12, R178 ;  /* 0x000000b2000c7202 */ /* 0x000fe40000000f00 */
[C---:B------:R-:W-:Y:S04]  /*b730*/  HMMA.16816.F32 R176, R208.reuse, R184, R40 ;  /* 0x000000b8d0b0723c */ /* 0x040fe80000001828 */
[----:B------:R-:W-:Y:S01]  /*b740*/  MOV R20, R183 ;  /* 0x000000b700147202 */ /* 0x000fe20000000f00 */
[----:B------:R-:W-:Y:S01]  /*b750*/  FADD.FTZ R0, R39, R0 ;  /* 0x0000000027007221 */ /* 0x000fe20000010000 */
[----:B------:R-:W-:Y:S01]  /*b760*/  MOV R21, R182 ;  /* 0x000000b600157202 */ /* 0x000fe20000000f00 */
[----:B------:R-:W-:Y:S01]  /*b770*/  FADD.FTZ R12, R12, R134 ;  /* 0x000000860c0c7221 */ /* 0x000fe20000010000 */
[----:B------:R-:W-:Y:S04]  /*b780*/  MOV R38, R180 ;  /* 0x000000b400267202 */ /* 0x000fe80000000f00 */
[----:B------:R-:W-:Y:S01]  /*b790*/  MOV R37, R181 ;  /* 0x000000b500257202 */ /* 0x000fe20000000f00 */
[----:B------:R-:W-:Y:S01]  /*b7a0*/  FADD.FTZ R3, R38, R3 ;  /* 0x0000000326037221 */ /* 0x000fe20000010000 */
[-C--:B------:R-:W-:Y:S03]  /*b7b0*/  HMMA.16816.F32 R180, R208, R186.reuse, R44 ;  /* 0x000000bad0b4723c */ /* 0x080fe6000000182c */
[----:B------:R-:W-:Y:S02]  /*b7c0*/  MOV R15, R8 ;  /* 0x00000008000f7202 */ /* 0x000fe40000000f00 */
[----:B------:R-:W-:Y:S02]  /*b7d0*/  MOV R30, R14 ;  /* 0x0000000e001e7202 */ /* 0x000fe40000000f00 */
[----:B------:R-:W-:Y:S01]  /*b7e0*/  MOV R14, R11 ;  /* 0x0000000b000e7202 */ /* 0x000fe20000000f00 */
[C---:B------:R-:W-:Y:S04]  /*b7f0*/  HMMA.16816.F32 R184, R188.reuse, R186, R48 ;  /* 0x000000babcb8723c */ /* 0x040fe80000001830 */
[----:B------:R-:W-:Y:S02]  /*b800*/  MOV R25, R195 ;  /* 0x000000c300197202 */ /* 0x000fe40000000f00 */
[----:B------:R-:W-:Y:S02]  /*b810*/  MOV R26, R194 ;  /* 0x000000c2001a7202 */ /* 0x000fe40000000f00 */
[----:B------:R-:W-:Y:S04]  /*b820*/  MOV R27, R193 ;  /* 0x000000c1001b7202 */ /* 0x000fe80000000f00 */
[----:B------:R-:W-:Y:S02]  /*b830*/  MOV R32, R192 ;  /* 0x000000c000207202 */ /* 0x000fe40000000f00 */
[-C--:B-1----:R-:W-:Y:S03]  /*b840*/  HMMA.16816.F32 R192, R188, R204.reuse, R52 ;  /* 0x000000ccbcc0723c */ /* 0x082fe60000001834 */
[----:B------:R-:W-:Y:S01]  /*b850*/  MOV R31, R197 ;  /* 0x000000c5001f7202 */ /* 0x000fe20000000f00 */
[----:B------:R-:W-:Y:S01]  /*b860*/  FADD.FTZ R12, R32, R12 ;  /* 0x0000000c200c7221 */ /* 0x000fe20000010000 */
[----:B------:R-:W-:Y:S02]  /*b870*/  MOV R24, R196 ;  /* 0x000000c400187202 */ /* 0x000fe40000000f00 */
[----:B------:R-:W-:Y:S02]  /*b880*/  MOV R11, R199 ;  /* 0x000000c7000b7202 */ /* 0x000fe40000000f00 */
[----:B------:R-:W-:Y:S02]  /*b890*/  MOV R8, R198 ;  /* 0x000000c600087202 */ /* 0x000fe40000000f00 */
[C---:B------:R-:W-:Y:S04]  /*b8a0*/  HMMA.16816.F32 R196, R208.reuse, R204, R56 ;  /* 0x000000ccd0c4723c */ /* 0x040fe80000001838 */
[----:B------:R-:W-:Y:S01]  /*b8b0*/  MOV R23, R200 ;  /* 0x000000c800177202 */ /* 0x000fe20000000f00 */
[----:B------:R-:W-:Y:S01]  /*b8c0*/  FADD.FTZ R8, R8, R132 ;  /* 0x0000008408087221 */ /* 0x000fe20000010000 */
[----:B------:R-:W-:Y:S02]  /*b8d0*/  MOV R35, R9 ;  /* 0x0000000900237202 */ /* 0x000fe40000000f00 */
[----:B------:R-:W-:Y:S01]  /*b8e0*/  MOV R34, R10 ;  /* 0x0000000a00227202 */ /* 0x000fe20000000f00 */
[----:B------:R-:W-:Y:S03]  /*b8f0*/  FADD.FTZ R8, R37, R8 ;  /* 0x0000000825087221 */ /* 0x000fe60000010000 */
[----:B------:R-:W-:Y:S01]  /*b900*/  MOV R9, R203 ;  /* 0x000000cb00097202 */ /* 0x000fe20000000f00 */
[----:B------:R-:W-:Y:S01]  /*b910*/  FADD.FTZ R11, R11, R8 ;  /* 0x000000080b0b7221 */ /* 0x000fe20000010000 */
[----:B------:R-:W-:Y:S01]  /*b920*/  MOV R10, R202 ;  /* 0x000000ca000a7202 */ /* 0x000fe20000000f00 */
[----:B------:R-:W-:Y:S01]  /*b930*/  FADD.FTZ R8, R33, R12 ;  /* 0x0000000c21087221 */ /* 0x000fe20000010000 */
[-C--:B------:R-:W-:Y:S03]  /*b940*/  HMMA.16816.F32 R200, R208, R206.reuse, R60 ;  /* 0x000000ced0c8723c */ /* 0x080fe6000000183c */
[----:B------:R-:W-:Y:S01]  /*b950*/  FADD.FTZ R10, R10, R3 ;  /* 0x000000030a0a7221 */ /* 0x000fe20000010000 */
[----:B------:R-:W-:Y:S01]  /*b960*/  MOV R132, R136 ;  /* 0x0000008800847202 */ /* 0x000fe20000000f00 */
[----:B------:R-:W-:Y:S02]  /*b970*/  FADD.FTZ R3, R34, R11 ;  /* 0x0000000b22037221 */ /* 0x000fe40000010000 */
[----:B------:R-:W-:Y:S01]  /*b980*/  FADD.FTZ R9, R9, R0 ;  /* 0x0000000009097221 */ /* 0x000fe20000010000 */
[C---:B------:R-:W-:Y:S04]  /*b990*/  HMMA.16816.F32 R204, R188.reuse, R206, R64 ;  /* 0x000000cebccc723c */ /* 0x040fe80000001840 */
[----:B------:R-:W-:Y:S02]  /*b9a0*/  FADD.FTZ R0, R35, R10 ;  /* 0x0000000a23007221 */ /* 0x000fe40000010000 */
[----:B------:R-:W-:Y:S02]  /*b9b0*/  FADD.FTZ R11, R28, R9 ;  /* 0x000000091c0b7221 */ /* 0x000fe40000010000 */
[-C--:B------:R-:W-:Y:S04]  /*b9c0*/  HMMA.16816.F32 R68, R188, R212.reuse, R68 ;  /* 0x000000d4bc44723c */ /* 0x080fe80000001844 */
[----:B------:R-:W-:Y:S02]  /*b9d0*/  FADD.FTZ R9, R29, R3 ;  /* 0x000000031d097221 */ /* 0x000fe40000010000 */
[----:B------:R-:W-:Y:S02]  /*b9e0*/  FADD.FTZ R10, R248, R8 ;  /* 0x00000008f80a7221 */ /* 0x000fe40000010000 */
[C---:B------:R-:W-:Y:S04]  /*b9f0*/  HMMA.16816.F32 R72, R208.reuse, R212, R72 ;  /* 0x000000d4d048723c */ /* 0x040fe80000001848 */
[----:B------:R-:W-:Y:S02]  /*ba00*/  FADD.FTZ R3, R249, R10 ;  /* 0x0000000af9037221 */ /* 0x000fe40000010000 */
[----:B------:R-:W-:Y:S02]  /*ba10*/  FADD.FTZ R8, R30, R0 ;  /* 0x000000001e087221 */ /* 0x000fe40000010000 */
[-C--:B------:R-:W-:Y:S04]  /*ba20*/  HMMA.16816.F32 R76, R208, R214.reuse, R76 ;  /* 0x000000d6d04c723c */ /* 0x080fe8000000184c */
[----:B------:R-:W-:Y:S02]  /*ba30*/  FADD.FTZ R0, R24, R9 ;  /* 0x0000000918007221 */ /* 0x000fe40000010000 */
[----:B------:R-:W-:Y:S02]  /*ba40*/  FADD.FTZ R10, R25, R8 ;  /* 0x00000008190a7221 */ /* 0x000fe40000010000 */
[C---:B------:R-:W-:Y:S04]  /*ba50*/  HMMA.16816.F32 R80, R188.reuse, R214, R80 ;  /* 0x000000d6bc50723c */ /* 0x040fe80000001850 */
[----:B------:R-:W-:Y:S04]  /*ba60*/  FADD.FTZ R9, R27, R0 ;  /* 0x000000001b097221 */ /* 0x000fe80000010000 */
[-C--:B------:R-:W-:Y:S04]  /*ba70*/  HMMA.16816.F32 R84, R188, R216.reuse, R84 ;  /* 0x000000d8bc54723c */ /* 0x080fe80000001854 */
[----:B------:R-:W-:Y:S04]  /*ba80*/  FADD.FTZ R9, R22, R9 ;  /* 0x0000000916097221 */ /* 0x000fe80000010000 */
[C---:B------:R-:W-:Y:S08]  /*ba90*/  HMMA.16816.F32 R88, R208.reuse, R216, R88 ;  /* 0x000000d8d058723c */ /* 0x040ff00000001858 */
[-C--:B------:R-:W-:Y:S08]  /*baa0*/  HMMA.16816.F32 R92, R208, R218.reuse, R92 ;  /* 0x000000dad05c723c */ /* 0x080ff0000000185c */
[C---:B------:R-:W-:Y:S08]  /*bab0*/  HMMA.16816.F32 R96, R188.reuse, R218, R96 ;  /* 0x000000dabc60723c */ /* 0x040ff00000001860 */
[-C--:B------:R-:W-:Y:S08]  /*bac0*/  HMMA.16816.F32 R100, R188, R220.reuse, R100 ;  /* 0x000000dcbc64723c */ /* 0x080ff00000001864 */
[C---:B------:R-:W-:Y:S08]  /*bad0*/  HMMA.16816.F32 R104, R208.reuse, R220, R104 ;  /* 0x000000dcd068723c */ /* 0x040ff00000001868 */
[-C--:B------:R-:W-:Y:S08]  /*bae0*/  HMMA.16816.F32 R108, R208, R222.reuse, R108 ;  /* 0x000000ded06c723c */ /* 0x080ff0000000186c */
[C---:B------:R-:W-:Y:S08]  /*baf0*/  HMMA.16816.F32 R112, R188.reuse, R222, R112 ;  /* 0x000000debc70723c */ /* 0x040ff00000001870 */
[-C--:B---3--:R-:W-:Y:S08]  /*bb00*/  HMMA.16816.F32 R116, R188, R4.reuse, R116 ;  /* 0x00000004bc74723c */ /* 0x088ff00000001874 */
[C---:B------:R-:W-:Y:S07]  /*bb10*/  HMMA.16816.F32 R120, R208.reuse, R4, R120 ;  /* 0x00000004d078723c */ /* 0x040fee0000001878 */
[----:B------:R-:W-:Y:S01]  /*bb20*/  FADD.FTZ R4, R31, R11 ;  /* 0x0000000b1f047221 */ /* 0x000fe20000010000 */
[-C--:B------:R-:W-:Y:S04]  /*bb30*/  HMMA.16816.F32 R124, R208, R6.reuse, R124 ;  /* 0x00000006d07c723c */ /* 0x080fe8000000187c */
        /* <DEDUP_REMOVED lines=16> */
[----:B------:R-:W-:Y:S01]  /*bc40*/  FADD.FTZ R4, R14, R0 ;  /* 0x000000000e047221 */ /* 0x000fe20000010000 */
[----:B------:R-:W-:Y:S01]  /*bc50*/  STL [R1], R5 ;  /* 0x0000000501007387 */ /* 0x000fe20000100800 */
[----:B------:R-:W-:Y:S02]  /*bc60*/  FADD.FTZ R3, R251, R3 ;  /* 0x00000003fb037221 */ /* 0x000fe40000010000 */
[----:B------:R-:W-:Y:S02]  /*bc70*/  FADD.FTZ R4, R133, R4 ;  /* 0x0000000485047221 */ /* 0x000fe40000010000 */
[----:B------:R-:W-:Y:S01]  /*bc80*/  FADD.FTZ R0, R139, R7 ;  /* 0x000000078b007221 */ /* 0x000fe20000010000 */
[----:B------:R-:W-:Y:S02]  /*bc90*/  MOV R139, R2 ;  /* 0x00000002008b7202 */ /* 0x000fe40000000f00 */
[----:B------:R-:W-:Y:S01]  /*bca0*/  STL [R1+0x4], R4 ;  /* 0x0000040401007387 */ /* 0x000fe20000100800 */
[----:B------:R-:W-:Y:S01]  /*bcb0*/  FADD.FTZ R0, R138, R0 ;  /* 0x000000008a007221 */ /* 0x000fe20000010000 */
[----:B------:R-:W-:Y:S02]  /*bcc0*/  MOV R138, R135 ;  /* 0x00000087008a7202 */ /* 0x000fe40000000f00 */
[----:B------:R1:W-:Y:S04]  /*bcd0*/  STL [R1+0xc], R3 ;  /* 0x00000c0301007387 */ /* 0x0003e80000100800 */
[----:B------:R2:W-:Y:S01]  /*bce0*/  STL [R1+0x8], R0 ;  /* 0x0000080001007387 */ /* 0x0005e20000100800 */
[----:B-1----:R-:W-:Y:S01]  /*bcf0*/  MOV R3, R137 ;  /* 0x0000008900037202 */ /* 0x002fe20000000f00 */
[----:B------:R-:W-:-:S05]  /*bd00*/  @P1 BRA `(.L_x_112) ;  /* 0xffffb45000001947 */ /* 0x000fca000383ffff */
.L_x_111:
[----:B-12---:R-:W2:Y:S04]  /*bd10*/  LDL.LU R0, [R1] ;  /* 0x0000000001007983 */ /* 0x006ea80000300800 */
[----:B------:R-:W3:Y:S04]  /*bd20*/  LDL.LU R4, [R1+0x4] ;  /* 0x0000040001047983 */ /* 0x000ee80000300800 */
[----:B------:R-:W4:Y:S04]  /*bd30*/  LDL.LU R8, [R1+0xc] ;  /* 0x00000c0001087983 */ /* 0x000f280000300800 */
[----:B------:R-:W4:Y:S01]  /*bd40*/  LDL.LU R5, [R1+0x8] ;  /* 0x0000080001057983 */ /* 0x000f220000300800 */
[----:B------:R-:W-:-:S02]  /*bd50*/  MOV R18, 0xff800000 ;  /* 0xff80000000127802 */ /* 0x000fc40000000f00 */
[----:B------:R-:W-:Y:S02]  /*bd60*/  MOV R19, 0xff800000 ;  /* 0xff80000000137802 */ /* 0x000fe40000000f00 */
[----:B------:R-:W-:Y:S02]  /*bd70*/  MOV R20, 0xff800000 ;  /* 0xff80000000147802 */ /* 0x000fe40000000f00 */
[----:B------:R-:W-:Y:S02]  /*bd80*/  MOV R21, 0xff800000 ;  /* 0xff80000000157802 */ /* 0x000fe40000000f00 */
[----:B------:R-:W-:Y:S01]  /*bd90*/  PLOP3.LUT P4, PT, PT, PT, PT, 0x8, 0x0 ;  /* 0x000000000000781c */ /* 0x000fe20003f8e170 */
[----:B--2---:R-:W1:Y:S04]  /*bda0*/  SHFL.BFLY PT, R11, R0, 0x2, 0x1f ;  /* 0x0c401f00000b7f89 */ /* 0x004e6800000e0000 */
[----:B---3--:R-:W2:Y:S04]  /*bdb0*/  SHFL.BFLY PT, R9, R4, 0x2, 0x1f ;  /* 0x0c401f0004097f89 */ /* 0x008ea800000e0000 */
[----:B----4-:R-:W3:Y:S04]  /*bdc0*/  SHFL.BFLY PT, R7, R8, 0x2, 0x1f ;  /* 0x0c401f0008077f89 */ /* 0x010ee800000e0000 */
[----:B------:R-:W4:Y:S01]  /*bdd0*/  SHFL.BFLY PT, R6, R5, 0x2, 0x1f ;  /* 0x0c401f0005067f89 */ /* 0x000f2200000e0000 */
[----:B-1----:R-:W-:-:S02]  /*bde0*/  FADD.FTZ R11, R11, R0 ;  /* 0x000000000b0b7221 */ /* 0x002fc40000010000 */
[----:B--2---:R-:W-:-:S03]  /*bdf0*/  FADD.FTZ R9, R9, R4 ;  /* 0x0000000409097221 */ /* 0x004fc60000010000 */
[----:B------:R-:W1:Y:S01]  /*be00*/  SHFL.BFLY PT, R0, R11, 0x1, 0x1f ;  /* 0x0c201f000b007f89 */ /* 0x000e6200000e0000 */
[----:B---3--:R-:W-:-:S03]  /*be10*/  FADD.FTZ R7, R7, R8 ;  /* 0x0000000807077221 */ /* 0x008fc60000010000 */
[----:B------:R-:W2:Y:S01]  /*be20*/  SHFL.BFLY PT, R4, R9, 0x1, 0x1f ;  /* 0x0c201f0009047f89 */ /* 0x000ea200000e0000 */
[----:B----4-:R-:W-:-:S03]  /*be30*/  FADD.FTZ R6, R6, R5 ;  /* 0x0000000506067221 */ /* 0x010fc60000010000 */
[----:B------:R-:W3:Y:S04]  /*be40*/  SHFL.BFLY PT, R3, R7, 0x1, 0x1f ;  /* 0x0c201f0007037f89 */ /* 0x000ee800000e0000 */
[----:B------:R-:W4:Y:S01]  /*be50*/  SHFL.BFLY PT, R5, R6, 0x1, 0x1f ;  /* 0x0c201f0006057f89 */ /* 0x000f2200000e0000 */
[----:B-1----:R-:W-:Y:S01]  /*be60*/  FADD.FTZ R11, R11, R0 ;  /* 0x000000000b0b7221 */ /* 0x002fe20000010000 */
[----:B------:R-:W-:Y:S01]  /*be70*/  MOV R0, RZ ;  /* 0x000000ff00007202 */ /* 0x000fe20000000f00 */
[----:B--2---:R-:W-:-:S03]  /*be80*/  FADD.FTZ R9, R9, R4 ;  /* 0x0000000409097221 */ /* 0x004fc60000010000 */
[----:B------:R-:W-:Y:S02]  /*be90*/  FSETP.NE.FTZ.AND P3, PT, R11, RZ, PT ;  /* 0x000000ff0b00720b */ /* 0x000fe40003f75000 */
[----:B------:R-:W-:Y:S01]  /*bea0*/  MOV R4, RZ ;  /* 0x000000ff00047202 */ /* 0x000fe20000000f00 */
[----:B---3--:R-:W-:Y:S01]  /*beb0*/  FADD.FTZ R7, R7, R3 ;  /* 0x0000000307077221 */ /* 0x008fe20000010000 */
[----:B------:R-:W-:Y:S02]  /*bec0*/  FSETP.NE.FTZ.AND P2, PT, R9, RZ, PT ;  /* 0x000000ff0900720b */ /* 0x000fe40003f55000 */
[----:B------:R-:W-:Y:S01]  /*bed0*/  MOV R3, RZ ;  /* 0x000000ff00037202 */ /* 0x000fe20000000f00 */
[----:B----4-:R-:W-:Y:S01]  /*bee0*/  FADD.FTZ R6, R5, R6 ;  /* 0x0000000605067221 */ /* 0x010fe20000010000 */
[----:B------:R-:W-:-:S04]  /*bef0*/  FSETP.NE.FTZ.AND P1, PT, R7, RZ, PT ;  /* 0x000000ff0700720b */ /* 0x000fc80003f35000 */
[----:B------:R-:W-:Y:S01]  /*bf00*/  FSETP.NE.FTZ.AND P0, PT, R6, RZ, PT ;  /* 0x000000ff0600720b */ /* 0x000fe20003f15000 */
[----:B------:R-:W1:Y:S08]  /*bf10*/  @P3 MUFU.RCP R0, R11 ;  /* 0x0000000b00003308 */ /* 0x000e700000001000 */
[----:B------:R-:W2:Y:S04]  /*bf20*/  @P1 MUFU.RCP R3, R7 ;  /* 0x0000000700031308 */ /* 0x000ea80000001000 */
[----:B------:R-:W-:Y:S01]  /*bf30*/  @P0 MOV R8, 0x3f317218 ;  /* 0x3f31721800080802 */ /* 0x000fe20000000f00 */
[----:B-1----:R-:W-:-:S03]  /*bf40*/  FMUL.FTZ R144, R0, R144 ;  /* 0x0000009000907220 */ /* 0x002fc60000410000 */
[----:B------:R-:W1:Y:S01]  /*bf50*/  @P2 MUFU.RCP R4, R9 ;  /* 0x0000000900042308 */ /* 0x000e620000001000 */
[C---:B------:R-:W-:Y:S02]  /*bf60*/  FMUL.FTZ R145, R0.reuse, R145 ;  /* 0x0000009100917220 */ /* 0x040fe40000410000 */
[C---:B------:R-:W-:Y:S02]  /*bf70*/  FMUL.FTZ R152, R0.reuse, R152 ;  /* 0x0000009800987220 */ /* 0x040fe40000410000 */
[C---:B------:R-:W-:Y:S02]  /*bf80*/  FMUL.FTZ R153, R0.reuse, R153 ;  /* 0x0000009900997220 */ /* 0x040fe40000410000 */
[C---:B------:R-:W-:Y:S01]  /*bf90*/  FMUL.FTZ R156, R0.reuse, R156 ;  /* 0x0000009c009c7220 */ /* 0x040fe20000410000 */
[----:B------:R-:W-:Y:S01]  /*bfa0*/  @P3 MUFU.LG2 R11, R11 ;  /* 0x0000000b000b3308 */ /* 0x000fe20000000c00 */
[C---:B------:R-:W-:Y:S02]  /*bfb0*/  FMUL.FTZ R157, R0.reuse, R157 ;  /* 0x0000009d009d7220 */ /* 0x040fe40000410000 */
[----:B------:R-:W-:-:S02]  /*bfc0*/  FMUL.FTZ R168, R0, R168 ;  /* 0x000000a800a87220 */ /* 0x000fc40000410000 */
[C---:B------:R-:W-:Y:S02]  /*bfd0*/  FMUL.FTZ R169, R0.reuse, R169 ;  /* 0x000000a900a97220 */ /* 0x040fe40000410000 */
[C---:B------:R-:W-:Y:S01]  /*bfe0*/  FMUL.FTZ R172, R0.reuse, R172 ;  /* 0x000000ac00ac7220 */ /* 0x040fe20000410000 */
[----:B------:R-:W-:Y:S01]  /*bff0*/  @P2 MUFU.LG2 R9, R9 ;  /* 0x0000000900092308 */ /* 0x000fe20000000c00 */
[C---:B------:R-:W-:Y:S02]  /*c000*/  FMUL.FTZ R173, R0.reuse, R173 ;  /* 0x000000ad00ad7220 */ /* 0x040fe40000410000 */
[C---:B------:R-:W-:Y:S02]  /*c010*/  FMUL.FTZ R184, R0.reuse, R184 ;  /* 0x000000b800b87220 */ /* 0x040fe40000410000 */
[C---:B------:R-:W-:Y:S02]  /*c020*/  FMUL.FTZ R185, R0.reuse, R185 ;  /* 0x000000b900b97220 */ /* 0x040fe40000410000 */
[C---:B------:R-:W-:Y:S01]  /*c030*/  FMUL.FTZ R192, R0.reuse, R192 ;  /* 0x000000c000c07220 */ /* 0x040fe20000410000 */
[----:B------:R-:W-:Y:S01]  /*c040*/  @P1 MUFU.LG2 R7, R7 ;  /* 0x0000000700071308 */ /* 0x000fe20000000c00 */
        /* <DEDUP_REMOVED lines=18> */
[----:B------:R-:W-:Y:S01]  /*c170*/  FMUL.FTZ R129, R0, R129 ;  /* 0x0000008100817220 */ /* 0x000fe20000410000 */
[----:B------:R-:W-:Y:S01]  /*c180*/  MOV R0, RZ ;  /* 0x000000ff00007202 */ /* 0x000fe20000000f00 */
[----:B--2---:R-:W-:-:S02]  /*c190*/  FMUL.FTZ R140, R3, R140 ;  /* 0x0000008c038c7220 */ /* 0x004fc40000410000 */
[C---:B------:R-:W-:Y:S02]  /*c1a0*/  FMUL.FTZ R141, R3.reuse, R141 ;  /* 0x0000008d038d7220 */ /* 0x040fe40000410000 */
[C---:B------:R-:W-:Y:S01]  /*c1b0*/  FMUL.FTZ R148, R3.reuse, R148 ;  /* 0x0000009403947220 */ /* 0x040fe20000410000 */
[----:B------:R-:W2:Y:S01]  /*c1c0*/  @P0 MUFU.RCP R0, R6 ;  /* 0x0000000600000308 */ /* 0x000ea20000001000 */
[C---:B------:R-:W-:Y:S02]  /*c1d0*/  FMUL.FTZ R149, R3.reuse, R149 ;  /* 0x0000009503957220 */ /* 0x040fe40000410000 */
[C---:B------:R-:W-:Y:S02]  /*c1e0*/  FMUL.FTZ R160, R3.reuse, R160 ;  /* 0x000000a003a07220 */ /* 0x040fe40000410000 */
[C---:B------:R-:W-:Y:S02]  /*c1f0*/  FMUL.FTZ R161, R3.reuse, R161 ;  /* 0x000000a103a17220 */ /* 0x040fe40000410000 */
[C---:B------:R-:W-:Y:S01]  /*c200*/  FMUL.FTZ R164, R3.reuse, R164 ;  /* 0x000000a403a47220 */ /* 0x040fe20000410000 */
[----:B------:R-:W3:Y:S01]  /*c210*/  @P0 MUFU.LG2 R6, R6 ;  /* 0x0000000600060308 */ /* 0x000ee20000000c00 */
        /* <DEDUP_REMOVED lines=25> */
[----:B------:R-:W-:Y:S01]  /*c3b0*/  @P2 MOV R3, 0x3f317218 ;  /* 0x3f31721800032802 */ /* 0x000fe20000000f00 */
[----:B-1----:R-:W-:-:S02]  /*c3c0*/  FMUL.FTZ R146, R4, R146 ;  /* 0x0000009204927220 */ /* 0x002fc40000410000 */
        /* <DEDUP_REMOVED lines=30> */
[----:B------:R-:W-:Y:S01]  /*c5b0*/  FMUL.FTZ R131, R4, R131 ;  /* 0x0000008304837220 */ /* 0x000fe20000410000 */
[----:B------:R-:W-:Y:S01]  /*c5c0*/  @P3 MOV R4, 0x3f317218 ;  /* 0x3f31721800043802 */ /* 0x000fe20000000f00 */
[C---:B--2---:R-:W-:Y:S02]  /*c5d0*/  FMUL.FTZ R142, R0.reuse, R142 ;  /* 0x0000008e008e7220 */ /* 0x044fe40000410000 */
        /* <DEDUP_REMOVED lines=30> */
[----:B------:R-:W-:Y:S01]  /*c7c0*/  FMUL.FTZ R127, R0, R127 ;  /* 0x0000007f007f7220 */ /* 0x000fe20000410000 */
[----:B------:R-:W-:Y:S01]  /*c7d0*/  @P1 MOV R0, 0x3f317218 ;  /* 0x3f31721800001802 */ /* 0x000fe20000000f00 */
[----:B------:R-:W-:Y:S02]  /*c7e0*/  @P2 FMUL.FTZ R5, R3, c[0x0][0x2d0] ;  /* 0x0000b40003052a20 */ /* 0x000fe40000410000 */
[----:B------:R-:W-:Y:S02]  /*c7f0*/  @P3 FMUL.FTZ R10, R4, c[0x0][0x2d0] ;  /* 0x0000b400040a3a20 */ /* 0x000fe40000410000 */
[----:B------:R-:W-:-:S02]  /*c800*/  @P1 FMUL.FTZ R3, R0, c[0x0][0x2d0] ;  /* 0x0000b40000031a20 */ /* 0x000fc40000410000 */
[----:B------:R-:W-:Y:S02]  /*c810*/  @P3 FMUL.FTZ R11, R11, 0.69314718246459960938 ;  /* 0x3f3172180b0b3820 */ /* 0x000fe40000410000 */
[----:B------:R-:W-:Y:S02]  /*c820*/  @P2 FMUL.FTZ R9, R9, 0.69314718246459960938 ;  /* 0x3f31721809092820 */ /* 0x000fe40000410000 */
[----:B------:R-:W-:Y:S02]  /*c830*/  @P1 FMUL.FTZ R7, R7, 0.69314718246459960938 ;  /* 0x3f31721807071820 */ /* 0x000fe40000410000 */
[----:B---3--:R-:W-:Y:S02]  /*c840*/  @P0 FMUL.FTZ R4, R6, 0.69314718246459960938 ;  /* 0x3f31721806040820 */ /* 0x008fe40000410000 */
[----:B------:R-:W-:Y:S02]  /*c850*/  @P0 FMUL.FTZ R0, R8, c[0x0][0x2d0] ;  /* 0x0000b40008000a20 */ /* 0x000fe40000410000 */
[----:B------:R-:W-:-:S02]  /*c860*/  @P3 FFMA.FTZ R18, R10, R137, R11 ;  /* 0x000000890a123223 */ /* 0x000fc4000001000b */
[----:B------:R-:W-:Y:S02]  /*c870*/  @P2 FFMA.FTZ R19, R5, R136, R9 ;  /* 0x0000008805132223 */ /* 0x000fe40000010009 */
[----:B-----5:R-:W-:Y:S02]  /*c880*/  @P1 FFMA.FTZ R20, R3, R135, R7 ;  /* 0x0000008703141223 */ /* 0x020fe40000010007 */
[----:B------:R-:W-:Y:S02]  /*c890*/  @P0 FFMA.FTZ R21, R0, R2, R4 ;  /* 0x0000000200150223 */ /* 0x000fe40000010004 */
.L_x_95:
[----:B------:R-:W-:Y:S05]  /*c8a0*/  @P4 BRA `(.L_x_113) ;  /* 0x0000209000004947 */ /* 0x000fea0003800000 */
[----:B------:R-:W1:Y:S01]  /*c8b0*/  S2R R16, SR_TID.X ;  /* 0x0000000000107919 */ /* 0x000e620000002100 */
[----:B------:R-:W-:Y:S01]  /*c8c0*/  ULDC.64 UR4, c[0x0][0x4d0] ;  /* 0x0001340000047ab9 */ /* 0x000fe20000000a00 */
[----:B------:R-:W-:Y:S01]  /*c8d0*/  IMAD R4, RZ, RZ, -UR11 ;  /* 0x8000000bff047e24 */ /* 0x000fe2000f8e02ff */
[----:B------:R-:W-:Y:S01]  /*c8e0*/  UIMAD.WIDE.U32 UR8, UR11, UR4, URZ ;  /* 0x000000040b0872a5 */ /* 0x000fe2000f8e003f */
[----:B------:R-:W2:Y:S01]  /*c8f0*/  S2R R11, SR_CTAID.Y ;  /* 0x00000000000b7919 */ /* 0x000ea20000002600 */
[----:B------:R-:W-:Y:S01]  /*c900*/  USHF.R.S32.HI UR6, URZ, 0x1f, UR11 ;  /* 0x0000001f3f067899 */ /* 0x000fe2000801140b */
[----:B------:R-:W-:Y:S01]  /*c910*/  MOV R24, c[0x0][0x4e8] ;  /* 0x00013a0000187a02 */ /* 0x000fe20000000f00 */
[----:B------:R-:W-:Y:S01]  /*c920*/  BSSY B0, `(.L_x_114) ;  /* 0x00000db000007945 */ /* 0x000fe20003800000 */
[----:B------:R-:W3:Y:S01]  /*c930*/  S2R R9, SR_CTAID.Z ;  /* 0x0000000000097919 */ /* 0x000ee20000002700 */
[----:B------:R-:W-:Y:S01]  /*c940*/  IMAD.U32 R3, RZ, RZ, UR9 ;  /* 0x00000009ff037e24 */ /* 0x000fe2000f8e00ff */
[----:B------:R-:W-:Y:S01]  /*c950*/  UIMAD UR7, UR6, UR4, URZ ;  /* 0x00000004060772a4 */ /* 0x000fe2000f8e023f */
[----:B------:R-:W-:Y:S01]  /*c960*/  IMAD.U32 R2, RZ, RZ, UR8 ;  /* 0x00000008ff027e24 */ /* 0x000fe2000f8e00ff */
[----:B------:R-:W4:Y:S04]  /*c970*/  S2R R15, SR_CTAID.X ;  /* 0x00000000000f7919 */ /* 0x000f280000002500 */
[----:B------:R-:W-:Y:S01]  /*c980*/  BAR.SYNC.DEFER_BLOCKING 0x1, 0x80 ;  /* 0x0042000000007b1d */ /* 0x000fe20000010000 */
[----:B------:R-:W-:Y:S01]  /*c990*/  UIMAD UR5, UR11, UR5, UR7 ;  /* 0x000000050b0572a4 */ /* 0x000fe2000f8e0207 */
[C---:B------:R-:W-:Y:S01]  /*c9a0*/  ISETP.NE.AND P0, PT, R24.reuse, 0x1, PT ;  /* 0x000000011800780c */ /* 0x040fe20003f05270 */
[----:B------:R-:W-:-:S02]  /*c9b0*/  IMAD R24, R24, c[0x0][0x388], RZ ;  /* 0x0000e20018187a24 */ /* 0x000fc400078e02ff */
[----:B------:R-:W-:Y:S01]  /*c9c0*/  UIADD3 UR5, UR9, UR5, URZ ;  /* 0x0000000509057290 */ /* 0x000fe2000fffe03f */
[----:B-1----:R-:W-:-:S05]  /*c9d0*/  SHF.R.S32.HI R6, RZ, 0x1f, R16 ;  /* 0x0000001fff067819 */ /* 0x002fca0000011410 */
[----:B------:R-:W-:Y:S01]  /*c9e0*/  IMAD.U32 R5, RZ, RZ, UR5 ;  /* 0x00000005ff057e24 */ /* 0x000fe2000f8e00ff */
[-C--:B------:R-:W-:Y:S01]  /*c9f0*/  LEA.HI R0, R6, R16.reuse, RZ, 0x2 ;  /* 0x0000001006007211 */ /* 0x080fe200078f10ff */
[----:B--2---:R-:W-:Y:S01]  /*ca00*/  IMAD R12, R4, c[0x0][0x550], R11 ;  /* 0x00015400040c7a24 */ /* 0x004fe200078e020b */
[-C--:B------:R-:W-:Y:S01]  /*ca10*/  LEA.HI R6, R6, R16.reuse, RZ, 0x5 ;  /* 0x0000001006067211 */ /* 0x080fe200078f28ff */
[----:B------:R-:W-:Y:S01]  /*ca20*/  IMAD.MOV.U32 R4, RZ, RZ, R2 ;  /* 0x000000ffff047224 */ /* 0x000fe200078e0002 */
[----:B------:R-:W-:Y:S01]  /*ca30*/  LOP3.LUT R0, R0, 0xfffffffc, RZ, 0xc0, !PT ;  /* 0xfffffffc00007812 */ /* 0x000fe200078ec0ff */
[----:B------:R-:W-:Y:S01]  /*ca40*/  ULDC.64 UR4, c[0x0][0x438] ;  /* 0x00010e0000047ab9 */ /* 0x000fe20000000a00 */
[----:B------:R-:W-:Y:S01]  /*ca50*/  LOP3.LUT R7, R6, 0xffffffe0, RZ, 0xc0, !PT ;  /* 0xffffffe006077812 */ /* 0x000fe200078ec0ff */
[----:B------:R-:W-:Y:S01]  /*ca60*/  UIMAD UR6, UR6, UR4, URZ ;  /* 0x00000004060672a4 */ /* 0x000fe2000f8e023f */
[----:B------:R-:W-:Y:S01]  /*ca70*/  IADD3 R0, -R0, R16, RZ ;  /* 0x0000001000007210 */ /* 0x000fe20007ffe1ff */
[----:B------:R-:W-:Y:S01]  /*ca80*/  UIMAD.WIDE.U32 UR8, UR11, UR4, URZ ;  /* 0x000000040b0872a5 */ /* 0x000fe2000f8e003f */
[--C-:B------:R-:W-:Y:S01]  /*ca90*/  SHF.R.S32.HI R8, RZ, 0x5, R6.reuse ;  /* 0x00000005ff087819 */ /* 0x100fe20000011406 */
[----:B------:R-:W-:Y:S01]  /*caa0*/  IMAD.IADD R16, R16, 0x1, -R7 ;  /* 0x0000000110107824 */ /* 0x000fe200078e0a07 */
[----:B------:R-:W-:Y:S01]  /*cab0*/  LEA.HI R3, R0, R0, RZ, 0x1 ;  /* 0x0000000000037211 */ /* 0x000fe200078f08ff */
[----:B------:R-:W-:Y:S01]  /*cac0*/  UIMAD UR4, UR11, UR5, UR6 ;  /* 0x000000050b0472a4 */ /* 0x000fe2000f8e0206 */
[----:B------:R-:W-:Y:S01]  /*cad0*/  SHF.R.S32.HI R2, RZ, 0x1f, R6 ;  /* 0x0000001fff027819 */ /* 0x000fe20000011406 */
[----:B---3--:R-:W-:Y:S01]  /*cae0*/  IMAD.WIDE.U32 R4, R9, c[0x0][0x4d8], R4 ;  /* 0x0001360009047a25 */ /* 0x008fe200078e0004 */
[----:B------:R-:W-:Y:S01]  /*caf0*/  LOP3.LUT R7, R3, 0x1ffffffe, RZ, 0xc0, !PT ;  /* 0x1ffffffe03077812 */ /* 0x000fe200078ec0ff */
[----:B------:R-:W-:Y:S01]  /*cb00*/  UIADD3 UR4, UR9, UR4, URZ ;  /* 0x0000000409047290 */ /* 0x000fe2000fffe03f */
[----:B------:R-:W-:-:S02]  /*cb10*/  LEA.HI R2, R2, R8, RZ, 0x2 ;  /* 0x0000000802027211 */ /* 0x000fc400078f10ff */
[----:B------:R-:W-:Y:S01]  /*cb20*/  IADD3 R7, R0, -R7, RZ ;  /* 0x8000000700077210 */ /* 0x000fe20007ffe0ff */
[----:B------:R-:W-:Y:S01]  /*cb30*/  IMAD.SHL.U32 R0, R3, 0x20, RZ ;  /* 0x0000002003007824 */ /* 0x000fe200078e00ff */
[----:B------:R-:W-:Y:S02]  /*cb40*/  SHF.R.S32.HI R3, RZ, 0x1f, R16 ;  /* 0x0000001fff037819 */ /* 0x000fe40000011410 */
[----:B------:R-:W-:Y:S02]  /*cb50*/  LOP3.LUT R2, R2, 0xffffffc, RZ, 0xc0, !PT ;  /* 0x0ffffffc02027812 */ /* 0x000fe400078ec0ff */
[----:B------:R-:W-:Y:S01]  /*cb60*/  LEA.HI R17, R3, R16, RZ, 0x2 ;  /* 0x0000001003117211 */ /* 0x000fe200078f10ff */
[----:B------:R-:W-:Y:S01]  /*cb70*/  IMAD.U32 R3, RZ, RZ, UR9 ;  /* 0x00000009ff037e24 */ /* 0x000fe2000f8e00ff */
[----:B------:R-:W-:Y:S01]  /*cb80*/  LOP3.LUT R0, R0, 0xffffffc0, RZ, 0xc0, !PT ;  /* 0xffffffc000007812 */ /* 0x000fe200078ec0ff */
[----:B------:R-:W-:Y:S01]  /*cb90*/  IMAD.IADD R8, R8, 0x1, -R2 ;  /* 0x0000000108087824 */ /* 0x000fe200078e0a02 */
[----:B------:R-:W-:Y:S01]  /*cba0*/  SHF.R.S32.HI R6, RZ, 0x2, R17 ;  /* 0x00000002ff067819 */ /* 0x000fe20000011411 */
[----:B------:R-:W-:Y:S01]  /*cbb0*/  IMAD.U32 R2, RZ, RZ, UR8 ;  /* 0x00000008ff027e24 */ /* 0x000fe2000f8e00ff */
[----:B------:R-:W-:Y:S01]  /*cbc0*/  SHF.R.S32.HI R10, RZ, 0x1f, R9 ;  /* 0x0000001fff0a7819 */ /* 0x000fe20000011409 */
[----:B------:R-:W-:Y:S01]  /*cbd0*/  IMAD R7, R7, 0x8, R0 ;  /* 0x0000000807077824 */ /* 0x000fe200078e0200 */
[----:B------:R-:W-:Y:S01]  /*cbe0*/  MOV R3, UR4 ;  /* 0x0000000400037c02 */ /* 0x000fe20008000f00 */
[----:B------:R-:W-:Y:S01]  /*cbf0*/  IMAD R14, R8, 0x10, R6 ;  /* 0x00000010080e7824 */ /* 0x000fe200078e0206 */
[----:B------:R-:W-:Y:S01]  /*cc00*/  LOP3.LUT P1, RZ, R16, 0x3, RZ, 0xc0, !PT ;  /* 0x0000000310ff7812 */ /* 0x000fe2000782c0ff */
[----:B------:R-:W-:-:S02]  /*cc10*/  IMAD R0, R10, c[0x0][0x4d8], RZ ;  /* 0x000136000a007a24 */ /* 0x000fc400078e02ff */
[----:B------:R-:W-:Y:S01]  /*cc20*/  IMAD R6, R10, c[0x0][0x440], RZ ;  /* 0x000110000a067a24 */ /* 0x000fe200078e02ff */
[----:B------:R-:W-:Y:S01]  /*cc30*/  IADD3 R8, R14, R7, RZ ;  /* 0x000000070e087210 */ /* 0x000fe20007ffe0ff */
[C---:B------:R-:W-:Y:S02]  /*cc40*/  IMAD R0, R9.reuse, c[0x0][0x4dc], R0 ;  /* 0x0001370009007a24 */ /* 0x040fe400078e0200 */
[----:B------:R-:W-:Y:S02]  /*cc50*/  IMAD R6, R9, c[0x0][0x444], R6 ;  /* 0x0001110009067a24 */ /* 0x000fe400078e0206 */
[----:B----4-:R-:W-:Y:S02]  /*cc60*/  IMAD R8, R15, 0x80, R8 ;  /* 0x000000800f087824 */ /* 0x010fe400078e0208 */
[----:B------:R-:W-:-:S04]  /*cc70*/  IMAD.WIDE.U32 R2, R9, c[0x0][0x440], R2 ;  /* 0x0001100009027a25 */ /* 0x000fc800078e0002 */
[----:B------:R-:W-:-:S04]  /*cc80*/  @P0 IMAD.HI.U32 R11, R8, c[0x0][0x4ec], RZ ;  /* 0x00013b00080b0a27 */ /* 0x000fc800078e00ff */
[----:B------:R-:W-:Y:S01]  /*cc90*/  IMAD.IADD R5, R5, 0x1, R0 ;  /* 0x0000000105057824 */ /* 0x000fe200078e0200 */
[----:B------:R-:W-:Y:S01]  /*cca0*/  SHF.R.S32.HI R0, RZ, 0x1f, R12 ;  /* 0x0000001fff007819 */ /* 0x000fe2000001140c */
[----:B------:R-:W-:Y:S01]  /*ccb0*/  IMAD.IADD R3, R3, 0x1, R6 ;  /* 0x0000000103037824 */ /* 0x000fe200078e0206 */
[----:B------:R-:W-:Y:S01]  /*ccc0*/  MOV R6, R8 ;  /* 0x0000000800067202 */ /* 0x000fe20000000f00 */
[----:B------:R-:W-:Y:S01]  /*ccd0*/  @P0 IMAD.HI.U32 R10, R8, c[0x0][0x4ec], RZ ;  /* 0x00013b00080a0a27 */ /* 0x000fe200078e00ff */
[----:B------:R-:W-:-:S03]  /*cce0*/  @P0 SHF.R.U32.HI R6, RZ, c[0x0][0x4f0], R11 ;  /* 0x00013c00ff060a19 */ /* 0x000fc6000001160b */
[----:B------:R-:W-:Y:S01]  /*ccf0*/  IMAD.MOV.U32 R7, RZ, RZ, R8 ;  /* 0x000000ffff077224 */ /* 0x000fe200078e0008 */
[----:B------:R-:W-:Y:S01]  /*cd00*/  @P0 SHF.R.U32.HI R7, RZ, c[0x0][0x4f0], R10 ;  /* 0x00013c00ff070a19 */ /* 0x000fe2000001160a */
[C---:B------:R-:W-:Y:S02]  /*cd10*/  IMAD R9, R0.reuse, c[0x0][0x448], RZ ;  /* 0x0001120000097a24 */ /* 0x040fe400078e02ff */
[----:B------:R-:W-:Y:S02]  /*cd20*/  IMAD R0, R0, c[0x0][0x4e0], RZ ;  /* 0x0001380000007a24 */ /* 0x000fe400078e02ff */
[----:B------:R-:W-:Y:S02]  /*cd30*/  IMAD.MOV R10, RZ, RZ, -R6 ;  /* 0x000000ffff0a7224 */ /* 0x000fe400078e0a06 */
[C---:B------:R-:W-:Y:S01]  /*cd40*/  IMAD R11, R12.reuse, c[0x0][0x44c], R9 ;  /* 0x000113000c0b7a24 */ /* 0x040fe200078e0209 */
[----:B------:R-:W-:Y:S01]  /*cd50*/  SHF.R.S32.HI R9, RZ, 0x1f, R7 ;  /* 0x0000001fff097819 */ /* 0x000fe20000011407 */
[----:B------:R-:W-:-:S02]  /*cd60*/  IMAD R13, R12, c[0x0][0x4e4], R0 ;  /* 0x000139000c0d7a24 */ /* 0x000fc400078e0200 */
[----:B------:R-:W-:-:S04]  /*cd70*/  IMAD.WIDE.U32 R4, R12, c[0x0][0x4e0], R4 ;  /* 0x000138000c047a25 */ /* 0x000fc800078e0004 */
[----:B------:R-:W-:Y:S01]  /*cd80*/  IMAD R0, R10, c[0x0][0x4e8], R8 ;  /* 0x00013a000a007a24 */ /* 0x000fe200078e0208 */
[----:B------:R-:W-:Y:S01]  /*cd90*/  SHF.R.S32.HI R10, RZ, 0x1f, R6 ;  /* 0x0000001fff0a7819 */ /* 0x000fe20000011406 */
[----:B------:R-:W-:Y:S01]  /*cda0*/  IMAD R9, R9, c[0x0][0x430], RZ ;  /* 0x00010c0009097a24 */ /* 0x000fe200078e02ff */
[----:B------:R-:W-:Y:S01]  /*cdb0*/  IADD3 R4, P0, R6, R4, RZ ;  /* 0x0000000406047210 */ /* 0x000fe20007f1e0ff */
[----:B------:R-:W-:Y:S01]  /*cdc0*/  IMAD.WIDE.U32 R2, R12, c[0x0][0x448], R2 ;  /* 0x000112000c027a25 */ /* 0x000fe200078e0002 */
[----:B------:R-:W-:Y:S02]  /*cdd0*/  SHF.R.S32.HI R6, RZ, 0x1f, R0 ;  /* 0x0000001fff067819 */ /* 0x000fe40000011400 */
[----:B------:R-:W-:Y:S01]  /*cde0*/  IADD3.X R5, R10, R5, R13, P0, !PT ;  /* 0x000000050a057210 */ /* 0x000fe200007fe40d */
[----:B------:R-:W-:Y:S01]  /*cdf0*/  IMAD R10, R7, c[0x0][0x434], R9 ;  /* 0x00010d00070a7a24 */ /* 0x000fe200078e0209 */
[----:B------:R-:W-:Y:S01]  /*ce00*/  IADD3 R3, R3, R11, RZ ;  /* 0x0000000b03037210 */ /* 0x000fe20007ffe0ff */
[----:B------:R-:W-:-:S02]  /*ce10*/  IMAD R9, R6, c[0x0][0x4c8], RZ ;  /* 0x0001320006097a24 */ /* 0x000fc400078e02ff */
[----:B------:R-:W-:Y:S02]  /*ce20*/  IMAD.MOV R6, RZ, RZ, -R7 ;  /* 0x000000ffff067224 */ /* 0x000fe400078e0a07 */
[----:B------:R-:W-:-:S04]  /*ce30*/  IMAD.WIDE.U32 R4, R0, c[0x0][0x4c8], R4 ;  /* 0x0001320000047a25 */ /* 0x000fc800078e0004 */
[----:B------:R-:W-:Y:S02]  /*ce40*/  IMAD R0, R0, c[0x0][0x4cc], R9 ;  /* 0x0001330000007a24 */ /* 0x000fe400078e0209 */
[----:B------:R-:W-:Y:S01]  /*ce50*/  IMAD R13, R6, c[0x0][0x4e8], R8 ;  /* 0x00013a00060d7a24 */ /* 0x000fe200078e0208 */
[C---:B------:R-:W-:Y:S01]  /*ce60*/  LEA R6, P0, R4.reuse, c[0x0][0x4a8], 0x2 ;  /* 0x00012a0004067a11 */ /* 0x040fe200078010ff */
[----:B------:R-:W-:Y:S01]  /*ce70*/  IMAD.WIDE.U32 R2, R7, c[0x0][0x430], R2 ;  /* 0x00010c0007027a25 */ /* 0x000fe200078e0002 */
[----:B------:R-:W-:Y:S02]  /*ce80*/  IADD3 R0, R5, R0, RZ ;  /* 0x0000000005007210 */ /* 0x000fe40007ffe0ff */
[----:B------:R-:W-:Y:S01]  /*ce90*/  SHF.R.S32.HI R7, RZ, 0x1f, R13 ;  /* 0x0000001fff077819 */ /* 0x000fe2000001140d */
[----:B------:R-:W-:Y:S01]  /*cea0*/  IMAD.IADD R3, R3, 0x1, R10 ;  /* 0x0000000103037824 */ /* 0x000fe200078e020a */
[----:B------:R-:W-:Y:S01]  /*ceb0*/  LEA.HI.X R0, R4, c[0x0][0x4ac], R0, 0x2, P0 ;  /* 0x00012b0004007a11 */ /* 0x000fe200000f1400 */
[----:B------:R-:W-:Y:S01]  /*cec0*/  IMAD R12, R15, 0x80, R14 ;  /* 0x000000800f0c7824 */ /* 0x000fe200078e020e */
[----:B------:R-:W-:Y:S01]  /*ced0*/  SHFL.IDX PT, R4, R6, RZ, 0x1c1f ;  /* 0x001c1fff06047589 */ /* 0x000fe200000e0000 */
[----:B------:R-:W-:-:S02]  /*cee0*/  IMAD R7, R7, c[0x0][0x428], RZ ;  /* 0x00010a0007077a24 */ /* 0x000fc400078e02ff */
[C---:B------:R-:W-:Y:S01]  /*cef0*/  IMAD.WIDE.U32 R2, R13.reuse, c[0x0][0x428], R2 ;  /* 0x00010a000d027a25 */ /* 0x040fe200078e0002 */
[----:B------:R-:W1:Y:S01]  /*cf00*/  SHFL.IDX PT, R5, R0, RZ, 0x1c1f ;  /* 0x001c1fff00057589 */ /* 0x000e6200000e0000 */
[C---:B------:R-:W-:Y:S02]  /*cf10*/  IADD3 R14, R12.reuse, 0x40, RZ ;  /* 0x000000400c0e7810 */ /* 0x040fe40007ffe0ff */
[----:B------:R-:W-:Y:S01]  /*cf20*/  IMAD R15, R13, c[0x0][0x42c], R7 ;  /* 0x00010b000d0f7a24 */ /* 0x000fe200078e0207 */
[----:B------:R-:W-:Y:S01]  /*cf30*/  SHFL.IDX PT, R10, R6, 0x1, 0x1c1f ;  /* 0x003c1f00060a7f89 */ /* 0x000fe200000e0000 */
[C---:B------:R-:W-:Y:S02]  /*cf40*/  IADD3 R13, R12.reuse, 0x48, RZ ;  /* 0x000000480c0d7810 */ /* 0x040fe40007ffe0ff */
[-C--:B------:R-:W-:Y:S01]  /*cf50*/  ISETP.GE.OR P4, PT, R12, R24.reuse, P1 ;  /* 0x000000180c00720c */ /* 0x080fe20000f86670 */
[----:B------:R-:W2:Y:S01]  /*cf60*/  SHFL.IDX PT, R11, R0, 0x1, 0x1c1f ;  /* 0x003c1f00000b7f89 */ /* 0x000ea200000e0000 */
[-C--:B------:R-:W-:Y:S01]  /*cf70*/  ISETP.GE.OR P2, PT, R14, R24.reuse, P1 ;  /* 0x000000180e00720c */ /* 0x080fe20000f46670 */
[----:B------:R-:W-:Y:S01]  /*cf80*/  IMAD.IADD R3, R3, 0x1, R15 ;  /* 0x0000000103037824 */ /* 0x000fe200078e020f */
[----:B------:R-:W-:Y:S01]  /*cf90*/  LEA R23, P0, R2, c[0x0][0x400], 0x2 ;  /* 0x0001000002177a11 */ /* 0x000fe200078010ff */
[----:B------:R-:W-:Y:S01]  /*cfa0*/  SHFL.IDX PT, R8, R6, 0x2, 0x1c1f ;  /* 0x005c1f0006087f89 */ /* 0x000fe200000e0000 */
[----:B------:R-:W-:-:S02]  /*cfb0*/  ISETP.GE.AND P5, PT, R14, R24, PT ;  /* 0x000000180e00720c */ /* 0x000fc40003fa6270 */
[----:B------:R-:W-:Y:S01]  /*cfc0*/  LEA.HI.X R22, R2, c[0x0][0x404], R3, 0x2, P0 ;  /* 0x0001010002167a11 */ /* 0x000fe200000f1403 */
[----:B------:R-:W3:Y:S01]  /*cfd0*/  SHFL.IDX PT, R9, R0, 0x2, 0x1c1f ;  /* 0x005c1f0000097f89 */ /* 0x000ee200000e0000 */
[----:B------:R-:W-:-:S03]  /*cfe0*/  ISETP.GE.AND P6, PT, R13, R24, PT ;  /* 0x000000180d00720c */ /* 0x000fc60003fc6270 */
[----:B------:R-:W-:Y:S04]  /*cff0*/  SHFL.IDX PT, R6, R6, 0x3, 0x1c1f ;  /* 0x007c1f0006067f89 */ /* 0x000fe800000e0000 */
[----:B------:R4:W5:Y:S04]  /*d000*/  SHFL.IDX PT, R7, R0, 0x3, 0x1c1f ;  /* 0x007c1f0000077f89 */ /* 0x00096800000e0000 */
[----:B-1----:R1:W-:Y:S04]  /*d010*/  @!P4 ST.E [R4.64], R18 ;  /* 0x000000120400c985 */ /* 0x0023e8000c101912 */
[----:B------:R1:W1:Y:S04]  /*d020*/  SHFL.IDX PT, R2, R23, RZ, 0x1c1f ;  /* 0x001c1fff17027589 */ /* 0x00026800000e0000 */
[----:B------:R1:W1:Y:S01]  /*d030*/  SHFL.IDX PT, R3, R22, RZ, 0x1c1f ;  /* 0x001c1fff16037589 */ /* 0x00026200000e0000 */
[----:B----4-:R-:W-:-:S04]  /*d040*/  IADD3 R0, R12, 0x8, RZ ;  /* 0x000000080c007810 */ /* 0x010fc80007ffe0ff */
[CC--:B------:R-:W-:Y:S02]  /*d050*/  ISETP.GE.OR P3, PT, R0.reuse, R24.reuse, P1 ;  /* 0x000000180000720c */ /* 0x0c0fe40000f66670 */
[-C--:B------:R-:W-:Y:S02]  /*d060*/  ISETP.GE.OR P1, PT, R13, R24.reuse, P1 ;  /* 0x000000180d00720c */ /* 0x080fe40000f26670 */
[----:B------:R-:W-:Y:S02]  /*d070*/  ISETP.GE.AND P0, PT, R0, R24, PT ;  /* 0x000000180000720c */ /* 0x000fe40003f06270 */
[----:B------:R-:W-:-:S04]  /*d080*/  LOP3.LUT R0, R17, 0x7ffffffc, RZ, 0xc0, !PT ;  /* 0x7ffffffc11007812 */ /* 0x000fc800078ec0ff */
[----:B------:R-:W-:-:S03]  /*d090*/  IADD3 R0, R16, -R0, RZ ;  /* 0x8000000010007210 */ /* 0x000fc60007ffe0ff */
[----:B--2---:R2:W-:Y:S02]  /*d0a0*/  @!P3 ST.E [R10.64], R19 ;  /* 0x000000130a00b985 */ /* 0x0045e4000c101912 */
[----:B------:R-:W-:Y:S02]  /*d0b0*/  IMAD.SHL.U32 R0, R0, 0x2, RZ ;  /* 0x0000000200007824 */ /* 0x000fe400078e00ff */
[----:B---3--:R2:W-:Y:S04]  /*d0c0*/  @!P2 ST.E [R8.64], R20 ;  /* 0x000000140800a985 */ /* 0x0085e8000c101912 */
[----:B-----5:R2:W-:Y:S01]  /*d0d0*/  @!P1 ST.E [R6.64], R21 ;  /* 0x0000001506009985 */ /* 0x0205e2000c101912 */
[----:B------:R-:W-:-:S13]  /*d0e0*/  ISETP.GE.AND P1, PT, R12, R24, PT ;  /* 0x000000180c00720c */ /* 0x000fda0003f26270 */
[----:B------:R-:W-:Y:S05]  /*d0f0*/  @P1 BRA `(.L_x_115) ;  /* 0x000005d000001947 */ /* 0x000fea0003800000 */
[C---:B-1----:R-:W-:Y:S02]  /*d100*/  IADD3 R4, R0.reuse, 0x8, RZ ;  /* 0x0000000800047810 */ /* 0x042fe40007ffe0ff */
[----:B------:R-:W-:Y:S02]  /*d110*/  IADD3 R5, R0, 0x10, RZ ;  /* 0x0000001000057810 */ /* 0x000fe40007ffe0ff */
[----:B------:R-:W-:Y:S02]  /*d120*/  ISETP.GE.AND P3, PT, R4, c[0x0][0x3c8], PT ;  /* 0x0000f20004007a0c */ /* 0x000fe40003f66270 */
[----:B------:R-:W-:Y:S02]  /*d130*/  ISETP.GE.AND P2, PT, R5, c[0x0][0x3c8], PT ;  /* 0x0000f20005007a0c */ /* 0x000fe40003f46270 */
[C---:B------:R-:W-:Y:S02]  /*d140*/  ISETP.GE.AND P4, PT, R0.reuse, c[0x0][0x3c8], PT ;  /* 0x0000f20000007a0c */ /* 0x040fe40003f86270 */
[----:B--2---:R-:W-:-:S02]  /*d150*/  IADD3 R8, R0, 0x18, RZ ;  /* 0x0000001800087810 */ /* 0x004fc40007ffe0ff */
[----:B------:R-:W-:Y:S02]  /*d160*/  IADD3 R10, R0, 0x38, RZ ;  /* 0x00000038000a7810 */ /* 0x000fe40007ffe0ff */
[----:B------:R-:W-:-:S03]  /*d170*/  ISETP.GE.AND P1, PT, R8, c[0x0][0x3c8], PT ;  /* 0x0000f20008007a0c */ /* 0x000fc60003f26270 */
[----:B------:R-:W-:Y:S02]  /*d180*/  @!P3 LEA.HI R4, R4, R4, RZ, 0x1 ;  /* 0x000000040404b211 */ /* 0x000fe400078f08ff */
[----:B------:R-:W-:Y:S02]  /*d190*/  @!P2 LEA.HI R9, R5, R5, RZ, 0x1 ;  /* 0x000000050509a211 */ /* 0x000fe400078f08ff */
[----:B------:R-:W-:Y:S01]  /*d1a0*/  @!P3 LOP3.LUT R4, R4, 0xfffffffe, RZ, 0xc0, !PT ;  /* 0xfffffffe0404b812 */ /* 0x000fe200078ec0ff */
[----:B------:R-:W-:Y:S01]  /*d1b0*/  @!P4 IMAD.WIDE R6, R0, 0x4, R2 ;  /* 0x000000040006c825 */ /* 0x000fe200078e0202 */
[----:B------:R-:W-:-:S03]  /*d1c0*/  @!P2 LOP3.LUT R9, R9, 0xfffffffe, RZ, 0xc0, !PT ;  /* 0xfffffffe0909a812 */ /* 0x000fc600078ec0ff */
[----:B------:R-:W-:Y:S01]  /*d1d0*/  @!P3 IMAD.WIDE R4, R4, 0x4, R2 ;  /* 0x000000040404b825 */ /* 0x000fe200078e0202 */
[----:B------:R1:W-:Y:S01]  /*d1e0*/  @!P4 ST.E.64 [R6.64], R144 ;  /* 0x000000900600c985 */ /* 0x0003e2000c101b12 */
[----:B------:R-:W-:-:S03]  /*d1f0*/  @!P1 LEA.HI R8, R8, R8, RZ, 0x1 ;  /* 0x0000000808089211 */ /* 0x000fc600078f08ff */
[----:B------:R2:W-:Y:S01]  /*d200*/  @!P3 ST.E.64 [R4.64], R152 ;  /* 0x000000980400b985 */ /* 0x0005e2000c101b12 */
[----:B------:R-:W-:Y:S02]  /*d210*/  @!P1 LOP3.LUT R8, R8, 0xfffffffe, RZ, 0xc0, !PT ;  /* 0xfffffffe08089812 */ /* 0x000fe400078ec0ff */
[C---:B-1----:R-:W-:Y:S02]  /*d220*/  IADD3 R7, R0.reuse, 0x20, RZ ;  /* 0x0000002000077810 */ /* 0x042fe40007ffe0ff */
[C---:B------:R-:W-:Y:S01]  /*d230*/  IADD3 R6, R0.reuse, 0x28, RZ ;  /* 0x0000002800067810 */ /* 0x040fe20007ffe0ff */
[----:B--2---:R-:W-:Y:S01]  /*d240*/  @!P2 IMAD.WIDE R4, R9, 0x4, R2 ;  /* 0x000000040904a825 */ /* 0x004fe200078e0202 */
[----:B------:R-:W-:Y:S02]  /*d250*/  IADD3 R9, R0, 0x30, RZ ;  /* 0x0000003000097810 */ /* 0x000fe40007ffe0ff */
[----:B------:R-:W-:Y:S02]  /*d260*/  ISETP.GE.AND P4, PT, R7, c[0x0][0x3c8], PT ;  /* 0x0000f20007007a0c */ /* 0x000fe40003f86270 */
[----:B------:R1:W-:Y:S01]  /*d270*/  @!P2 ST.E.64 [R4.64], R156 ;  /* 0x0000009c0400a985 */ /* 0x0003e2000c101b12 */
[----:B------:R-:W-:-:S02]  /*d280*/  ISETP.GE.AND P3, PT, R6, c[0x0][0x3c8], PT ;  /* 0x0000f20006007a0c */ /* 0x000fc40003f66270 */
[----:B------:R-:W-:Y:S01]  /*d290*/  ISETP.GE.AND P2, PT, R9, c[0x0][0x3c8], PT ;  /* 0x0000f20009007a0c */ /* 0x000fe20003f46270 */
[----:B-1----:R-:W-:-:S07]  /*d2a0*/  @!P1 IMAD.WIDE R4, R8, 0x4, R2 ;  /* 0x0000000408049825 */ /* 0x002fce00078e0202 */
[----:B------:R-:W-:Y:S01]  /*d2b0*/  @!P4 LEA.HI R8, R7, R7, RZ, 0x1 ;  /* 0x000000070708c211 */ /* 0x000fe200078f08ff */
[----:B------:R1:W-:Y:S01]  /*d2c0*/  @!P1 ST.E.64 [R4.64], R168 ;  /* 0x000000a804009985 */ /* 0x0003e2000c101b12 */
[----:B------:R-:W-:Y:S02]  /*d2d0*/  ISETP.GE.AND P1, PT, R10, c[0x0][0x3c8], PT ;  /* 0x0000f2000a007a0c */ /* 0x000fe40003f26270 */
[----:B------:R-:W-:-:S11]  /*d2e0*/  @!P4 LOP3.LUT R8, R8, 0xfffffffe, RZ, 0xc0, !PT ;  /* 0xfffffffe0808c812 */ /* 0x000fd600078ec0ff */
[----:B------:R-:W-:Y:S02]  /*d2f0*/  @!P1 LEA.HI R10, R10, R10, RZ, 0x1 ;  /* 0x0000000a0a0a9211 */ /* 0x000fe400078f08ff */
[----:B-1----:R-:W-:Y:S02]  /*d300*/  @!P3 LEA.HI R5, R6, R6, RZ, 0x1 ;  /* 0x000000060605b211 */ /* 0x002fe400078f08ff */
[----:B------:R-:W-:Y:S01]  /*d310*/  @!P2 LEA.HI R4, R9, R9, RZ, 0x1 ;  /* 0x000000090904a211 */ /* 0x000fe200078f08ff */
[--C-:B------:R-:W-:Y:S01]  /*d320*/  @!P4 IMAD.WIDE R8, R8, 0x4, R2.reuse ;  /* 0x000000040808c825 */ /* 0x100fe200078e0202 */
[----:B------:R-:W-:Y:S02]  /*d330*/  @!P3 LOP3.LUT R5, R5, 0xfffffffe, RZ, 0xc0, !PT ;  /* 0xfffffffe0505b812 */ /* 0x000fe400078ec0ff */
[----:B------:R-:W-:Y:S02]  /*d340*/  @!P2 LOP3.LUT R4, R4, 0xfffffffe, RZ, 0xc0, !PT ;  /* 0xfffffffe0404a812 */ /* 0x000fe400078ec0ff */
[----:B------:R1:W-:Y:S01]  /*d350*/  @!P4 ST.E.64 [R8.64], R172 ;  /* 0x000000ac0800c985 */ /* 0x0003e2000c101b12 */
[----:B------:R-:W-:-:S04]  /*d360*/  @!P3 IMAD.WIDE R6, R5, 0x4, R2 ;  /* 0x000000040506b825 */ /* 0x000fc800078e0202 */
[----:B------:R-:W-:Y:S01]  /*d370*/  @!P2 IMAD.WIDE R4, R4, 0x4, R2 ;  /* 0x000000040404a825 */ /* 0x000fe200078e0202 */
[----:B------:R2:W-:Y:S04]  /*d380*/  @!P3 ST.E.64 [R6.64], R184 ;  /* 0x000000b80600b985 */ /* 0x0005e8000c101b12 */
[----:B------:R3:W-:Y:S01]  /*d390*/  @!P2 ST.E.64 [R4.64], R192 ;  /* 0x000000c00400a985 */ /* 0x0007e2000c101b12 */
[----:B-1----:R-:W-:Y:S02]  /*d3a0*/  @!P1 LOP3.LUT R8, R10, 0xfffffffe, RZ, 0xc0, !PT ;  /* 0xfffffffe0a089812 */ /* 0x002fe400078ec0ff */
[----:B------:R-:W-:-:S03]  /*d3b0*/  IADD3 R9, R0, 0x40, RZ ;  /* 0x0000004000097810 */ /* 0x000fc60007ffe0ff */
[----:B--2---:R-:W-:Y:S01]  /*d3c0*/  @!P1 IMAD.WIDE R6, R8, 0x4, R2 ;  /* 0x0000000408069825 */ /* 0x004fe200078e0202 */
[----:B------:R-:W-:Y:S02]  /*d3d0*/  ISETP.GE.AND P4, PT, R9, c[0x0][0x3c8], PT ;  /* 0x0000f20009007a0c */ /* 0x000fe40003f86270 */
[C---:B------:R-:W-:Y:S02]  /*d3e0*/  IADD3 R8, R0.reuse, 0x58, RZ ;  /* 0x0000005800087810 */ /* 0x040fe40007ffe0ff */
[C---:B---3--:R-:W-:Y:S01]  /*d3f0*/  IADD3 R5, R0.reuse, 0x48, RZ ;  /* 0x0000004800057810 */ /* 0x048fe20007ffe0ff */
[----:B------:R1:W-:Y:S01]  /*d400*/  @!P1 ST.E.64 [R6.64], R204 ;  /* 0x000000cc06009985 */ /* 0x0003e2000c101b12 */
[----:B------:R-:W-:Y:S02]  /*d410*/  IADD3 R4, R0, 0x50, RZ ;  /* 0x0000005000047810 */ /* 0x000fe40007ffe0ff */
[----:B------:R-:W-:Y:S02]  /*d420*/  ISETP.GE.AND P3, PT, R5, c[0x0][0x3c8], PT ;  /* 0x0000f20005007a0c */ /* 0x000fe40003f66270 */
[----:B------:R-:W-:-:S02]  /*d430*/  ISETP.GE.AND P2, PT, R4, c[0x0][0x3c8], PT ;  /* 0x0000f20004007a0c */ /* 0x000fc40003f46270 */
[----:B------:R-:W-:Y:S02]  /*d440*/  ISETP.GE.AND P1, PT, R8, c[0x0][0x3c8], PT ;  /* 0x0000f20008007a0c */ /* 0x000fe40003f26270 */
[----:B------:R-:W-:-:S09]  /*d450*/  @!P4 LEA.HI R9, R9, R9, RZ, 0x1 ;  /* 0x000000090909c211 */ /* 0x000fd200078f08ff */
[----:B------:R-:W-:Y:S02]  /*d460*/  @!P2 LEA.HI R4, R4, R4, RZ, 0x1 ;  /* 0x000000040404a211 */ /* 0x000fe400078f08ff */
[----:B------:R-:W-:-:S04]  /*d470*/  @!P1 LEA.HI R8, R8, R8, RZ, 0x1 ;  /* 0x0000000808089211 */ /* 0x000fc800078f08ff */
[----:B------:R-:W-:Y:S02]  /*d480*/  @!P1 LOP3.LUT R10, R8, 0xfffffffe, RZ, 0xc0, !PT ;  /* 0xfffffffe080a9812 */ /* 0x000fe400078ec0ff */
[----:B-1----:R-:W-:Y:S02]  /*d490*/  @!P3 LEA.HI R6, R5, R5, RZ, 0x1 ;  /* 0x000000050506b211 */ /* 0x002fe400078f08ff */
[----:B------:R-:W-:Y:S02]  /*d4a0*/  @!P4 LOP3.LUT R5, R9, 0xfffffffe, RZ, 0xc0, !PT ;  /* 0xfffffffe0905c812 */ /* 0x000fe400078ec0ff */
[----:B------:R-:W-:Y:S02]  /*d4b0*/  @!P3 LOP3.LUT R9, R6, 0xfffffffe, RZ, 0xc0, !PT ;  /* 0xfffffffe0609b812 */ /* 0x000fe400078ec0ff */
[----:B------:R-:W-:Y:S01]  /*d4c0*/  @!P2 LOP3.LUT R6, R4, 0xfffffffe, RZ, 0xc0, !PT ;  /* 0xfffffffe0406a812 */ /* 0x000fe200078ec0ff */
[----:B------:R-:W-:-:S04]  /*d4d0*/  @!P4 IMAD.WIDE R4, R5, 0x4, R2 ;  /* 0x000000040504c825 */ /* 0x000fc800078e0202 */
[--C-:B------:R-:W-:Y:S01]  /*d4e0*/  @!P3 IMAD.WIDE R8, R9, 0x4, R2.reuse ;  /* 0x000000040908b825 */ /* 0x100fe200078e0202 */
[----:B------:R1:W-:Y:S03]  /*d4f0*/  @!P4 ST.E.64 [R4.64], R68 ;  /* 0x000000440400c985 */ /* 0x0003e6000c101b12 */
[--C-:B------:R-:W-:Y:S01]  /*d500*/  @!P2 IMAD.WIDE R6, R6, 0x4, R2.reuse ;  /* 0x000000040606a825 */ /* 0x100fe200078e0202 */
[----:B------:R2:W-:Y:S04]  /*d510*/  @!P3 ST.E.64 [R8.64], R80 ;  /* 0x000000500800b985 */ /* 0x0005e8000c101b12 */
[----:B------:R3:W-:Y:S01]  /*d520*/  @!P2 ST.E.64 [R6.64], R84 ;  /* 0x000000540600a985 */ /* 0x0007e2000c101b12 */
[----:B-1----:R-:W-:Y:S01]  /*d530*/  @!P1 IMAD.WIDE R4, R10, 0x4, R2 ;  /* 0x000000040a049825 */ /* 0x002fe200078e0202 */
[----:B--2---:R-:W-:-:S04]  /*d540*/  IADD3 R8, R0, 0x60, RZ ;  /* 0x0000006000087810 */ /* 0x004fc80007ffe0ff */
[----:B------:R1:W-:Y:S01]  /*d550*/  @!P1 ST.E.64 [R4.64], R96 ;  /* 0x0000006004009985 */ /* 0x0003e2000c101b12 */
[----:B---3--:R-:W-:Y:S02]  /*d560*/  IADD3 R6, R0, 0x68, RZ ;  /* 0x0000006800067810 */ /* 0x008fe40007ffe0ff */
[----:B------:R-:W-:Y:S02]  /*d570*/  ISETP.GE.AND P4, PT, R8, c[0x0][0x3c8], PT ;  /* 0x0000f20008007a0c */ /* 0x000fe40003f86270 */
[----:B------:R-:W-:-:S11]  /*d580*/  ISETP.GE.AND P3, PT, R6, c[0x0][0x3c8], PT ;  /* 0x0000f20006007a0c */ /* 0x000fd60003f66270 */
[----:B------:R-:W-:Y:S02]  /*d590*/  @!P4 LEA.HI R8, R8, R8, RZ, 0x1 ;  /* 0x000000080808c211 */ /* 0x000fe400078f08ff */
[----:B------:R-:W-:-:S04]  /*d5a0*/  @!P3 LEA.HI R7, R6, R6, RZ, 0x1 ;  /* 0x000000060607b211 */ /* 0x000fc800078f08ff */
[----:B------:R-:W-:Y:S02]  /*d5b0*/  @!P3 LOP3.LUT R7, R7, 0xfffffffe, RZ, 0xc0, !PT ;  /* 0xfffffffe0707b812 */ /* 0x000fe400078ec0ff */
[C---:B-1----:R-:W-:Y:S02]  /*d5c0*/  IADD3 R5, R0.reuse, 0x70, RZ ;  /* 0x0000007000057810 */ /* 0x042fe40007ffe0ff */
[----:B------:R-:W-:Y:S02]  /*d5d0*/  IADD3 R4, R0, 0x78, RZ ;  /* 0x0000007800047810 */ /* 0x000fe40007ffe0ff */
[----:B------:R-:W-:Y:S02]  /*d5e0*/  ISETP.GE.AND P2, PT, R5, c[0x0][0x3c8], PT ;  /* 0x0000f20005007a0c */ /* 0x000fe40003f46270 */
[----:B------:R-:W-:-:S11]  /*d5f0*/  ISETP.GE.AND P1, PT, R4, c[0x0][0x3c8], PT ;  /* 0x0000f20004007a0c */ /* 0x000fd60003f26270 */
[----:B------:R-:W-:Y:S02]  /*d600*/  @!P2 LEA.HI R6, R5, R5, RZ, 0x1 ;  /* 0x000000050506a211 */ /* 0x000fe400078f08ff */
[----:B------:R-:W-:Y:S02]  /*d610*/  @!P1 LEA.HI R4, R4, R4, RZ, 0x1 ;  /* 0x0000000404049211 */ /* 0x000fe400078f08ff */
[----:B------:R-:W-:Y:S02]  /*d620*/  @!P4 LOP3.LUT R5, R8, 0xfffffffe, RZ, 0xc0, !PT ;  /* 0xfffffffe0805c812 */ /* 0x000fe400078ec0ff */
[----:B------:R-:W-:Y:S01]  /*d630*/  @!P2 LOP3.LUT R10, R6, 0xfffffffe, RZ, 0xc0, !PT ;  /* 0xfffffffe060aa812 */ /* 0x000fe200078ec0ff */
[----:B------:R-:W-:Y:S01]  /*d640*/  @!P3 IMAD.WIDE R6, R7, 0x4, R2 ;  /* 0x000000040706b825 */ /* 0x000fe200078e0202 */
[----:B------:R-:W-:-:S03]  /*d650*/  @!P1 LOP3.LUT R11, R4, 0xfffffffe, RZ, 0xc0, !PT ;  /* 0xfffffffe040b9812 */ /* 0x000fc600078ec0ff */
[----:B------:R-:W-:-:S04]  /*d660*/  @!P4 IMAD.WIDE R8, R5, 0x4, R2 ;  /* 0x000000040508c825 */ /* 0x000fc800078e0202 */
[--C-:B------:R-:W-:Y:S01]  /*d670*/  @!P2 IMAD.WIDE R4, R10, 0x4, R2.reuse ;  /* 0x000000040a04a825 */ /* 0x100fe200078e0202 */
[----:B------:R1:W-:Y:S03]  /*d680*/  @!P4 ST.E.64 [R8.64], R100 ;  /* 0x000000640800c985 */ /* 0x0003e6000c101b12 */
[----:B------:R-:W-:Y:S01]  /*d690*/  @!P1 IMAD.WIDE R2, R11, 0x4, R2 ;  /* 0x000000040b029825 */ /* 0x000fe200078e0202 */
[----:B------:R1:W-:Y:S04]  /*d6a0*/  @!P3 ST.E.64 [R6.64], R112 ;  /* 0x000000700600b985 */ /* 0x0003e8000c101b12 */
[----:B------:R1:W-:Y:S04]  /*d6b0*/  @!P2 ST.E.64 [R4.64], R116 ;  /* 0x000000740400a985 */ /* 0x0003e8000c101b12 */
[----:B------:R1:W-:Y:S02]  /*d6c0*/  @!P1 ST.E.64 [R2.64], R128 ;  /* 0x0000008002009985 */ /* 0x0003e4000c101b12 */
.L_x_115:
[----:B-1----:R-:W-:Y:S05]  /*d6d0*/  BSYNC B0 ;  /* 0x0000000000007941 */ /* 0x002fea0003800000 */
.L_x_114:
[----:B------:R1:W3:Y:S01]  /*d6e0*/  SHFL.IDX PT, R3, R22, 0x1, 0x1c1f ;  /* 0x003c1f0016037f89 */ /* 0x0002e200000e0000 */
[----:B------:R-:W-:Y:S03]  /*d6f0*/  BSSY B0, `(.L_x_116) ;  /* 0x0000060000007945 */ /* 0x000fe60003800000 */
[----:B------:R1:W4:Y:S01]  /*d700*/  SHFL.IDX PT, R2, R23, 0x1, 0x1c1f ;  /* 0x003c1f0017027f89 */ /* 0x00032200000e0000 */
[----:B------:R-:W-:Y:S05]  /*d710*/  @P0 BRA `(.L_x_117) ;  /* 0x000005d000000947 */ /* 0x000fea0003800000 */
[C---:B--2---:R-:W-:Y:S02]  /*d720*/  IADD3 R6, R0.reuse, 0x8, RZ ;  /* 0x0000000800067810 */ /* 0x044fe40007ffe0ff */
[----:B------:R-:W-:-:S02]  /*d730*/  IADD3 R5, R0, 0x10, RZ ;  /* 0x0000001000057810 */ /* 0x000fc40007ffe0ff */
[C---:B------:R-:W-:Y:S02]  /*d740*/  ISETP.GE.AND P0, PT, R0.reuse, c[0x0][0x3c8], PT ;  /* 0x0000f20000007a0c */ /* 0x040fe40003f06270 */
[----:B------:R-:W-:Y:S02]  /*d750*/  IADD3 R4, R0, 0x18, RZ ;  /* 0x0000001800047810 */ /* 0x000fe40007ffe0ff */
[----:B------:R-:W-:Y:S02]  /*d760*/  ISETP.GE.AND P4, PT, R6, c[0x0][0x3c8], PT ;  /* 0x0000f20006007a0c */ /* 0x000fe40003f86270 */
[----:B------:R-:W-:Y:S02]  /*d770*/  ISETP.GE.AND P3, PT, R5, c[0x0][0x3c8], PT ;  /* 0x0000f20005007a0c */ /* 0x000fe40003f66270 */
[----:B------:R-:W-:Y:S02]  /*d780*/  ISETP.GE.AND P2, PT, R4, c[0x0][0x3c8], PT ;  /* 0x0000f20004007a0c */ /* 0x000fe40003f46270 */
[----:B------:R-:W-:-:S02]  /*d790*/  IADD3 R10, R0, 0x20, RZ ;  /* 0x00000020000a7810 */ /* 0x000fc40007ffe0ff */
[C---:B------:R-:W-:Y:S01]  /*d7a0*/  IADD3 R11, R0.reuse, 0x28, RZ ;  /* 0x00000028000b7810 */ /* 0x040fe20007ffe0ff */
[----:B---34-:R-:W-:Y:S01]  /*d7b0*/  @!P0 IMAD.WIDE R8, R0, 0x4, R2 ;  /* 0x0000000400088825 */ /* 0x018fe200078e0202 */
[----:B------:R-:W-:Y:S02]  /*d7c0*/  ISETP.GE.AND P1, PT, R10, c[0x0][0x3c8], PT ;  /* 0x0000f2000a007a0c */ /* 0x000fe40003f26270 */
[----:B------:R-:W-:Y:S02]  /*d7d0*/  IADD3 R12, R0, 0x50, RZ ;  /* 0x00000050000c7810 */ /* 0x000fe40007ffe0ff */
[----:B------:R-:W-:Y:S01]  /*d7e0*/  @!P4 LEA.HI R7, R6, R6, RZ, 0x1 ;  /* 0x000000060607c211 */ /* 0x000fe200078f08ff */
[----:B------:R2:W-:Y:S01]  /*d7f0*/  @!P0 ST.E.64 [R8.64], R146 ;  /* 0x0000009208008985 */ /* 0x0005e2000c101b12 */
[----:B------:R-:W-:Y:S02]  /*d800*/  @!P3 LEA.HI R6, R5, R5, RZ, 0x1 ;  /* 0x000000050506b211 */ /* 0x000fe400078f08ff */
[----:B------:R-:W-:-:S02]  /*d810*/  @!P2 LEA.HI R4, R4, R4, RZ, 0x1 ;  /* 0x000000040404a211 */ /* 0x000fc400078f08ff */
[----:B------:R-:W-:Y:S02]  /*d820*/  @!P4 LOP3.LUT R5, R7, 0xfffffffe, RZ, 0xc0, !PT ;  /* 0xfffffffe0705c812 */ /* 0x000fe400078ec0ff */
[----:B------:R-:W-:Y:S02]  /*d830*/  @!P3 LOP3.LUT R6, R6, 0xfffffffe, RZ, 0xc0, !PT ;  /* 0xfffffffe0606b812 */ /* 0x000fe400078ec0ff */
[----:B------:R-:W-:Y:S02]  /*d840*/  ISETP.GE.AND P0, PT, R11, c[0x0][0x3c8], PT ;  /* 0x0000f2000b007a0c */ /* 0x000fe40003f06270 */
[----:B------:R-:W-:Y:S01]  /*d850*/  @!P2 LOP3.LUT R4, R4, 0xfffffffe, RZ, 0xc0, !PT ;  /* 0xfffffffe0404a812 */ /* 0x000fe200078ec0ff */
[----:B------:R-:W-:-:S04]  /*d860*/  @!P3 IMAD.WIDE R6, R6, 0x4, R2 ;  /* 0x000000040606b825 */ /* 0x000fc800078e0202 */
[----:B--2---:R-:W-:-:S04]  /*d870*/  @!P4 IMAD.WIDE R8, R5, 0x4, R2 ;  /* 0x000000040508c825 */ /* 0x004fc800078e0202 */
[----:B------:R-:W-:Y:S01]  /*d880*/  @!P2 IMAD.WIDE R4, R4, 0x4, R2 ;  /* 0x000000040404a825 */ /* 0x000fe200078e0202 */
[----:B------:R2:W-:Y:S04]  /*d890*/  @!P4 ST.E.64 [R8.64], R154 ;  /* 0x0000009a0800c985 */ /* 0x0005e8000c101b12 */
[----:B------:R3:W-:Y:S04]  /*d8a0*/  @!P3 ST.E.64 [R6.64], R158 ;  /* 0x0000009e0600b985 */ /* 0x0007e8000c101b12 */
[----:B------:R4:W-:Y:S01]  /*d8b0*/  @!P2 ST.E.64 [R4.64], R170 ;  /* 0x000000aa0400a985 */ /* 0x0009e2000c101b12 */
[----:B--2---:R-:W-:-:S02]  /*d8c0*/  IADD3 R8, R0, 0x30, RZ ;  /* 0x0000003000087810 */ /* 0x004fc40007ffe0ff */
[----:B------:R-:W-:Y:S02]  /*d8d0*/  IADD3 R9, R0, 0x40, RZ ;  /* 0x0000004000097810 */ /* 0x000fe40007ffe0ff */
[----:B---3--:R-:W-:Y:S02]  /*d8e0*/  @!P1 LEA.HI R6, R10, R10, RZ, 0x1 ;  /* 0x0000000a0a069211 */ /* 0x008fe400078f08ff */
[----:B------:R-:W-:Y:S02]  /*d8f0*/  IADD3 R10, R0, 0x38, RZ ;  /* 0x00000038000a7810 */ /* 0x000fe40007ffe0ff */
[----:B----4-:R-:W-:Y:S02]  /*d900*/  @!P0 LEA.HI R4, R11, R11, RZ, 0x1 ;  /* 0x0000000b0b048211 */ /* 0x010fe400078f08ff */
[----:B------:R-:W-:Y:S02]  /*d910*/  @!P1 LOP3.LUT R6, R6, 0xfffffffe, RZ, 0xc0, !PT ;  /* 0xfffffffe06069812 */ /* 0x000fe400078ec0ff */
[----:B------:R-:W-:-:S02]  /*d920*/  @!P0 LOP3.LUT R4, R4, 0xfffffffe, RZ, 0xc0, !PT ;  /* 0xfffffffe04048812 */ /* 0x000fc400078ec0ff */
[----:B------:R-:W-:Y:S01]  /*d930*/  IADD3 R11, R0, 0x48, RZ ;  /* 0x00000048000b7810 */ /* 0x000fe20007ffe0ff */
[--C-:B------:R-:W-:Y:S01]  /*d940*/  @!P1 IMAD.WIDE R6, R6, 0x4, R2.reuse ;  /* 0x0000000406069825 */ /* 0x100fe200078e0202 */
[----:B------:R-:W-:Y:S02]  /*d950*/  ISETP.GE.AND P4, PT, R8, c[0x0][0x3c8], PT ;  /* 0x0000f20008007a0c */ /* 0x000fe40003f86270 */
[----:B------:R-:W-:Y:S01]  /*d960*/  ISETP.GE.AND P3, PT, R10, c[0x0][0x3c8], PT ;  /* 0x0000f2000a007a0c */ /* 0x000fe20003f66270 */
[----:B------:R-:W-:Y:S01]  /*d970*/  @!P0 IMAD.WIDE R4, R4, 0x4, R2 ;  /* 0x0000000404048825 */ /* 0x000fe200078e0202 */
[----:B------:R-:W-:Y:S01]  /*d980*/  ISETP.GE.AND P2, PT, R9, c[0x0][0x3c8], PT ;  /* 0x0000f20009007a0c */ /* 0x000fe20003f46270 */
[----:B------:R2:W-:Y:S01]  /*d990*/  @!P1 ST.E.64 [R6.64], R174 ;  /* 0x000000ae06009985 */ /* 0x0005e2000c101b12 */
[----:B------:R-:W-:-:S03]  /*d9a0*/  ISETP.GE.AND P1, PT, R11, c[0x0][0x3c8], PT ;  /* 0x0000f2000b007a0c */ /* 0x000fc60003f26270 */
[----:B------:R3:W-:Y:S01]  /*d9b0*/  @!P0 ST.E.64 [R4.64], R186 ;  /* 0x000000ba04008985 */ /* 0x0007e2000c101b12 */
[----:B------:R-:W-:-:S13]  /*d9c0*/  ISETP.GE.AND P0, PT, R12, c[0x0][0x3c8], PT ;  /* 0x0000f2000c007a0c */ /* 0x000fda0003f06270 */
[----:B------:R-:W-:-:S04]  /*d9d0*/  @!P0 LEA.HI R12, R12, R12, RZ, 0x1 ;  /* 0x0000000c0c0c8211 */ /* 0x000fc800078f08ff */
[----:B------:R-:W-:Y:S02]  /*d9e0*/  @!P0 LOP3.LUT R12, R12, 0xfffffffe, RZ, 0xc0, !PT ;  /* 0xfffffffe0c0c8812 */ /* 0x000fe400078ec0ff */
[----:B--2---:R-:W-:Y:S02]  /*d9f0*/  @!P3 LEA.HI R6, R10, R10, RZ, 0x1 ;  /* 0x0000000a0a06b211 */ /* 0x004fe400078f08ff */
[----:B------:R-:W-:Y:S02]  /*da00*/  @!P1 LEA.HI R7, R11, R11, RZ, 0x1 ;  /* 0x0000000b0b079211 */ /* 0x000fe400078f08ff */
[----:B---3--:R-:W-:Y:S02]  /*da10*/  @!P4 LEA.HI R4, R8, R8, RZ, 0x1 ;  /* 0x000000080804c211 */ /* 0x008fe400078f08ff */
[----:B------:R-:W-:Y:S02]  /*da20*/  @!P2 LEA.HI R5, R9, R9, RZ, 0x1 ;  /* 0x000000090905a211 */ /* 0x000fe400078f08ff */
[----:B------:R-:W-:-:S02]  /*da30*/  @!P4 LOP3.LUT R4, R4, 0xfffffffe, RZ, 0xc0, !PT ;  /* 0xfffffffe0404c812 */ /* 0x000fc400078ec0ff */
[----:B------:R-:W-:Y:S02]  /*da40*/  @!P3 LOP3.LUT R6, R6, 0xfffffffe, RZ, 0xc0, !PT ;  /* 0xfffffffe0606b812 */ /* 0x000fe400078ec0ff */
[----:B------:R-:W-:Y:S01]  /*da50*/  @!P2 LOP3.LUT R10, R5, 0xfffffffe, RZ, 0xc0, !PT ;  /* 0xfffffffe050aa812 */ /* 0x000fe200078ec0ff */
[----:B------:R-:W-:Y:S01]  /*da60*/  @!P4 IMAD.WIDE R4, R4, 0x4, R2 ;  /* 0x000000040404c825 */ /* 0x000fe200078e0202 */
[----:B------:R-:W-:-:S03]  /*da70*/  @!P1 LOP3.LUT R7, R7, 0xfffffffe, RZ, 0xc0, !PT ;  /* 0xfffffffe07079812 */ /* 0x000fc600078ec0ff */
[--C-:B------:R-:W-:Y:S01]  /*da80*/  @!P3 IMAD.WIDE R8, R6, 0x4, R2.reuse ;  /* 0x000000040608b825 */ /* 0x100fe200078e0202 */
[----:B------:R2:W-:Y:S03]  /*da90*/  @!P4 ST.E.64 [R4.64], R194 ;  /* 0x000000c20400c985 */ /* 0x0005e6000c101b12 */
[--C-:B------:R-:W-:Y:S01]  /*daa0*/  @!P2 IMAD.WIDE R10, R10, 0x4, R2.reuse ;  /* 0x000000040a0aa825 */ /* 0x100fe200078e0202 */
[----:B------:R3:W-:Y:S03]  /*dab0*/  @!P3 ST.E.64 [R8.64], R206 ;  /* 0x000000ce0800b985 */ /* 0x0007e6000c101b12 */
[--C-:B------:R-:W-:Y:S01]  /*dac0*/  @!P1 IMAD.WIDE R6, R7, 0x4, R2.reuse ;  /* 0x0000000407069825 */ /* 0x100fe200078e0202 */
[----:B------:R-:W-:Y:S04]  /*dad0*/  @!P2 ST.E.64 [R10.64], R70 ;  /* 0x000000460a00a985 */ /* 0x000fe8000c101b12 */
[----:B------:R4:W-:Y:S01]  /*dae0*/  @!P1 ST.E.64 [R6.64], R82 ;  /* 0x0000005206009985 */ /* 0x0009e2000c101b12 */
[----:B--2---:R-:W-:Y:S01]  /*daf0*/  @!P0 IMAD.WIDE R4, R12, 0x4, R2 ;  /* 0x000000040c048825 */ /* 0x004fe200078e0202 */
[----:B---3--:R-:W-:-:S04]  /*db00*/  IADD3 R8, R0, 0x58, RZ ;  /* 0x0000005800087810 */ /* 0x008fc80007ffe0ff */
[----:B------:R2:W-:Y:S01]  /*db10*/  @!P0 ST.E.64 [R4.64], R86 ;  /* 0x0000005604008985 */ /* 0x0005e2000c101b12 */
[----:B------:R-:W-:Y:S02]  /*db20*/  ISETP.GE.AND P4, PT, R8, c[0x0][0x3c8], PT ;  /* 0x0000f20008007a0c */ /* 0x000fe40003f86270 */
[C---:B----4-:R-:W-:Y:S02]  /*db30*/  IADD3 R7, R0.reuse, 0x60, RZ ;  /* 0x0000006000077810 */ /* 0x050fe40007ffe0ff */
[----:B------:R-:W-:Y:S02]  /*db40*/  IADD3 R6, R0, 0x68, RZ ;  /* 0x0000006800067810 */ /* 0x000fe40007ffe0ff */
[----:B------:R-:W-:Y:S02]  /*db50*/  ISETP.GE.AND P3, PT, R7, c[0x0][0x3c8], PT ;  /* 0x0000f20007007a0c */ /* 0x000fe40003f66270 */
[----:B------:R-:W-:-:S05]  /*db60*/  ISETP.GE.AND P2, PT, R6, c[0x0][0x3c8], PT ;  /* 0x0000f20006007a0c */ /* 0x000fca0003f46270 */
[----:B------:R-:W-:-:S06]  /*db70*/  @!P4 LEA.HI R9, R8, R8, RZ, 0x1 ;  /* 0x000000080809c211 */ /* 0x000fcc00078f08ff */
[----:B------:R-:W-:Y:S02]  /*db80*/  @!P3 LEA.HI R8, R7, R7, RZ, 0x1 ;  /* 0x000000070708b211 */ /* 0x000fe400078f08ff */
[----:B------:R-:W-:Y:S02]  /*db90*/  @!P2 LEA.HI R7, R6, R6, RZ, 0x1 ;  /* 0x000000060607a211 */ /* 0x000fe400078f08ff */
[----:B------:R-:W-:Y:S02]  /*dba0*/  @!P3 LOP3.LUT R8, R8, 0xfffffffe, RZ, 0xc0, !PT ;  /* 0xfffffffe0808b812 */ /* 0x000fe400078ec0ff */
[C---:B--2---:R-:W-:Y:S02]  /*dbb0*/  IADD3 R5, R0.reuse, 0x70, RZ ;  /* 0x0000007000057810 */ /* 0x044fe40007ffe0ff */
[----:B------:R-:W-:Y:S02]  /*dbc0*/  IADD3 R4, R0, 0x78, RZ ;  /* 0x0000007800047810 */ /* 0x000fe40007ffe0ff */
[----:B------:R-:W-:-:S02]  /*dbd0*/  ISETP.GE.AND P1, PT, R5, c[0x0][0x3c8], PT ;  /* 0x0000f20005007a0c */ /* 0x000fc40003f26270 */
[----:B------:R-:W-:Y:S02]  /*dbe0*/  ISETP.GE.AND P0, PT, R4, c[0x0][0x3c8], PT ;  /* 0x0000f20004007a0c */ /* 0x000fe40003f06270 */
[----:B------:R-:W-:-:S09]  /*dbf0*/  @!P2 LOP3.LUT R7, R7, 0xfffffffe, RZ, 0xc0, !PT ;  /* 0xfffffffe0707a812 */ /* 0x000fd200078ec0ff */
[----:B------:R-:W-:Y:S02]  /*dc00*/  @!P1 LEA.HI R6, R5, R5, RZ, 0x1 ;  /* 0x0000000505069211 */ /* 0x000fe400078f08ff */
[----:B------:R-:W-:Y:S02]  /*dc10*/  @!P0 LEA.HI R4, R4, R4, RZ, 0x1 ;  /* 0x0000000404048211 */ /* 0x000fe400078f08ff */
[----:B------:R-:W-:Y:S01]  /*dc20*/  @!P4 LOP3.LUT R5, R9, 0xfffffffe, RZ, 0xc0, !PT ;  /* 0xfffffffe0905c812 */ /* 0x000fe200078ec0ff */
[--C-:B------:R-:W-:Y:S01]  /*dc30*/  @!P3 IMAD.WIDE R8, R8, 0x4, R2.reuse ;  /* 0x000000040808b825 */ /* 0x100fe200078e0202 */
[----:B------:R-:W-:Y:S02]  /*dc40*/  @!P1 LOP3.LUT R12, R6, 0xfffffffe, RZ, 0xc0, !PT ;  /* 0xfffffffe060c9812 */ /* 0x000fe400078ec0ff */
[----:B------:R-:W-:Y:S01]  /*dc50*/  @!P0 LOP3.LUT R13, R4, 0xfffffffe, RZ, 0xc0, !PT ;  /* 0xfffffffe040d8812 */ /* 0x000fe200078ec0ff */
        /* <DEDUP_REMOVED lines=9> */
.L_x_117:
[----:B------:R-:W-:Y:S05]  /*dcf0*/  BSYNC B0 ;  /* 0x0000000000007941 */ /* 0x000fea0003800000 */
.L_x_116:
[----:B--23--:R2:W3:Y:S01]  /*dd00*/  SHFL.IDX PT, R3, R22, 0x2, 0x1c1f ;  /* 0x005c1f0016037f89 */ /* 0x00c4e200000e0000 */
[----:B------:R-:W-:Y:S03]  /*dd10*/  BSSY B0, `(.L_x_118) ;  /* 0x0000060000007945 */ /* 0x000fe60003800000 */
[----:B----4-:R2:W4:Y:S01]  /*dd20*/  SHFL.IDX PT, R2, R23, 0x2, 0x1c1f ;  /* 0x005c1f0017027f89 */ /* 0x01052200000e0000 */
[----:B------:R-:W-:Y:S05]  /*dd30*/  @P5 BRA `(.L_x_119) ;  /* 0x000005d000005947 */ /* 0x000fea0003800000 */
[C---:B------:R-:W-:Y:S02]  /*dd40*/  IADD3 R5, R0.reuse, 0x8, RZ ;  /* 0x0000000800057810 */ /* 0x040fe40007ffe0ff */
[----:B------:R-:W-:-:S02]  /*dd50*/  IADD3 R4, R0, 0x10, RZ ;  /* 0x0000001000047810 */ /* 0x000fc40007ffe0ff */
[----:B------:R-:W-:Y:S02]  /*dd60*/  ISETP.GE.AND P2, PT, R5, c[0x0][0x3c8], PT ;  /* 0x0000f20005007a0c */ /* 0x000fe40003f46270 */
[----:B------:R-:W-:Y:S02]  /*dd70*/  ISETP.GE.AND P1, PT, R4, c[0x0][0x3c8], PT ;  /* 0x0000f20004007a0c */ /* 0x000fe40003f26270 */
[C---:B------:R-:W-:Y:S02]  /*dd80*/  ISETP.GE.AND P3, PT, R0.reuse, c[0x0][0x3c8], PT ;  /* 0x0000f20000007a0c */ /* 0x040fe40003f66270 */
[C---:B------:R-:W-:Y:S02]  /*dd90*/  IADD3 R10, R0.reuse, 0x18, RZ ;  /* 0x00000018000a7810 */ /* 0x040fe40007ffe0ff */
[----:B------:R-:W-:Y:S02]  /*dda0*/  IADD3 R11, R0, 0x20, RZ ;  /* 0x00000020000b7810 */ /* 0x000fe40007ffe0ff */
[----:B------:R-:W-:-:S02]  /*ddb0*/  ISETP.GE.AND P0, PT, R10, c[0x0][0x3c8], PT ;  /* 0x0000f2000a007a0c */ /* 0x000fc40003f06270 */
[----:B------:R-:W-:Y:S02]  /*ddc0*/  ISETP.GE.AND P5, PT, R11, c[0x0][0x3c8], PT ;  /* 0x0000f2000b007a0c */ /* 0x000fe40003fa6270 */
[----:B------:R-:W-:Y:S02]  /*ddd0*/  @!P2 LEA.HI R5, R5, R5, RZ, 0x1 ;  /* 0x000000050505a211 */ /* 0x000fe400078f08ff */
[----:B------:R-:W-:Y:S01]  /*dde0*/  @!P1 LEA.HI R4, R4, R4, RZ, 0x1 ;  /* 0x0000000404049211 */ /* 0x000fe200078f08ff */
[--C-:B---34-:R-:W-:Y:S01]  /*ddf0*/  @!P3 IMAD.WIDE R6, R0, 0x4, R2.reuse ;  /* 0x000000040006b825 */ /* 0x118fe200078e0202 */
[----:B------:R-:W-:Y:S02]  /*de00*/  @!P2 LOP3.LUT R5, R5, 0xfffffffe, RZ, 0xc0, !PT ;  /* 0xfffffffe0505a812 */ /* 0x000fe400078ec0ff */
[----:B------:R-:W-:Y:S02]  /*de10*/  @!P1 LOP3.LUT R8, R4, 0xfffffffe, RZ, 0xc0, !PT ;  /* 0xfffffffe04089812 */ /* 0x000fe400078ec0ff */
[----:B------:R3:W-:Y:S01]  /*de20*/  @!P3 ST.E.64 [R6.64], R140 ;  /* 0x0000008c0600b985 */ /* 0x0007e2000c101b12 */
[----:B------:R-:W-:Y:S01]  /*de30*/  @!P2 IMAD.WIDE R4, R5, 0x4, R2 ;  /* 0x000000040504a825 */ /* 0x000fe200078e0202 */
[----:B------:R-:W-:-:S03]  /*de40*/  IADD3 R12, R0, 0x48, RZ ;  /* 0x00000048000c7810 */ /* 0x000fc60007ffe0ff */
[----:B------:R-:W-:Y:S01]  /*de50*/  @!P1 IMAD.WIDE R8, R8, 0x4, R2 ;  /* 0x0000000408089825 */ /* 0x000fe200078e0202 */
[----:B------:R4:W-:Y:S04]  /*de60*/  @!P2 ST.E.64 [R4.64], R148 ;  /* 0x000000940400a985 */ /* 0x0009e8000c101b12 */
[----:B------:R5:W-:Y:S01]  /*de70*/  @!P1 ST.E.64 [R8.64], R160 ;  /* 0x000000a008009985 */ /* 0x000be2000c101b12 */
[----:B---3--:R-:W-:Y:S02]  /*de80*/  IADD3 R7, R0, 0x28, RZ ;  /* 0x0000002800077810 */ /* 0x008fe40007ffe0ff */
[----:B------:R-:W-:Y:S02]  /*de90*/  @!P5 LEA.HI R6, R11, R11, RZ, 0x1 ;  /* 0x0000000b0b06d211 */ /* 0x000fe400078f08ff */
[----:B------:R-:W-:-:S02]  /*dea0*/  ISETP.GE.AND P4, PT, R7, c[0x0][0x3c8], PT ;  /* 0x0000f20007007a0c */ /* 0x000fc40003f86270 */
[----:B----4-:R-:W-:Y:S02]  /*deb0*/  @!P0 LEA.HI R4, R10, R10, RZ, 0x1 ;  /* 0x0000000a0a048211 */ /* 0x010fe400078f08ff */
[----:B------:R-:W-:Y:S02]  /*dec0*/  IADD3 R10, R0, 0x40, RZ ;  /* 0x00000040000a7810 */ /* 0x000fe40007ffe0ff */
[----:B------:R-:W-:Y:S02]  /*ded0*/  @!P0 LOP3.LUT R4, R4, 0xfffffffe, RZ, 0xc0, !PT ;  /* 0xfffffffe04048812 */ /* 0x000fe400078ec0ff */
[C---:B-----5:R-:W-:Y:S02]  /*dee0*/  IADD3 R8, R0.reuse, 0x30, RZ ;  /* 0x0000003000087810 */ /* 0x060fe40007ffe0ff */
[----:B------:R-:W-:Y:S01]  /*def0*/  IADD3 R9, R0, 0x38, RZ ;  /* 0x0000003800097810 */ /* 0x000fe20007ffe0ff */
[----:B------:R-:W-:Y:S01]  /*df00*/  @!P0 IMAD.WIDE R4, R4, 0x4, R2 ;  /* 0x0000000404048825 */ /* 0x000fe200078e0202 */
[----:B------:R-:W-:-:S02]  /*df10*/  ISETP.GE.AND P3, PT, R8, c[0x0][0x3c8], PT ;  /* 0x0000f20008007a0c */ /* 0x000fc40003f66270 */
[----:B------:R-:W-:Y:S02]  /*df20*/  ISETP.GE.AND P2, PT, R9, c[0x0][0x3c8], PT ;  /* 0x0000f20009007a0c */ /* 0x000fe40003f46270 */
[----:B------:R-:W-:Y:S01]  /*df30*/  @!P5 LOP3.LUT R6, R6, 0xfffffffe, RZ, 0xc0, !PT ;  /* 0xfffffffe0606d812 */ /* 0x000fe200078ec0ff */
[----:B------:R3:W-:Y:S01]  /*df40*/  @!P0 ST.E.64 [R4.64], R164 ;  /* 0x000000a404008985 */ /* 0x0007e2000c101b12 */
[----:B------:R-:W-:Y:S02]  /*df50*/  ISETP.GE.AND P1, PT, R10, c[0x0][0x3c8], PT ;  /* 0x0000f2000a007a0c */ /* 0x000fe40003f26270 */
[----:B------:R-:W-:-:S13]  /*df60*/  ISETP.GE.AND P0, PT, R12, c[0x0][0x3c8], PT ;  /* 0x0000f2000c007a0c */ /* 0x000fda0003f06270 */
[----:B------:R-:W-:-:S04]  /*df70*/  @!P0 LEA.HI R12, R12, R12, RZ, 0x1 ;  /* 0x0000000c0c0c8211 */ /* 0x000fc800078f08ff */
[----:B------:R-:W-:Y:S01]  /*df80*/  @!P0 LOP3.LUT R12, R12, 0xfffffffe, RZ, 0xc0, !PT ;  /* 0xfffffffe0c0c8812 */ /* 0x000fe200078ec0ff */
[----:B---3--:R-:W-:Y:S01]  /*df90*/  @!P5 IMAD.WIDE R4, R6, 0x4, R2 ;  /* 0x000000040604d825 */ /* 0x008fe200078e0202 */
[----:B------:R-:W-:Y:S02]  /*dfa0*/  @!P4 LEA.HI R6, R7, R7, RZ, 0x1 ;  /* 0x000000070706c211 */ /* 0x000fe400078f08ff */
[----:B------:R-:W-:Y:S02]  /*dfb0*/  @!P1 LEA.HI R7, R10, R10, RZ, 0x1 ;  /* 0x0000000a0a079211 */ /* 0x000fe400078f08ff */
[----:B------:R3:W-:Y:S01]  /*dfc0*/  @!P5 ST.E.64 [R4.64], R176 ;  /* 0x000000b00400d985 */ /* 0x0007e2000c101b12 */
[----:B------:R-:W-:Y:S02]  /*dfd0*/  @!P4 LOP3.LUT R6, R6, 0xfffffffe, RZ, 0xc0, !PT ;  /* 0xfffffffe0606c812 */ /* 0x000fe400078ec0ff */
[----:B------:R-:W-:Y:S02]  /*dfe0*/  @!P1 LOP3.LUT R7, R7, 0xfffffffe, RZ, 0xc0, !PT ;  /* 0xfffffffe07079812 */ /* 0x000fe400078ec0ff */
[----:B---3--:R-:W-:-:S02]  /*dff0*/  @!P3 LEA.HI R5, R8, R8, RZ, 0x1 ;  /* 0x000000080805b211 */ /* 0x008fc400078f08ff */
[----:B------:R-:W-:Y:S02]  /*e000*/  @!P2 LEA.HI R4, R9, R9, RZ, 0x1 ;  /* 0x000000090904a211 */ /* 0x000fe400078f08ff */
[----:B------:R-:W-:Y:S02]  /*e010*/  @!P3 LOP3.LUT R8, R5, 0xfffffffe, RZ, 0xc0, !PT ;  /* 0xfffffffe0508b812 */ /* 0x000fe400078ec0ff */
[----:B------:R-:W-:Y:S01]  /*e020*/  @!P2 LOP3.LUT R10, R4, 0xfffffffe, RZ, 0xc0, !PT ;  /* 0xfffffffe040aa812 */ /* 0x000fe200078ec0ff */
[----:B------:R-:W-:-:S04]  /*e030*/  @!P4 IMAD.WIDE R4, R6, 0x4, R2 ;  /* 0x000000040604c825 */ /* 0x000fc800078e0202 */
[--C-:B------:R-:W-:Y:S01]  /*e040*/  @!P3 IMAD.WIDE R8, R8, 0x4, R2.reuse ;  /* 0x000000040808b825 */ /* 0x100fe200078e0202 */
[----:B------:R3:W-:Y:S03]  /*e050*/  @!P4 ST.E.64 [R4.64], R180 ;  /* 0x000000b40400c985 */ /* 0x0007e6000c101b12 */
[--C-:B------:R-:W-:Y:S01]  /*e060*/  @!P2 IMAD.WIDE R10, R10, 0x4, R2.reuse ;  /* 0x000000040a0aa825 */ /* 0x100fe200078e0202 */
[----:B------:R4:W-:Y:S03]  /*e070*/  @!P3 ST.E.64 [R8.64], R196 ;  /* 0x000000c40800b985 */ /* 0x0009e6000c101b12 */
[--C-:B------:R-:W-:Y:S01]  /*e080*/  @!P1 IMAD.WIDE R6, R7, 0x4, R2.reuse ;  /* 0x0000000407069825 */ /* 0x100fe200078e0202 */
[----:B------:R-:W-:Y:S04]  /*e090*/  @!P2 ST.E.64 [R10.64], R200 ;  /* 0x000000c80a00a985 */ /* 0x000fe8000c101b12 */
[----:B------:R5:W-:Y:S01]  /*e0a0*/  @!P1 ST.E.64 [R6.64], R72 ;  /* 0x0000004806009985 */ /* 0x000be2000c101b12 */
[----:B---3--:R-:W-:Y:S01]  /*e0b0*/  @!P0 IMAD.WIDE R4, R12, 0x4, R2 ;  /* 0x000000040c048825 */ /* 0x008fe200078e0202 */
[----:B----4-:R-:W-:-:S04]  /*e0c0*/  IADD3 R9, R0, 0x50, RZ ;  /* 0x0000005000097810 */ /* 0x010fc80007ffe0ff */
[----:B------:R3:W-:Y:S01]  /*e0d0*/  @!P0 ST.E.64 [R4.64], R76 ;  /* 0x0000004c04008985 */ /* 0x0007e2000c101b12 */
[----:B------:R-:W-:Y:S02]  /*e0e0*/  IADD3 R8, R0, 0x58, RZ ;  /* 0x0000005800087810 */ /* 0x000fe40007ffe0ff */
[----:B------:R-:W-:Y:S02]  /*e0f0*/  ISETP.GE.AND P5, PT, R9, c[0x0][0x3c8], PT ;  /* 0x0000f20009007a0c */ /* 0x000fe40003fa6270 */
[----:B------:R-:W-:Y:S02]  /*e100*/  ISETP.GE.AND P4, PT, R8, c[0x0][0x3c8], PT ;  /* 0x0000f20008007a0c */ /* 0x000fe40003f86270 */
[C---:B-----5:R-:W-:Y:S02]  /*e110*/  IADD3 R7, R0.reuse, 0x60, RZ ;  /* 0x0000006000077810 */ /* 0x060fe40007ffe0ff */
[----:B------:R-:W-:Y:S02]  /*e120*/  IADD3 R6, R0, 0x68, RZ ;  /* 0x0000006800067810 */ /* 0x000fe40007ffe0ff */
[----:B------:R-:W-:-:S02]  /*e130*/  ISETP.GE.AND P3, PT, R7, c[0x0][0x3c8], PT ;  /* 0x0000f20007007a0c */ /* 0x000fc40003f66270 */
[----:B------:R-:W-:-:S03]  /*e140*/  ISETP.GE.AND P2, PT, R6, c[0x0][0x3c8], PT ;  /* 0x0000f20006007a0c */ /* 0x000fc60003f46270 */
[----:B------:R-:W-:Y:S02]  /*e150*/  @!P5 LEA.HI R9, R9, R9, RZ, 0x1 ;  /* 0x000000090909d211 */ /* 0x000fe400078f08ff */
[----:B------:R-:W-:-:S04]  /*e160*/  @!P4 LEA.HI R10, R8, R8, RZ, 0x1 ;  /* 0x00000008080ac211 */ /* 0x000fc800078f08ff */
[----:B------:R-:W-:Y:S02]  /*e170*/  @!P4 LOP3.LUT R10, R10, 0xfffffffe, RZ, 0xc0, !PT ;  /* 0xfffffffe0a0ac812 */ /* 0x000fe400078ec0ff */
[----:B------:R-:W-:Y:S02]  /*e180*/  @!P3 LEA.HI R8, R7, R7, RZ, 0x1 ;  /* 0x000000070708b211 */ /* 0x000fe400078f08ff */
[----:B------:R-:W-:Y:S01]  /*e190*/  @!P2 LEA.HI R7, R6, R6, RZ, 0x1 ;  /* 0x000000060607a211 */ /* 0x000fe200078f08ff */
[----:B------:R-:W-:Y:S01]  /*e1a0*/  @!P4 IMAD.WIDE R10, R10, 0x4, R2 ;  /* 0x000000040a0ac825 */ /* 0x000fe200078e0202 */
[----:B------:R-:W-:Y:S02]  /*e1b0*/  @!P3 LOP3.LUT R8, R8, 0xfffffffe, RZ, 0xc0, !PT ;  /* 0xfffffffe0808b812 */ /* 0x000fe400078ec0ff */
[C---:B---3--:R-:W-:Y:S02]  /*e1c0*/  IADD3 R5, R0.reuse, 0x70, RZ ;  /* 0x0000007000057810 */ /* 0x048fe40007ffe0ff */
[----:B------:R-:W-:-:S02]  /*e1d0*/  IADD3 R4, R0, 0x78, RZ ;  /* 0x0000007800047810 */ /* 0x000fc40007ffe0ff */
[----:B------:R-:W-:Y:S02]  /*e1e0*/  ISETP.GE.AND P1, PT, R5, c[0x0][0x3c8], PT ;  /* 0x0000f20005007a0c */ /* 0x000fe40003f26270 */
[----:B------:R-:W-:Y:S02]  /*e1f0*/  ISETP.GE.AND P0, PT, R4, c[0x0][0x3c8], PT ;  /* 0x0000f20004007a0c */ /* 0x000fe40003f06270 */
[----:B------:R-:W-:-:S09]  /*e200*/  @!P2 LOP3.LUT R7, R7, 0xfffffffe, RZ, 0xc0, !PT ;  /* 0xfffffffe0707a812 */ /* 0x000fd200078ec0ff */
[----:B------:R-:W-:Y:S02]  /*e210*/  @!P1 LEA.HI R6, R5, R5, RZ, 0x1 ;  /* 0x0000000505069211 */ /* 0x000fe400078f08ff */
[----:B------:R-:W-:Y:S01]  /*e220*/  @!P5 LOP3.LUT R5, R9, 0xfffffffe, RZ, 0xc0, !PT ;  /* 0xfffffffe0905d812 */ /* 0x000fe200078ec0ff */
[--C-:B------:R-:W-:Y:S01]  /*e230*/  @!P3 IMAD.WIDE R8, R8, 0x4, R2.reuse ;  /* 0x000000040808b825 */ /* 0x100fe200078e0202 */
[----:B------:R-:W-:Y:S02]  /*e240*/  @!P0 LEA.HI R4, R4, R4, RZ, 0x1 ;  /* 0x0000000404048211 */ /* 0x000fe400078f08ff */
[----:B------:R-:W-:Y:S01]  /*e250*/  @!P1 LOP3.LUT R14, R6, 0xfffffffe, RZ, 0xc0, !PT ;  /* 0xfffffffe060e9812 */ /* 0x000fe200078ec0ff */
[----:B------:R-:W-:Y:S01]  /*e260*/  @!P5 IMAD.WIDE R12, R5, 0x4, R2 ;  /* 0x00000004050cd825 */ /* 0x000fe200078e0202 */
[----:B------:R-:W-:-:S03]  /*e270*/  @!P0 LOP3.LUT R15, R4, 0xfffffffe, RZ, 0xc0, !PT ;  /* 0xfffffffe040f8812 */ /* 0x000fc600078ec0ff */
[--C-:B------:R-:W-:Y:S01]  /*e280*/  @!P2 IMAD.WIDE R6, R7, 0x4, R2.reuse ;  /* 0x000000040706a825 */ /* 0x100fe200078e0202 */
[----:B------:R3:W-:Y:S03]  /*e290*/  @!P5 ST.E.64 [R12.64], R88 ;  /* 0x000000580c00d985 */ /* 0x0007e6000c101b12 */
[--C-:B------:R-:W-:Y:S01]  /*e2a0*/  @!P1 IMAD.WIDE R4, R14, 0x4, R2.reuse ;  /* 0x000000040e049825 */ /* 0x100fe200078e0202 */
[----:B------:R3:W-:Y:S03]  /*e2b0*/  @!P4 ST.E.64 [R10.64], R92 ;  /* 0x0000005c0a00c985 */ /* 0x0007e6000c101b12 */
[----:B------:R-:W-:Y:S01]  /*e2c0*/  @!P0 IMAD.WIDE R2, R15, 0x4, R2 ;  /* 0x000000040f028825 */ /* 0x000fe200078e0202 */
[----:B------:R3:W-:Y:S04]  /*e2d0*/  @!P3 ST.E.64 [R8.64], R104 ;  /* 0x000000680800b985 */ /* 0x0007e8000c101b12 */
[----:B------:R3:W-:Y:S04]  /*e2e0*/  @!P2 ST.E.64 [R6.64], R108 ;  /* 0x0000006c0600a985 */ /* 0x0007e8000c101b12 */
[----:B------:R3:W-:Y:S04]  /*e2f0*/  @!P1 ST.E.64 [R4.64], R120 ;  /* 0x0000007804009985 */ /* 0x0007e8000c101b12 */
[----:B------:R3:W-:Y:S02]  /*e300*/  @!P0 ST.E.64 [R2.64], R124 ;  /* 0x0000007c02008985 */ /* 0x0007e4000c101b12 */
.L_x_119:
[----:B------:R-:W-:Y:S05]  /*e310*/  BSYNC B0 ;  /* 0x0000000000007941 */ /* 0x000fea0003800000 */
.L_x_118:
[----:B---3--:R3:W1:Y:S04]  /*e320*/  SHFL.IDX PT, R3, R22, 0x3, 0x1c1f ;  /* 0x007c1f0016037f89 */ /* 0x00866800000e0000 */
[----:B----4-:R3:W4:Y:S01]  /*e330*/  SHFL.IDX PT, R2, R23, 0x3, 0x1c1f ;  /* 0x007c1f0017027f89 */ /* 0x01072200000e0000 */
[----:B------:R-:W-:Y:S05]  /*e340*/  @P6 EXIT ;  /* 0x000000000000694d */ /* 0x000fea0003800000 */
[C---:B------:R-:W-:Y:S02]  /*e350*/  ISETP.GE.AND P0, PT, R0.reuse, c[0x0][0x3c8], PT ;  /* 0x0000f20000007a0c */ /* 0x040fe40003f06270 */
[----:B------:R-:W-:-:S02]  /*e360*/  IADD3 R5, R0, 0x8, RZ ;  /* 0x0000000800057810 */ /* 0x000fc40007ffe0ff */
[----:B------:R-:W-:Y:S02]  /*e370*/  IADD3 R4, R0, 0x10, RZ ;  /* 0x0000001000047810 */ /* 0x000fe40007ffe0ff */
[----:B------:R-:W-:Y:S02]  /*e380*/  ISETP.GE.AND P6, PT, R5, c[0x0][0x3c8], PT ;  /* 0x0000f20005007a0c */ /* 0x000fe40003fc6270 */
[----:B------:R-:W-:Y:S02]  /*e390*/  ISETP.GE.AND P5, PT, R4, c[0x0][0x3c8], PT ;  /* 0x0000f20004007a0c */ /* 0x000fe40003fa6270 */
[C---:B------:R-:W-:Y:S02]  /*e3a0*/  IADD3 R8, R0.reuse, 0x18, RZ ;  /* 0x0000001800087810 */ /* 0x040fe40007ffe0ff */
[C---:B------:R-:W-:Y:S01]  /*e3b0*/  IADD3 R9, R0.reuse, 0x20, RZ ;  /* 0x0000002000097810 */ /* 0x040fe20007ffe0ff */
[C---:B-1--4-:R-:W-:Y:S01]  /*e3c0*/  @!P0 IMAD.WIDE R6, R0.reuse, 0x4, R2 ;  /* 0x0000000400068825 */ /* 0x052fe200078e0202 */
[----:B------:R-:W-:-:S02]  /*e3d0*/  IADD3 R10, R0, 0x28, RZ ;  /* 0x00000028000a7810 */ /* 0x000fc40007ffe0ff */
[C---:B------:R-:W-:Y:S02]  /*e3e0*/  IADD3 R11, R0.reuse, 0x30, RZ ;  /* 0x00000030000b7810 */ /* 0x040fe40007ffe0ff */
[----:B------:R1:W-:Y:S01]  /*e3f0*/  @!P0 ST.E.64 [R6.64], R142 ;  /* 0x0000008e06008985 */ /* 0x0003e2000c101b12 */
[----:B------:R-:W-:Y:S02]  /*e400*/  IADD3 R12, R0, 0x38, RZ ;  /* 0x00000038000c7810 */ /* 0x000fe40007ffe0ff */
[----:B------:R-:W-:Y:S02]  /*e410*/  @!P5 LEA.HI R4, R4, R4, RZ, 0x1 ;  /* 0x000000040404d211 */ /* 0x000fe400078f08ff */
[----:B------:R-:W-:Y:S02]  /*e420*/  ISETP.GE.AND P4, PT, R8, c[0x0][0x3c8], PT ;  /* 0x0000f20008007a0c */ /* 0x000fe40003f86270 */
[----:B------:R-:W-:Y:S02]  /*e430*/  ISETP.GE.AND P3, PT, R9, c[0x0][0x3c8], PT ;  /* 0x0000f20009007a0c */ /* 0x000fe40003f66270 */
[----:B------:R-:W-:-:S02]  /*e440*/  @!P5 LOP3.LUT R4, R4, 0xfffffffe, RZ, 0xc0, !PT ;  /* 0xfffffffe0404d812 */ /* 0x000fc400078ec0ff */
[----:B------:R-:W-:Y:S02]  /*e450*/  ISETP.GE.AND P2, PT, R10, c[0x0][0x3c8], PT ;  /* 0x0000f2000a007a0c */ /* 0x000fe40003f46270 */
[----:B------:R-:W-:Y:S02]  /*e460*/  ISETP.GE.AND P1, PT, R11, c[0x0][0x3c8], PT ;  /* 0x0000f2000b007a0c */ /* 0x000fe40003f26270 */
[----:B------:R-:W-:Y:S02]  /*e470*/  ISETP.GE.AND P0, PT, R12, c[0x0][0x3c8], PT ;  /* 0x0000f2000c007a0c */ /* 0x000fe40003f06270 */
[C---:B------:R-:W-:Y:S02]  /*e480*/  IADD3 R14, R0.reuse, 0x40, RZ ;  /* 0x00000040000e7810 */ /* 0x040fe40007ffe0ff */
[----:B------:R-:W-:Y:S02]  /*e490*/  IADD3 R15, R0, 0x48, RZ ;  /* 0x00000048000f7810 */ /* 0x000fe40007ffe0ff */
[----:B-1----:R-:W-:Y:S01]  /*e4a0*/  @!P6 LEA.HI R6, R5, R5, RZ, 0x1 ;  /* 0x000000050506e211 */ /* 0x002fe200078f08ff */
[----:B------:R-:W-:-:S03]  /*e4b0*/  @!P5 IMAD.WIDE R4, R4, 0x4, R2 ;  /* 0x000000040404d825 */ /* 0x000fc600078e0202 */
[----:B------:R-:W-:-:S05]  /*e4c0*/  @!P6 LOP3.LUT R6, R6, 0xfffffffe, RZ, 0xc0, !PT ;  /* 0xfffffffe0606e812 */ /* 0x000fca00078ec0ff */
[----:B------:R-:W-:-:S05]  /*e4d0*/  @!P6 IMAD.WIDE R6, R6, 0x4, R2 ;  /* 0x000000040606e825 */ /* 0x000fca00078e0202 */
[----:B------:R1:W-:Y:S01]  /*e4e0*/  @!P6 ST.E.64 [R6.64], R150 ;  /* 0x000000960600e985 */ /* 0x0003e2000c101b12 */
[----:B------:R-:W-:-:S03]  /*e4f0*/  ISETP.GE.AND P6, PT, R14, c[0x0][0x3c8], PT ;  /* 0x0000f2000e007a0c */ /* 0x000fc60003fc6270 */
[----:B------:R4:W-:Y:S01]  /*e500*/  @!P5 ST.E.64 [R4.64], R162 ;  /* 0x000000a20400d985 */ /* 0x0009e2000c101b12 */
[----:B------:R-:W-:Y:S02]  /*e510*/  ISETP.GE.AND P5, PT, R15, c[0x0][0x3c8], PT ;  /* 0x0000f2000f007a0c */ /* 0x000fe40003fa6270 */
[----:B-1----:R-:W-:Y:S02]  /*e520*/  @!P2 LEA.HI R7, R10, R10, RZ, 0x1 ;  /* 0x0000000a0a07a211 */ /* 0x002fe400078f08ff */
[----:B------:R-:W-:Y:S02]  /*e530*/  @!P1 LEA.HI R6, R11, R11, RZ, 0x1 ;  /* 0x0000000b0b069211 */ /* 0x000fe400078f08ff */
[----:B----4-:R-:W-:Y:S02]  /*e540*/  @!P4 LEA.HI R4, R8, R8, RZ, 0x1 ;  /* 0x000000080804c211 */ /* 0x010fe400078f08ff */
[----:B------:R-:W-:Y:S02]  /*e550*/  @!P3 LEA.HI R8, R9, R9, RZ, 0x1 ;  /* 0x000000090908b211 */ /* 0x000fe400078f08ff */
[----:B------:R-:W-:-:S02]  /*e560*/  @!P0 LEA.HI R5, R12, R12, RZ, 0x1 ;  /* 0x0000000c0c058211 */ /* 0x000fc400078f08ff */
[----:B------:R-:W-:Y:S02]  /*e570*/  @!P4 LOP3.LUT R4, R4, 0xfffffffe, RZ, 0xc0, !PT ;  /* 0xfffffffe0404c812 */ /* 0x000fe400078ec0ff */
[----:B------:R-:W-:Y:S02]  /*e580*/  @!P3 LOP3.LUT R8, R8, 0xfffffffe, RZ, 0xc0, !PT ;  /* 0xfffffffe0808b812 */ /* 0x000fe400078ec0ff */
[----:B------:R-:W-:Y:S01]  /*e590*/  @!P2 LOP3.LUT R7, R7, 0xfffffffe, RZ, 0xc0, !PT ;  /* 0xfffffffe0707a812 */ /* 0x000fe200078ec0ff */
[--C-:B------:R-:W-:Y:S01]  /*e5a0*/  @!P4 IMAD.WIDE R12, R4, 0x4, R2.reuse ;  /* 0x00000004040cc825 */ /* 0x100fe200078e0202 */
[----:B------:R-:W-:Y:S02]  /*e5b0*/  @!P1 LOP3.LUT R6, R6, 0xfffffffe, RZ, 0xc0, !PT ;  /* 0xfffffffe06069812 */ /* 0x000fe400078ec0ff */
[----:B------:R-:W-:Y:S01]  /*e5c0*/  @!P0 LOP3.LUT R5, R5, 0xfffffffe, RZ, 0xc0, !PT ;  /* 0xfffffffe05058812 */ /* 0x000fe200078ec0ff */
[--C-:B------:R-:W-:Y:S01]  /*e5d0*/  @!P3 IMAD.WIDE R10, R8, 0x4, R2.reuse ;  /* 0x00000004080ab825 */ /* 0x100fe200078e0202 */
[----:B------:R1:W-:Y:S03]  /*e5e0*/  @!P4 ST.E.64 [R12.64], R166 ;  /* 0x000000a60c00c985 */ /* 0x0003e6000c101b12 */
[--C-:B------:R-:W-:Y:S01]  /*e5f0*/  @!P2 IMAD.WIDE R8, R7, 0x4, R2.reuse ;  /* 0x000000040708a825 */ /* 0x100fe200078e0202 */
[----:B------:R4:W-:Y:S03]  /*e600*/  @!P3 ST.E.64 [R10.64], R178 ;  /* 0x000000b20a00b985 */ /* 0x0009e6000c101b12 */
[--C-:B------:R-:W-:Y:S01]  /*e610*/  @!P1 IMAD.WIDE R6, R6, 0x4, R2.reuse ;  /* 0x0000000406069825 */ /* 0x100fe200078e0202 */
[----:B------:R5:W-:Y:S03]  /*e620*/  @!P2 ST.E.64 [R8.64], R182 ;  /* 0x000000b60800a985 */ /* 0x000be6000c101b12 */
[----:B------:R-:W-:Y:S01]  /*e630*/  @!P0 IMAD.WIDE R4, R5, 0x4, R2 ;  /* 0x0000000405048825 */ /* 0x000fe200078e0202 */
[----:B------:R-:W-:Y:S04]  /*e640*/  @!P1 ST.E.64 [R6.64], R198 ;  /* 0x000000c606009985 */ /* 0x000fe8000c101b12 */
[----:B------:R2:W-:Y:S01]  /*e650*/  @!P0 ST.E.64 [R4.64], R202 ;  /* 0x000000ca04008985 */ /* 0x0005e2000c101b12 */
[----:B-1----:R-:W-:-:S02]  /*e660*/  IADD3 R12, R0, 0x70, RZ ;  /* 0x00000070000c7810 */ /* 0x002fc40007ffe0ff */
[C---:B----4-:R-:W-:Y:S02]  /*e670*/  IADD3 R10, R0.reuse, 0x60, RZ ;  /* 0x00000060000a7810 */ /* 0x050fe40007ffe0ff */
[C---:B------:R-:W-:Y:S02]  /*e680*/  IADD3 R11, R0.reuse, 0x68, RZ ;  /* 0x00000068000b7810 */ /* 0x040fe40007ffe0ff */
[C---:B-----5:R-:W-:Y:S02]  /*e690*/  IADD3 R8, R0.reuse, 0x50, RZ ;  /* 0x0000005000087810 */ /* 0x060fe40007ffe0ff */
[----:B------:R-:W-:Y:S02]  /*e6a0*/  IADD3 R9, R0, 0x58, RZ ;  /* 0x0000005800097810 */ /* 0x000fe40007ffe0ff */
[----:B------:R-:W-:Y:S02]  /*e6b0*/  ISETP.GE.AND P4, PT, R8, c[0x0][0x3c8], PT ;  /* 0x0000f20008007a0c */ /* 0x000fe40003f86270 */
[----:B------:R-:W-:-:S02]  /*e6c0*/  ISETP.GE.AND P3, PT, R9, c[0x0][0x3c8], PT ;  /* 0x0000f20009007a0c */ /* 0x000fc40003f66270 */
[----:B--2---:R-:W-:Y:S02]  /*e6d0*/  @!P6 LEA.HI R4, R14, R14, RZ, 0x1 ;  /* 0x0000000e0e04e211 */ /* 0x004fe400078f08ff */
[----:B------:R-:W-:Y:S02]  /*e6e0*/  @!P5 LEA.HI R5, R15, R15, RZ, 0x1 ;  /* 0x0000000f0f05d211 */ /* 0x000fe400078f08ff */
[----:B------:R-:W-:Y:S02]  /*e6f0*/  @!P6 LOP3.LUT R4, R4, 0xfffffffe, RZ, 0xc0, !PT ;  /* 0xfffffffe0404e812 */ /* 0x000fe400078ec0ff */
[----:B------:R-:W-:Y:S02]  /*e700*/  ISETP.GE.AND P2, PT, R10, c[0x0][0x3c8], PT ;  /* 0x0000f2000a007a0c */ /* 0x000fe40003f46270 */
[----:B------:R-:W-:Y:S01]  /*e710*/  @!P5 LOP3.LUT R5, R5, 0xfffffffe, RZ, 0xc0, !PT ;  /* 0xfffffffe0505d812 */ /* 0x000fe200078ec0ff */
[----:B------:R-:W-:Y:S01]  /*e720*/  @!P6 IMAD.WIDE R6, R4, 0x4, R2 ;  /* 0x000000040406e825 */ /* 0x000fe200078e0202 */
[----:B------:R-:W-:-:S02]  /*e730*/  ISETP.GE.AND P1, PT, R11, c[0x0][0x3c8], PT ;  /* 0x0000f2000b007a0c */ /* 0x000fc40003f26270 */
[----:B------:R-:W-:Y:S01]  /*e740*/  ISETP.GE.AND P0, PT, R12, c[0x0][0x3c8], PT ;  /* 0x0000f2000c007a0c */ /* 0x000fe20003f06270 */
[----:B------:R-:W-:Y:S01]  /*e750*/  @!P5 IMAD.WIDE R4, R5, 0x4, R2 ;  /* 0x000000040504d825 */ /* 0x000fe200078e0202 */
[----:B------:R1:W-:Y:S01]  /*e760*/  @!P6 ST.E.64 [R6.64], R74 ;  /* 0x0000004a0600e985 */ /* 0x0003e2000c101b12 */
[----:B------:R-:W-:-:S03]  /*e770*/  IADD3 R0, R0, 0x78, RZ ;  /* 0x0000007800007810 */ /* 0x000fc60007ffe0ff */
[----:B------:R2:W-:Y:S01]  /*e780*/  @!P5 ST.E.64 [R4.64], R78 ;  /* 0x0000004e0400d985 */ /* 0x0005e2000c101b12 */
[----:B-1----:R-:W-:-:S04]  /*e790*/  @!P2 LEA.HI R7, R10, R10, RZ, 0x1 ;  /* 0x0000000a0a07a211 */ /* 0x002fc800078f08ff */
[----:B------:R-:W-:Y:S02]  /*e7a0*/  @!P1 LEA.HI R6, R11, R11, RZ, 0x1 ;  /* 0x0000000b0b069211 */ /* 0x000fe400078f08ff */
[----:B--2---:R-:W-:Y:S02]  /*e7b0*/  @!P4 LEA.HI R4, R8, R8, RZ, 0x1 ;  /* 0x000000080804c211 */ /* 0x004fe400078f08ff */
[----:B------:R-:W-:Y:S02]  /*e7c0*/  @!P3 LEA.HI R8, R9, R9, RZ, 0x1 ;  /* 0x000000090908b211 */ /* 0x000fe400078f08ff */
[----:B------:R-:W-:Y:S02]  /*e7d0*/  @!P0 LEA.HI R5, R12, R12, RZ, 0x1 ;  /* 0x0000000c0c058211 */ /* 0x000fe400078f08ff */
[----:B------:R-:W-:Y:S02]  /*e7e0*/  @!P4 LOP3.LUT R4, R4, 0xfffffffe, RZ, 0xc0, !PT ;  /* 0xfffffffe0404c812 */ /* 0x000fe400078ec0ff */
[----:B------:R-:W-:-:S02]  /*e7f0*/  @!P3 LOP3.LUT R8, R8, 0xfffffffe, RZ, 0xc0, !PT ;  /* 0xfffffffe0808b812 */ /* 0x000fc400078ec0ff */
        /* <DEDUP_REMOVED lines=11> */
[----:B------:R1:W-:Y:S04]  /*e8b0*/  @!P1 ST.E.64 [R6.64], R110 ;  /* 0x0000006e06009985 */ /* 0x0003e8000c101b12 */
[----:B------:R1:W-:Y:S01]  /*e8c0*/  @!P0 ST.E.64 [R4.64], R122 ;  /* 0x0000007a04008985 */ /* 0x0003e2000c101b12 */
[----:B------:R-:W-:-:S13]  /*e8d0*/  ISETP.GE.AND P0, PT, R0, c[0x0][0x3c8], PT ;  /* 0x0000f20000007a0c */ /* 0x000fda0003f06270 */
[----:B------:R-:W-:Y:S05]  /*e8e0*/  @P0 EXIT ;  /* 0x000000000000094d */ /* 0x000fea0003800000 */
[----:B------:R-:W-:-:S04]  /*e8f0*/  LEA.HI R0, R0, R0, RZ, 0x1 ;  /* 0x0000000000007211 */ /* 0x000fc800078f08ff */
[----:B------:R-:W-:-:S05]  /*e900*/  LOP3.LUT R0, R0, 0xfffffffe, RZ, 0xc0, !PT ;  /* 0xfffffffe00007812 */ /* 0x000fca00078ec0ff */
[----:B------:R-:W-:-:S05]  /*e910*/  IMAD.WIDE R2, R0, 0x4, R2 ;  /* 0x0000000400027825 */ /* 0x000fca00078e0202 */
[----:B------:R-:W-:Y:S01]  /*e920*/  ST.E.64 [R2.64], R126 ;  /* 0x0000007e02007985 */ /* 0x000fe2000c101b12 */
[----:B------:R-:W-:Y:S05]  /*e930*/  EXIT ;  /* 0x000000000000794d */ /* 0x000fea0003800000 */
.L_x_113:
        /* <DEDUP_REMOVED lines=26> */
[----:B------:R-:W-:-:S04]  /*eae0*/  IMAD.WIDE.U32 R2, R7, c[0x0][0x4d8], R2 ;  /* 0x0001360007027a25 */ /* 0x000fc800078e0002 */
[----:B------:R-:W-:Y:S02]  /*eaf0*/  IMAD R6, R6, c[0x0][0x4d8], RZ ;  /* 0x0001360006067a24 */ /* 0x000fe400078e02ff */
[----:B--2---:R-:W-:Y:S02]  /*eb00*/  IMAD R4, R4, c[0x0][0x550], R9 ;  /* 0x0001540004047a24 */ /* 0x004fe400078e0209 */
[----:B------:R-:W-:Y:S01]  /*eb10*/  IMAD R5, R7, c[0x0][0x4dc], R6 ;  /* 0x0001370007057a24 */ /* 0x000fe200078e0206 */
[----:B------:R-:W-:Y:S02]  /*eb20*/  IADD3 R7, -R0, RZ, RZ ;  /* 0x000000ff00077210 */ /* 0x000fe40007ffe1ff */
[----:B------:R-:W-:Y:S01]  /*eb30*/  SHF.R.S32.HI R6, RZ, 0x1f, R4 ;  /* 0x0000001fff067819 */ /* 0x000fe20000011404 */
[----:B------:R-:W-:Y:S02]  /*eb40*/  IMAD.IADD R3, R5, 0x1, R3 ;  /* 0x0000000105037824 */ /* 0x000fe400078e0203 */
[----:B------:R-:W-:Y:S01]  /*eb50*/  IMAD R5, R7, c[0x0][0x4e8], R8 ;  /* 0x00013a0007057a24 */ /* 0x000fe200078e0208 */
[----:B------:R-:W-:Y:S01]  /*eb60*/  SHF.R.S32.HI R7, RZ, 0x1f, R0 ;  /* 0x0000001fff077819 */ /* 0x000fe20000011400 */
[----:B------:R-:W-:-:S02]  /*eb70*/  IMAD R6, R6, c[0x0][0x4e0], RZ ;  /* 0x0001380006067a24 */ /* 0x000fc400078e02ff */
        /* <DEDUP_REMOVED lines=14> */
.L_x_120:
        /* <DEDUP_REMOVED lines=10> */
.L_x_1341:


//--------------------- .text._ZN7cutlass13device_kernelIN5flash19enable_sm80_to_sm89INS1_16FlashAttnFwdSm80INS1_25CollectiveMainloopFwdSm80ILi8ELi1ELb1EN4cute5tupleIJNS5_1CILi128EEENS7_ILi112EEES8_EEELi128ENS_6half_tEfNS_4arch4Sm80ELb0ELb0ELb1ELb1ELb0ELb0ELb1ELb1EEENS1_21CollectiveEpilogueFwdINS6_IJS8_S8_S9_EEENS6_IJNS7_ILi1EEESH_SH_EEESB_SD_Li256ELb1ELb1ELb1ELb0EEENS1_36VarlenDynamicPersistentTileSchedulerILi128ELi112ELi256ELi256ELb1ELb1ELb0ELb0ELb1ELb1EEEEEEEEEvNT_6ParamsE --------------------------
	.section	.text._ZN7cutlass13device_kernelIN5flash19enable_sm80_to_sm89INS1_16FlashAttnFwdSm80INS1_25CollectiveMainloopFwdSm80ILi8ELi1ELb1EN4cute5tupleIJNS5_1CILi128EEENS7_ILi112EEES8_EEELi128ENS_6half_tEfNS_4arch4Sm80ELb0ELb0ELb1ELb1ELb0ELb0ELb1ELb1EEENS1_21CollectiveEpilogueFwdINS6_IJS8_S8_S9_EEENS6_IJNS7_ILi1EEESH_SH_EEESB_SD_Li256ELb1ELb1ELb1ELb0EEENS1_36VarlenDynamicPersistentTileSchedulerILi128ELi112ELi256ELi256ELb1ELb1ELb0ELb0ELb1ELb1EEEEEEEEEvNT_6ParamsE,"ax",@progbits
	.sectioninfo	@"SHI_REGISTERS=255"
	.align	128
.text._ZN7cutlass13device_kernelIN5flash19enable_sm80_to_sm89INS1_16FlashAttnFwdSm80INS1_25CollectiveMainloopFwdSm80ILi8ELi1ELb1EN4cute5tupleIJNS5_1CILi128EEENS7_ILi112EEES8_EEELi128ENS_6half_tEfNS_4arch4Sm80ELb0ELb0ELb1ELb1ELb0ELb0ELb1ELb1EEENS1_21CollectiveEpilogueFwdINS6_IJS8_S8_S9_EEENS6_IJNS7_ILi1EEESH_SH_EEESB_SD_Li256ELb1ELb1ELb1ELb0EEENS1_36VarlenDynamicPersistentTileSchedulerILi128ELi112ELi256ELi256ELb1ELb1ELb0ELb0ELb1ELb1EEEEEEEEEvNT_6ParamsE:
        .type           _ZN7cutlass13device_kernelIN5flash19enable_sm80_to_sm89INS1_16FlashAttnFwdSm80INS1_25CollectiveMainloopFwdSm80ILi8ELi1ELb1EN4cute5tupleIJNS5_1CILi128EEENS7_ILi112EEES8_EEELi128ENS_6half_tEfNS_4arch4Sm80ELb0ELb0ELb1ELb1ELb0ELb0ELb1ELb1EEENS1_21CollectiveEpilogueFwdINS6_IJS8_S8_S9_EEENS6_IJNS7_ILi1EEESH_SH_EEESB_SD_Li256ELb1ELb1ELb1ELb0EEENS1_36VarlenDynamicPersistentTileSchedulerILi128ELi112ELi256ELi256ELb1ELb1ELb0ELb0ELb1ELb1EEEEEEEEEvNT_6ParamsE,@function
        .size           _ZN7cutlass13device_kernelIN5flash19enable_sm80_to_sm89INS1_16FlashAttnFwdSm80INS1_25CollectiveMainloopFwdSm80ILi8ELi1ELb1EN4cute5tupleIJNS5_1CILi128EEENS7_ILi112EEES8_EEELi128ENS_6half_tEfNS_4arch4Sm80ELb0ELb0ELb1ELb1ELb0ELb0ELb1ELb1EEENS1_21CollectiveEpilogueFwdINS6_IJS8_S8_S9_EEENS6_IJNS7_ILi1EEESH_SH_EEESB_SD_Li256ELb1ELb1ELb1ELb0EEENS1_36VarlenDynamicPersistentTileSchedulerILi128ELi112ELi256ELi256ELb1ELb1ELb0ELb0ELb1ELb1EEEEEEEEEvNT_6ParamsE,(.L_x_1342 - _ZN7cutlass13device_kernelIN5flash19enable_sm80_to_sm89INS1_16FlashAttnFwdSm80INS1_25CollectiveMainloopFwdSm80ILi8ELi1ELb1EN4cute5tupleIJNS5_1CILi128EEENS7_ILi112EEES8_EEELi128ENS_6half_tEfNS_4arch4Sm80ELb0ELb0ELb1ELb1ELb0ELb0ELb1ELb1EEENS1_21CollectiveEpilogueFwdINS6_IJS8_S8_S9_EEENS6_IJNS7_ILi1EEESH_SH_EEESB_SD_Li256ELb1ELb1ELb1ELb0EEENS1_36VarlenDynamicPersistentTileSchedulerILi128ELi112ELi256ELi256ELb1ELb1ELb0ELb0ELb1ELb1EEEEEEEEEvNT_6ParamsE)
        .other          _ZN7cutlass13device_kernelIN5flash19enable_sm80_to_sm89INS1_16FlashAttnFwdSm80INS1_25CollectiveMainloopFwdSm80ILi8ELi1ELb1EN4cute5tupleIJNS5_1CILi128EEENS7_ILi112EEES8_EEELi128ENS_6half_tEfNS_4arch4Sm80ELb0ELb0ELb1ELb1ELb0ELb0ELb1ELb1EEENS1_21CollectiveEpilogueFwdINS6_IJS8_S8_S9_EEENS6_IJNS7_ILi1EEESH_SH_EEESB_SD_Li256ELb1ELb1ELb1ELb0EEENS1_36VarlenDynamicPersistentTileSchedulerILi128ELi112ELi256ELi256ELb1ELb1ELb0ELb0ELb1ELb1EEEEEEEEEvNT_6ParamsE,@"STO_CUDA_ENTRY STV_DEFAULT"
_ZN7cutlass13device_kernelIN5flash19enable_sm80_to_sm89INS1_16FlashAttnFwdSm80INS1_25CollectiveMainloopFwdSm80ILi8ELi1ELb1EN4cute5tupleIJNS5_1CILi128EEENS7_ILi112EEES8_EEELi128ENS_6half_tEfNS_4arch4Sm80ELb0ELb0ELb1ELb1ELb0ELb0ELb1ELb1EEENS1_21CollectiveEpilogueFwdINS6_IJS8_S8_S9_EEENS6_IJNS7_ILi1EEESH_SH_EEESB_SD_Li256ELb1ELb1ELb1ELb0EEENS1_36VarlenDynamicPersistentTileSchedulerILi128ELi112ELi256ELi256ELb1ELb1ELb0ELb0ELb1ELb1EEEEEEEEEvNT_6ParamsE:
[----:B------:R-:W-:-:S03]  /*0000*/  MOV R1, c[0x0][0x28] ;  /* 0x00000a0000017a02 */ /* 0x000fc60000000f00 */
[----:B------:R-:W1:Y:S01]  /*0010*/  S2R R2, SR_TID.X ;  /* 0x0000000000027919 */ /* 0x000e620000002100 */
[----:B------:R-:W-:Y:S01]  /*0020*/  IADD3 R1, R1, -0x88, RZ ;  /* 0xffffff7801017810 */ /* 0x000fe20007ffe0ff */
[----:B------:R-:W-:Y:S01]  /*0030*/  ULDC.64 UR6, c[0x0][0x118] ;  /* 0x0000460000067ab9 */ /* 0x000fe20000000a00 */
[----:B-1----:R-:W-:-:S05]  /*0040*/  SHF.R.U32.HI R0, RZ, 0x5, R2 ;  /* 0x00000005ff007819 */ /* 0x002fca0000011602 */
[----:B------:R-:W1:Y:S02]  /*0050*/  SHFL.IDX PT, R3, R0, RZ, 0x1f ;  /* 0x00001fff00037589 */ /* 0x000e6400000e0000 */
[----:B-1----:R-:W-:Y:S02]  /*0060*/  ISETP.NE.AND P0, PT, R3, RZ, PT ;  /* 0x000000ff0300720c */ /* 0x002fe40003f05270 */
[----:B------:R-:W-:Y:S11]  /*0070*/  STL [R1+0x78], R3 ;  /* 0x0000780301007387 */ /* 0x000ff60000100800 */
[----:B------:R-:W-:Y:S06]  /*0080*/  @P0 BAR.SYNC.DEFER_BLOCKING 0x5, 0x100 ;  /* 0x0144000000000b1d */ /* 0x000fec0000010000 */
[----:B------:R-:W1:Y:S04]  /*0090*/  @P0 LDS.128 R4, [0xf100] ;  /* 0x00f10000ff040984 */ /* 0x000e680000000c00 */
[----:B-1----:R1:W-:Y:S04]  /*00a0*/  @P0 STL.64 [R1+0x28], R4 ;  /* 0x0000280401000387 */ /* 0x0023e80000100a00 */
[----:B------:R1:W-:Y:S04]  /*00b0*/  @P0 STL.64 [R1+0x30], R6 ;  /* 0x0000300601000387 */ /* 0x0003e80000100a00 */
[----:B------:R-:W-:Y:S06]  /*00c0*/  @P0 BAR.ARV 0x4, 0x100 ;  /* 0x0104000000000b1d */ /* 0x000fec0000002000 */
[----:B------:R-:W-:Y:S05]  /*00d0*/  @P0 BRA `(.L_x_121) ;  /* 0x00000b1000000947 */ /* 0x000fea0003800000 */
[----:B------:R-:W-:Y:S01]  /*00e0*/  LOP3.LUT R14, R2, 0x1f, RZ, 0xc0, !PT ;  /* 0x0000001f020e7812 */ /* 0x000fe200078ec0ff */
[----:B------:R-:W-:Y:S01]  /*00f0*/  CS2R R8, SRZ ;  /* 0x0000000000087805 */ /* 0x000fe2000001ff00 */
[----:B-1----:R-:W-:-:S02]  /*0100*/  IMAD.MOV.U32 R7, RZ, RZ, RZ ;  /* 0x000000ffff077224 */ /* 0x002fc400078e00ff */
[----:B------:R-:W-:-:S04]  /*0110*/  ISETP.NE.AND P6, PT, R14, 0x1f, PT ;  /* 0x0000001f0e00780c */ /* 0x000fc80003fc5270 */
[----:B------:R-:W-:-:S13]  /*0120*/  ISETP.GE.OR P0, PT, R14, c[0x0][0x53c], !P6 ;  /* 0x00014f000e007a0c */ /* 0x000fda0007706670 */
[----:B------:R-:W-:Y:S02]  /*0130*/  @!P0 IMAD.MOV.U32 R4, RZ, RZ, 0x4 ;  /* 0x00000004ff048424 */ /* 0x000fe400078e00ff */
[----:B------:R-:W-:Y:S02]  /*0140*/  @!P0 IMAD.MOV.U32 R2, RZ, RZ, 0x4 ;  /* 0x00000004ff028424 */ /* 0x000fe400078e00ff */
[----:B------:R-:W-:-:S04]  /*0150*/  @!P0 IMAD.WIDE.U32 R4, R14, R4, c[0x0][0x580] ;  /* 0x000160000e048625 */ /* 0x000fc800078e0004 */
[C---:B------:R-:W-:Y:S01]  /*0160*/  @!P0 IMAD.WIDE.U32 R2, R14.reuse, R2, c[0x0][0x578] ;  /* 0x00015e000e028625 */ /* 0x040fe200078e0002 */
[----:B------:R-:W2:Y:S04]  /*0170*/  @!P0 LDG.E R8, [R4.64] ;  /* 0x0000000604088981 */ /* 0x000ea8000c1e1900 */
[----:B------:R-:W2:Y:S01]  /*0180*/  @!P0 LDG.E R7, [R2.64] ;  /* 0x0000000602078981 */ /* 0x000ea2000c1e1900 */
[C---:B------:R-:W-:Y:S01]  /*0190*/  ISETP.NE.AND P5, PT, R14.reuse, RZ, PT ;  /* 0x000000ff0e00720c */ /* 0x040fe20003fa5270 */
[----:B------:R-:W1:Y:S01]  /*01a0*/  S2UR UR4, SR_CTAID.X ;  /* 0x00000000000479c3 */ /* 0x000e620000002500 */
[C---:B------:R-:W-:Y:S02]  /*01b0*/  ISETP.GE.U32.AND P4, PT, R14.reuse, 0x2, PT ;  /* 0x000000020e00780c */ /* 0x040fe40003f86070 */
[----:B------:R-:W-:-:S02]  /*01c0*/  ISETP.GE.U32.AND P3, PT, R14, 0x4, PT ;  /* 0x000000040e00780c */ /* 0x000fc40003f66070 */
[C---:B------:R-:W-:Y:S02]  /*01d0*/  ISETP.GE.U32.AND P2, PT, R14.reuse, 0x8, PT ;  /* 0x000000080e00780c */ /* 0x040fe40003f46070 */
[----:B------:R-:W-:Y:S01]  /*01e0*/  ISETP.GE.U32.AND P1, PT, R14, 0x10, PT ;  /* 0x000000100e00780c */ /* 0x000fe20003f26070 */
[----:B--2---:R-:W-:-:S05]  /*01f0*/  IMAD R4, R8, R7, RZ ;  /* 0x0000000708047224 */ /* 0x004fca00078e02ff */
[----:B------:R-:W2:Y:S02]  /*0200*/  SHFL.UP PT, R0, R4, 0x1, RZ ;  /* 0x0420000004007989 */ /* 0x000ea400000e00ff */
[----:B--2---:R-:W-:-:S05]  /*0210*/  SEL R0, R0, RZ, P5 ;  /* 0x000000ff00007207 */ /* 0x004fca0002800000 */
[----:B------:R-:W-:-:S05]  /*0220*/  IMAD.IADD R4, R4, 0x1, R0 ;  /* 0x0000000104047824 */ /* 0x000fca00078e0200 */
        /* <DEDUP_REMOVED lines=12> */
[----:B------:R-:W2:Y:S02]  /*02f0*/  SHFL.IDX PT, R6, R4, 0x1f, 0x1f ;  /* 0x03e01f0004067f89 */ /* 0x000ea400000e0000 */
[----:B--2---:R-:W-:-:S04]  /*0300*/  IMAD R6, R6, c[0x0][0x538], RZ ;  /* 0x00014e0006067a24 */ /* 0x004fc800078e02ff */
[----:B------:R-:W-:Y:S01]  /*0310*/  IMAD.MOV.U32 R0, RZ, RZ, R6 ;  /* 0x000000ffff007224 */ /* 0x000fe200078e0006 */
[----:B-1----:R-:W-:-:S13]  /*0320*/  ISETP.GT.AND P0, PT, R6, UR4, PT ;  /* 0x0000000406007c0c */ /* 0x002fda000bf04270 */
[----:B------:R-:W-:Y:S05]  /*0330*/  @P0 BRA `(.L_x_122) ;  /* 0x0000027000000947 */ /* 0x000fea0003800000 */
[----:B------:R-:W-:Y:S02]  /*0340*/  MOV R6, R0 ;  /* 0x0000000000067202 */ /* 0x000fe40000000f00 */
[----:B------:R-:W-:-:S04]  /*0350*/  MOV R9, RZ ;  /* 0x000000ff00097202 */ /* 0x000fc80000000f00 */
.L_x_126:
[----:B------:R-:W-:-:S04]  /*0360*/  IADD3 R0, R9, 0x1f, RZ ;  /* 0x0000001f09007810 */ /* 0x000fc80007ffe0ff */
[----:B------:R-:W-:-:S13]  /*0370*/  ISETP.GE.AND P0, PT, R0, c[0x0][0x53c], PT ;  /* 0x00014f0000007a0c */ /* 0x000fda0003f06270 */
[----:B------:R-:W-:Y:S05]  /*0380*/  @P0 BRA `(.L_x_123) ;  /* 0x0000078000000947 */ /* 0x000fea0003800000 */
[----:B------:R-:W-:Y:S01]  /*0390*/  MOV R9, R0 ;  /* 0x0000000000097202 */ /* 0x000fe20000000f00 */
[----:B------:R-:W-:Y:S01]  /*03a0*/  IMAD.MOV.U32 R7, RZ, RZ, RZ ;  /* 0x000000ffff077224 */ /* 0x000fe200078e00ff */
[----:B------:R-:W-:Y:S02]  /*03b0*/  MOV R8, RZ ;  /* 0x000000ff00087202 */ /* 0x000fe40000000f00 */
[----:B------:R-:W-:-:S04]  /*03c0*/  IADD3 R0, R14, R9, RZ ;  /* 0x000000090e007210 */ /* 0x000fc80007ffe0ff */
[----:B------:R-:W-:-:S13]  /*03d0*/  ISETP.GE.OR P0, PT, R0, c[0x0][0x53c], !P6 ;  /* 0x00014f0000007a0c */ /* 0x000fda0007706670 */
[----:B------:R-:W-:Y:S01]  /*03e0*/  @!P0 MOV R2, 0x4 ;  /* 0x0000000400028802 */ /* 0x000fe20000000f00 */
[----:B------:R-:W-:-:S04]  /*03f0*/  @!P0 IMAD.MOV.U32 R3, RZ, RZ, 0x4 ;  /* 0x00000004ff038424 */ /* 0x000fc800078e00ff */
[----:B------:R-:W-:-:S04]  /*0400*/  @!P0 IMAD.WIDE R4, R0, R2, c[0x0][0x580] ;  /* 0x0001600000048625 */ /* 0x000fc800078e0202 */
[----:B------:R-:W-:Y:S01]  /*0410*/  @!P0 IMAD.WIDE R2, R0, R3, c[0x0][0x578] ;  /* 0x00015e0000028625 */ /* 0x000fe200078e0203 */
[----:B------:R-:W2:Y:S04]  /*0420*/  @!P0 LDG.E R8, [R4.64] ;  /* 0x0000000604088981 */ /* 0x000ea8000c1e1900 */
[----:B------:R-:W2:Y:S02]  /*0430*/  @!P0 LDG.E R7, [R2.64] ;  /* 0x0000000602078981 */ /* 0x000ea4000c1e1900 */
[----:B--2---:R-:W-:Y:S01]  /*0440*/  IMAD R5, R8, R7, RZ ;  /* 0x0000000708057224 */ /* 0x004fe200078e02ff */
[----:B------:R-:W-:Y:S05]  /*0450*/  BRA.DIV ~URZ, `(.L_x_124) ;  /* 0x0000d8b27f007947 */ /* 0x000fea000b800000 */
[----:B------:R1:W2:Y:S02]  /*0460*/  SHFL.UP PT, R0, R5, 0x1, RZ ;  /* 0x0420000005007989 */ /* 0x0002a400000e00ff */
.L_x_204:
[----:B--2---:R-:W-:-:S04]  /*0470*/  SEL R0, R0, RZ, P5 ;  /* 0x000000ff00007207 */ /* 0x004fc80002800000 */
[----:B-1----:R-:W-:Y:S01]  /*0480*/  IADD3 R5, R5, R0, RZ ;  /* 0x0000000005057210 */ /* 0x002fe20007ffe0ff */
[----:B------:R-:W-:Y:S05]  /*0490*/  BRA.DIV ~URZ, `(.L_x_125) ;  /* 0x0000d8d27f007947 */ /* 0x000fea000b800000 */
[----:B------:R-:W1:Y:S02]  /*04a0*/  SHFL.UP PT, R0, R5, 0x2, RZ ;  /* 0x0440000005007989 */ /* 0x000e6400000e00ff */
[----:B-1----:R-:W-:-:S05]  /*04b0*/  SEL R0, R0, RZ, P4 ;  /* 0x000000ff00007207 */ /* 0x002fca0002000000 */
[----:B------:R-:W-:-:S05]  /*04c0*/  IMAD.IADD R0, R5, 0x1, R0 ;  /* 0x0000000105007824 */ /* 0x000fca00078e0200 */
        /* <DEDUP_REMOVED lines=9> */
[----:B------:R1:W2:Y:S02]  /*0560*/  SHFL.IDX PT, R0, R4, 0x1f, 0x1f ;  /* 0x03e01f0004007f89 */ /* 0x0002a400000e0000 */
.L_x_205:
[----:B--2---:R-:W-:-:S05]  /*0570*/  IMAD R0, R0, c[0x0][0x538], RZ ;  /* 0x00014e0000007a24 */ /* 0x004fca00078e02ff */
[----:B------:R-:W-:-:S04]  /*0580*/  IADD3 R6, R0, R6, RZ ;  /* 0x0000000600067210 */ /* 0x000fc80007ffe0ff */
[----:B------:R-:W-:-:S13]  /*0590*/  ISETP.GT.AND P0, PT, R6, UR4, PT ;  /* 0x0000000406007c0c */ /* 0x000fda000bf04270 */
[----:B-1----:R-:W-:Y:S05]  /*05a0*/  @!P0 BRA `(.L_x_126) ;  /* 0xfffffdb000008947 */ /* 0x002fea000383ffff */
.L_x_122:
[----:B------:R-:W-:-:S05]  /*05b0*/  IADD3 R12, -R0, R6, RZ ;  /* 0x00000006000c7210 */ /* 0x000fca0007ffe1ff */
[----:B------:R-:W-:-:S05]  /*05c0*/  IMAD R0, R4, c[0x0][0x538], R12 ;  /* 0x00014e0004007a24 */ /* 0x000fca00078e020c */
[----:B------:R-:W-:Y:S01]  /*05d0*/  ISETP.GT.AND P0, PT, R0, UR4, PT ;  /* 0x0000000400007c0c */ /* 0x000fe2000bf04270 */
[----:B------:R-:W-:-:S12]  /*05e0*/  BRA.DIV ~URZ, `(.L_x_127) ;  /* 0x0000d9327f007947 */ /* 0x000fd8000b800000 */
[----:B------:R-:W-:-:S04]  /*05f0*/  VOTE.ANY R6, PT, !P0 ;  /* 0x0000000000067806 */ /* 0x000fc800040e0100 */
.L_x_206:
[----:B------:R1:W2:Y:S01]  /*0600*/  POPC R13, R6 ;  /* 0x00000006000d7309 */ /* 0x0002a20000000000 */
[----:B------:R-:W-:Y:S05]  /*0610*/  BRA.DIV ~URZ, `(.L_x_128) ;  /* 0x0000d9527f007947 */ /* 0x000fea000b800000 */
[----:B--2---:R-:W2:Y:S04]  /*0620*/  SHFL.IDX PT, R11, R8, R13, 0x1f ;  /* 0x00001f0d080b7589 */ /* 0x004ea800000e0000 */
[----:B------:R3:W4:Y:S02]  /*0630*/  SHFL.IDX PT, R10, R7, R13, 0x1f ;  /* 0x00001f0d070a7589 */ /* 0x00072400000e0000 */
[----:B---3--:R-:W-:Y:S02]  /*0640*/  MOV R7, RZ ;  /* 0x000000ff00077202 */ /* 0x008fe40000000f00 */
.L_x_207:
[----:B--2-4-:R-:W-:Y:S01]  /*0650*/  ISETP.NE.AND P0, PT, R6, RZ, PT ;  /* 0x000000ff0600720c */ /* 0x014fe20003f05270 */
[----:B------:R-:W-:-:S12]  /*0660*/  BSSY B0, `(.L_x_129) ;  /* 0x0000005000007945 */ /* 0x000fd80003800000 */
[----:B------:R-:W-:Y:S05]  /*0670*/  @!P0 BRA `(.L_x_130) ;  /* 0x0000003000008947 */ /* 0x000fea0003800000 */
[----:B------:R-:W-:Y:S01]  /*0680*/  IADD3 R3, R13, -0x1, RZ ;  /* 0xffffffff0d037810 */ /* 0x000fe20007ffe0ff */
[----:B------:R-:W-:Y:S05]  /*0690*/  BRA.DIV ~URZ, `(.L_x_131) ;  /* 0x0000d9b27f007947 */ /* 0x000fea000b800000 */
[----:B------:R2:W3:Y:S02]  /*06a0*/  SHFL.IDX PT, R7, R4, R3, 0x1f ;  /* 0x00001f0304077589 */ /* 0x0004e400000e0000 */
.L_x_130:
[----:B------:R-:W-:Y:S05]  /*06b0*/  BSYNC B0 ;  /* 0x0000000000007941 */ /* 0x000fea0003800000 */
.L_x_129:
[----:B------:R-:W-:Y:S01]  /*06c0*/  IABS R0, R11 ;  /* 0x0000000b00007213 */ /* 0x000fe20000000000 */
[----:B--23--:R-:W-:-:S04]  /*06d0*/  IMAD R4, R7, c[0x0][0x538], R12 ;  /* 0x00014e0007047a24 */ /* 0x00cfc800078e020c */
[----:B------:R-:W-:Y:S01]  /*06e0*/  IMAD.MOV.U32 R5, RZ, RZ, R0 ;  /* 0x000000ffff057224 */ /* 0x000fe200078e0000 */
[----:B------:R-:W-:Y:S01]  /*06f0*/  IABS R0, R10 ;  /* 0x0000000a00007213 */ /* 0x000fe20000000000 */
[----:B------:R2:W-:Y:S01]  /*0700*/  STL [R1+0x28], R4 ;  /* 0x0000280401007387 */ /* 0x0005e20000100800 */
[----:B------:R-:W-:Y:S01]  /*0710*/  IADD3 R12, -R4, UR4, RZ ;  /* 0x00000004040c7c10 */ /* 0x000fe2000fffe1ff */
[----:B------:R-:W3:Y:S02]  /*0720*/  I2F.RP R2, R5 ;  /* 0x0000000500027306 */ /* 0x000ee40000209400 */
[----:B------:R-:W-:Y:S01]  /*0730*/  IMAD.MOV.U32 R7, RZ, RZ, R0 ;  /* 0x000000ffff077224 */ /* 0x000fe200078e0000 */
[----:B-1----:R-:W-:Y:S02]  /*0740*/  IABS R6, R12 ;  /* 0x0000000c00067213 */ /* 0x002fe40000000000 */
[----:B------:R-:W-:-:S03]  /*0750*/  IABS R0, R11 ;  /* 0x0000000b00007213 */ /* 0x000fc60000000000 */
[----:B------:R-:W-:Y:S01]  /*0760*/  I2F.RP R8, R7 ;  /* 0x0000000700087306 */ /* 0x000fe20000209400 */
[----:B------:R-:W-:-:S07]  /*0770*/  IADD3 R0, RZ, -R0, RZ ;  /* 0x80000000ff007210 */ /* 0x000fce0007ffe0ff */
[----:B---3--:R-:W1:Y:S02]  /*0780*/  MUFU.RCP R2, R2 ;  /* 0x0000000200027308 */ /* 0x008e640000001000 */
[----:B-1----:R-:W-:-:S06]  /*0790*/  IADD3 R2, R2, 0xffffffe, RZ ;  /* 0x0ffffffe02027810 */ /* 0x002fcc0007ffe0ff */
[----:B------:R-:W1:Y:S02]  /*07a0*/  F2I.FTZ.U32.TRUNC.NTZ R3, R2 ;  /* 0x0000000200037305 */ /* 0x000e64000021f000 */
[----:B-1----:R-:W-:-:S04]  /*07b0*/  IMAD.MOV R2, RZ, RZ, -R3 ;  /* 0x000000ffff027224 */ /* 0x002fc800078e0a03 */
[----:B--2---:R-:W-:Y:S02]  /*07c0*/  IMAD R4, R2, R5, RZ ;  /* 0x0000000502047224 */ /* 0x004fe400078e02ff */
[----:B------:R-:W-:-:S04]  /*07d0*/  IMAD.MOV.U32 R2, RZ, RZ, RZ ;  /* 0x000000ffff027224 */ /* 0x000fc800078e00ff */
[----:B------:R-:W-:-:S04]  /*07e0*/  IMAD.HI.U32 R2, R3, R4, R2 ;  /* 0x0000000403027227 */ /* 0x000fc800078e0002 */
[----:B------:R-:W-:-:S04]  /*07f0*/  IMAD.MOV.U32 R3, RZ, RZ, R6 ;  /* 0x000000ffff037224 */ /* 0x000fc800078e0006 */
[----:B------:R-:W-:-:S04]  /*0800*/  IMAD.HI.U32 R2, R2, R3, RZ ;  /* 0x0000000302027227 */ /* 0x000fc800078e00ff */
[----:B------:R-:W-:Y:S02]  /*0810*/  IMAD R0, R2, R0, R3 ;  /* 0x0000000002007224 */ /* 0x000fe400078e0203 */
[----:B------:R-:W1:Y:S03]  /*0820*/  MUFU.RCP R3, R8 ;  /* 0x0000000800037308 */ /* 0x000e660000001000 */
[----:B------:R-:W-:Y:S02]  /*0830*/  ISETP.GT.U32.AND P1, PT, R5, R0, PT ;  /* 0x000000000500720c */ /* 0x000fe40003f24070 */
[----:B-1----:R-:W-:-:S11]  /*0840*/  IADD3 R3, R3, 0xffffffe, RZ ;  /* 0x0ffffffe03037810 */ /* 0x002fd60007ffe0ff */
[----:B------:R-:W-:Y:S01]  /*0850*/  @!P1 IMAD.IADD R0, R0, 0x1, -R5 ;  /* 0x0000000100009824 */ /* 0x000fe200078e0a05 */
[----:B------:R-:W-:Y:S02]  /*0860*/  @!P1 IADD3 R2, R2, 0x1, RZ ;  /* 0x0000000102029810 */ /* 0x000fe40007ffe0ff */
[----:B------:R-:W-:Y:S01]  /*0870*/  ISETP.NE.AND P1, PT, R11, RZ, PT ;  /* 0x000000ff0b00720c */ /* 0x000fe20003f25270 */
[----:B------:R-:W1:Y:S01]  /*0880*/  F2I.FTZ.U32.TRUNC.NTZ R3, R3 ;  /* 0x0000000300037305 */ /* 0x000e62000021f000 */
[----:B------:R-:W-:Y:S02]  /*0890*/  ISETP.GE.U32.AND P2, PT, R0, R5, PT ;  /* 0x000000050000720c */ /* 0x000fe40003f46070 */
[----:B------:R-:W-:-:S04]  /*08a0*/  LOP3.LUT R0, R12, R11, RZ, 0x3c, !PT ;  /* 0x0000000b0c007212 */ /* 0x000fc800078e3cff */
[----:B------:R-:W-:-:S07]  /*08b0*/  ISETP.GE.AND P0, PT, R0, RZ, PT ;  /* 0x000000ff0000720c */ /* 0x000fce0003f06270 */
[----:B------:R-:W-:Y:S02]  /*08c0*/  @P2 IADD3 R2, R2, 0x1, RZ ;  /* 0x0000000102022810 */ /* 0x000fe40007ffe0ff */
[----:B-1----:R-:W-:-:S03]  /*08d0*/  IADD3 R0, RZ, -R3, RZ ;  /* 0x80000003ff007210 */ /* 0x002fc60007ffe0ff */
[----:B------:R-:W-:Y:S02]  /*08e0*/  IMAD.MOV.U32 R4, RZ, RZ, R2 ;  /* 0x000000ffff047224 */ /* 0x000fe400078e0002 */
[----:B------:R-:W-:Y:S01]  /*08f0*/  IMAD.MOV.U32 R2, RZ, RZ, R0 ;  /* 0x000000ffff027224 */ /* 0x000fe200078e0000 */
[----:B------:R-:W-:Y:S01]  /*0900*/  IABS R0, R10 ;  /* 0x0000000a00007213 */ /* 0x000fe20000000000 */
[----:B------:R-:W-:Y:S01]  /*0910*/  @!P0 IMAD.MOV R4, RZ, RZ, -R4 ;  /* 0x000000ffff048224 */ /* 0x000fe200078e0a04 */
[----:B------:R-:W-:Y:S01]  /*0920*/  @!P1 LOP3.LUT R4, RZ, R11, RZ, 0x33, !PT ;  /* 0x0000000bff049212 */ /* 0x000fe200078e33ff */
[----:B------:R-:W-:Y:S01]  /*0930*/  IMAD R5, R2, R7, RZ ;  /* 0x0000000702057224 */ /* 0x000fe200078e02ff */
[----:B------:R-:W-:Y:S01]  /*0940*/  MOV R2, RZ ;  /* 0x000000ff00027202 */ /* 0x000fe20000000f00 */
[----:B------:R-:W-:Y:S01]  /*0950*/  IMAD.MOV R6, RZ, RZ, -R0 ;  /* 0x000000ffff067224 */ /* 0x000fe200078e0a00 */
[----:B------:R-:W-:-:S03]  /*0960*/  IABS R8, R4 ;  /* 0x0000000400087213 */ /* 0x000fc60000000000 */
[----:B------:R-:W-:-:S04]  /*0970*/  IMAD.HI.U32 R0, R3, R5, R2 ;  /* 0x0000000503007227 */ /* 0x000fc800078e0002 */
[----:B------:R-:W-:Y:S02]  /*0980*/  IMAD.MOV.U32 R2, RZ, RZ, R8 ;  /* 0x000000ffff027224 */ /* 0x000fe400078e0008 */
[----:B------:R-:W-:Y:S02]  /*0990*/  IMAD.MOV.U32 R3, RZ, RZ, R6 ;  /* 0x000000ffff037224 */ /* 0x000fe400078e0006 */
[----:B------:R-:W-:-:S04]  /*09a0*/  IMAD.HI.U32 R0, R0, R2, RZ ;  /* 0x0000000200007227 */ /* 0x000fc800078e00ff */
[----:B------:R-:W-:Y:S02]  /*09b0*/  IMAD R2, R0, R3, R2 ;  /* 0x0000000300027224 */ /* 0x000fe400078e0202 */
[----:B------:R-:W-:-:S03]  /*09c0*/  IMAD R3, R4, R11, RZ ;  /* 0x0000000b04037224 */ /* 0x000fc600078e02ff */
[----:B------:R-:W-:Y:S02]  /*09d0*/  ISETP.GT.U32.AND P1, PT, R7, R2, PT ;  /* 0x000000020700720c */ /* 0x000fe40003f24070 */
[----:B------:R-:W-:-:S11]  /*09e0*/  IADD3 R3, R12, -R3, RZ ;  /* 0x800000030c037210 */ /* 0x000fd60007ffe0ff */
[----:B------:R-:W-:Y:S01]  /*09f0*/  @!P1 IMAD.IADD R2, R2, 0x1, -R7 ;  /* 0x0000000102029824 */ /* 0x000fe200078e0a07 */
[----:B------:R-:W-:Y:S02]  /*0a00*/  @!P1 IADD3 R0, R0, 0x1, RZ ;  /* 0x0000000100009810 */ /* 0x000fe40007ffe0ff */
[----:B------:R-:W-:Y:S02]  /*0a10*/  ISETP.NE.AND P1, PT, R10, RZ, PT ;  /* 0x000000ff0a00720c */ /* 0x000fe40003f25270 */
[----:B------:R-:W-:Y:S02]  /*0a20*/  ISETP.GE.U32.AND P2, PT, R2, R7, PT ;  /* 0x000000070200720c */ /* 0x000fe40003f46070 */
[----:B------:R-:W-:-:S04]  /*0a30*/  LOP3.LUT R2, R4, R10, RZ, 0x3c, !PT ;  /* 0x0000000a04027212 */ /* 0x000fc800078e3cff */
[----:B------:R-:W-:-:S07]  /*0a40*/  ISETP.GE.AND P0, PT, R2, RZ, PT ;  /* 0x000000ff0200720c */ /* 0x000fce0003f06270 */
[----:B------:R-:W-:-:S06]  /*0a50*/  @P2 IADD3 R0, R0, 0x1, RZ ;  /* 0x0000000100002810 */ /* 0x000fcc0007ffe0ff */
[----:B------:R-:W-:Y:S02]  /*0a60*/  @!P0 IADD3 R0, -R0, RZ, RZ ;  /* 0x000000ff00008210 */ /* 0x000fe40007ffe1ff */
[----:B------:R-:W-:-:S05]  /*0a70*/  @!P1 LOP3.LUT R0, RZ, R10, RZ, 0x33, !PT ;  /* 0x0000000aff009212 */ /* 0x000fca00078e33ff */
[--C-:B------:R-:W-:Y:S02]  /*0a80*/  IMAD.MOV R2, RZ, RZ, -R0.reuse ;  /* 0x000000ffff027224 */ /* 0x100fe400078e0a00 */
[C---:B------:R-:W-:Y:S02]  /*0a90*/  IMAD R0, R10.reuse, 0x1000000, R0 ;  /* 0x010000000a007824 */ /* 0x040fe400078e0200 */
[----:B------:R-:W-:Y:S02]  /*0aa0*/  IMAD R2, R10, R2, R4 ;  /* 0x000000020a027224 */ /* 0x000fe400078e0204 */
[----:B------:R-:W-:Y:S02]  /*0ab0*/  IMAD.IADD R4, R13, 0x1, R9 ;  /* 0x000000010d047824 */ /* 0x000fe400078e0209 */
[----:B------:R-:W-:-:S03]  /*0ac0*/  IMAD R0, R2, 0x10000, R0 ;  /* 0x0001000002007824 */ /* 0x000fc600078e0200 */
[----:B------:R1:W-:Y:S04]  /*0ad0*/  STL [R1+0x34], R4 ;  /* 0x0000340401007387 */ /* 0x0003e80000100800 */
[----:B------:R1:W-:Y:S04]  /*0ae0*/  STL [R1+0x30], R0 ;  /* 0x0000300001007387 */ /* 0x0003e80000100800 */
[----:B------:R1:W-:Y:S01]  /*0af0*/  STL [R1+0x2c], R3 ;  /* 0x00002c0301007387 */ /* 0x0003e20000100800 */
[----:B------:R-:W-:Y:S05]  /*0b00*/  BRA `(.L_x_132) ;  /* 0x0000006000007947 */ /* 0x000fea0003800000 */
.L_x_123:
[----:B------:R-:W-:Y:S01]  /*0b10*/  MOV R0, UR4 ;  /* 0x0000000400007c02 */ /* 0x000fe20008000f00 */
[----:B------:R-:W-:Y:S04]  /*0b20*/  STL [R1+0x2c], RZ ;  /* 0x00002cff01007387 */ /* 0x000fe80000100800 */
[----:B------:R-:W-:Y:S04]  /*0b30*/  STL [R1+0x30], RZ ;  /* 0x000030ff01007387 */ /* 0x000fe80000100800 */
[----:B------:R1:W-:Y:S02]  /*0b40*/  STL [R1+0x28], R0 ;  /* 0x0000280001007387 */ /* 0x0003e40000100800 */
[----:B-1----:R-:W-:-:S05]  /*0b50*/  MOV R0, c[0x0][0x53c] ;  /* 0x00014f0000007a02 */ /* 0x002fca0000000f00 */
[----:B------:R1:W-:Y:S02]  /*0b60*/  STL [R1+0x34], R0 ;  /* 0x0000340001007387 */ /* 0x0003e40000100800 */
.L_x_132:
[----:B-1----:R-:W2:Y:S04]  /*0b70*/  LDL R4, [R1+0x28] ;  /* 0x0000280001047983 */ /* 0x002ea80000100800 */
[----:B------:R-:W2:Y:S04]  /*0b80*/  LDL R5, [R1+0x2c] ;  /* 0x00002c0001057983 */ /* 0x000ea80000100800 */
[----:B------:R-:W2:Y:S04]  /*0b90*/  LDL R6, [R1+0x30] ;  /* 0x0000300001067983 */ /* 0x000ea80000100800 */
[----:B------:R-:W2:Y:S01]  /*0ba0*/  LDL R7, [R1+0x34] ;  /* 0x0000340001077983 */ /* 0x000ea20000100800 */
[----:B------:R-:W-:Y:S01]  /*0bb0*/  ISETP.NE.AND P0, PT, R14, RZ, PT ;  /* 0x000000ff0e00720c */ /* 0x000fe20003f05270 */
[----:B------:R-:W-:-:S12]  /*0bc0*/  WARPSYNC 0xffffffff ;  /* 0xffffffff00007948 */ /* 0x000fd80003800000 */
[----:B--2---:R1:W-:Y:S04]  /*0bd0*/  @!P0 STS.128 [0xf100], R4 ;  /* 0x00f10004ff008388 */ /* 0x0043e80000000c00 */
[----:B------:R-:W-:Y:S06]  /*0be0*/  BAR.ARV 0x5, 0x100 ;  /* 0x0144000000007b1d */ /* 0x000fec0000002000 */
.L_x_121:
[----:B------:R-:W2:Y:S02]  /*0bf0*/  LDL R0, [R1+0x34] ;  /* 0x0000340001007983 */ /* 0x000ea40000100800 */
[----:B--2---:R-:W-:-:S13]  /*0c00*/  ISETP.GE.AND P0, PT, R0, c[0x0][0x53c], PT ;  /* 0x00014f0000007a0c */ /* 0x004fda0003f06270 */
[----:B------:R-:W-:Y:S05]  /*0c10*/  @P0 EXIT ;  /* 0x000000000000094d */ /* 0x000fea0003800000 */
[----:B------:R-:W2:Y:S02]  /*0c20*/  S2R R15, SR_TID.X ;  /* 0x00000000000f7919 */ /* 0x000ea40000002100 */
[----:B-12---:R-:W-:-:S04]  /*0c30*/  SHF.R.S32.HI R7, RZ, 0x1f, R15 ;  /* 0x0000001fff077819 */ /* 0x006fc8000001140f */
[CC--:B------:R-:W-:Y:S02]  /*0c40*/  LEA.HI R2, R7.reuse, R15.reuse, RZ, 0x4 ;  /* 0x0000000f07027211 */ /* 0x0c0fe400078f20ff */
[----:B------:R-:W-:Y:S02]  /*0c50*/  LEA.HI R14, R7, R15, RZ, 0x2 ;  /* 0x0000000f070e7211 */ /* 0x000fe400078f10ff */
[----:B------:R-:W-:Y:S02]  /*0c60*/  SHF.R.S32.HI R3, RZ, 0x4, R2 ;  /* 0x00000004ff037819 */ /* 0x000fe40000011402 */
[--C-:B------:R-:W-:Y:S02]  /*0c70*/  SHF.R.S32.HI R8, RZ, 0x2, R14.reuse ;  /* 0x00000002ff087819 */ /* 0x100fe4000001140e */
[----:B------:R-:W-:Y:S02]  /*0c80*/  LEA.HI R0, R2, R3, RZ, 0x1 ;  /* 0x0000000302007211 */ /* 0x000fe400078f08ff */
[----:B------:R-:W-:-:S02]  /*0c90*/  SHF.R.S32.HI R4, RZ, 0x1f, R14 ;  /* 0x0000001fff047819 */ /* 0x000fc4000001140e */
[----:B------:R-:W-:Y:S02]  /*0ca0*/  LOP3.LUT R0, R0, 0xfffffffe, RZ, 0xc0, !PT ;  /* 0xfffffffe00007812 */ /* 0x000fe400078ec0ff */
[----:B------:R-:W-:Y:S02]  /*0cb0*/  LEA.HI R10, R7, R15, RZ, 0x3 ;  /* 0x0000000f070a7211 */ /* 0x000fe400078f18ff */
[----:B------:R-:W-:Y:S01]  /*0cc0*/  LOP3.LUT R2, R2, 0xfffffff0, RZ, 0xc0, !PT ;  /* 0xfffffff002027812 */ /* 0x000fe200078ec0ff */
[----:B------:R-:W-:Y:S01]  /*0cd0*/  IMAD.IADD R12, R3, 0x1, -R0 ;  /* 0x00000001030c7824 */ /* 0x000fe200078e0a00 */
[----:B------:R-:W-:Y:S02]  /*0ce0*/  LEA.HI R0, R4, R8, RZ, 0x3 ;  /* 0x0000000804007211 */ /* 0x000fe400078f18ff */
[----:B------:R-:W-:Y:S01]  /*0cf0*/  SHF.R.S32.HI R5, RZ, 0x3, R10 ;  /* 0x00000003ff057819 */ /* 0x000fe2000001140a */
[----:B------:R-:W-:Y:S01]  /*0d00*/  IMAD.IADD R3, R15, 0x1, -R2 ;  /* 0x000000010f037824 */ /* 0x000fe200078e0a02 */
[----:B------:R-:W-:-:S02]  /*0d10*/  LOP3.LUT R4, R10, 0xfffffff8, RZ, 0xc0, !PT ;  /* 0xfffffff80a047812 */ /* 0x000fc400078ec0ff */
[----:B------:R-:W-:Y:S01]  /*0d20*/  LOP3.LUT R0, R0, 0xfffffff8, RZ, 0xc0, !PT ;  /* 0xfffffff800007812 */ /* 0x000fe200078ec0ff */
[----:B------:R-:W-:Y:S01]  /*0d30*/  IMAD.SHL.U32 R2, R5, 0x40, RZ ;  /* 0x0000004005027824 */ /* 0x000fe200078e00ff */
[----:B------:R-:W-:Y:S01]  /*0d40*/  LEA.HI R9, R7, R15, RZ, 0x5 ;  /* 0x0000000f07097211 */ /* 0x000fe200078f28ff */
[----:B------:R-:W-:Y:S01]  /*0d50*/  IMAD.IADD R5, R15, 0x1, -R4 ;  /* 0x000000010f057824 */ /* 0x000fe200078e0a04 */
[----:B------:R-:W-:Y:S01]  /*0d60*/  SHF.R.S32.HI R4, RZ, 0x1f, R3 ;  /* 0x0000001fff047819 */ /* 0x000fe20000011403 */
[----:B------:R-:W-:Y:S01]  /*0d70*/  IMAD.IADD R8, R8, 0x1, -R0 ;  /* 0x0000000108087824 */ /* 0x000fe200078e0a00 */
[----:B------:R-:W-:Y:S01]  /*0d80*/  LOP3.LUT R0, R2, 0x1c0, RZ, 0xc0, !PT ;  /* 0x000001c002007812 */ /* 0x000fe200078ec0ff */
[C---:B------:R-:W-:Y:S01]  /*0d90*/  IMAD.SHL.U32 R18, R5.reuse, 0x8, RZ ;  /* 0x0000000805127824 */ /* 0x040fe200078e00ff */
[----:B------:R-:W-:Y:S01]  /*0da0*/  LEA.HI R13, R4, R3, RZ, 0x3 ;  /* 0x00000003040d7211 */ /* 0x000fe200078f18ff */
[----:B------:R-:W-:Y:S01]  /*0db0*/  IMAD.SHL.U32 R4, R5, 0x40, RZ ;  /* 0x0000004005047824 */ /* 0x000fe200078e00ff */
[----:B------:R-:W-:-:S02]  /*0dc0*/  SHF.R.U32.HI R6, RZ, 0x3, R0 ;  /* 0x00000003ff067819 */ /* 0x000fc40000011600 */
[----:B------:R-:W-:Y:S01]  /*0dd0*/  LOP3.LUT R5, R0, 0x38, R18, 0xf8, !PT ;  /* 0x0000003800057812 */ /* 0x000fe200078ef812 */
[----:B------:R-:W-:Y:S01]  /*0de0*/  STL [R1+0x8], R18 ;  /* 0x0000081201007387 */ /* 0x000fe20000100800 */
[----:B------:R-:W-:Y:S02]  /*0df0*/  LOP3.LUT R2, R13, 0xfffffff8, RZ, 0xc0, !PT ;  /* 0xfffffff80d027812 */ /* 0x000fe400078ec0ff */
[----:B------:R-:W-:Y:S02]  /*0e00*/  LOP3.LUT R11, R5, R6, RZ, 0x3c, !PT ;  /* 0x00000006050b7212 */ /* 0x000fe400078e3cff */
[----:B------:R-:W-:Y:S01]  /*0e10*/  LOP3.LUT R0, R4, 0x1c0, RZ, 0xc0, !PT ;  /* 0x000001c004007812 */ /* 0x000fe200078ec0ff */
[----:B------:R-:W-:Y:S01]  /*0e20*/  IMAD.IADD R6, R3, 0x1, -R2 ;  /* 0x0000000103067824 */ /* 0x000fe200078e0a02 */
[----:B------:R-:W-:Y:S02]  /*0e30*/  LOP3.LUT R3, R9, 0xffffffe0, RZ, 0xc0, !PT ;  /* 0xffffffe009037812 */ /* 0x000fe400078ec0ff */
[----:B------:R-:W-:-:S02]  /*0e40*/  LOP3.LUT R4, R0, 0x8, R10, 0xf8, !PT ;  /* 0x0000000800047812 */ /* 0x000fc400078ef80a */
[----:B------:R-:W-:Y:S01]  /*0e50*/  SHF.R.U32.HI R2, RZ, 0x3, R0 ;  /* 0x00000003ff027819 */ /* 0x000fe20000011600 */
[----:B------:R-:W-:Y:S01]  /*0e60*/  IMAD.IADD R17, R15, 0x1, -R3 ;  /* 0x000000010f117824 */ /* 0x000fe200078e0a03 */
[--C-:B------:R-:W-:Y:S02]  /*0e70*/  SHF.R.S32.HI R204, RZ, 0x5, R9.reuse ;  /* 0x00000005ffcc7819 */ /* 0x100fe40000011409 */
[----:B------:R-:W-:Y:S02]  /*0e80*/  SHF.R.S32.HI R0, RZ, 0x1f, R9 ;  /* 0x0000001fff007819 */ /* 0x000fe40000011409 */
[----:B------:R-:W-:Y:S02]  /*0e90*/  LOP3.LUT R10, R4, R2, RZ, 0x3c, !PT ;  /* 0x00000002040a7212 */ /* 0x000fe400078e3cff */
[----:B------:R-:W-:Y:S02]  /*0ea0*/  LEA.HI R0, R0, R204, RZ, 0x3 ;  /* 0x000000cc00007211 */ /* 0x000fe400078f18ff */
[----:B------:R-:W-:-:S02]  /*0eb0*/  SHF.R.S32.HI R9, RZ, 0x1f, R17 ;  /* 0x0000001fff097819 */ /* 0x000fc40000011411 */
[----:B------:R-:W-:Y:S01]  /*0ec0*/  LOP3.LUT R2, R14, 0xfffffffc, RZ, 0xc0, !PT ;  /* 0xfffffffc0e027812 */ /* 0x000fe200078ec0ff */
[----:B------:R-:W-:Y:S01]  /*0ed0*/  IMAD.MOV.U32 R14, RZ, RZ, 0x20 ;  /* 0x00000020ff0e7424 */ /* 0x000fe200078e00ff */
[----:B------:R-:W-:Y:S02]  /*0ee0*/  LOP3.LUT R0, R0, 0xffffff8, RZ, 0xc0, !PT ;  /* 0x0ffffff800007812 */ /* 0x000fe400078ec0ff */
[----:B------:R-:W-:Y:S01]  /*0ef0*/  LEA.HI R9, R9, R17, RZ, 0x2 ;  /* 0x0000001109097211 */ /* 0x000fe200078f10ff */
[----:B------:R-:W-:Y:S01]  /*0f00*/  IMAD.IADD R5, R15, 0x1, -R2 ;  /* 0x000000010f057824 */ /* 0x000fe200078e0a02 */
[----:B------:R-:W-:Y:S01]  /*0f10*/  LOP3.LUT R4, R8, 0x1, RZ, 0xc0, !PT ;  /* 0x0000000108047812 */ /* 0x000fe200078ec0ff */
[----:B------:R-:W-:Y:S01]  /*0f20*/  IMAD.IADD R3, R204, 0x1, -R0 ;  /* 0x00000001cc037824 */ /* 0x000fe200078e0a00 */
[----:B------:R-:W-:Y:S02]  /*0f30*/  SHF.R.S32.HI R2, RZ, 0x2, R9 ;  /* 0x00000002ff027819 */ /* 0x000fe40000011409 */
[----:B------:R-:W-:-:S02]  /*0f40*/  LEA.HI R0, R5, R5, RZ, 0x1 ;  /* 0x0000000505007211 */ /* 0x000fc400078f08ff */
[----:B------:R-:W-:Y:S01]  /*0f50*/  LEA.HI R7, R7, R15, RZ, 0x6 ;  /* 0x0000000f07077211 */ /* 0x000fe200078f30ff */
[----:B------:R-:W-:Y:S01]  /*0f60*/  IMAD R16, R3, 0x10, R2 ;  /* 0x0000001003107824 */ /* 0x000fe200078e0202 */
[----:B------:R-:W-:Y:S01]  /*0f70*/  ISETP.NE.U32.AND P0, PT, R4, 0x1, PT ;  /* 0x000000010400780c */ /* 0x000fe20003f05070 */
[----:B------:R-:W-:Y:S01]  /*0f80*/  IMAD.SHL.U32 R2, R6, 0x40, RZ ;  /* 0x0000004006027824 */ /* 0x000fe200078e00ff */
[----:B------:R-:W-:Y:S01]  /*0f90*/  LOP3.LUT R3, R0, 0x1ffffffe, RZ, 0xc0, !PT ;  /* 0x1ffffffe00037812 */ /* 0x000fe200078ec0ff */
[C---:B------:R-:W-:Y:S01]  /*0fa0*/  IMAD.SHL.U32 R4, R8.reuse, 0x40, RZ ;  /* 0x0000004008047824 */ /* 0x040fe200078e00ff */
[----:B------:R-:W-:Y:S01]  /*0fb0*/  R2P PR, R8, 0x6 ;  /* 0x0000000608007804 */ /* 0x000fe20000000000 */
[----:B------:R-:W-:Y:S01]  /*0fc0*/  IMAD.SHL.U32 R7, R7, 0x8, RZ ;  /* 0x0000000807077824 */ /* 0x000fe200078e00ff */
[C---:B------:R-:W-:Y:S01]  /*0fd0*/  LOP3.LUT P4, RZ, R6.reuse, 0x2, RZ, 0xc0, !PT ;  /* 0x0000000206ff7812 */ /* 0x040fe2000788c0ff */
[----:B------:R-:W-:Y:S01]  /*0fe0*/  IMAD.IADD R8, R5, 0x1, -R3 ;  /* 0x0000000105087824 */ /* 0x000fe200078e0a03 */
[----:B------:R-:W-:Y:S01]  /*0ff0*/  LOP3.LUT P3, RZ, R6, 0x4, RZ, 0xc0, !PT ;  /* 0x0000000406ff7812 */ /* 0x000fe2000786c0ff */
[----:B------:R-:W-:Y:S01]  /*1000*/  IMAD.SHL.U32 R6, R12, 0x8, RZ ;  /* 0x000000080c067824 */ /* 0x000fe200078e00ff */
[----:B------:R-:W-:Y:S01]  /*1010*/  LOP3.LUT R2, R2, 0x1c0, RZ, 0xc0, !PT ;  /* 0x000001c002027812 */ /* 0x000fe200078ec0ff */
[----:B------:R-:W-:Y:S01]  /*1020*/  IMAD.MOV.U32 R15, RZ, RZ, 0x10 ;  /* 0x00000010ff0f7424 */ /* 0x000fe200078e00ff */
[----:B------:R-:W-:Y:S01]  /*1030*/  LOP3.LUT R3, R4, 0x1c0, RZ, 0xc0, !PT ;  /* 0x000001c004037812 */ /* 0x000fe200078ec0ff */
[----:B------:R-:W-:Y:S01]  /*1040*/  IMAD R0, R12, 0x200, R10 ;  /* 0x000002000c007824 */ /* 0x000fe200078e020a */
[----:B------:R-:W-:Y:S01]  /*1050*/  LOP3.LUT R11, R11, 0x7ffffe00, R7, 0xf8, !PT ;  /* 0x7ffffe000b0b7812 */ /* 0x000fe200078ef807 */
[----:B------:R-:W-:Y:S01]  /*1060*/  IMAD R7, R204, 0x200, R5 ;  /* 0x00000200cc077824 */ /* 0x000fe200078e0205 */
[----:B------:R-:W-:Y:S01]  /*1070*/  LOP3.LUT R6, R2, 0x8, R6, 0xf8, !PT ;  /* 0x0000000802067812 */ /* 0x000fe200078ef806 */
[----:B------:R-:W-:Y:S01]  /*1080*/  STL [R1+0x7c], R16 ;  /* 0x00007c1001007387 */ /* 0x000fe20000100800 */
[----:B------:R-:W-:Y:S01]  /*1090*/  SHF.R.U32.HI R5, RZ, 0x3, R2 ;  /* 0x00000003ff057819 */ /* 0x000fe20000011602 */
[----:B------:R-:W-:Y:S01]  /*10a0*/  IMAD.SHL.U32 R208, R11, 0x2, RZ ;  /* 0x000000020bd07824 */ /* 0x000fe200078e00ff */
[----:B------:R-:W-:-:S02]  /*10b0*/  LEA.HI R2, R3, R3, RZ, 0x1d ;  /* 0x0000000303027211 */ /* 0x000fc400078fe8ff */
[----:B------:R-:W-:Y:S02]  /*10c0*/  SEL R4, R15, 0xfffffff0, !P4 ;  /* 0xfffffff00f047807 */ /* 0x000fe40006000000 */
[----:B------:R-:W-:Y:S01]  /*10d0*/  SEL R3, R14, 0xffffffe0, !P3 ;  /* 0xffffffe00e037807 */ /* 0x000fe20005800000 */
[----:B------:R-:W-:Y:S01]  /*10e0*/  IMAD.U32 R7, R7, 0x2, R2 ;  /* 0x0000000207077824 */ /* 0x000fe200078e0002 */
[----:B------:R-:W-:Y:S01]  /*10f0*/  LOP3.LUT R5, R6, R5, RZ, 0x3c, !PT ;  /* 0x0000000506057212 */ /* 0x000fe200078e3cff */
[----:B------:R-:W-:Y:S01]  /*1100*/  IMAD.SHL.U32 R6, R13, 0x40, RZ ;  /* 0x000000400d067824 */ /* 0x000fe200078e00ff */
[----:B------:R-:W-:Y:S01]  /*1110*/  LOP3.LUT R2, R9, 0x7ffffffc, RZ, 0xc0, !PT ;  /* 0x7ffffffc09027812 */ /* 0x000fe200078ec0ff */
[----:B------:R-:W-:Y:S01]  /*1120*/  IMAD.IADD R4, R4, 0x1, R3 ;  /* 0x0000000104047824 */ /* 0x000fe200078e0203 */
[----:B------:R-:W-:Y:S01]  /*1130*/  LEA R12, R7, 0x80, 0x1 ;  /* 0x00000080070c7811 */ /* 0x000fe200078e08ff */
[----:B------:R-:W-:Y:S01]  /*1140*/  IMAD.MOV.U32 R9, RZ, RZ, 0x40 ;  /* 0x00000040ff097424 */ /* 0x000fe200078e00ff */
[----:B------:R-:W-:Y:S01]  /*1150*/  LOP3.LUT R3, R5, 0x7ffffe00, R6, 0xf8, !PT ;  /* 0x7ffffe0005037812 */ /* 0x000fe200078ef806 */
[----:B------:R-:W-:Y:S01]  /*1160*/  IMAD.IADD R2, R17, 0x1, -R2 ;  /* 0x0000000111027824 */ /* 0x000fe200078e0a02 */
[----:B------:R-:W-:-:S02]  /*1170*/  IADD3 R5, R18, 0x40, RZ ;  /* 0x0000004012057810 */ /* 0x000fc40007ffe0ff */
[----:B------:R-:W-:Y:S01]  /*1180*/  SEL R6, R14, 0xffffffe0, !P1 ;  /* 0xffffffe00e067807 */ /* 0x000fe20004800000 */
[----:B------:R-:W-:Y:S01]  /*1190*/  IMAD.SHL.U32 R7, R2, 0x2, RZ ;  /* 0x0000000202077824 */ /* 0x000fe200078e00ff */
[----:B------:R-:W-:Y:S01]  /*11a0*/  LEA R198, R3, 0x100, 0x1 ;  /* 0x0000010003c67811 */ /* 0x000fe200078e08ff */
[----:B------:R1:W-:Y:S01]  /*11b0*/  STL [R1+0x10], R5 ;  /* 0x0000100501007387 */ /* 0x0003e20000100800 */
[----:B------:R-:W-:Y:S01]  /*11c0*/  IMAD R2, R8, 0x8, R16 ;  /* 0x0000000808027824 */ /* 0x000fe200078e0210 */
[----:B------:R-:W-:Y:S01]  /*11d0*/  LEA R196, R0, 0x8100, 0x1 ;  /* 0x0000810000c47811 */ /* 0x000fe200078e08ff */
[----:B------:R-:W-:Y:S01]  /*11e0*/  IMAD.IADD R10, R12, 0x1, R6 ;  /* 0x000000010c0a7824 */ /* 0x000fe200078e0206 */
[----:B------:R2:W-:Y:S01]  /*11f0*/  STL [R1+0x48], R7 ;  /* 0x0000480701007387 */ /* 0x0005e20000100800 */
[----:B------:R-:W-:Y:S01]  /*1200*/  SEL R0, R9, 0xffffffc0, !P3 ;  /* 0xffffffc009007807 */ /* 0x000fe20005800000 */
[--C-:B------:R-:W-:Y:S02]  /*1210*/  IMAD R204, R204, 0x800, R198.reuse ;  /* 0x00000800cccc7824 */ /* 0x100fe400078e02c6 */
[----:B------:R-:W-:Y:S01]  /*1220*/  STL [R1+0x58], R12 ;  /* 0x0000580c01007387 */ /* 0x000fe20000100800 */
[----:B------:R-:W-:-:S02]  /*1230*/  IMAD R203, R4, 0x2, R198 ;  /* 0x0000000204cb7824 */ /* 0x000fc400078e02c6 */
[----:B------:R-:W-:Y:S01]  /*1240*/  IMAD.IADD R199, R198, 0x1, R0 ;  /* 0x00000001c6c77824 */ /* 0x000fe200078e0200 */
[----:B------:R3:W-:Y:S01]  /*1250*/  STL [R1+0x80], R2 ;  /* 0x0000800201007387 */ /* 0x0007e20000100800 */
[----:B------:R-:W-:-:S03]  /*1260*/  IMAD.IADD R207, R0, 0x1, R204 ;  /* 0x0000000100cf7824 */ /* 0x000fc600078e02cc */
[----:B------:R-:W-:Y:S01]  /*1270*/  STL [R1+0x64], R10 ;  /* 0x0000640a01007387 */ /* 0x000fe20000100800 */
[----:B-1----:R-:W-:Y:S02]  /*1280*/  SEL R5, R9, 0xffffffc0, !P2 ;  /* 0xffffffc009057807 */ /* 0x002fe40005000000 */
[----:B--2---:R-:W-:-:S03]  /*1290*/  IADD3 R7, R12, -0x10, RZ ;  /* 0xfffffff00c077810 */ /* 0x004fc60007ffe0ff */
[C---:B------:R-:W-:Y:S01]  /*12a0*/  IMAD.IADD R8, R12.reuse, 0x1, R5 ;  /* 0x000000010c087824 */ /* 0x040fe200078e0205 */
[----:B------:R-:W-:-:S04]  /*12b0*/  @P0 IADD3 R7, R12, 0x10, RZ ;  /* 0x000000100c070810 */ /* 0x000fc80007ffe0ff */
[----:B------:R1:W-:Y:S01]  /*12c0*/  STL [R1+0x74], R8 ;  /* 0x0000740801007387 */ /* 0x0003e20000100800 */
[--C-:B------:R-:W-:Y:S01]  /*12d0*/  IMAD.IADD R3, R6, 0x1, R7.reuse ;  /* 0x0000000106037824 */ /* 0x100fe200078e0207 */
[----:B---3--:R-:W-:Y:S01]  /*12e0*/  SEL R2, R14, 0xffffffe0, !P4 ;  /* 0xffffffe00e027807 */ /* 0x008fe20006000000 */
[----:B------:R-:W-:Y:S01]  /*12f0*/  IMAD.IADD R6, R5, 0x1, R7 ;  /* 0x0000000105067824 */ /* 0x000fe200078e0207 */
[----:B------:R2:W-:Y:S02]  /*1300*/  STL [R1+0x5c], R7 ;  /* 0x00005c0701007387 */ /* 0x0005e40000100800 */
[--C-:B------:R-:W-:Y:S01]  /*1310*/  IADD3 R201, R0, R198, R2.reuse ;  /* 0x000000c600c97210 */ /* 0x100fe20007ffe002 */
[----:B------:R-:W-:Y:S02]  /*1320*/  IMAD.IADD R200, R198, 0x1, R2 ;  /* 0x00000001c6c87824 */ /* 0x000fe400078e0202 */
[----:B------:R-:W-:Y:S02]  /*1330*/  IMAD.IADD R205, R2, 0x1, R204 ;  /* 0x0000000102cd7824 */ /* 0x000fe400078e02cc */
[----:B------:R-:W-:-:S02]  /*1340*/  IMAD.IADD R2, R3, 0x1, R5 ;  /* 0x0000000103027824 */ /* 0x000fc400078e0205 */
[----:B------:R-:W-:Y:S02]  /*1350*/  IMAD.IADD R206, R0, 0x1, R205 ;  /* 0x0000000100ce7824 */ /* 0x000fe400078e02cd */
[----:B-1----:R-:W-:-:S05]  /*1360*/  IMAD.IADD R8, R10, 0x1, R5 ;  /* 0x000000010a087824 */ /* 0x002fca00078e0205 */
[----:B------:R2:W-:Y:S04]  /*1370*/  STL [R1+0x70], R8 ;  /* 0x0000700801007387 */ /* 0x0005e80000100800 */
[----:B------:R2:W-:Y:S04]  /*1380*/  STL [R1+0x6c], R6 ;  /* 0x00006c0601007387 */ /* 0x0005e80000100800 */
[----:B------:R2:W-:Y:S04]  /*1390*/  STL [R1+0x60], R3 ;  /* 0x0000600301007387 */ /* 0x0005e80000100800 */
[----:B------:R2:W-:Y:S02]  /*13a0*/  STL [R1+0x68], R2 ;  /* 0x0000680201007387 */ /* 0x0005e40000100800 */
.L_x_203:
[----:B------:R-:W3:Y:S01]  /*13b0*/  LDL R0, [R1+0x34] ;  /* 0x0000340001007983 */ /* 0x000ee20000100800 */
[----:B------:R-:W-:Y:S01]  /*13c0*/  IMAD.MOV.U32 R14, RZ, RZ, 0x4 ;  /* 0x00000004ff0e7424 */ /* 0x000fe200078e00ff */
[----:B------:R-:W-:-:S02]  /*13d0*/  ISETP.NE.U32.AND P1, PT, RZ, c[0x0][0x370], PT ;  /* 0x0000dc00ff007a0c */ /* 0x000fc40003f25070 */
[----:B------:R-:W4:Y:S02]  /*13e0*/  LDL R10, [R1+0x30] ;  /* 0x00003000010a7983 */ /* 0x000f240000100800 */
[----:B------:R-:W-:Y:S01]  /*13f0*/  ISETP.NE.AND.EX P1, PT, RZ, c[0x0][0x374], PT, P1 ;  /* 0x0000dd00ff007a0c */ /* 0x000fe20003f25310 */
[----:B--23--:R-:W-:-:S05]  /*1400*/  IMAD.WIDE R2, R0, R14, c[0x0][0x588] ;  /* 0x0001620000027625 */ /* 0x00cfca00078e020e */
[----:B------:R-:W2:Y:S01]  /*1410*/  LDG.E R16, [R2.64] ;  /* 0x0000000602107981 */ /* 0x000ea2000c1e1900 */
[----:B------:R-:W-:Y:S01]  /*1420*/  ISETP.NE.U32.AND P4, PT, RZ, c[0x0][0x360], PT ;  /* 0x0000d800ff007a0c */ /* 0x000fe20003f85070 */
[----:B------:R-:W-:Y:S01]  /*1430*/  CS2R R8, SRZ ;  /* 0x0000000000087805 */ /* 0x000fe2000001ff00 */
[----:B------:R-:W-:Y:S02]  /*1440*/  ISETP.NE.U32.AND P6, PT, RZ, c[0x0][0x350], PT ;  /* 0x0000d400ff007a0c */ /* 0x000fe40003fc5070 */
[----:B------:R-:W-:Y:S02]  /*1450*/  ISETP.NE.AND.EX P4, PT, RZ, c[0x0][0x364], PT, P4 ;  /* 0x0000d900ff007a0c */ /* 0x000fe40003f85340 */
[----:B------:R-:W-:Y:S01]  /*1460*/  ISETP.NE.AND.EX P6, PT, RZ, c[0x0][0x354], PT, P6 ;  /* 0x0000d500ff007a0c */ /* 0x000fe20003fc5360 */
[----:B------:R-:W-:Y:S01]  /*1470*/  IMAD.MOV.U32 R11, RZ, RZ, RZ ;  /* 0x000000ffff0b7224 */ /* 0x000fe200078e00ff */
[----:B--2---:R-:W-:Y:S01]  /*1480*/  SHF.R.S32.HI R12, RZ, 0x1f, R16 ;  /* 0x0000001fff0c7819 */ /* 0x004fe20000011410 */
[----:B------:R1:W-:Y:S01]  /*1490*/  STL [R1+0x20], R16 ;  /* 0x0000201001007387 */ /* 0x0003e20000100800 */
[----:B------:R-:W-:-:S04]  /*14a0*/  @P1 LEA R2, P0, R16, c[0x0][0x370], 0x2 ;  /* 0x0000dc0010021a11 */ /* 0x000fc800078010ff */
[C-C-:B------:R-:W-:Y:S02]  /*14b0*/  @P1 LEA.HI.X R3, R16.reuse, c[0x0][0x374], R12.reuse, 0x2, P0 ;  /* 0x0000dd0010031a11 */ /* 0x140fe400000f140c */
[----:B------:R-:W-:Y:S02]  /*14c0*/  ISETP.NE.U32.AND P0, PT, RZ, c[0x0][0x348], PT ;  /* 0x0000d200ff007a0c */ /* 0x000fe40003f05070 */
[C---:B------:R-:W-:Y:S01]  /*14d0*/  LEA R4, P3, R16.reuse, c[0x0][0x348], 0x2 ;  /* 0x0000d20010047a11 */ /* 0x040fe200078610ff */
[----:B------:R2:W5:Y:S01]  /*14e0*/  @P1 LDG.E R8, [R2.64] ;  /* 0x0000000602081981 */ /* 0x000562000c1e1900 */
[----:B------:R-:W-:Y:S02]  /*14f0*/  ISETP.NE.AND.EX P0, PT, RZ, c[0x0][0x34c], PT, P0 ;  /* 0x0000d300ff007a0c */ /* 0x000fe40003f05300 */
[C---:B------:R-:W-:Y:S02]  /*1500*/  @P4 LEA R6, P1, R16.reuse, c[0x0][0x360], 0x2 ;  /* 0x0000d80010064a11 */ /* 0x040fe400078210ff */
[----:B------:R-:W-:-:S02]  /*1510*/  LEA.HI.X R5, R16, c[0x0][0x34c], R12, 0x2, P3 ;  /* 0x0000d30010057a11 */ /* 0x000fc400018f140c */
[----:B------:R-:W-:-:S05]  /*1520*/  @P4 LEA.HI.X R7, R16, c[0x0][0x364], R12, 0x2, P1 ;  /* 0x0000d90010074a11 */ /* 0x000fca00008f140c */
[----:B------:R1:W5:Y:S04]  /*1530*/  @P4 LDG.E R15, [R6.64] ;  /* 0x00000006060f4981 */ /* 0x000368000c1e1900 */
[----:B------:R1:W5:Y:S01]  /*1540*/  @P0 LDG.E R11, [R4.64] ;  /* 0x00000006040b0981 */ /* 0x000362000c1e1900 */
[----:B--2---:R-:W-:-:S04]  /*1550*/  LEA R2, P2, R16, c[0x0][0x350], 0x2 ;  /* 0x0000d40010027a11 */ /* 0x004fc800078410ff */
[----:B------:R-:W-:-:S05]  /*1560*/  LEA.HI.X R3, R16, c[0x0][0x354], R12, 0x2, P2 ;  /* 0x0000d50010037a11 */ /* 0x000fca00010f140c */
[----:B------:R1:W5:Y:S01]  /*1570*/  @P6 LDG.E R9, [R2.64] ;  /* 0x0000000602096981 */ /* 0x000362000c1e1900 */
[----:B----4-:R-:W-:-:S05]  /*1580*/  LOP3.LUT R29, R10, 0xffff, RZ, 0xc0, !PT ;  /* 0x0000ffff0a1d7812 */ /* 0x010fca00078ec0ff */
[----:B------:R1:W-:Y:S01]  /*1590*/  STL [R1+0x4c], R29 ;  /* 0x00004c1d01007387 */ /* 0x0003e20000100800 */
[----:B------:R-:W-:Y:S01]  /*15a0*/  YIELD ;  /* 0x0000000000007946 */ /* 0x000fe20003800000 */
[----:B------:R-:W-:Y:S05]  /*15b0*/  @P4 BRA `(.L_x_133) ;  /* 0x0000005000004947 */ /* 0x000fea0003800000 */
[----:B-----5:R-:W-:Y:S01]  /*15c0*/  MOV R15, c[0x0][0x168] ;  /* 0x00005a00000f7a02 */ /* 0x020fe20000000f00 */
[----:B------:R-:W-:Y:S05]  /*15d0*/  @!P0 BRA `(.L_x_133) ;  /* 0x0000003000008947 */ /* 0x000fea0003800000 */
[----:B-1----:R-:W2:Y:S04]  /*15e0*/  LDG.E R6, [R4.64] ;  /* 0x0000000604067981 */ /* 0x002ea8000c1e1900 */
[----:B------:R-:W2:Y:S02]  /*15f0*/  LDG.E R0, [R4.64+0x4] ;  /* 0x0000040604007981 */ /* 0x000ea4000c1e1900 */
[----:B--2---:R-:W-:Y:S02]  /*1600*/  IADD3 R15, -R6, R0, RZ ;  /* 0x00000000060f7210 */ /* 0x004fe40007ffe1ff */
.L_x_133:
[----:B------:R-:W-:-:S04]  /*1610*/  ISETP.NE.U32.AND P1, PT, RZ, c[0x0][0x368], PT ;  /* 0x0000da00ff007a0c */ /* 0x000fc80003f25070 */
[----:B------:R-:W-:-:S13]  /*1620*/  ISETP.NE.AND.EX P1, PT, RZ, c[0x0][0x36c], PT, P1 ;  /* 0x0000db00ff007a0c */ /* 0x000fda0003f25310 */
[----:B------:R-:W-:Y:S05]  /*1630*/  @!P1 BRA `(.L_x_134) ;  /* 0x0000004000009947 */ /* 0x000fea0003800000 */
[----:B-1----:R-:W-:-:S04]  /*1640*/  LEA R2, P1, R16, c[0x0][0x368], 0x2 ;  /* 0x0000da0010027a11 */ /* 0x002fc800078210ff */
[----:B------:R-:W-:-:S05]  /*1650*/  LEA.HI.X R3, R16, c[0x0][0x36c], R12, 0x2, P1 ;  /* 0x0000db0010037a11 */ /* 0x000fca00008f140c */
[----:B------:R1:W5:Y:S01]  /*1660*/  LDG.E R0, [R2.64] ;  /* 0x0000000602007981 */ /* 0x000362000c1e1900 */
[----:B------:R-:W-:Y:S05]  /*1670*/  BRA `(.L_x_135) ;  /* 0x0000005000007947 */ /* 0x000fea0003800000 */
.L_x_134:
[----:B------:R-:W-:Y:S01]  /*1680*/  MOV R0, c[0x0][0x1d0] ;  /* 0x0000740000007a02 */ /* 0x000fe20000000f00 */
[----:B------:R-:W-:Y:S05]  /*1690*/  @!P6 BRA `(.L_x_135) ;  /* 0x000000300000e947 */ /* 0x000fea0003800000 */
[----:B-1----:R-:W2:Y:S04]  /*16a0*/  LDG.E R4, [R2.64] ;  /* 0x0000000602047981 */ /* 0x002ea8000c1e1900 */
[----:B------:R-:W2:Y:S02]  /*16b0*/  LDG.E R0, [R2.64+0x4] ;  /* 0x0000040602007981 */ /* 0x000ea4000c1e1900 */
[----:B--2---:R-:W-:-:S05]  /*16c0*/  IADD3 R0, -R4, R0, RZ ;  /* 0x0000000004007210 */ /* 0x004fca0007ffe1ff */
.L_x_135:
[--C-:B-----5:R-:W-:Y:S01]  /*16d0*/  IMAD.IADD R26, R0, 0x1, -R8.reuse ;  /* 0x00000001001a7824 */ /* 0x120fe200078e0a08 */
[----:B------:R-:W-:Y:S01]  /*16e0*/  LOP3.LUT R0, R10, 0xff000000, RZ, 0xc0, !PT ;  /* 0xff0000000a007812 */ /* 0x000fe200078ec0ff */
[----:B-1----:R-:W-:Y:S01]  /*16f0*/  IMAD.MOV.U32 R2, RZ, RZ, RZ ;  /* 0x000000ffff027224 */ /* 0x002fe200078e00ff */
[----:B------:R-:W-:Y:S01]  /*1700*/  BSSY B0, `(.L_x_136) ;  /* 0x000002e000007945 */ /* 0x000fe20003800000 */
[----:B------:R-:W-:Y:S01]  /*1710*/  IMAD.IADD R13, R9, 0x1, R8 ;  /* 0x00000001090d7824 */ /* 0x000fe200078e0208 */
[----:B------:R-:W-:-:S02]  /*1720*/  IADD3 R3, R26, 0x6f, RZ ;  /* 0x0000006f1a037810 */ /* 0x000fc40007ffe0ff */
[----:B------:R-:W-:Y:S02]  /*1730*/  SHF.R.U32.HI R4, RZ, 0x8, R0 ;  /* 0x00000008ff047819 */ /* 0x000fe40000011600 */
[----:B------:R-:W-:Y:S01]  /*1740*/  ISETP.GE.AND P1, PT, R26, 0x1, PT ;  /* 0x000000011a00780c */ /* 0x000fe20003f26270 */
[----:B------:R-:W-:Y:S01]  /*1750*/  IMAD.HI R2, R3, -0x6db6db6d, R2 ;  /* 0x9249249303027827 */ /* 0x000fe200078e0202 */
[----:B------:R-:W-:-:S04]  /*1760*/  LOP3.LUT R3, R10, 0xff0000, RZ, 0xc0, !PT ;  /* 0x00ff00000a037812 */ /* 0x000fc800078ec0ff */
[----:B------:R-:W-:Y:S02]  /*1770*/  LEA.HI R3, R3, R4, RZ, 0x10 ;  /* 0x0000000403037211 */ /* 0x000fe400078f80ff */
[----:B------:R-:W-:Y:S02]  /*1780*/  SHF.R.U32.HI R0, RZ, 0x1f, R2 ;  /* 0x0000001fff007819 */ /* 0x000fe40000011602 */
[----:B------:R-:W-:Y:S02]  /*1790*/  LOP3.LUT R17, R3, 0xff, RZ, 0xc0, !PT ;  /* 0x000000ff03117812 */ /* 0x000fe400078ec0ff */
[----:B------:R-:W-:Y:S02]  /*17a0*/  SHF.R.U32.HI R5, RZ, 0x10, R3 ;  /* 0x00000010ff057819 */ /* 0x000fe40000011603 */
[----:B------:R-:W-:Y:S01]  /*17b0*/  LEA.HI.SX32 R10, R2, R0, 0x1a ;  /* 0x00000000020a7211 */ /* 0x000fe200078fd2ff */
[----:B------:R1:W-:Y:S01]  /*17c0*/  STL [R1+0x54], R17 ;  /* 0x0000541101007387 */ /* 0x0003e20000100800 */
[----:B------:R-:W-:-:S03]  /*17d0*/  IMAD.MOV.U32 R2, RZ, RZ, RZ ;  /* 0x000000ffff027224 */ /* 0x000fc600078e00ff */
[----:B------:R1:W-:Y:S01]  /*17e0*/  STL [R1+0x50], R5 ;  /* 0x0000500501007387 */ /* 0x0003e20000100800 */
[----:B------:R-:W-:Y:S05]  /*17f0*/  @!P1 BRA `(.L_x_137) ;  /* 0x000001e000009947 */ /* 0x000fea0003800000 */
[----:B------:R-:W-:Y:S01]  /*1800*/  ISETP.NE.AND P1, PT, R5, RZ, PT ;  /* 0x000000ff0500720c */ /* 0x000fe20003f25270 */
[----:B------:R-:W-:-:S03]  /*1810*/  IMAD.MOV.U32 R4, RZ, RZ, RZ ;  /* 0x000000ffff047224 */ /* 0x000fc600078e00ff */
[----:B------:R-:W-:-:S04]  /*1820*/  SEL R0, R5, c[0x0][0x338], P1 ;  /* 0x0000ce0005007a07 */ /* 0x000fc80000800000 */
[----:B------:R-:W-:Y:S02]  /*1830*/  IABS R3, R0 ;  /* 0x0000000000037213 */ /* 0x000fe40000000000 */
[----:B------:R-:W-:Y:S02]  /*1840*/  IADD3 R6, R10, -0x1, R0 ;  /* 0xffffffff0a067810 */ /* 0x000fe40007ffe000 */
[----:B------:R-:W2:Y:S02]  /*1850*/  I2F.RP R2, R3 ;  /* 0x0000000300027306 */ /* 0x000ea40000209400 */
[----:B------:R-:W-:-:S06]  /*1860*/  IABS R9, R6 ;  /* 0x0000000600097213 */ /* 0x000fcc0000000000 */
[----:B--2---:R-:W2:Y:S02]  /*1870*/  MUFU.RCP R2, R2 ;  /* 0x0000000200027308 */ /* 0x004ea40000001000 */
[----:B--2---:R-:W-:-:S06]  /*1880*/  IADD3 R2, R2, 0xffffffe, RZ ;  /* 0x0ffffffe02027810 */ /* 0x004fcc0007ffe0ff */
[----:B-1----:R-:W1:Y:S02]  /*1890*/  F2I.FTZ.U32.TRUNC.NTZ R5, R2 ;  /* 0x0000000200057305 */ /* 0x002e64000021f000 */
[----:B-1----:R-:W-:-:S04]  /*18a0*/  IMAD.MOV R2, RZ, RZ, -R5 ;  /* 0x000000ffff027224 */ /* 0x002fc800078e0a05 */
        /* <DEDUP_REMOVED lines=13> */
[----:B------:R-:W-:Y:S02]  /*1980*/  ISETP.GE.U32.AND P3, PT, R4, R3, PT ;  /* 0x000000030400720c */ /* 0x000fe40003f66070 */
[----:B------:R-:W-:-:S04]  /*1990*/  LOP3.LUT R3, R6, R0, RZ, 0x3c, !PT ;  /* 0x0000000006037212 */ /* 0x000fc800078e3cff */
[----:B------:R-:W-:-:S07]  /*19a0*/  ISETP.GE.AND P1, PT, R3, RZ, PT ;  /* 0x000000ff0300720c */ /* 0x000fce0003f26270 */
[----:B------:R-:W-:-:S06]  /*19b0*/  @P3 IADD3 R2, R2, 0x1, RZ ;  /* 0x0000000102023810 */ /* 0x000fcc0007ffe0ff */
[----:B------:R-:W-:Y:S01]  /*19c0*/  @!P1 IMAD.MOV R2, RZ, RZ, -R2 ;  /* 0x000000ffff029224 */ /* 0x000fe200078e0a02 */
[----:B------:R-:W-:Y:S02]  /*19d0*/  @!P2 LOP3.LUT R2, RZ, R0, RZ, 0x33, !PT ;  /* 0x00000000ff02a212 */ /* 0x000fe400078e33ff */
.L_x_137:
[----:B------:R-:W-:Y:S05]  /*19e0*/  BSYNC B0 ;  /* 0x0000000000007941 */ /* 0x000fea0003800000 */
.L_x_136:
        /* <DEDUP_REMOVED lines=40> */
[----:B--2---:R-:W2:Y:S04]  /*1c70*/  LDL.64 R18, [R1+0x8] ;  /* 0x0000080001127983 */ /* 0x004ea80000100a00 */
[----:B------:R3:W2:Y:S04]  /*1c80*/  LDL.64 R30, [R1+0x8] ;  /* 0x00000800011e7983 */ /* 0x0006a80000100a00 */
[----:B------:R-:W4:Y:S01]  /*1c90*/  LDL R8, [R1+0x2c] ;  /* 0x00002c0001087983 */ /* 0x000f220000100800 */
[----:B------:R-:W-:-:S04]  /*1ca0*/  ISETP.NE.U32.AND P1, PT, RZ, c[0x0][0x340], PT ;  /* 0x0000d000ff007a0c */ /* 0x000fc80003f25070 */
[----:B------:R-:W-:-:S13]  /*1cb0*/  ISETP.NE.AND.EX P1, PT, RZ, c[0x0][0x344], PT, P1 ;  /* 0x0000d100ff007a0c */ /* 0x000fda0003f25310 */
[----:B------:R-:W-:-:S05]  /*1cc0*/  @P1 IMAD.WIDE R2, R16, R14, c[0x0][0x340] ;  /* 0x0000d00010021625 */ /* 0x000fca00078e020e */
[----:B------:R5:W3:Y:S01]  /*1cd0*/  @P1 LDG.E R14, [R2.64] ;  /* 0x00000006020e1981 */ /* 0x000ae2000c1e1900 */
[----:B------:R-:W-:Y:S02]  /*1ce0*/  SHF.R.S32.HI R0, RZ, 0x1f, R11 ;  /* 0x0000001fff007819 */ /* 0x000fe4000001140b */
[----:B------:R-:W-:Y:S01]  /*1cf0*/  MOV R4, c[0x0][0x2c4] ;  /* 0x0000b10000047a02 */ /* 0x000fe20000000f00 */
[----:B-1----:R-:W1:Y:S02]  /*1d00*/  S2R R5, SR_TID.X ;  /* 0x0000000000057919 */ /* 0x002e640000002100 */
[----:B------:R-:W-:Y:S01]  /*1d10*/  IMAD R0, R0, c[0x0][0x178], RZ ;  /* 0x00005e0000007a24 */ /* 0x000fe200078e02ff */
[----:B------:R-:W-:Y:S02]  /*1d20*/  ISETP.NE.AND P2, PT, R4, 0x1, PT ;  /* 0x000000010400780c */ /* 0x000fe40003f45270 */
[--C-:B-1----:R-:W-:Y:S02]  /*1d30*/  SHF.R.S32.HI R251, RZ, 0x1f, R5.reuse ;  /* 0x0000001ffffb7819 */ /* 0x102fe40000011405 */
[----:B------:R-:W-:-:S02]  /*1d40*/  SHF.R.S32.HI R146, RZ, 0x1f, R5 ;  /* 0x0000001fff927819 */ /* 0x000fc40000011405 */
[-C--:B------:R-:W-:Y:S02]  /*1d50*/  LEA.HI R251, R251, R5.reuse, RZ, 0x3 ;  /* 0x00000005fbfb7211 */ /* 0x080fe400078f18ff */
[----:B------:R-:W-:Y:S02]  /*1d60*/  LEA.HI R146, R146, R5, RZ, 0x3 ;  /* 0x0000000592927211 */ /* 0x000fe400078f18ff */
[----:B------:R-:W-:Y:S02]  /*1d70*/  LOP3.LUT R251, R251, 0xfffffff8, RZ, 0xc0, !PT ;  /* 0xfffffff8fbfb7812 */ /* 0x000fe400078ec0ff */
[----:B------:R-:W-:-:S03]  /*1d80*/  SHF.R.S32.HI R146, RZ, 0x3, R146 ;  /* 0x00000003ff927819 */ /* 0x000fc60000011492 */
[----:B------:R-:W-:Y:S02]  /*1d90*/  IMAD.IADD R251, R5, 0x1, -R251 ;  /* 0x0000000105fb7824 */ /* 0x000fe400078e0afb */
[----:B--2---:R-:W-:-:S05]  /*1da0*/  IMAD.MOV.U32 R30, RZ, RZ, R18 ;  /* 0x000000ffff1e7224 */ /* 0x004fca00078e0012 */
[----:B------:R-:W-:-:S05]  /*1db0*/  SHF.R.S32.HI R31, RZ, 0x1f, R30 ;  /* 0x0000001fff1f7819 */ /* 0x000fca000001141e */
[----:B------:R-:W-:Y:S04]  /*1dc0*/  STL [R1+0xc], R31 ;  /* 0x00000c1f01007387 */ /* 0x000fe80000100800 */
[----:B------:R-:W2:Y:S01]  /*1dd0*/  LDL R252, [R1+0x10] ;  /* 0x0000100001fc7983 */ /* 0x000ea20000100800 */
[----:B------:R-:W-:Y:S01]  /*1de0*/  LEA R5, R251, R146, 0x5 ;  /* 0x00000092fb057211 */ /* 0x000fe200078e28ff */
[C---:B------:R-:W-:Y:S02]  /*1df0*/  IMAD R0, R11.reuse, c[0x0][0x17c], R0 ;  /* 0x00005f000b007a24 */ /* 0x040fe400078e0200 */
[----:B-----5:R-:W-:Y:S01]  /*1e00*/  IMAD.WIDE.U32 R2, R11, c[0x0][0x178], RZ ;  /* 0x00005e000b027a25 */ /* 0x020fe200078e00ff */
[----:B----4-:R-:W-:-:S03]  /*1e10*/  LEA R5, R8, R5, 0x7 ;  /* 0x0000000508057211 */ /* 0x010fc600078e38ff */
[----:B------:R-:W-:Y:S01]  /*1e20*/  IMAD.IADD R3, R3, 0x1, R0 ;  /* 0x0000000103037824 */ /* 0x000fe200078e0200 */
[----:B------:R-:W-:Y:S01]  /*1e30*/  SEL R6, R12, RZ, !P0 ;  /* 0x000000ff0c067207 */ /* 0x000fe20004000000 */
[----:B------:R-:W-:Y:S01]  /*1e40*/  @P2 IMAD.HI.U32 R7, R5, c[0x0][0x2c8], RZ ;  /* 0x0000b20005072a27 */ /* 0x000fe200078e00ff */
[----:B------:R-:W-:-:S03]  /*1e50*/  SEL R4, R16, RZ, !P0 ;  /* 0x000000ff10047207 */ /* 0x000fc60004000000 */
[----:B------:R-:W-:-:S04]  /*1e60*/  IMAD.WIDE.U32 R2, R29, c[0x0][0x1b8], R2 ;  /* 0x00006e001d027a25 */ /* 0x000fc800078e0002 */
[----:B------:R-:W-:Y:S01]  /*1e70*/  IMAD.MOV.U32 R0, RZ, RZ, R5 ;  /* 0x000000ffff007224 */ /* 0x000fe200078e0005 */
[----:B------:R-:W-:Y:S01]  /*1e80*/  @P2 SHF.R.U32.HI R0, RZ, c[0x0][0x2cc], R7 ;  /* 0x0000b300ff002a19 */ /* 0x000fe20000011607 */
[----:B------:R-:W-:Y:S02]  /*1e90*/  IMAD R3, R29, c[0x0][0x1bc], R3 ;  /* 0x00006f001d037a24 */ /* 0x000fe400078e0203 */
[----:B------:R-:W-:Y:S02]  /*1ea0*/  IMAD R6, R6, c[0x0][0x1c0], RZ ;  /* 0x0000700006067a24 */ /* 0x000fe400078e02ff */
[----:B------:R-:W-:-:S04]  /*1eb0*/  IMAD.WIDE.U32 R2, R4, c[0x0][0x1c0], R2 ;  /* 0x0000700004027a25 */ /* 0x000fc800078e0002 */
[----:B------:R-:W-:Y:S01]  /*1ec0*/  IMAD R7, R4, c[0x0][0x1c4], R6 ;  /* 0x0000710004077a24 */ /* 0x000fe200078e0206 */
[----:B------:R-:W-:Y:S02]  /*1ed0*/  SHF.R.S32.HI R6, RZ, 0x1f, R0 ;  /* 0x0000001fff067819 */ /* 0x000fe40000011400 */
[----:B------:R-:W-:Y:S01]  /*1ee0*/  IADD3 R4, -R0, RZ, RZ ;  /* 0x000000ff00047210 */ /* 0x000fe20007ffe1ff */
[----:B------:R-:W-:Y:S02]  /*1ef0*/  IMAD.IADD R3, R3, 0x1, R7 ;  /* 0x0000000103037824 */ /* 0x000fe400078e0207 */
[----:B------:R-:W-:Y:S02]  /*1f00*/  IMAD R6, R6, c[0x0][0x1b0], RZ ;  /* 0x00006c0006067a24 */ /* 0x000fe400078e02ff */
[----:B------:R-:W-:Y:S02]  /*1f10*/  IMAD R4, R4, c[0x0][0x2c4], R5 ;  /* 0x0000b10004047a24 */ /* 0x000fe400078e0205 */
[----:B------:R-:W-:-:S02]  /*1f20*/  IMAD R5, R0, c[0x0][0x1b4], R6 ;  /* 0x00006d0000057a24 */ /* 0x000fc400078e0206 */
[----:B------:R-:W-:Y:S01]  /*1f30*/  IMAD.WIDE.U32 R2, R0, c[0x0][0x1b0], R2 ;  /* 0x00006c0000027a25 */ /* 0x000fe200078e0002 */
[----:B------:R-:W-:Y:S02]  /*1f40*/  SHF.R.S32.HI R0, RZ, 0x1f, R4 ;  /* 0x0000001fff007819 */ /* 0x000fe40000011404 */
[----:B------:R-:W-:Y:S02]  /*1f50*/  SHF.R.S32.HI R6, RZ, 0x1f, R13 ;  /* 0x0000001fff067819 */ /* 0x000fe4000001140d */
[----:B------:R-:W-:Y:S01]  /*1f60*/  IADD3 R22, P0, R146, R13, RZ ;  /* 0x0000000d92167210 */ /* 0x000fe20007f1e0ff */
[----:B------:R-:W-:Y:S01]  /*1f70*/  IMAD R0, R0, c[0x0][0x1a8], RZ ;  /* 0x00006a0000007a24 */ /* 0x000fe200078e02ff */
[----:B------:R-:W-:Y:S02]  /*1f80*/  IADD3 R3, R3, R5, RZ ;  /* 0x0000000503037210 */ /* 0x000fe40007ffe0ff */
[----:B------:R-:W-:Y:S01]  /*1f90*/  LEA.HI.X.SX32 R27, R146, R6, 0x1, P0 ;  /* 0x00000006921b7211 */ /* 0x000fe200000f0eff */
[----:B------:R-:W-:-:S02]  /*1fa0*/  IMAD R0, R4, c[0x0][0x1ac], R0 ;  /* 0x00006b0004007a24 */ /* 0x000fc400078e0200 */
[----:B------:R-:W-:-:S04]  /*1fb0*/  IMAD.WIDE.U32 R2, R4, c[0x0][0x1a8], R2 ;  /* 0x00006a0004027a25 */ /* 0x000fc800078e0002 */
[----:B------:R-:W-:Y:S01]  /*1fc0*/  IMAD R4, R27, c[0x0][0x1e0], RZ ;  /* 0x000078001b047a24 */ /* 0x000fe200078e02ff */
[----:B------:R-:W-:Y:S01]  /*1fd0*/  LEA R8, R8, R146, 0x7 ;  /* 0x0000009208087211 */ /* 0x000fe200078e38ff */
[----:B------:R-:W-:Y:S01]  /*1fe0*/  IMAD.WIDE.U32 R6, R22, c[0x0][0x1e0], R30 ;  /* 0x0000780016067a25 */ /* 0x000fe200078e001e */
[----:B------:R-:W-:-:S03]  /*1ff0*/  LEA R5, P0, R2, c[0x0][0x160], 0x1 ;  /* 0x0000580002057a11 */ /* 0x000fc600078008ff */
[----:B------:R-:W-:Y:S02]  /*2000*/  IMAD R9, R22, c[0x0][0x1e4], R4 ;  /* 0x0000790016097a24 */ /* 0x000fe400078e0204 */
[----:B------:R-:W-:Y:S01]  /*2010*/  IMAD.IADD R0, R3, 0x1, R0 ;  /* 0x0000000103007824 */ /* 0x000fe200078e0200 */
[----:B------:R-:W-:Y:S01]  /*2020*/  IADD3 R10, R8, 0x20, RZ ;  /* 0x00000020080a7810 */ /* 0x000fe20007ffe0ff */
[----:B------:R-:W-:Y:S01]  /*2030*/  IMAD R4, R15, c[0x0][0x2c4], RZ ;  /* 0x0000b1000f047a24 */ /* 0x000fe200078e02ff */
[----:B------:R-:W-:Y:S01]  /*2040*/  IADD3 R3, R7, R9, RZ ;  /* 0x0000000907037210 */ /* 0x000fe20007ffe0ff */
[----:B------:R-:W-:Y:S01]  /*2050*/  WARPSYNC 0xffffffff ;  /* 0xffffffff00007948 */ /* 0x000fe20003800000 */
[----:B------:R-:W-:Y:S01]  /*2060*/  LEA.HI.X R0, R2, c[0x0][0x164], R0, 0x1, P0 ;  /* 0x0000590002007a11 */ /* 0x000fe200000f0c00 */
[----:B------:R-:W1:Y:S01]  /*2070*/  SHFL.IDX PT, R9, R5, RZ, 0x181f ;  /* 0x00181fff05097589 */ /* 0x000e6200000e0000 */
[----:B------:R-:W-:-:S03]  /*2080*/  ISETP.GE.AND P3, PT, R10, R4, PT ;  /* 0x000000040a00720c */ /* 0x000fc60003f66270 */
[----:B------:R-:W4:Y:S01]  /*2090*/  SHFL.IDX PT, R11, R0, RZ, 0x181f ;  /* 0x00181fff000b7589 */ /* 0x000f2200000e0000 */
[----:B------:R-:W-:-:S03]  /*20a0*/  IMAD.MOV.U32 R2, RZ, RZ, R6 ;  /* 0x000000ffff027224 */ /* 0x000fc600078e0006 */
[----:B------:R-:W5:Y:S01]  /*20b0*/  SHFL.IDX PT, R10, R5, 0x1, 0x181f ;  /* 0x00381f00050a7f89 */ /* 0x000f6200000e0000 */
[C---:B------:R-:W-:Y:S02]  /*20c0*/  ISETP.GE.AND P4, PT, R8.reuse, R4, PT ;  /* 0x000000040800720c */ /* 0x040fe40003f86270 */
[C---:B------:R-:W-:Y:S01]  /*20d0*/  IADD3 R7, R8.reuse, 0x40, RZ ;  /* 0x0000004008077810 */ /* 0x040fe20007ffe0ff */
[----:B------:R-:W4:Y:S01]  /*20e0*/  SHFL.IDX PT, R13, R0, 0x1, 0x181f ;  /* 0x00381f00000d7f89 */ /* 0x000f2200000e0000 */
[----:B------:R-:W-:-:S03]  /*20f0*/  IADD3 R6, R8, 0x60, RZ ;  /* 0x0000006008067810 */ /* 0x000fc60007ffe0ff */
[----:B------:R-:W5:Y:S04]  /*2100*/  SHFL.IDX PT, R8, R5, 0x2, 0x181f ;  /* 0x00581f0005087f89 */ /* 0x000f6800000e0000 */
[----:B------:R-:W2:Y:S01]  /*2110*/  SHFL.IDX PT, R19, R0, 0x2, 0x181f ;  /* 0x00581f0000137f89 */ /* 0x000ea200000e0000 */
[-C--:B------:R-:W-:Y:S02]  /*2120*/  ISETP.GE.AND P0, PT, R7, R4.reuse, PT ;  /* 0x000000040700720c */ /* 0x080fe40003f06270 */
[----:B---3--:R-:W-:Y:S01]  /*2130*/  @P1 SHF.R.S32.HI R7, RZ, 0x1f, R14 ;  /* 0x0000001fff071819 */ /* 0x008fe2000001140e */
[----:B------:R3:W2:Y:S01]  /*2140*/  SHFL.IDX PT, R18, R5, 0x3, 0x181f ;  /* 0x00781f0005127f89 */ /* 0x0006a200000e0000 */
[----:B------:R-:W-:Y:S01]  /*2150*/  @!P1 IMAD.MOV.U32 R14, RZ, RZ, R16 ;  /* 0x000000ffff0e9224 */ /* 0x000fe200078e0010 */
[----:B------:R-:W-:-:S02]  /*2160*/  ISETP.GE.AND P5, PT, R6, R4, PT ;  /* 0x000000040600720c */ /* 0x000fc40003fa6270 */
[----:B------:R-:W-:Y:S01]  /*2170*/  @!P1 MOV R7, R12 ;  /* 0x0000000c00079202 */ /* 0x000fe20000000f00 */
[----:B------:R-:W2:Y:S01]  /*2180*/  SHFL.IDX PT, R0, R0, 0x3, 0x181f ;  /* 0x00781f0000007f89 */ /* 0x000ea200000e0000 */
[----:B-1----:R-:W-:Y:S02]  /*2190*/  @!P4 LEA R6, P2, R30, R9, 0x1 ;  /* 0x000000091e06c211 */ /* 0x002fe400078408ff */
[----:B------:R-:W-:Y:S01]  /*21a0*/  SEL R24, R14, RZ, !P6 ;  /* 0x000000ff0e187207 */ /* 0x000fe20007000000 */
[----:B------:R-:W-:Y:S01]  /*21b0*/  BAR.SYNC.DEFER_BLOCKING 0x0 ;  /* 0x0000000000007b1d */ /* 0x000fe20000010000 */
[----:B------:R-:W-:Y:S02]  /*21c0*/  SEL R23, R7, RZ, !P6 ;  /* 0x000000ff07177207 */ /* 0x000fe40007000000 */
[C---:B----4-:R-:W-:Y:S02]  /*21d0*/  @!P4 LEA.HI.X R7, R30.reuse, R11, R31, 0x1, P2 ;  /* 0x0000000b1e07c211 */ /* 0x050fe400010f0c1f */
[----:B-----5:R-:W-:-:S04]  /*21e0*/  @!P3 LEA R16, P2, R30, R10, 0x1 ;  /* 0x0000000a1e10b211 */ /* 0x020fc800078408ff */
[C---:B------:R-:W-:Y:S02]  /*21f0*/  @!P3 LEA.HI.X R17, R30.reuse, R13, R31, 0x1, P2 ;  /* 0x0000000d1e11b211 */ /* 0x040fe400010f0c1f */
[----:B------:R-:W-:Y:S01]  /*2200*/  @!P0 LEA R12, P2, R30, R8, 0x1 ;  /* 0x000000081e0c8211 */ /* 0x000fe200078408ff */
[----:B------:R-:W-:Y:S01]  /*2210*/  IMAD.WIDE.U32 R2, R29, c[0x0][0x1e8], R2 ;  /* 0x00007a001d027a25 */ /* 0x000fe200078e0002 */
[----:B------:R-:W-:-:S03]  /*2220*/  MOV R25, 0x70 ;  /* 0x0000007000197802 */ /* 0x000fc60000000f00 */
[----:B------:R-:W-:Y:S02]  /*2230*/  IMAD R3, R29, c[0x0][0x1ec], R3 ;  /* 0x00007b001d037a24 */ /* 0x000fe400078e0203 */
[----:B------:R-:W-:Y:S01]  /*2240*/  IMAD R25, R250, -0x70, R25 ;  /* 0xffffff90fa197824 */ /* 0x000fe200078e0219 */
[----:B------:R-:W-:Y:S01]  /*2250*/  ISETP.GE.AND P1, PT, R30, c[0x0][0x198], PT ;  /* 0x000066001e007a0c */ /* 0x000fe20003f26270 */
[----:B------:R-:W-:Y:S01]  /*2260*/  IMAD.WIDE.U32 R232, R24, c[0x0][0x1f0], R2 ;  /* 0x00007c0018e87a25 */ /* 0x000fe200078e0002 */
[----:B------:R-:W-:Y:S02]  /*2270*/  IADD3 R145, R250, -0x1, RZ ;  /* 0xfffffffffa917810 */ /* 0x000fe40007ffe0ff */
[----:B------:R-:W-:Y:S02]  /*2280*/  IADD3 R144, R26, R25, RZ ;  /* 0x000000191a907210 */ /* 0x000fe40007ffe0ff */
[----:B------:R-:W-:Y:S01]  /*2290*/  SHF.R.S32.HI R28, RZ, 0x1f, R145 ;  /* 0x0000001fff1c7819 */ /* 0x000fe20000011491 */
[----:B------:R-:W-:-:S04]  /*22a0*/  IMAD.WIDE.U32 R2, R145, c[0x0][0x1e0], RZ ;  /* 0x0000780091027a25 */ /* 0x000fc800078e00ff */
[----:B------:R-:W-:Y:S02]  /*22b0*/  IMAD R21, R28, c[0x0][0x1e0], RZ ;  /* 0x000078001c157a24 */ /* 0x000fe400078e02ff */
[----:B------:R-:W-:Y:S01]  /*22c0*/  @!PT LDS RZ, [RZ] ;  /* 0x00000000fffff984 */ /* 0x000fe20000000800 */
[----:B------:R-:W-:Y:S01]  /*22d0*/  @!PT LDS RZ, [RZ] ;  /* 0x00000000fffff984 */ /* 0x000fe20000000800 */
[----:B------:R-:W-:Y:S01]  /*22e0*/  @!PT LDS RZ, [RZ] ;  /* 0x00000000fffff984 */ /* 0x000fe20000000800 */
[----:B------:R1:W-:Y:S02]  /*22f0*/  @!P4 LDGSTS.E.BYPASS.LTC128B.128 [R208+0x100], [R6.64], !P1 ;  /* 0x0010000006d0cfae */ /* 0x0003e4000c901d46 */
[----:B------:R-:W-:Y:S01]  /*2300*/  IMAD R21, R145, c[0x0][0x1e4], R21 ;  /* 0x0000790091157a24 */ /* 0x000fe200078e0215 */
[----:B------:R-:W-:Y:S02]  /*2310*/  MOV R230, R232 ;  /* 0x000000e800e67202 */ /* 0x000fe40000000f00 */
[----:B------:R-:W-:Y:S02]  /*2320*/  MOV R64, 0x40 ;  /* 0x0000004000407802 */ /* 0x000fe40000000f00 */
[----:B--2---:R-:W-:Y:S02]  /*2330*/  SHF.R.S32.HI R20, RZ, 0x1f, R252 ;  /* 0x0000001fff147819 */ /* 0x004fe400000114fc */
[----:B------:R-:W-:-:S04]  /*2340*/  @!P4 LEA R4, P6, R252, R9, 0x1 ;  /* 0x00000009fc04c211 */ /* 0x000fc800078c08ff */
[C---:B---3--:R-:W-:Y:S02]  /*2350*/  @!P4 LEA.HI.X R5, R252.reuse, R11, R20, 0x1, P6 ;  /* 0x0000000bfc05c211 */ /* 0x048fe400030f0c14 */
[----:B------:R-:W-:-:S04]  /*2360*/  @!P3 LEA R14, P6, R252, R10, 0x1 ;  /* 0x0000000afc0eb211 */ /* 0x000fc800078c08ff */
[----:B------:R-:W-:Y:S02]  /*2370*/  @!P3 LEA.HI.X R15, R252, R13, R20, 0x1, P6 ;  /* 0x0000000dfc0fb211 */ /* 0x000fe400030f0c14 */
[----:B------:R-:W-:Y:S02]  /*2380*/  @!P0 LEA.HI.X R13, R30, R19, R31, 0x1, P2 ;  /* 0x000000131e0d8211 */ /* 0x000fe400010f0c1f */
[----:B------:R-:W-:Y:S01]  /*2390*/  @!P0 LEA R10, P2, R252, R8, 0x1 ;  /* 0x00000008fc0a8211 */ /* 0x000fe200078408ff */
[----:B------:R-:W-:-:S03]  /*23a0*/  IMAD R9, R23, c[0x0][0x1f0], RZ ;  /* 0x00007c0017097a24 */ /* 0x000fc600078e02ff */
[----:B------:R-:W-:Y:S02]  /*23b0*/  @!P0 LEA.HI.X R11, R252, R19, R20, 0x1, P2 ;  /* 0x00000013fc0b8211 */ /* 0x000fe400010f0c14 */
[----:B------:R-:W-:Y:S01]  /*23c0*/  @!P5 LEA R8, P2, R30, R18, 0x1 ;  /* 0x000000121e08d211 */ /* 0x000fe200078408ff */
[----:B------:R-:W-:Y:S01]  /*23d0*/  IMAD R19, R24, c[0x0][0x1f4], R9 ;  /* 0x00007d0018137a24 */ /* 0x000fe200078e0209 */
[----:B------:R-:W-:Y:S02]  /*23e0*/  ISETP.GE.AND P6, PT, R252, c[0x0][0x198], PT ;  /* 0x00006600fc007a0c */ /* 0x000fe40003fc6270 */
[----:B------:R-:W-:Y:S02]  /*23f0*/  @!P5 LEA.HI.X R9, R30, R0, R31, 0x1, P2 ;  /* 0x000000001e09d211 */ /* 0x000fe400010f0c1f */
[----:B------:R-:W-:Y:S01]  /*2400*/  @!P5 LEA R18, P2, R252, R18, 0x1 ;  /* 0x00000012fc12d211 */ /* 0x000fe200078408ff */
[----:B------:R-:W-:-:S03]  /*2410*/  IMAD.IADD R231, R233, 0x1, R19 ;  /* 0x00000001e9e77824 */ /* 0x000fc600078e0213 */
[----:B------:R-:W-:Y:S02]  /*2420*/  @!P5 LEA.HI.X R19, R252, R0, R20, 0x1, P2 ;  /* 0x00000000fc13d211 */ /* 0x000fe400010f0c14 */
[----:B------:R-:W-:-:S03]  /*2430*/  IMNMX R0, R144, 0x70, PT ;  /* 0x0000007090007817 */ /* 0x000fc60003800200 */
[----:B------:R2:W-:Y:S02]  /*2440*/  @!P4 LDGSTS.E.BYPASS.LTC128B.128 [R208+0x4100], [R4.64], !P6 ;  /* 0x0410000004d0cfae */ /* 0x0005e4000f101d46 */
[----:B------:R-:W-:Y:S02]  /*2450*/  IMAD.IADD R0, R0, 0x1, -R146 ;  /* 0x0000000100007824 */ /* 0x000fe400078e0a92 */
[----:B------:R-:W-:Y:S01]  /*2460*/  IMAD.IADD R20, R3, 0x1, R21 ;  /* 0x0000000103147824 */ /* 0x000fe200078e0215 */
[----:B------:R3:W-:Y:S02]  /*2470*/  @!P3 LDGSTS.E.BYPASS.LTC128B.128 [R208+0x1100], [R16.64], !P1 ;  /* 0x0110000010d0bfae */ /* 0x0007e4000c901d46 */
[C---:B------:R-:W-:Y:S02]  /*2480*/  ISETP.GE.AND P4, PT, R0.reuse, 0x1, PT ;  /* 0x000000010000780c */ /* 0x040fe40003f86270 */
[----:B------:R4:W-:Y:S01]  /*2490*/  @!P3 LDGSTS.E.BYPASS.LTC128B.128 [R208+0x5100], [R14.64], !P6 ;  /* 0x051000000ed0bfae */ /* 0x0009e2000f101d46 */
[----:B------:R-:W-:Y:S01]  /*24a0*/  ISETP.GE.AND P3, PT, R0, 0x21, PT ;  /* 0x000000210000780c */ /* 0x000fe20003f66270 */
[----:B------:R-:W-:-:S02]  /*24b0*/  IMAD.WIDE.U32 R2, R2, 0x70, R230 ;  /* 0x0000007002027825 */ /* 0x000fc400078e00e6 */
[----:B------:R5:W-:Y:S04]  /*24c0*/  @!P0 LDGSTS.E.BYPASS.LTC128B.128 [R208+0x2100], [R12.64], !P1 ;  /* 0x021000000cd08fae */ /* 0x000be8000c901d46 */
[----:B------:R3:W-:Y:S04]  /*24d0*/  @!P0 LDGSTS.E.BYPASS.LTC128B.128 [R208+0x6100], [R10.64], !P6 ;  /* 0x061000000ad08fae */ /* 0x0007e8000f101d46 */
[----:B------:R4:W-:Y:S01]  /*24e0*/  @!P5 LDGSTS.E.BYPASS.LTC128B.128 [R208+0x3100], [R8.64], !P1 ;  /* 0x0310000008d0dfae */ /* 0x0009e2000c901d46 */
[----:B--2---:R-:W-:Y:S01]  /*24f0*/  MOV R5, 0x20 ;  /* 0x0000002000057802 */ /* 0x004fe20000000f00 */
[----:B------:R-:W-:Y:S01]  /*2500*/  IMAD R4, R20, 0x70, RZ ;  /* 0x0000007014047824 */ /* 0x000fe200078e02ff */
[----:B------:R-:W-:Y:S01]  /*2510*/  ISETP.GE.AND P2, PT, R0, 0x41, PT ;  /* 0x000000410000780c */ /* 0x000fe20003f46270 */
[----:B------:R2:W-:Y:S02]  /*2520*/  @!P5 LDGSTS.E.BYPASS.LTC128B.128 [R208+0x7100], [R18.64], !P6 ;  /* 0x0710000012d0dfae */ /* 0x0005e4000f101d46 */
[----:B------:R-:W-:-:S02]  /*2530*/  IMAD.IADD R3, R3, 0x1, R4 ;  /* 0x0000000103037824 */ /* 0x000fc400078e0204 */
[----:B-1----:R-:W-:Y:S01]  /*2540*/  IMAD.WIDE.U32 R6, R5, c[0x0][0x1e0], RZ ;  /* 0x0000780005067a25 */ /* 0x002fe200078e00ff */
[----:B---3--:R-:W-:-:S03]  /*2550*/  @P4 LEA R10, P1, R2, c[0x0][0x1c8], 0x1 ;  /* 0x00007200020a4a11 */ /* 0x008fc600078208ff */
[----:B------:R-:W-:Y:S01]  /*2560*/  IMAD R5, R5, c[0x0][0x1e4], RZ ;  /* 0x0000790005057a24 */ /* 0x000fe200078e02ff */
[----:B------:R-:W-:Y:S01]  /*2570*/  ISETP.GE.AND P6, PT, R30, c[0x0][0x1d4], PT ;  /* 0x000075001e007a0c */ /* 0x000fe20003fc6270 */
[----:B------:R-:W0:Y:S01]  /*2580*/  LDGDEPBAR ;  /* 0x00000000000079af */ /* 0x000e220000000000 */
[----:B------:R-:W-:Y:S02]  /*2590*/  @P4 LEA.HI.X R11, R2, c[0x0][0x1cc], R3, 0x1, P1 ;  /* 0x00007300020b4a11 */ /* 0x000fe400008f0c03 */
[----:B------:R-:W-:Y:S02]  /*25a0*/  ISETP.GE.AND P1, PT, R0, 0x61, PT ;  /* 0x000000610000780c */ /* 0x000fe40003f26270 */
[----:B------:R-:W-:-:S04]  /*25b0*/  @P3 IADD3 R4, P0, R2, R6, RZ ;  /* 0x0000000602043210 */ /* 0x000fc80007f1e0ff */
[----:B------:R-:W-:Y:S01]  /*25c0*/  @P3 IADD3.X R0, R3, R7, R5, P0, !PT ;  /* 0x0000000703003210 */ /* 0x000fe200007fe405 */
[----:B------:R-:W-:Y:S01]  /*25d0*/  IMAD.WIDE.U32 R6, R64, c[0x0][0x1e0], RZ ;  /* 0x0000780040067a25 */ /* 0x000fe200078e00ff */
[----:B----4-:R-:W-:Y:S01]  /*25e0*/  @P3 LEA R8, P0, R4, c[0x0][0x1c8], 0x1 ;  /* 0x0000720004083a11 */ /* 0x010fe200078008ff */
[----:B------:R1:W-:Y:S02]  /*25f0*/  @P4 LDGSTS.E.BYPASS.LTC128B.128 [R208+0x8100], [R10.64], !P6 ;  /* 0x081000000ad04fae */ /* 0x0003e4000f101d46 */
[----:B------:R-:W-:Y:S01]  /*2600*/  IMAD R5, R64, c[0x0][0x1e4], RZ ;  /* 0x0000790040057a24 */ /* 0x000fe200078e02ff */
[----:B------:R-:W-:Y:S01]  /*2610*/  @P3 LEA.HI.X R9, R4, c[0x0][0x1cc], R0, 0x1, P0 ;  /* 0x0000730004093a11 */ /* 0x000fe200000f0c00 */
[----:B------:R-:W-:Y:S01]  /*2620*/  @P1 IMAD.MOV.U32 R0, RZ, RZ, 0x60 ;  /* 0x00000060ff001424 */ /* 0x000fe200078e00ff */
[----:B------:R-:W-:Y:S02]  /*2630*/  @P2 IADD3 R4, P0, R2, R6, RZ ;  /* 0x0000000602042210 */ /* 0x000fe40007f1e0ff */
[----:B------:R-:W-:-:S02]  /*2640*/  ISETP.GE.AND P5, PT, R252, c[0x0][0x1d4], PT ;  /* 0x00007500fc007a0c */ /* 0x000fc40003fa6270 */
[----:B------:R-:W-:Y:S01]  /*2650*/  @P2 IADD3.X R5, R3, R7, R5, P0, !PT ;  /* 0x0000000703052210 */ /* 0x000fe200007fe405 */
[----:B------:R-:W-:Y:S01]  /*2660*/  @P1 IMAD.WIDE.U32 R2, R0, c[0x0][0x1e0], R2 ;  /* 0x0000780000021a25 */ /* 0x000fe200078e0002 */
[----:B------:R-:W-:-:S03]  /*2670*/  @P2 LEA R6, P0, R4, c[0x0][0x1c8], 0x1 ;  /* 0x0000720004062a11 */ /* 0x000fc600078008ff */
[----:B------:R-:W-:Y:S01]  /*2680*/  @P1 IMAD R0, R0, c[0x0][0x1e4], RZ ;  /* 0x0000790000001a24 */ /* 0x000fe200078e02ff */
[----:B------:R-:W-:Y:S01]  /*2690*/  @P2 LEA.HI.X R7, R4, c[0x0][0x1cc], R5, 0x1, P0 ;  /* 0x0000730004072a11 */ /* 0x000fe200000f0c05 */
[----:B------:R-:W-:Y:S01]  /*26a0*/  IMAD R5, R27, c[0x0][0x208], RZ ;  /* 0x000082001b057a24 */ /* 0x000fe200078e02ff */
[----:B------:R-:W-:Y:S02]  /*26b0*/  @P1 LEA R4, P0, R2, c[0x0][0x1c8], 0x1 ;  /* 0x0000720002041a11 */ /* 0x000fe400078008ff */
[----:B------:R-:W-:Y:S01]  /*26c0*/  @P1 IADD3 R0, R3, R0, RZ ;  /* 0x0000000003001210 */ /* 0x000fe20007ffe0ff */
[----:B------:R-:W-:Y:S01]  /*26d0*/  IMAD R3, R22, c[0x0][0x20c], R5 ;  /* 0x0000830016037a24 */ /* 0x000fe200078e0205 */
[----:B------:R1:W-:Y:S02]  /*26e0*/  @P4 LDGSTS.E.BYPASS.LTC128B.128 [R208+0xb900], [R10.64+0x80], !P5 ;  /* 0x0b9000800ad04fae */ /* 0x0003e4000e901d46 */
[----:B------:R-:W-:Y:S02]  /*26f0*/  @P1 LEA.HI.X R5, R2, c[0x0][0x1cc], R0, 0x1, P0 ;  /* 0x0000730002051a11 */ /* 0x000fe400000f0c00 */
[----:B------:R3:W-:Y:S04]  /*2700*/  @P3 LDGSTS.E.BYPASS.LTC128B.128 [R208+0x9100], [R8.64], !P6 ;  /* 0x0910000008d03fae */ /* 0x0007e8000f101d46 */
[----:B------:R3:W-:Y:S04]  /*2710*/  @P3 LDGSTS.E.BYPASS.LTC128B.128 [R208+0xc900], [R8.64+0x80], !P5 ;  /* 0x0c90008008d03fae */ /* 0x0007e8000e901d46 */
[----:B------:R4:W-:Y:S04]  /*2720*/  @P2 LDGSTS.E.BYPASS.LTC128B.128 [R208+0xa100], [R6.64], !P6 ;  /* 0x0a10000006d02fae */ /* 0x0009e8000f101d46 */
[----:B------:R4:W-:Y:S04]  /*2730*/  @P2 LDGSTS.E.BYPASS.LTC128B.128 [R208+0xd900], [R6.64+0x80], !P5 ;  /* 0x0d90008006d02fae */ /* 0x0009e8000e901d46 */
[----:B------:R1:W-:Y:S04]  /*2740*/  @P1 LDGSTS.E.BYPASS.LTC128B.128 [R208+0xb100], [R4.64], !P6 ;  /* 0x0b10000004d01fae */ /* 0x0003e8000f101d46 */
[----:B------:R1:W-:Y:S04]  /*2750*/  @P1 LDGSTS.E.BYPASS.LTC128B.128 [R208+0xe900], [R4.64+0x80], !P5 ;  /* 0x0e90008004d01fae */ /* 0x0003e8000e901d46 */
[----:B------:R-:W0:Y:S01]  /*2760*/  LDGDEPBAR ;  /* 0x00000000000079af */ /* 0x000e220000000000 */
[----:B------:R-:W-:-:S04]  /*2770*/  DEPBAR.LE SB0, 0x1 ;  /* 0x000080400000791a */ /* 0x000fc80000000000 */
[----:B------:R-:W-:Y:S01]  /*2780*/  BAR.SYNC.DEFER_BLOCKING 0x0 ;  /* 0x0000000000007b1d */ /* 0x000fe20000010000 */
[----:B-----5:R-:W-:-:S04]  /*2790*/  IMAD.WIDE.U32 R12, R22, c[0x0][0x208], R30 ;  /* 0x00008200160c7a25 */ /* 0x020fc800078e001e */
[----:B------:R-:W-:Y:S01]  /*27a0*/  IMAD.MOV.U32 R2, RZ, RZ, R12 ;  /* 0x000000ffff027224 */ /* 0x000fe200078e000c */
[----:B------:R-:W-:Y:S01]  /*27b0*/  IADD3 R3, R13, R3, RZ ;  /* 0x000000030d037210 */ /* 0x000fe20007ffe0ff */
        /* <DEDUP_REMOVED lines=8> */
[----:B------:R-:W-:Y:S01]  /*2840*/  BAR.SYNC.DEFER_BLOCKING 0x0 ;  /* 0x0000000000007b1d */ /* 0x000fe20000010000 */
[----:B------:R-:W-:-:S04]  /*2850*/  IMAD.WIDE.U32 R2, R29, c[0x0][0x210], R2 ;  /* 0x000084001d027a25 */ /* 0x000fc800078e0002 */
[----:B------:R-:W-:Y:S01]  /*2860*/  IMAD R0, R28, c[0x0][0x208], RZ ;  /* 0x000082001c007a24 */ /* 0x000fe200078e02ff */
[----:B------:R-:W5:Y:S01]  /*2870*/  S2R R14, SR_TID.X ;  /* 0x00000000000e7919 */ /* 0x000f620000002100 */
[----:B------:R-:W-:Y:S02]  /*2880*/  IMAD R3, R29, c[0x0][0x214], R3 ;  /* 0x000085001d037a24 */ /* 0x000fe400078e0203 */
[----:B-1----:R-:W-:Y:S02]  /*2890*/  IMAD R5, R23, c[0x0][0x218], RZ ;  /* 0x0000860017057a24 */ /* 0x002fe400078e02ff */
[----:B----4-:R-:W-:-:S04]  /*28a0*/  IMAD.WIDE.U32 R6, R145, c[0x0][0x208], RZ ;  /* 0x0000820091067a25 */ /* 0x010fc800078e00ff */
[----:B------:R-:W-:Y:S02]  /*28b0*/  IMAD R4, R145, c[0x0][0x20c], R0 ;  /* 0x0000830091047a24 */ /* 0x000fe400078e0200 */
[C---:B------:R-:W-:Y:S02]  /*28c0*/  IMAD R0, R24.reuse, c[0x0][0x21c], R5 ;  /* 0x0000870018007a24 */ /* 0x040fe400078e0205 */
[----:B------:R-:W-:Y:S01]  /*28d0*/  IMAD.WIDE.U32 R10, R24, c[0x0][0x218], R2 ;  /* 0x00008600180a7a25 */ /* 0x000fe200078e0002 */
[----:B------:R-:W-:-:S04]  /*28e0*/  DEPBAR.LE SB0, 0x0 ;  /* 0x000080000000791a */ /* 0x000fc80000000000 */
[----:B------:R-:W-:Y:S01]  /*28f0*/  BAR.SYNC.DEFER_BLOCKING 0x0 ;  /* 0x0000000000007b1d */ /* 0x000fe20000010000 */
[----:B------:R-:W-:Y:S01]  /*2900*/  IADD3 R2, R7, R4, RZ ;  /* 0x0000000407027210 */ /* 0x000fe20007ffe0ff */
[----:B---3--:R-:W-:Y:S01]  /*2910*/  IMAD.MOV.U32 R8, RZ, RZ, R10 ;  /* 0x000000ffff087224 */ /* 0x008fe200078e000a */
[----:B------:R-:W-:-:S03]  /*2920*/  IADD3 R9, R11, R0, RZ ;  /* 0x000000000b097210 */ /* 0x000fc60007ffe0ff */
[----:B------:R-:W-:Y:S02]  /*2930*/  IMAD R0, R2, 0x70, RZ ;  /* 0x0000007002007824 */ /* 0x000fe400078e02ff */
[----:B------:R-:W-:Y:S01]  /*2940*/  IMAD.WIDE.U32 R2, R6, 0x70, R8 ;  /* 0x0000007006027825 */ /* 0x000fe200078e0008 */
[----:B------:R-:W-:Y:S01]  /*2950*/  MOV R15, c[0x0][0x208] ;  /* 0x00008200000f7a02 */ /* 0x000fe20000000f00 */
[----:B------:R1:W-:Y:S03]  /*2960*/  STL.64 [R1+0x40], R10 ;  /* 0x0000400a01007387 */ /* 0x0003e60000100a00 */
[----:B------:R-:W-:Y:S02]  /*2970*/  IADD3 R0, R3, R0, RZ ;  /* 0x0000000003007210 */ /* 0x000fe40007ffe0ff */
[----:B------:R-:W-:Y:S02]  /*2980*/  LEA R4, P0, R2, c[0x0][0x1f8], 0x1 ;  /* 0x00007e0002047a11 */ /* 0x000fe400078008ff */
[----:B------:R-:W-:Y:S01]  /*2990*/  SHF.L.U32 R12, R15, 0x6, RZ ;  /* 0x000000060f0c7819 */ /* 0x000fe200000006ff */
[----:B------:R3:W-:Y:S01]  /*29a0*/  STL.64 [R1+0x38], R8 ;  /* 0x0000380801007387 */ /* 0x0007e20000100a00 */
[----:B-----5:R-:W-:-:S02]  /*29b0*/  ISETP.GT.AND P3, PT, R14, 0x7f, PT ;  /* 0x0000007f0e00780c */ /* 0x020fc40003f64270 */
[----:B------:R-:W-:Y:S01]  /*29c0*/  LEA.HI.X R5, R2, c[0x0][0x1fc], R0, 0x1, P0 ;  /* 0x00007f0002057a11 */ /* 0x000fe200000f0c00 */
[----:B------:R-:W4:Y:S01]  /*29d0*/  LDSM.16.M88.4 R20, [R196] ;  /* 0x00000000c414783b */ /* 0x000f220000000200 */
[----:B------:R-:W-:Y:S02]  /*29e0*/  SEL R0, RZ, 0x1, P6 ;  /* 0x00000001ff007807 */ /* 0x000fe40003000000 */
[----:B------:R-:W-:Y:S01]  /*29f0*/  SEL R3, RZ, 0x2, P5 ;  /* 0x00000002ff037807 */ /* 0x000fe20002800000 */
[----:B------:R-:W-:Y:S01]  /*2a00*/  LDSM.16.M88.4 R28, [R196+0x800] ;  /* 0x00080000c41c783b */ /* 0x000fe20000000200 */
[----:B------:R-:W-:Y:S02]  /*2a10*/  LOP3.LUT P4, RZ, R251, 0x2, RZ, 0xc0, !PT ;  /* 0x00000002fbff7812 */ /* 0x000fe4000788c0ff */
[----:B------:R-:W-:Y:S01]  /*2a20*/  IADD3 R202, R196, 0x20, RZ ;  /* 0x00000020c4ca7810 */ /* 0x000fe20007ffe0ff */
[----:B------:R-:W-:Y:S04]  /*2a30*/  LDSM.16.M88.4 R36, [R196+0x1000] ;  /* 0x00100000c424783b */ /* 0x000fe80000000200 */
[----:B------:R-:W-:Y:S01]  /*2a40*/  LDSM.16.M88.4 R40, [R196+0x1800] ;  /* 0x00180000c428783b */ /* 0x000fe20000000200 */
[----:B-1----:R-:W-:-:S03]  /*2a50*/  IMAD.MOV.U32 R11, RZ, RZ, 0x6 ;  /* 0x00000006ff0b7424 */ /* 0x002fc600078e00ff */
[----:B------:R-:W-:Y:S02]  /*2a60*/  LDSM.16.M88.4 R48, [R196+0x2000] ;  /* 0x00200000c430783b */ /* 0x000fe40000000200 */
[----:B------:R-:W-:Y:S02]  /*2a70*/  SHF.L.U64.HI R11, R15, R11, c[0x0][0x20c] ;  /* 0x000083000f0b7619 */ /* 0x000fe4000001020b */
[----:B------:R-:W-:Y:S01]  /*2a80*/  LDSM.16.M88.4 R60, [R196+0x2800] ;  /* 0x00280000c43c783b */ /* 0x000fe20000000200 */
[----:B---3--:R-:W-:-:S03]  /*2a90*/  IADD3 R8, P0, R12, R4, RZ ;  /* 0x000000040c087210 */ /* 0x008fc60007f1e0ff */
[----:B------:R-:W-:Y:S01]  /*2aa0*/  LDSM.16.M88.4 R68, [R196+0x3000] ;  /* 0x00300000c444783b */ /* 0x000fe20000000200 */
[----:B------:R-:W-:Y:S02]  /*2ab0*/  IADD3.X R9, R11, R5, RZ, P0, !PT ;  /* 0x000000050b097210 */ /* 0x000fe400007fe4ff */
[----:B------:R-:W-:Y:S02]  /*2ac0*/  IADD3 R6, P0, R8, R12, RZ ;  /* 0x0000000c08067210 */ /* 0x000fe40007f1e0ff */
[----:B------:R-:W-:Y:S02]  /*2ad0*/  IADD3 R12, P2, P1, R12, 0x80, R4 ;  /* 0x000000800c0c7810 */ /* 0x000fe4000795e004 */
[----:B------:R-:W-:Y:S01]  /*2ae0*/  IADD3 R3, R0, R3, RZ ;  /* 0x0000000300037210 */ /* 0x000fe20007ffe0ff */
[----:B------:R-:W-:Y:S01]  /*2af0*/  IMAD.X R7, R9, 0x1, R11, P0 ;  /* 0x0000000109077824 */ /* 0x000fe200000e060b */
[----:B------:R-:W-:Y:S02]  /*2b00*/  @!P3 MOV R14, c[0x0][0x20c] ;  /* 0x00008300000eba02 */ /* 0x000fe40000000f00 */
[----:B------:R-:W-:-:S02]  /*2b10*/  @!P3 LEA R10, P0, R15, R6, 0x6 ;  /* 0x000000060f0ab211 */ /* 0x000fc400078030ff */
[----:B------:R-:W-:Y:S02]  /*2b20*/  IADD3.X R13, R11, RZ, R5, P2, P1 ;  /* 0x000000ff0b0d7210 */ /* 0x000fe400017e2405 */
[----:B------:R-:W-:Y:S02]  /*2b30*/  IADD3 R2, R25, R26, -R146 ;  /* 0x0000001a19027210 */ /* 0x000fe40007ffe892 */
[----:B------:R-:W-:Y:S02]  /*2b40*/  LOP3.LUT P2, RZ, R3, 0x1, RZ, 0xc0, !PT ;  /* 0x0000000103ff7812 */ /* 0x000fe4000784c0ff */
[----:B------:R-:W-:Y:S02]  /*2b50*/  @!P3 LEA.HI.X R11, R15, R7, R14, 0x6, P0 ;  /* 0x000000070f0bb211 */ /* 0x000fe400000f340e */
[----:B------:R-:W-:Y:S01]  /*2b60*/  ISETP.LT.OR P0, PT, R2, 0x1, !P2 ;  /* 0x000000010200780c */ /* 0x000fe20005701670 */
[----:B------:R-:W-:Y:S01]  /*2b70*/  IMAD.MOV.U32 R0, RZ, RZ, R202 ;  /* 0x000000ffff007224 */ /* 0x000fe200078e00ca */
[----:B------:R-:W-:-:S02]  /*2b80*/  @P4 IADD3 R0, R196, -0x20, RZ ;  /* 0xffffffe0c4004810 */ /* 0x000fc40007ffe0ff */
[----:B------:R-:W-:-:S03]  /*2b90*/  LOP3.LUT P1, RZ, R3, 0x2, RZ, 0xc0, !PT ;  /* 0x0000000203ff7812 */ /* 0x000fc6000782c0ff */
[----:B------:R-:W1:Y:S04]  /*2ba0*/  LDSM.16.M88.4 R32, [R0] ;  /* 0x000000000020783b */ /* 0x000e680000000200 */
[----:B------:R-:W3:Y:S04]  /*2bb0*/  LDSM.16.M88.4 R44, [R0+0x800] ;  /* 0x00080000002c783b */ /* 0x000ee80000000200 */
[----:B------:R-:W5:Y:S04]  /*2bc0*/  LDSM.16.M88.4 R56, [R0+0x1000] ;  /* 0x001000000038783b */ /* 0x000f680000000200 */
[----:B------:R-:W-:Y:S04]  /*2bd0*/  LDSM.16.M88.4 R52, [R0+0x1800] ;  /* 0x001800000034783b */ /* 0x000fe80000000200 */
[----:B------:R-:W1:Y:S04]  /*2be0*/  LDSM.16.M88.4 R76, [R0+0x2000] ;  /* 0x00200000004c783b */ /* 0x000e680000000200 */
[----:B------:R-:W-:Y:S04]  /*2bf0*/  LDSM.16.M88.4 R112, [R0+0x2800] ;  /* 0x002800000070783b */ /* 0x000fe80000000200 */
[----:B------:R1:W-:Y:S04]  /*2c00*/  LDSM.16.M88.4 R108, [R0+0x3000] ;  /* 0x00300000006c783b */ /* 0x0003e80000000200 */
[----:B------:R-:W-:Y:S01]  /*2c10*/  @!PT LDS RZ, [RZ] ;  /* 0x00000000fffff984 */ /* 0x000fe20000000800 */
[----:B------:R-:W-:Y:S01]  /*2c20*/  @!PT LDS RZ, [RZ] ;  /* 0x00000000fffff984 */ /* 0x000fe20000000800 */
[----:B------:R-:W-:Y:S01]  /*2c30*/  @!PT LDS RZ, [RZ] ;  /* 0x00000000fffff984 */ /* 0x000fe20000000800 */
[----:B------:R1:W-:Y:S01]  /*2c40*/  LDGSTS.E.BYPASS.LTC128B.128 [R208+0x100], [R4.64], !P0 ;  /* 0x0010000004d07fae */ /* 0x0003e2000c101d46 */
[C---:B------:R-:W-:Y:S01]  /*2c50*/  ISETP.LT.OR P0, PT, R2.reuse, 0x1, !P1 ;  /* 0x000000010200780c */ /* 0x040fe20004f01670 */
[C---:B----4-:R-:W-:Y:S08]  /*2c60*/  HMMA.16816.F32 R24, R128.reuse, R20, RZ ;  /* 0x000000148018723c */ /* 0x050ff000000018ff */
[----:B------:R-:W-:Y:S04]  /*2c70*/  HMMA.16816.F32 R20, R128, R22, RZ ;  /* 0x000000168014723c */ /* 0x000fe800000018ff */
[----:B------:R4:W-:Y:S01]  /*2c80*/  LDGSTS.E.BYPASS.LTC128B.128 [R208+0x3900], [R4.64+0x80], !P0 ;  /* 0x0390008004d07fae */ /* 0x0009e2000c101d46 */
[----:B------:R-:W-:-:S02]  /*2c90*/  ISETP.LT.OR P0, PT, R2, 0x21, !P2 ;  /* 0x000000210200780c */ /* 0x000fc40005701670 */
[----:B------:R-:W-:-:S11]  /*2ca0*/  ISETP.LT.OR P2, PT, R2, 0x41, !P2 ;  /* 0x000000410200780c */ /* 0x000fd60005741670 */
[----:B------:R2:W-:Y:S01]  /*2cb0*/  LDGSTS.E.BYPASS.LTC128B.128 [R208+0x1100], [R8.64], !P0 ;  /* 0x0110000008d07fae */ /* 0x0005e2000c101d46 */
[C---:B------:R-:W-:Y:S01]  /*2cc0*/  ISETP.LT.OR P0, PT, R2.reuse, 0x21, !P1 ;  /* 0x000000210200780c */ /* 0x040fe20004f01670 */
[C---:B-1----:R-:W-:Y:S08]  /*2cd0*/  HMMA.16816.F32 R72, R132.reuse, R32, R24 ;  /* 0x000000208448723c */ /* 0x042ff00000001818 */
[----:B------:R-:W-:Y:S04]  /*2ce0*/  HMMA.16816.F32 R84, R132, R34, R20 ;  /* 0x000000228454723c */ /* 0x000fe80000001814 */
[----:B------:R1:W-:Y:S04]  /*2cf0*/  LDGSTS.E.BYPASS.LTC128B.128 [R208+0x4900], [R12.64], !P0 ;  /* 0x049000000cd07fae */ /* 0x0003e8000c101d46 */
[----:B------:R-:W-:Y:S01]  /*2d00*/  HMMA.16816.F32 R32, R128, R30, RZ ;  /* 0x0000001e8020723c */ /* 0x000fe200000018ff */
[----:B------:R-:W-:Y:S01]  /*2d10*/  LOP3.LUT P0, RZ, R251, 0x4, RZ, 0xc0, !PT ;  /* 0x00000004fbff7812 */ /* 0x000fe2000780c0ff */
[----:B------:R4:W-:Y:S01]  /*2d20*/  LDGSTS.E.BYPASS.LTC128B.128 [R208+0x2100], [R6.64], !P2 ;  /* 0x0210000006d07fae */ /* 0x0009e2000d101d46 */
[----:B------:R-:W-:-:S02]  /*2d30*/  ISETP.LT.OR P1, PT, R2, 0x41, !P1 ;  /* 0x000000410200780c */ /* 0x000fc40004f21670 */
[----:B------:R-:W-:Y:S02]  /*2d40*/  SEL R0, R64, 0xffffffc0, !P0 ;  /* 0xffffffc040007807 */ /* 0x000fe40004000000 */
[C---:B------:R-:W-:Y:S02]  /*2d50*/  @!P3 ISETP.LT.OR P2, PT, R2.reuse, 0x61, P6 ;  /* 0x000000610200b80c */ /* 0x040fe40003741670 */
[----:B------:R-:W-:Y:S02]  /*2d60*/  @!P3 ISETP.LT.OR P0, PT, R2, 0x61, P5 ;  /* 0x000000610200b80c */ /* 0x000fe40002f01670 */
[C---:B------:R-:W-:Y:S01]  /*2d70*/  IADD3 R2, R196.reuse, R0, RZ ;  /* 0x00000000c4027210 */ /* 0x040fe20007ffe0ff */
[C---:B--2---:R-:W-:Y:S04]  /*2d80*/  HMMA.16816.F32 R16, R128.reuse, R28, RZ ;  /* 0x0000001c8010723c */ /* 0x044fe800000018ff */
[----:B------:R4:W-:Y:S04]  /*2d90*/  LDGSTS.E.BYPASS.LTC128B.128 [R208+0x5900], [R6.64+0x80], !P1 ;  /* 0x0590008006d07fae */ /* 0x0009e8000c901d46 */
[----:B------:R2:W-:Y:S01]  /*2da0*/  @!P3 LDGSTS.E.BYPASS.LTC128B.128 [R208+0x3100], [R10.64], !P2 ;  /* 0x031000000ad0bfae */ /* 0x0005e2000d101d46 */
[----:B------:R-:W-:Y:S03]  /*2db0*/  HMMA.16816.F32 R28, R128, R36, RZ ;  /* 0x00000024801c723c */ /* 0x000fe600000018ff */
[----:B------:R2:W-:Y:S01]  /*2dc0*/  @!P3 LDGSTS.E.BYPASS.LTC128B.128 [R208+0x6900], [R10.64+0x80], !P0 ;  /* 0x069000800ad0bfae */ /* 0x0005e2000c101d46 */
[----:B------:R-:W-:-:S03]  /*2dd0*/  @P4 IADD3 R202, R196, -0x20, RZ ;  /* 0xffffffe0c4ca4810 */ /* 0x000fc60007ffe0ff */
[----:B------:R-:W0:Y:S01]  /*2de0*/  LDGDEPBAR ;  /* 0x00000000000079af */ /* 0x000e220000000000 */
[----:B---3--:R-:W-:Y:S03]  /*2df0*/  HMMA.16816.F32 R104, R132, R46, R32 ;  /* 0x0000002e8468723c */ /* 0x008fe60000001820 */
[----:B------:R-:W3:Y:S05]  /*2e00*/  LDSM.16.M88.4 R32, [R2] ;  /* 0x000000000220783b */ /* 0x000eea0000000200 */
[----:B-1----:R-:W-:Y:S01]  /*2e10*/  HMMA.16816.F32 R12, R128, R48, RZ ;  /* 0x00000030800c723c */ /* 0x002fe200000018ff */
[----:B------:R-:W-:-:S07]  /*2e20*/  IADD3 R197, R0, R202, RZ ;  /* 0x000000ca00c57210 */ /* 0x000fce0007ffe0ff */
[----:B------:R-:W-:Y:S01]  /*2e30*/  HMMA.16816.F32 R24, R128, R38, RZ ;  /* 0x000000268018723c */ /* 0x000fe200000018ff */
[----:B------:R-:W-:Y:S07]  /*2e40*/  LDSM.16.M88.4 R36, [R197+0x800] ;  /* 0x00080000c524783b */ /* 0x000fee0000000200 */
[----:B------:R-:W-:Y:S01]  /*2e50*/  HMMA.16816.F32 R100, R132, R44, R16 ;  /* 0x0000002c8464723c */ /* 0x000fe20000001810 */
[----:B------:R-:W-:Y:S07]  /*2e60*/  LDSM.16.M88.4 R44, [R2+0x800] ;  /* 0x00080000022c783b */ /* 0x000fee0000000200 */
[C---:B------:R-:W-:Y:S08]  /*2e70*/  HMMA.16816.F32 R20, R128.reuse, R40, RZ ;  /* 0x000000288014723c */ /* 0x040ff000000018ff */
[----:B------:R-:W-:Y:S01]  /*2e80*/  HMMA.16816.F32 R16, R128, R42, RZ ;  /* 0x0000002a8010723c */ /* 0x000fe200000018ff */
[----:B------:R-:W-:Y:S07]  /*2e90*/  LDSM.16.M88.4 R40, [R2+0x1000] ;  /* 0x001000000228783b */ /* 0x000fee0000000200 */
[----:B-----5:R-:W-:Y:S01]  /*2ea0*/  HMMA.16816.F32 R92, R132, R56, R28 ;  /* 0x00000038845c723c */ /* 0x020fe2000000181c */
[----:B------:R-:W1:Y:S07]  /*2eb0*/  LDSM.16.M88.4 R28, [R197] ;  /* 0x00000000c51c783b */ /* 0x000e6e0000000200 */
[----:B----4-:R-:W-:Y:S08]  /*2ec0*/  HMMA.16816.F32 R4, R128, R70, RZ ;  /* 0x000000468004723c */ /* 0x010ff000000018ff */
[C---:B------:R-:W-:Y:S08]  /*2ed0*/  HMMA.16816.F32 R88, R132.reuse, R76, R12 ;  /* 0x0000004c8458723c */ /* 0x040ff0000000180c */
[----:B------:R-:W-:Y:S01]  /*2ee0*/  HMMA.16816.F32 R80, R132, R58, R24 ;  /* 0x0000003a8450723c */ /* 0x000fe20000001818 */
[----:B------:R-:W-:Y:S07]  /*2ef0*/  LDSM.16.M88.4 R56, [R2+0x1800] ;  /* 0x001800000238783b */ /* 0x000fee0000000200 */
[----:B------:R-:W-:Y:S08]  /*2f00*/  HMMA.16816.F32 R12, R128, R62, RZ ;  /* 0x0000003e800c723c */ /* 0x000ff000000018ff */
[----:B---3--:R-:W-:Y:S08]  /*2f10*/  HMMA.16816.F32 R24, R164, R32, R72 ;  /* 0x00000020a418723c */ /* 0x008ff00000001848 */
[C---:B------:R-:W-:Y:S08]  /*2f20*/  HMMA.16816.F32 R64, R132.reuse, R52, R20 ;  /* 0x000000348440723c */ /* 0x040ff00000001814 */
[----:B------:R-:W-:Y:S01]  /*2f30*/  HMMA.16816.F32 R96, R132, R54, R16 ;  /* 0x000000368460723c */ /* 0x000fe20000001810 */
[----:B------:R-:W3:Y:S07]  /*2f40*/  LDSM.16.M88.4 R52, [R196+0x3800] ;  /* 0x00380000c434783b */ /* 0x000eee0000000200 */
[C---:B------:R-:W-:Y:S08]  /*2f50*/  HMMA.16816.F32 R20, R128.reuse, R50, RZ ;  /* 0x000000328014723c */ /* 0x040ff000000018ff */
[----:B------:R-:W-:Y:S08]  /*2f60*/  HMMA.16816.F32 R16, R128, R60, RZ ;  /* 0x0000003c8010723c */ /* 0x000ff000000018ff */
[----:B------:R-:W-:Y:S08]  /*2f70*/  HMMA.16816.F32 R124, R132, R110, R4 ;  /* 0x0000006e847c723c */ /* 0x000ff00000001804 */
[----:B------:R-:W-:Y:S01]  /*2f80*/  HMMA.16816.F32 R4, R164, R34, R84 ;  /* 0x00000022a404723c */ /* 0x000fe20000001854 */
[----:B------:R-:W-:Y:S04]  /*2f90*/  LDSM.16.M88.4 R84, [R196+0x4000] ;  /* 0x00400000c454783b */ /* 0x000fe80000000200 */
[----:B------:R-:W-:Y:S03]  /*2fa0*/  LDSM.16.M88.4 R32, [R197+0x2800] ;  /* 0x00280000c520783b */ /* 0x000fe60000000200 */
[----:B------:R-:W-:Y:S08]  /*2fb0*/  HMMA.16816.F32 R136, R132, R114, R12 ;  /* 0x000000728488723c */ /* 0x000ff0000000180c */
[----:B-1----:R-:W-:Y:S08]  /*2fc0*/  HMMA.16816.F32 R12, R172, R28, R24 ;  /* 0x0000001cac0c723c */ /* 0x002ff00000001818 */
[----:B--2---:R-:W-:Y:S01]  /*2fd0*/  HMMA.16816.F32 R8, R128, R68, RZ ;  /* 0x000000448008723c */ /* 0x004fe200000018ff */
[----:B------:R-:W-:Y:S07]  /*2fe0*/  LDSM.16.M88.4 R68, [R197+0x1000] ;  /* 0x00100000c544783b */ /* 0x000fee0000000200 */
[C---:B------:R-:W-:Y:S01]  /*2ff0*/  HMMA.16816.F32 R60, R132.reuse, R78, R20 ;  /* 0x0000004e843c723c */ /* 0x040fe20000001814 */
[----:B------:R-:W1:Y:S04]  /*3000*/  LDSM.16.M88.4 R76, [R202+0x3800] ;  /* 0x00380000ca4c783b */ /* 0x000e680000000200 */
[----:B------:R-:W2:Y:S03]  /*3010*/  LDSM.16.M88.4 R20, [R2+0x2800] ;  /* 0x002800000214783b */ /* 0x000ea60000000200 */
[----:B------:R-:W-:Y:S08]  /*3020*/  HMMA.16816.F32 R48, R132, R112, R16 ;  /* 0x000000708430723c */ /* 0x000ff00000001810 */
[C---:B------:R-:W-:Y:S01]  /*3030*/  HMMA.16816.F32 R16, R164.reuse, R44, R100 ;  /* 0x0000002ca410723c */ /* 0x040fe20000001864 */
[----:B------:R-:W-:Y:S07]  /*3040*/  LDSM.16.M88.4 R100, [R197+0x3800] ;  /* 0x00380000c564783b */ /* 0x000fee0000000200 */
[C---:B------:R-:W-:Y:S08]  /*3050*/  HMMA.16816.F32 R92, R164.reuse, R40, R92 ;  /* 0x00000028a45c723c */ /* 0x040ff0000000185c */
[----:B------:R-:W-:Y:S01]  /*3060*/  HMMA.16816.F32 R116, R164, R42, R80 ;  /* 0x0000002aa474723c */ /* 0x000fe20000001850 */
[----:B------:R-:W4:Y:S04]  /*3070*/  LDSM.16.M88.4 R40, [R2+0x3000] ;  /* 0x003000000228783b */ /* 0x000f280000000200 */
[----:B------:R-:W-:Y:S03]  /*3080*/  LDSM.16.M88.4 R80, [R202+0x4000] ;  /* 0x00400000ca50783b */ /* 0x000fe60000000200 */
[----:B------:R-:W-:Y:S08]  /*3090*/  HMMA.16816.F32 R4, R172, R30, R4 ;  /* 0x0000001eac04723c */ /* 0x000ff00000001804 */
[----:B---3--:R-:W-:Y:S08]  /*30a0*/  HMMA.16816.F32 R12, R180, R52, R12 ;  /* 0x00000034b40c723c */ /* 0x008ff0000000180c */
[----:B------:R-:W-:Y:S01]  /*30b0*/  HMMA.16816.F32 R140, R132, R108, R8 ;  /* 0x0000006c848c723c */ /* 0x000fe20000001808 */
[----:B------:R-:W3:Y:S07]  /*30c0*/  LDSM.16.M88.4 R8, [R2+0x2000] ;  /* 0x002000000208783b */ /* 0x000eee0000000200 */
[C---:B------:R-:W-:Y:S01]  /*30d0*/  HMMA.16816.F32 R112, R164.reuse, R58, R96 ;  /* 0x0000003aa470723c */ /* 0x040fe20000001860 */
[----:B------:R-:W5:Y:S07]  /*30e0*/  LDSM.16.M88.4 R96, [R2+0x3800] ;  /* 0x003800000260783b */ /* 0x000f6e0000000200 */
[----:B------:R-:W-:Y:S01]  /*30f0*/  HMMA.16816.F32 R104, R164, R46, R104 ;  /* 0x0000002ea468723c */ /* 0x000fe20000001868 */
[----:B------:R-:W-:Y:S07]  /*3100*/  LDSM.16.M88.4 R44, [R197+0x2000] ;  /* 0x00200000c52c783b */ /* 0x000fee0000000200 */
[----:B------:R-:W-:Y:S08]  /*3110*/  HMMA.16816.F32 R16, R172, R36, R16 ;  /* 0x00000024ac10723c */ /* 0x000ff00000001810 */
[----:B------:R-:W-:Y:S01]  /*3120*/  HMMA.16816.F32 R120, R164, R56, R64 ;  /* 0x00000038a478723c */ /* 0x000fe20000001840 */
[----:B------:R-:W3:Y:S07]  /*3130*/  LDSM.16.M88.4 R56, [R197+0x3000] ;  /* 0x00300000c538783b */ /* 0x000eee0000000200 */
[----:B------:R-:W-:Y:S08]  /*3140*/  HMMA.16816.F32 R4, R180, R54, R4 ;  /* 0x00000036b404723c */ /* 0x000ff00000001804 */
[----:B-1----:R-:W-:Y:S08]  /*3150*/  HMMA.16816.F32 R12, R184, R76, R12 ;  /* 0x0000004cb80c723c */ /* 0x002ff0000000180c */
[C---:B--2---:R-:W-:Y:S01]  /*3160*/  HMMA.16816.F32 R72, R164.reuse, R20, R48 ;  /* 0x00000014a448723c */ /* 0x044fe20000001830 */
[----:B------:R-:W1:Y:S07]  /*3170*/  LDSM.16.M88.4 R48, [R197+0x1800] ;  /* 0x00180000c530783b */ /* 0x000e6e0000000200 */
[C---:B------:R-:W-:Y:S08]  /*3180*/  HMMA.16816.F32 R28, R164.reuse, R22, R136 ;  /* 0x00000016a41c723c */ /* 0x040ff00000001888 */
[----:B----4-:R-:W-:Y:S08]  /*3190*/  HMMA.16816.F32 R24, R164, R40, R140 ;  /* 0x00000028a418723c */ /* 0x010ff0000000188c */
[----:B------:R-:W-:Y:S01]  /*31a0*/  HMMA.16816.F32 R20, R172, R38, R104 ;  /* 0x00000026ac14723c */ /* 0x000fe20000001868 */
[----:B------:R-:W2:Y:S07]  /*31b0*/  LDSM.16.M88.4 R36, [R196+0x4800] ;  /* 0x00480000c424783b */ /* 0x000eae0000000200 */
[----:B------:R-:W-:Y:S08]  /*31c0*/  HMMA.16816.F32 R16, R180, R84, R16 ;  /* 0x00000054b410723c */ /* 0x000ff00000001810 */
[C---:B---3--:R-:W-:Y:S08]  /*31d0*/  HMMA.16816.F32 R108, R164.reuse, R8, R88 ;  /* 0x00000008a46c723c */ /* 0x048ff00000001858 */
[----:B------:R-:W-:Y:S08]  /*31e0*/  HMMA.16816.F32 R88, R164, R10, R60 ;  /* 0x0000000aa458723c */ /* 0x000ff0000000183c */
[----:B------:R-:W-:Y:S01]  /*31f0*/  HMMA.16816.F32 R8, R184, R78, R4 ;  /* 0x0000004eb808723c */ /* 0x000fe20000001804 */
[----:B------:R-:W-:Y:S07]  /*3200*/  LDSM.16.M88.4 R76, [R196+0x5000] ;  /* 0x00500000c44c783b */ /* 0x000fee0000000200 */
[----:B------:R-:W-:Y:S08]  /*3210*/  HMMA.16816.F32 R60, R164, R42, R124 ;  /* 0x0000002aa43c723c */ /* 0x000ff0000000187c */
[C---:B------:R-:W-:Y:S08]  /*3220*/  HMMA.16816.F32 R64, R172.reuse, R68, R92 ;  /* 0x00000044ac40723c */ /* 0x040ff0000000185c */
[----:B------:R-:W-:Y:S01]  /*3230*/  HMMA.16816.F32 R40, R172, R70, R116 ;  /* 0x00000046ac28723c */ /* 0x000fe20000001874 */
[----:B------:R-:W3:Y:S07]  /*3240*/  LDSM.16.M88.4 R68, [R2+0x4000] ;  /* 0x004000000244783b */ /* 0x000eee0000000200 */
[----:B-----5:R-:W-:Y:S08]  /*3250*/  HMMA.16816.F32 R4, R188, R96, R12 ;  /* 0x00000060bc04723c */ /* 0x020ff0000000180c */
[----:B------:R-:W-:Y:S08]  /*3260*/  HMMA.16816.F32 R104, R172, R56, R24 ;  /* 0x00000038ac68723c */ /* 0x000ff00000001818 */
[----:B------:R-:W-:Y:S08]  /*3270*/  HMMA.16816.F32 R24, R180, R86, R20 ;  /* 0x00000056b418723c */ /* 0x000ff00000001814 */
[----:B------:R-:W-:Y:S08]  /*3280*/  HMMA.16816.F32 R20, R184, R80, R16 ;  /* 0x00000050b814723c */ /* 0x000ff00000001810 */
[C---:B-1----:R-:W-:Y:S08]  /*3290*/  HMMA.16816.F32 R52, R172.reuse, R48, R120 ;  /* 0x00000030ac34723c */ /* 0x042ff00000001878 */
[C---:B------:R-:W-:Y:S08]  /*32a0*/  HMMA.16816.F32 R48, R172.reuse, R50, R112 ;  /* 0x00000032ac30723c */ /* 0x040ff00000001870 */
[C---:B------:R-:W-:Y:S08]  /*32b0*/  HMMA.16816.F32 R72, R172.reuse, R32, R72 ;  /* 0x00000020ac48723c */ /* 0x040ff00000001848 */
[----:B------:R-:W-:Y:S01]  /*32c0*/  HMMA.16816.F32 R92, R172, R34, R28 ;  /* 0x00000022ac5c723c */ /* 0x000fe2000000181c */
[----:B------:R-:W1:Y:S04]  /*32d0*/  LDSM.16.M88.4 R32, [R202+0x4800] ;  /* 0x00480000ca20783b */ /* 0x000e680000000200 */
[----:B------:R-:W-:Y:S03]  /*32e0*/  LDSM.16.M88.4 R28, [R202+0x5000] ;  /* 0x00500000ca1c783b */ /* 0x000fe60000000200 */
[----:B------:R-:W-:Y:S08]  /*32f0*/  HMMA.16816.F32 R16, R188, R98, R8 ;  /* 0x00000062bc10723c */ /* 0x000ff00000001808 */
[----:B------:R-:W-:Y:S01]  /*3300*/  HMMA.16816.F32 R84, R172, R58, R60 ;  /* 0x0000003aac54723c */ /* 0x000fe2000000183c */
[----:B------:R-:W4:Y:S07]  /*3310*/  LDSM.16.M88.4 R56, [R197+0x4000] ;  /* 0x00400000c538783b */ /* 0x000f2e0000000200 */
[----:B------:R-:W-:Y:S08]  /*3320*/  HMMA.16816.F32 R4, R192, R100, R4 ;  /* 0x00000064c004723c */ /* 0x000ff00000001804 */
[----:B--2---:R-:W-:Y:S08]  /*3330*/  HMMA.16816.F32 R12, R180, R36, R64 ;  /* 0x00000024b40c723c */ /* 0x004ff00000001840 */
[----:B---3--:R-:W-:Y:S08]  /*3340*/  HMMA.16816.F32 R8, R188, R68, R20 ;  /* 0x00000044bc08723c */ /* 0x008ff00000001814 */
[----:B------:R-:W-:Y:S01]  /*3350*/  HMMA.16816.F32 R24, R184, R82, R24 ;  /* 0x00000052b818723c */ /* 0x000fe20000001818 */
[----:B------:R-:W-:-:S07]  /*3360*/  FMUL.FTZ R0, R4, c[0x0][0x320] ;  /* 0x0000c80004007a20 */ /* 0x000fce0000410000 */
[C---:B------:R-:W-:Y:S01]  /*3370*/  HMMA.16816.F32 R60, R180.reuse, R76, R52 ;  /* 0x0000004cb43c723c */ /* 0x040fe20000001834 */
[----:B------:R2:W3:Y:S01]  /*3380*/  MUFU.TANH R113, R0 ;  /* 0x0000000000717308 */ /* 0x0004e20000002400 */
[----:B------:R-:W-:Y:S06]  /*3390*/  LDSM.16.M88.4 R52, [R196+0x6000] ;  /* 0x00600000c434783b */ /* 0x000fec0000000200 */
[----:B------:R-:W-:Y:S01]  /*33a0*/  HMMA.16816.F32 R76, R180, R78, R48 ;  /* 0x0000004eb44c723c */ /* 0x000fe20000001830 */
[----:B------:R-:W5:Y:S07]  /*33b0*/  LDSM.16.M88.4 R48, [R2+0x4800] ;  /* 0x004800000230783b */ /* 0x000f6e0000000200 */
[----:B------:R-:W-:Y:S01]  /*33c0*/  HMMA.16816.F32 R16, R192, R102, R16 ;  /* 0x00000066c010723c */ /* 0x000fe20000001810 */
[----:B--2---:R-:W-:-:S04]  /*33d0*/  FMUL.FTZ R0, R5, c[0x0][0x320] ;  /* 0x0000c80005007a20 */ /* 0x004fc80000410000 */
[----:B------:R2:W1:Y:S03]  /*33e0*/  MUFU.TANH R112, R0 ;  /* 0x0000000000707308 */ /* 0x0004660000002400 */
[C---:B------:R-:W-:Y:S08]  /*33f0*/  HMMA.16816.F32 R108, R172.reuse, R44, R108 ;  /* 0x0000002cac6c723c */ /* 0x040ff0000000186c */
[----:B------:R-:W-:Y:S01]  /*3400*/  HMMA.16816.F32 R88, R172, R46, R88 ;  /* 0x0000002eac58723c */ /* 0x000fe20000001858 */
[----:B--2---:R-:W-:-:S07]  /*3410*/  FMUL.FTZ R0, R6, c[0x0][0x320] ;  /* 0x0000c80006007a20 */ /* 0x004fce0000410000 */
[----:B------:R-:W-:Y:S01]  /*3420*/  HMMA.16816.F32 R44, R180, R38, R40 ;  /* 0x00000026b42c723c */ /* 0x000fe20000001828 */
[----:B------:R-:W2:Y:S01]  /*3430*/  LDSM.16.M88.4 R40, [R196+0x5800] ;  /* 0x00580000c428783b */ /* 0x000ea20000000200 */
[----:B------:R3:W2:Y:S03]  /*3440*/  MUFU.TANH R103, R0 ;  /* 0x0000000000677308 */ /* 0x0006a60000002400 */
[----:B------:R-:W2:Y:S03]  /*3450*/  LDSM.16.M88.4 R36, [R197+0x4800] ;  /* 0x00480000c524783b */ /* 0x000ea60000000200 */
[----:B-1----:R-:W-:Y:S01]  /*3460*/  HMMA.16816.F32 R12, R184, R32, R12 ;  /* 0x00000020b80c723c */ /* 0x002fe2000000180c */
[----:B---3--:R-:W-:-:S07]  /*3470*/  FMUL.FTZ R0, R7, c[0x0][0x320] ;  /* 0x0000c80007007a20 */ /* 0x008fce0000410000 */
[----:B----4-:R-:W-:Y:S01]  /*3480*/  HMMA.16816.F32 R4, R192, R56, R8 ;  /* 0x00000038c004723c */ /* 0x010fe20000001808 */
[----:B------:R1:W3:Y:S07]  /*3490*/  MUFU.TANH R102, R0 ;  /* 0x0000000000667308 */ /* 0x0002ee0000002400 */
[----:B------:R-:W-:Y:S01]  /*34a0*/  HMMA.16816.F32 R8, R188, R70, R24 ;  /* 0x00000046bc08723c */ /* 0x000fe20000001818 */
[----:B-1----:R-:W-:-:S04]  /*34b0*/  FMUL.FTZ R0, R16, c[0x0][0x320] ;  /* 0x0000c80010007a20 */ /* 0x002fc80000410000 */
[----:B------:R1:W4:Y:S03]  /*34c0*/  MUFU.TANH R101, R0 ;  /* 0x0000000000657308 */ /* 0x0003260000002400 */
[----:B------:R-:W-:Y:S01]  /*34d0*/  HMMA.16816.F32 R20, R184, R34, R44 ;  /* 0x00000022b814723c */ /* 0x000fe2000000182c */
[----:B------:R-:W2:Y:S04]  /*34e0*/  LDSM.16.M88.4 R32, [R2+0x5000] ;  /* 0x005000000220783b */ /* 0x000ea80000000200 */
[----:B------:R-:W-:Y:S01]  /*34f0*/  LDSM.16.M88.4 R44, [R2+0x5800] ;  /* 0x00580000022c783b */ /* 0x000fe20000000200 */
[----:B-1----:R-:W-:-:S04]  /*3500*/  FMUL.FTZ R0, R17, c[0x0][0x320] ;  /* 0x0000c80011007a20 */ /* 0x002fc80000410000 */
[----:B------:R1:W1:Y:S02]  /*3510*/  MUFU.TANH R100, R0 ;  /* 0x0000000000647308 */ /* 0x0002640000002400 */
[----:B-1----:R-:W-:-:S06]  /*3520*/  FMUL.FTZ R0, R18, c[0x0][0x320] ;  /* 0x0000c80012007a20 */ /* 0x002fcc0000410000 */
[----:B------:R1:W1:Y:S02]  /*3530*/  MUFU.TANH R99, R0 ;  /* 0x0000000000637308 */ /* 0x0002640000002400 */
[----:B-1----:R-:W-:Y:S02]  /*3540*/  FMUL.FTZ R0, R19, c[0x0][0x320] ;  /* 0x0000c80013007a20 */ /* 0x002fe40000410000 */
[----:B-----5:R-:W-:Y:S04]  /*3550*/  HMMA.16816.F32 R16, R188, R48, R12 ;  /* 0x00000030bc10723c */ /* 0x020fe8000000180c */
[----:B------:R1:W1:Y:S04]  /*3560*/  MUFU.TANH R98, R0 ;  /* 0x0000000000627308 */ /* 0x0002680000002400 */
[----:B------:R-:W-:Y:S01]  /*3570*/  HMMA.16816.F32 R12, R192, R58, R8 ;  /* 0x0000003ac00c723c */ /* 0x000fe20000001808 */
[----:B------:R-:W-:Y:S01]  /*3580*/  LDSM.16.M88.4 R56, [R196+0x6800] ;  /* 0x00680000c438783b */ /* 0x000fe20000000200 */
[----:B-1----:R-:W-:-:S04]  /*3590*/  FMUL.FTZ R0, R4, c[0x0][0x320] ;  /* 0x0000c80004007a20 */ /* 0x002fc80000410000 */
[----:B------:R1:W1:Y:S02]  /*35a0*/  MUFU.TANH R97, R0 ;  /* 0x0000000000617308 */ /* 0x0002640000002400 */
[----:B--2---:R-:W-:Y:S01]  /*35b0*/  HMMA.16816.F32 R64, R180, R42, R88 ;  /* 0x0000002ab440723c */ /* 0x004fe20000001858 */
[----:B-1----:R-:W-:-:S05]  /*35c0*/  FMUL.FTZ R0, R5, c[0x0][0x320] ;  /* 0x0000c80005007a20 */ /* 0x002fca0000410000 */
[----:B------:R1:W2:Y:S02]  /*35d0*/  MUFU.TANH R96, R0 ;  /* 0x0000000000607308 */ /* 0x0002a40000002400 */
[----:B------:R-:W-:Y:S01]  /*35e0*/  HMMA.16816.F32 R68, R180, R40, R108 ;  /* 0x00000028b444723c */ /* 0x000fe2000000186c */
[----:B------:R-:W5:Y:S07]  /*35f0*/  LDSM.16.M88.4 R40, [R202+0x5800] ;  /* 0x00580000ca28783b */ /* 0x000f6e0000000200 */
[----:B------:R-:W-:Y:S01]  /*3600*/  HMMA.16816.F32 R8, R184, R28, R60 ;  /* 0x0000001cb808723c */ /* 0x000fe2000000183c */
[----:B-1----:R-:W-:-:S04]  /*3610*/  FMUL.FTZ R0, R6, c[0x0][0x320] ;  /* 0x0000c80006007a20 */ /* 0x002fc80000410000 */
[----:B------:R1:W1:Y:S03]  /*3620*/  MUFU.TANH R88, R0 ;  /* 0x0000000000587308 */ /* 0x0002660000002400 */
[----:B------:R-:W-:Y:S01]  /*3630*/  HMMA.16816.F32 R24, R192, R36, R16 ;  /* 0x00000024c018723c */ /* 0x000fe20000001810 */
[----:B-1----:R-:W-:-:S07]  /*3640*/  FMUL.FTZ R0, R7, c[0x0][0x320] ;  /* 0x0000c80007007a20 */ /* 0x002fce0000410000 */
[----:B------:R-:W-:Y:S01]  /*3650*/  HMMA.16816.F32 R4, R188, R50, R20 ;  /* 0x00000032bc04723c */ /* 0x000fe20000001814 */
[----:B------:R-:W1:Y:S01]  /*3660*/  LDSM.16.M88.4 R48, [R197+0x5000] ;  /* 0x00500000c530783b */ /* 0x000e620000000200 */
[----:B------:R2:W1:Y:S06]  /*3670*/  MUFU.TANH R83, R0 ;  /* 0x0000000000537308 */ /* 0x00046c0000002400 */
[----:B------:R-:W-:Y:S01]  /*3680*/  HMMA.16816.F32 R20, R184, R30, R76 ;  /* 0x0000001eb814723c */ /* 0x000fe2000000184c */
[----:B------:R-:W1:Y:S01]  /*3690*/  LDSM.16.M88.4 R28, [R202+0x6000] ;  /* 0x00600000ca1c783b */ /* 0x000e620000000200 */
[----:B--2---:R-:W-:-:S04]  /*36a0*/  FMUL.FTZ R0, R12, c[0x0][0x320] ;  /* 0x0000c8000c007a20 */ /* 0x004fc80000410000 */
[----:B------:R2:W1:Y:S02]  /*36b0*/  MUFU.TANH R82, R0 ;  /* 0x0000000000527308 */ /* 0x0004640000002400 */
[----:B------:R-:W-:Y:S01]  /*36c0*/  HMMA.16816.F32 R16, R188, R32, R8 ;  /* 0x00000020bc10723c */ /* 0x000fe20000001808 */
[----:B--2---:R-:W-:-:S05]  /*36d0*/  FMUL.FTZ R0, R13, c[0x0][0x320] ;  /* 0x0000c8000d007a20 */ /* 0x004fca0000410000 */
[----:B------:R2:W1:Y:S02]  /*36e0*/  MUFU.TANH R81, R0 ;  /* 0x0000000000517308 */ /* 0x0004640000002400 */
        /* <DEDUP_REMOVED lines=8> */
[----:B--2---:R-:W-:-:S05]  /*3770*/  FMUL.FTZ R0, R24, c[0x0][0x320] ;  /* 0x0000c80018007a20 */ /* 0x004fca0000410000 */
[----:B------:R2:W1:Y:S02]  /*3780*/  MUFU.TANH R75, R0 ;  /* 0x00000000004b7308 */ /* 0x0004640000002400 */
[----:B-----5:R-:W-:Y:S01]  /*3790*/  HMMA.16816.F32 R12, R184, R40, R68 ;  /* 0x00000028b80c723c */ /* 0x020fe20000001844 */
[----:B--2---:R-:W-:-:S05]  /*37a0*/  FMUL.FTZ R0, R25, c[0x0][0x320] ;  /* 0x0000c80019007a20 */ /* 0x004fca0000410000 */
[----:B------:R2:W1:Y:S02]  /*37b0*/  MUFU.TANH R74, R0 ;  /* 0x00000000004a7308 */ /* 0x0004640000002400 */
[----:B--2---:R-:W-:-:S06]  /*37c0*/  FMUL.FTZ R0, R26, c[0x0][0x320] ;  /* 0x0000c8001a007a20 */ /* 0x004fcc0000410000 */
[----:B------:R2:W1:Y:S01]  /*37d0*/  MUFU.TANH R70, R0 ;  /* 0x0000000000467308 */ /* 0x0004620000002400 */
[----:B------:R-:W-:Y:S01]  /*37e0*/  HMMA.16816.F32 R20, R184, R42, R64 ;  /* 0x0000002ab814723c */ /* 0x000fe20000001840 */
[----:B------:R-:W-:Y:S01]  /*37f0*/  LDSM.16.M88.4 R40, [R197+0x6000] ;  /* 0x00600000c528783b */ /* 0x000fe20000000200 */
[----:B--2---:R-:W-:-:S06]  /*3800*/  FMUL.FTZ R0, R27, c[0x0][0x320] ;  /* 0x0000c8001b007a20 */ /* 0x004fcc0000410000 */
[----:B-1----:R-:W-:Y:S01]  /*3810*/  HMMA.16816.F32 R24, R192, R48, R16 ;  /* 0x00000030c018723c */ /* 0x002fe20000001810 */
[----:B------:R1:W2:Y:S02]  /*3820*/  MUFU.TANH R73, R0 ;  /* 0x0000000000497308 */ /* 0x0002a40000002400 */
[----:B-1----:R-:W-:-:S06]  /*3830*/  FMUL.FTZ R0, R4, c[0x0][0x320] ;  /* 0x0000c80004007a20 */ /* 0x002fcc0000410000 */
[----:B------:R1:W1:Y:S01]  /*3840*/  MUFU.TANH R71, R0 ;  /* 0x0000000000477308 */ /* 0x0002620000002400 */
[----:B------:R-:W-:Y:S01]  /*3850*/  HMMA.16816.F32 R16, R188, R44, R12 ;  /* 0x0000002cbc10723c */ /* 0x000fe2000000180c */
[----:B-1----:R-:W-:-:S06]  /*3860*/  FMUL.FTZ R0, R5, c[0x0][0x320] ;  /* 0x0000c80005007a20 */ /* 0x002fcc0000410000 */
[----:B------:R1:W1:Y:S02]  /*3870*/  MUFU.TANH R72, R0 ;  /* 0x0000000000487308 */ /* 0x0002640000002400 */
[----:B-1----:R-:W-:-:S06]  /*3880*/  FMUL.FTZ R0, R6, c[0x0][0x320] ;  /* 0x0000c80006007a20 */ /* 0x002fcc0000410000 */
[----:B------:R1:W1:Y:S01]  /*3890*/  MUFU.TANH R69, R0 ;  /* 0x0000000000457308 */ /* 0x0002620000002400 */
[----:B------:R-:W-:Y:S01]  /*38a0*/  HMMA.16816.F32 R32, R180, R54, R92 ;  /* 0x00000036b420723c */ /* 0x000fe2000000185c */
[----:B-1----:R-:W-:-:S07]  /*38b0*/  FMUL.FTZ R0, R7, c[0x0][0x320] ;  /* 0x0000c80007007a20 */ /* 0x002fce0000410000 */
[----:B------:R-:W-:Y:S01]  /*38c0*/  HMMA.16816.F32 R4, R192, R50, R8 ;  /* 0x00000032c004723c */ /* 0x000fe20000001808 */
[----:B------:R-:W1:Y:S01]  /*38d0*/  LDSM.16.M88.4 R48, [R2+0x6000] ;  /* 0x006000000230783b */ /* 0x000e620000000200 */
[----:B------:R5:W1:Y:S06]  /*38e0*/  MUFU.TANH R67, R0 ;  /* 0x0000000000437308 */ /* 0x000a6c0000002400 */
[----:B------:R-:W-:Y:S01]  /*38f0*/  HMMA.16816.F32 R8, R188, R46, R20 ;  /* 0x0000002ebc08723c */ /* 0x000fe20000001814 */
[----:B------:R-:W1:Y:S01]  /*3900*/  LDSM.16.M88.4 R44, [R202+0x6800] ;  /* 0x00680000ca2c783b */ /* 0x000e620000000200 */
[----:B-----5:R-:W-:-:S04]  /*3910*/  FMUL.FTZ R0, R24, c[0x0][0x320] ;  /* 0x0000c80018007a20 */ /* 0x020fc80000410000 */
[----:B------:R5:W1:Y:S02]  /*3920*/  MUFU.TANH R66, R0 ;  /* 0x0000000000427308 */ /* 0x000a640000002400 */
[----:B------:R-:W-:Y:S01]  /*3930*/  HMMA.16816.F32 R12, R184, R28, R60 ;  /* 0x0000001cb80c723c */ /* 0x000fe2000000183c */
[----:B-----5:R-:W-:-:S05]  /*3940*/  FMUL.FTZ R0, R25, c[0x0][0x320] ;  /* 0x0000c80019007a20 */ /* 0x020fca0000410000 */
        /* <DEDUP_REMOVED lines=8> */
[----:B------:R-:W2:Y:S04]  /*39d0*/  LDSM.16.M88.4 R32, [R2+0x6800] ;  /* 0x006800000220783b */ /* 0x000ea80000000200 */
[----:B------:R-:W2:Y:S01]  /*39e0*/  LDSM.16.M88.4 R28, [R197+0x6800] ;  /* 0x00680000c51c783b */ /* 0x000ea20000000200 */
[----:B------:R-:W-:Y:S01]  /*39f0*/  ISETP.GT.AND P0, PT, R145, R161, PT ;  /* 0x000000a19100720c */ /* 0x000fe20003f04270 */
[----:B------:R-:W-:-:S04]  /*3a00*/  DEPBAR.LE SB0, 0x0 ;  /* 0x000080000000791a */ /* 0x000fc80000000000 */
[----:B-----5:R-:W-:-:S04]  /*3a10*/  FMUL.FTZ R0, R4, c[0x0][0x320] ;  /* 0x0000c80004007a20 */ /* 0x020fc80000410000 */
[----:B------:R5:W2:Y:S01]  /*3a20*/  MUFU.TANH R63, R0 ;  /* 0x00000000003f7308 */ /* 0x000aa20000002400 */
[----:B-1----:R-:W-:Y:S01]  /*3a30*/  HMMA.16816.F32 R16, R188, R48, R12 ;  /* 0x00000030bc10723c */ /* 0x002fe2000000180c */
[----:B-----5:R-:W-:-:S06]  /*3a40*/  FMUL.FTZ R0, R5, c[0x0][0x320] ;  /* 0x0000c80005007a20 */ /* 0x020fcc0000410000 */
[----:B------:R1:W1:Y:S01]  /*3a50*/  MUFU.TANH R62, R0 ;  /* 0x00000000003e7308 */ /* 0x0002620000002400 */
[----:B------:R-:W-:Y:S01]  /*3a60*/  HMMA.16816.F32 R8, R192, R38, R8 ;  /* 0x00000026c008723c */ /* 0x000fe20000001808 */
[----:B-1----:R-:W-:-:S06]  /*3a70*/  FMUL.FTZ R0, R6, c[0x0][0x320] ;  /* 0x0000c80006007a20 */ /* 0x002fcc0000410000 */
        /* <DEDUP_REMOVED lines=15> */
[----:B------:R1:W1:Y:S02]  /*3b70*/  MUFU.TANH R50, R0 ;  /* 0x0000000000327308 */ /* 0x0002640000002400 */
[----:B-1----:R-:W-:-:S06]  /*3b80*/  FMUL.FTZ R0, R8, c[0x0][0x320] ;  /* 0x0000c80008007a20 */ /* 0x002fcc0000410000 */
[----:B------:R1:W1:Y:S01]  /*3b90*/  MUFU.TANH R49, R0 ;  /* 0x0000000000317308 */ /* 0x0002620000002400 */
[----:B--2---:R-:W-:Y:S01]  /*3ba0*/  HMMA.16816.F32 R12, R188, R32, R12 ;  /* 0x00000020bc0c723c */ /* 0x004fe2000000180c */
[----:B-1----:R-:W-:-:S06]  /*3bb0*/  FMUL.FTZ R0, R9, c[0x0][0x320] ;  /* 0x0000c80009007a20 */ /* 0x002fcc0000410000 */
[----:B------:R1:W2:Y:S01]  /*3bc0*/  MUFU.TANH R48, R0 ;  /* 0x0000000000307308 */ /* 0x0002a20000002400 */
[----:B------:R-:W-:Y:S01]  /*3bd0*/  HMMA.16816.F32 R16, R192, R42, R24 ;  /* 0x0000002ac010723c */ /* 0x000fe20000001818 */
[----:B-1----:R-:W-:-:S06]  /*3be0*/  FMUL.FTZ R0, R10, c[0x0][0x320] ;  /* 0x0000c8000a007a20 */ /* 0x002fcc0000410000 */
[----:B------:R1:W1:Y:S02]  /*3bf0*/  MUFU.TANH R45, R0 ;  /* 0x00000000002d7308 */ /* 0x0002640000002400 */
        /* <DEDUP_REMOVED lines=9> */
[----:B------:R1:W1:Y:S02]  /*3c90*/  MUFU.TANH R41, R0 ;  /* 0x0000000000297308 */ /* 0x0002640000002400 */
[----:B-1----:R-:W-:-:S06]  /*3ca0*/  FMUL.FTZ R0, R23, c[0x0][0x320] ;  /* 0x0000c80017007a20 */ /* 0x002fcc0000410000 */
[----:B------:R1:W1:Y:S02]  /*3cb0*/  MUFU.TANH R32, R0 ;  /* 0x0000000000207308 */ /* 0x0002640000002400 */
        /* <DEDUP_REMOVED lines=23> */
[----:B------:R-:W-:Y:S01]  /*3e30*/  BSSY B0, `(.L_x_139) ;  /* 0x000003a000007945 */ /* 0x000fe20003800000 */
[----:B-1----:R-:W-:-:S06]  /*3e40*/  FMUL.FTZ R0, R7, c[0x0][0x320] ;  /* 0x0000c80007007a20 */ /* 0x002fcc0000410000 */
[----:B------:R1:W1:Y:S01]  /*3e50*/  MUFU.TANH R14, R0 ;  /* 0x00000000000e7308 */ /* 0x0002620000002400 */
[----:B------:R-:W-:Y:S06]  /*3e60*/  BAR.SYNC.DEFER_BLOCKING 0x0 ;  /* 0x0000000000007b1d */ /* 0x000fec0000010000 */
[----:B------:R-:W-:Y:S05]  /*3e70*/  @!P0 BRA `(.L_x_140) ;  /* 0x0000035000008947 */ /* 0x000fea0003800000 */
[----:B--234-:R-:W-:Y:S02]  /*3e80*/  IADD3 R2, R250, -0x2, RZ ;  /* 0xfffffffefa027810 */ /* 0x01cfe40007ffe0ff */
[----:B-1----:R-:W-:Y:S02]  /*3e90*/  IADD3 R0, -R146, 0x70, RZ ;  /* 0x0000007092007810 */ /* 0x002fe40007ffe1ff */
[----:B------:R-:W-:Y:S01]  /*3ea0*/  SHF.R.S32.HI R3, RZ, 0x1f, R2 ;  /* 0x0000001fff037819 */ /* 0x000fe20000011402 */
[----:B------:R-:W-:Y:S01]  /*3eb0*/  IMAD.WIDE.U32 R4, R2, c[0x0][0x1e0], RZ ;  /* 0x0000780002047a25 */ /* 0x000fe200078e00ff */
[----:B------:R-:W-:-:S02]  /*3ec0*/  ISETP.GE.AND P3, PT, R0, 0x21, PT ;  /* 0x000000210000780c */ /* 0x000fc40003f66270 */
[C---:B------:R-:W-:Y:S01]  /*3ed0*/  ISETP.GE.AND P4, PT, R0.reuse, 0x1, PT ;  /* 0x000000010000780c */ /* 0x040fe20003f86270 */
[----:B------:R-:W-:Y:S01]  /*3ee0*/  IMAD R3, R3, c[0x0][0x1e0], RZ ;  /* 0x0000780003037a24 */ /* 0x000fe200078e02ff */
[----:B------:R-:W-:-:S03]  /*3ef0*/  ISETP.GE.AND P2, PT, R0, 0x41, PT ;  /* 0x000000410000780c */ /* 0x000fc60003f46270 */
[----:B------:R-:W-:-:S04]  /*3f00*/  IMAD R2, R2, c[0x0][0x1e4], R3 ;  /* 0x0000790002027a24 */ /* 0x000fc800078e0203 */
[----:B------:R-:W-:Y:S02]  /*3f10*/  IMAD.IADD R5, R5, 0x1, R2 ;  /* 0x0000000105057824 */ /* 0x000fe400078e0202 */
[----:B------:R-:W-:-:S04]  /*3f20*/  IMAD.WIDE.U32 R2, R4, 0x70, RZ ;  /* 0x0000007004027825 */ /* 0x000fc800078e00ff */
[----:B------:R-:W-:Y:S01]  /*3f30*/  IMAD R5, R5, 0x70, RZ ;  /* 0x0000007005057824 */ /* 0x000fe200078e02ff */
[-C--:B------:R-:W-:Y:S01]  /*3f40*/  @P4 IADD3 R4, P1, R232, R2.reuse, RZ ;  /* 0x00000002e8044210 */ /* 0x080fe20007f3e0ff */
[----:B------:R-:W-:Y:S02]  /*3f50*/  @P3 IMAD.MOV.U32 R7, RZ, RZ, c[0x0][0x1e0] ;  /* 0x00007800ff073624 */ /* 0x000fe400078e00ff */
[----:B------:R-:W-:Y:S02]  /*3f60*/  IMAD.IADD R3, R3, 0x1, R5 ;  /* 0x0000000103037824 */ /* 0x000fe400078e0205 */
[----:B------:R-:W-:Y:S01]  /*3f70*/  @P3 IMAD.MOV.U32 R9, RZ, RZ, c[0x0][0x1e4] ;  /* 0x00007900ff093624 */ /* 0x000fe200078e00ff */
[----:B------:R-:W-:Y:S01]  /*3f80*/  @P3 LEA R6, P0, R7, R2, 0x5 ;  /* 0x0000000207063211 */ /* 0x000fe200078028ff */
[----:B------:R-:W-:Y:S01]  /*3f90*/  @P4 IMAD.X R5, R3, 0x1, R231, P1 ;  /* 0x0000000103054824 */ /* 0x000fe200008e06e7 */
[----:B------:R-:W-:Y:S02]  /*3fa0*/  @P4 LEA R8, P1, R4, c[0x0][0x1c8], 0x1 ;  /* 0x0000720004084a11 */ /* 0x000fe400078208ff */
[----:B------:R-:W-:-:S02]  /*3fb0*/  @P3 LEA.HI.X R7, R7, R3, R9, 0x5, P0 ;  /* 0x0000000307073211 */ /* 0x000fc400000f2c09 */
[----:B------:R-:W-:Y:S01]  /*3fc0*/  @P4 LEA.HI.X R9, R4, c[0x0][0x1cc], R5, 0x1, P1 ;  /* 0x0000730004094a11 */ /* 0x000fe200008f0c05 */
[----:B------:R-:W-:Y:S01]  /*3fd0*/  @P2 IMAD.MOV.U32 R5, RZ, RZ, c[0x0][0x1e0] ;  /* 0x00007800ff052624 */ /* 0x000fe200078e00ff */
[----:B------:R-:W-:Y:S02]  /*3fe0*/  @P3 IADD3 R4, P0, R6, R232, RZ ;  /* 0x000000e806043210 */ /* 0x000fe40007f1e0ff */
[----:B------:R-:W-:Y:S01]  /*3ff0*/  ISETP.GE.AND P1, PT, R0, 0x61, PT ;  /* 0x000000610000780c */ /* 0x000fe20003f26270 */
[----:B------:R-:W-:Y:S01]  /*4000*/  @!PT LDS RZ, [RZ] ;  /* 0x00000000fffff984 */ /* 0x000fe20000000800 */
[----:B------:R-:W-:Y:S01]  /*4010*/  @!PT LDS RZ, [RZ] ;  /* 0x00000000fffff984 */ /* 0x000fe20000000800 */
[----:B------:R-:W-:Y:S01]  /*4020*/  @!PT LDS RZ, [RZ] ;  /* 0x00000000fffff984 */ /* 0x000fe20000000800 */
[----:B------:R1:W-:Y:S02]  /*4030*/  @P4 LDGSTS.E.BYPASS.LTC128B.128 [R208+0x8100], [R8.64], !P6 ;  /* 0x0810000008d04fae */ /* 0x0003e4000f101d46 */
[----:B------:R-:W-:Y:S01]  /*4040*/  @P3 IMAD.X R0, R7, 0x1, R231, P0 ;  /* 0x0000000107003824 */ /* 0x000fe200000e06e7 */
[C---:B------:R-:W-:Y:S01]  /*4050*/  @P3 LEA R6, P0, R4.reuse, c[0x0][0x1c8], 0x1 ;  /* 0x0000720004063a11 */ /* 0x040fe200078008ff */
[----:B------:R1:W-:Y:S03]  /*4060*/  @P4 LDGSTS.E.BYPASS.LTC128B.128 [R208+0xb900], [R8.64+0x80], !P5 ;  /* 0x0b90008008d04fae */ /* 0x0003e6000e901d46 */
[----:B------:R-:W-:Y:S01]  /*4070*/  @P3 LEA.HI.X R7, R4, c[0x0][0x1cc], R0, 0x1, P0 ;  /* 0x0000730004073a11 */ /* 0x000fe200000f0c00 */
[----:B------:R-:W-:Y:S01]  /*4080*/  @P2 IMAD.MOV.U32 R4, RZ, RZ, c[0x0][0x1e4] ;  /* 0x00007900ff042624 */ /* 0x000fe200078e00ff */
[----:B------:R-:W-:-:S03]  /*4090*/  @P2 LEA R0, P0, R5, R2, 0x6 ;  /* 0x0000000205002211 */ /* 0x000fc600078030ff */
[----:B------:R-:W-:Y:S01]  /*40a0*/  @P1 IMAD.MOV.U32 R11, RZ, RZ, c[0x0][0x1e0] ;  /* 0x00007800ff0b1624 */ /* 0x000fe200078e00ff */
[----:B------:R-:W-:Y:S01]  /*40b0*/  @P2 LEA.HI.X R4, R5, R3, R4, 0x6, P0 ;  /* 0x0000000305042211 */ /* 0x000fe200000f3404 */
[----:B------:R-:W-:Y:S01]  /*40c0*/  @P1 IMAD.MOV.U32 R10, RZ, RZ, c[0x0][0x1e4] ;  /* 0x00007900ff0a1624 */ /* 0x000fe200078e00ff */
[----:B------:R-:W-:Y:S01]  /*40d0*/  @P2 IADD3 R0, P0, R0, R232, RZ ;  /* 0x000000e800002210 */ /* 0x000fe20007f1e0ff */
[----:B------:R-:W-:Y:S01]  /*40e0*/  @P1 IMAD.WIDE.U32 R2, R11, 0x60, R2 ;  /* 0x000000600b021825 */ /* 0x000fe200078e0002 */
[----:B------:R1:W-:Y:S03]  /*40f0*/  @P3 LDGSTS.E.BYPASS.LTC128B.128 [R208+0x9100], [R6.64], !P6 ;  /* 0x0910000006d03fae */ /* 0x0003e6000f101d46 */
[----:B------:R-:W-:Y:S01]  /*4100*/  @P2 IMAD.X R5, R4, 0x1, R231, P0 ;  /* 0x0000000104052824 */ /* 0x000fe200000e06e7 */
[----:B------:R-:W-:Y:S01]  /*4110*/  @P2 LEA R4, P0, R0, c[0x0][0x1c8], 0x1 ;  /* 0x0000720000042a11 */ /* 0x000fe200078008ff */
[----:B------:R-:W-:Y:S01]  /*4120*/  @P1 IMAD R10, R10, 0x60, RZ ;  /* 0x000000600a0a1824 */ /* 0x000fe200078e02ff */
[----:B------:R1:W-:Y:S02]  /*4130*/  @P3 LDGSTS.E.BYPASS.LTC128B.128 [R208+0xc900], [R6.64+0x80], !P5 ;  /* 0x0c90008006d03fae */ /* 0x0003e4000e901d46 */
[----:B------:R-:W-:-:S02]  /*4140*/  @P2 LEA.HI.X R5, R0, c[0x0][0x1cc], R5, 0x1, P0 ;  /* 0x0000730000052a11 */ /* 0x000fc400000f0c05 */
[----:B------:R-:W-:-:S03]  /*4150*/  @P1 IADD3 R0, P0, R232, R2, RZ ;  /* 0x00000002e8001210 */ /* 0x000fc60007f1e0ff */
[----:B------:R1:W-:Y:S01]  /*4160*/  @P2 LDGSTS.E.BYPASS.LTC128B.128 [R208+0xa100], [R4.64], !P6 ;  /* 0x0a10000004d02fae */ /* 0x0003e2000f101d46 */
[----:B------:R-:W-:Y:S02]  /*4170*/  @P1 IADD3.X R3, R231, R3, R10, P0, !PT ;  /* 0x00000003e7031210 */ /* 0x000fe400007fe40a */
[C---:B------:R-:W-:Y:S01]  /*4180*/  @P1 LEA R2, P0, R0.reuse, c[0x0][0x1c8], 0x1 ;  /* 0x0000720000021a11 */ /* 0x040fe200078008ff */
[----:B------:R1:W-:Y:S03]  /*4190*/  @P2 LDGSTS.E.BYPASS.LTC128B.128 [R208+0xd900], [R4.64+0x80], !P5 ;  /* 0x0d90008004d02fae */ /* 0x0003e6000e901d46 */
[----:B------:R-:W-:-:S05]  /*41a0*/  @P1 LEA.HI.X R3, R0, c[0x0][0x1cc], R3, 0x1, P0 ;  /* 0x0000730000031a11 */ /* 0x000fca00000f0c03 */
[----:B------:R1:W-:Y:S04]  /*41b0*/  @P1 LDGSTS.E.BYPASS.LTC128B.128 [R208+0xb100], [R2.64], !P6 ;  /* 0x0b10000002d01fae */ /* 0x0003e8000f101d46 */
[----:B------:R1:W-:Y:S02]  /*41c0*/  @P1 LDGSTS.E.BYPASS.LTC128B.128 [R208+0xe900], [R2.64+0x80], !P5 ;  /* 0x0e90008002d01fae */ /* 0x0003e4000e901d46 */
.L_x_140:
[----:B--234-:R-:W-:Y:S05]  /*41d0*/  BSYNC B0 ;  /* 0x0000000000007941 */ /* 0x01cfea0003800000 */
.L_x_139:
[----:B-1----:R-:W2:Y:S04]  /*41e0*/  LDL R0, [R1+0x48] ;  /* 0x0000480001007983 */ /* 0x002ea80000100800 */
[----:B------:R-:W0:Y:S01]  /*41f0*/  LDGDEPBAR ;  /* 0x00000000000079af */ /* 0x000e220000000000 */
[----:B--2---:R-:W-:-:S05]  /*4200*/  IMAD.IADD R0, R144, 0x1, -R0 ;  /* 0x0000000190007824 */ /* 0x004fca00078e0a00 */
[C---:B------:R-:W-:Y:S02]  /*4210*/  ISETP.GT.AND P6, PT, R0.reuse, RZ, PT ;  /* 0x000000ff0000720c */ /* 0x040fe40003fc4270 */
[C---:B------:R-:W-:Y:S02]  /*4220*/  ISETP.GT.AND P5, PT, R0.reuse, 0x1, PT ;  /* 0x000000010000780c */ /* 0x040fe40003fa4270 */
[----:B------:R-:W-:Y:S02]  /*4230*/  ISETP.GT.AND P4, PT, R0, 0x8, PT ;  /* 0x000000080000780c */ /* 0x000fe40003f84270 */
        /* <DEDUP_REMOVED lines=17> */
[----:B------:R-:W-:Y:S02]  /*4350*/  FSEL R26, R82, -INF , P0 ;  /* 0xff800000521a7808 */ /* 0x000fe40000000000 */
[----:B------:R-:W-:Y:S02]  /*4360*/  FMNMX.FTZ R2, R25, R2, !PT ;  /* 0x0000000219027209 */ /* 0x000fe40007810000 */
[----:B------:R-:W-:Y:S02]  /*4370*/  ISETP.GT.AND P5, PT, R0, 0x20, PT ;  /* 0x000000200000780c */ /* 0x000fe40003fa4270 */
[----:B------:R-:W-:-:S02]  /*4380*/  FSEL R16, R99, -INF , P4 ;  /* 0xff80000063107808 */ /* 0x000fc40002000000 */
[----:B------:R-:W-:Y:S02]  /*4390*/  FSEL R27, R81, -INF , P6 ;  /* 0xff800000511b7808 */ /* 0x000fe40003000000 */
[----:B------:R-:W-:Y:S02]  /*43a0*/  FMNMX.FTZ R3, R10, R11, !PT ;  /* 0x0000000b0a037209 */ /* 0x000fe40007810000 */
[----:B------:R-:W-:Y:S02]  /*43b0*/  FMNMX.FTZ R2, R26, R2, !PT ;  /* 0x000000021a027209 */ /* 0x000fe40007810000 */
[----:B------:R-:W-:Y:S02]  /*43c0*/  FSEL R93, R70, -INF , P5 ;  /* 0xff800000465d7808 */ /* 0x000fe40002800000 */
        /* <DEDUP_REMOVED lines=10> */
[----:B------:R-:W-:Y:S02]  /*4470*/  ISETP.GT.AND P2, PT, R0, 0x29, PT ;  /* 0x000000290000780c */ /* 0x000fe40003f44270 */
[----:B------:R-:W-:Y:S02]  /*4480*/  FSEL R37, R83, -INF , P1 ;  /* 0xff80000053257808 */ /* 0x000fe40000800000 */
[----:B------:R-:W-:Y:S02]  /*4490*/  FSEL R71, R71, -INF , P3 ;  /* 0xff80000047477808 */ /* 0x000fe40001800000 */
[----:B------:R-:W-:-:S02]  /*44a0*/  FMNMX.FTZ R3, R36, R3, !PT ;  /* 0x0000000324037209 */ /* 0x000fc40007810000 */
[----:B------:R-:W-:Y:S02]  /*44b0*/  FMNMX.FTZ R2, R88, R2, !PT ;  /* 0x0000000258027209 */ /* 0x000fe40007810000 */
[----:B------:R-:W-:Y:S02]  /*44c0*/  ISETP.GT.AND P1, PT, R0, 0x30, PT ;  /* 0x000000300000780c */ /* 0x000fe40003f24270 */
[----:B------:R-:W-:Y:S02]  /*44d0*/  FSEL R38, R80, -INF , P0 ;  /* 0xff80000050267808 */ /* 0x000fe40000000000 */
[----:B------:R-:W-:Y:S02]  /*44e0*/  FSEL R92, R72, -INF , P2 ;  /* 0xff800000485c7808 */ /* 0x000fe40001000000 */
[----:B------:R-:W-:Y:S02]  /*44f0*/  FMNMX.FTZ R3, R37, R3, !PT ;  /* 0x0000000325037209 */ /* 0x000fe40007810000 */
[----:B------:R-:W-:-:S02]  /*4500*/  FMNMX.FTZ R2, R71, R2, !PT ;  /* 0x0000000247027209 */ /* 0x000fc40007810000 */
[----:B------:R-:W-:Y:S02]  /*4510*/  ISETP.GT.AND P0, PT, R0, 0x31, PT ;  /* 0x000000310000780c */ /* 0x000fe40003f04270 */
[----:B------:R-:W-:Y:S02]  /*4520*/  FSEL R39, R76, -INF , P6 ;  /* 0xff8000004c277808 */ /* 0x000fe40003000000 */
[----:B------:R-:W-:Y:S02]  /*4530*/  FSEL R145, R66, -INF , P1 ;  /* 0xff80000042917808 */ /* 0x000fe40000800000 */
[----:B------:R-:W-:Y:S02]  /*4540*/  FMNMX.FTZ R3, R38, R3, !PT ;  /* 0x0000000326037209 */ /* 0x000fe40007810000 */
[----:B------:R-:W-:Y:S02]  /*4550*/  FMNMX.FTZ R2, R92, R2, !PT ;  /* 0x000000025c027209 */ /* 0x000fe40007810000 */
[----:B------:R-:W-:-:S02]  /*4560*/  ISETP.GT.AND P6, PT, R0, 0x38, PT ;  /* 0x000000380000780c */ /* 0x000fc40003fc4270 */
[----:B------:R-:W-:Y:S02]  /*4570*/  FSEL R146, R68, -INF , P0 ;  /* 0xff80000044927808 */ /* 0x000fe40000000000 */
[----:B------:R-:W-:Y:S02]  /*4580*/  FMNMX.FTZ R3, R39, R3, !PT ;  /* 0x0000000327037209 */ /* 0x000fe40007810000 */
[----:B------:R-:W-:Y:S02]  /*4590*/  FMNMX.FTZ R2, R145, R2, !PT ;  /* 0x0000000291027209 */ /* 0x000fe40007810000 */
[----:B------:R-:W-:Y:S02]  /*45a0*/  ISETP.GT.AND P5, PT, R0, 0x39, PT ;  /* 0x000000390000780c */ /* 0x000fe40003fa4270 */
[----:B------:R-:W-:Y:S02]  /*45b0*/  FSEL R94, R73, -INF , P4 ;  /* 0xff800000495e7808 */ /* 0x000fe40002000000 */
        /* <DEDUP_REMOVED lines=20> */
[----:B------:R-:W-:Y:S02]  /*4700*/  FSEL R155, R49, -INF , P2 ;  /* 0xff800000319b7808 */ /* 0x000fe40001000000 */
[----:B------:R-:W-:Y:S02]  /*4710*/  FMNMX.FTZ R3, R149, R3, !PT ;  /* 0x0000000395037209 */ /* 0x000fe40007810000 */
[----:B------:R-:W-:Y:S02]  /*4720*/  FMNMX.FTZ R2, R154, R2, !PT ;  /* 0x000000029a027209 */ /* 0x000fe40007810000 */
[----:B------:R-:W-:Y:S02]  /*4730*/  ISETP.GT.AND P0, PT, R0, 0x50, PT ;  /* 0x000000500000780c */ /* 0x000fe40003f04270 */
[----:B------:R-:W-:-:S02]  /*4740*/  FSEL R150, R61, -INF , P6 ;  /* 0xff8000003d967808 */ /* 0x000fc40003000000 */
        /* <DEDUP_REMOVED lines=28> */
[----:B------:R-:W-:Y:S02]  /*4910*/  FSEL R209, R41, -INF , P0 ;  /* 0xff80000029d17808 */ /* 0x000fe40000000000 */
[----:B------:R-:W-:-:S02]  /*4920*/  ISETP.GT.AND P1, PT, R0, 0x68, PT ;  /* 0x000000680000780c */ /* 0x000fc40003f24270 */
[----:B------:R-:W-:Y:S02]  /*4930*/  ISETP.GT.AND P0, PT, R0, 0x69, PT ;  /* 0x000000690000780c */ /* 0x000fe40003f04270 */
[----:B------:R-:W-:Y:S02]  /*4940*/  FSEL R222, R15, -INF , P2 ;  /* 0xff8000000fde7808 */ /* 0x000fe40001000000 */
[----:B------:R-:W-:Y:S02]  /*4950*/  FMNMX.FTZ R3, R160, R3, !PT ;  /* 0x00000003a0037209 */ /* 0x000fe40007810000 */
[----:B------:R-:W-:Y:S02]  /*4960*/  FMNMX.FTZ R0, R221, R2, !PT ;  /* 0x00000002dd007209 */ /* 0x000fe40007810000 */
[----:B------:R-:W-:Y:S02]  /*4970*/  FSEL R210, R32, -INF , P6 ;  /* 0xff80000020d27808 */ /* 0x000fe40003000000 */
[----:B------:R-:W-:Y:S01]  /*4980*/  FSEL R223, R13, -INF , P1 ;  /* 0xff8000000ddf7808 */ /* 0x000fe20000800000 */
[----:B------:R-:W-:Y:S01]  /*4990*/  LDSM.16.MT88.4 R32, [R200+0x3800] ;  /* 0x00380000c820783b */ /* 0x000fe20000004200 */
[----:B------:R-:W-:-:S02]  /*49a0*/  FMNMX.FTZ R2, R209, R3, !PT ;  /* 0x00000003d1027209 */ /* 0x000fc40007810000 */
[----:B------:R-:W-:Y:S02]  /*49b0*/  FMNMX.FTZ R0, R222, R0, !PT ;  /* 0x00000000de007209 */ /* 0x000fe40007810000 */
[----:B------:R-:W-:Y:S02]  /*49c0*/  FSEL R212, R29, -INF , P5 ;  /* 0xff8000001dd47808 */ /* 0x000fe40002800000 */
[----:B------:R-:W-:Y:S02]  /*49d0*/  FSEL R224, R12, -INF , P0 ;  /* 0xff8000000ce07808 */ /* 0x000fe40000000000 */
[----:B------:R-:W-:Y:S02]  /*49e0*/  FMNMX.FTZ R2, R210, R2, !PT ;  /* 0x00000002d2027209 */ /* 0x000fe40007810000 */
[----:B------:R-:W-:Y:S02]  /*49f0*/  FMNMX.FTZ R0, R223, R0, !PT ;  /* 0x00000000df007209 */ /* 0x000fe40007810000 */
[----:B------:R-:W-:-:S02]  /*4a00*/  FSEL R211, R28, -INF , P4 ;  /* 0xff8000001cd37808 */ /* 0x000fc40002000000 */
[----:B------:R-:W-:Y:S01]  /*4a10*/  FMNMX.FTZ R2, R212, R2, !PT ;  /* 0x00000002d4027209 */ /* 0x000fe20007810000 */
[----:B------:R-:W-:Y:S01]  /*4a20*/  LDSM.16.MT88.4 R28, [R198+0x3800] ;  /* 0x00380000c61c783b */ /* 0x000fe20000004200 */
[----:B------:R-:W-:Y:S02]  /*4a30*/  FMNMX.FTZ R0, R224, R0, !PT ;  /* 0x00000000e0007209 */ /* 0x000fe40007810000 */
[----:B------:R-:W-:Y:S02]  /*4a40*/  FSEL R225, R21, -INF , P3 ;  /* 0xff80000015e17808 */ /* 0x000fe40001800000 */
[----:B------:R-:W-:Y:S01]  /*4a50*/  FMNMX.FTZ R2, R211, R2, !PT ;  /* 0x00000002d3027209 */ /* 0x000fe20007810000 */
[----:B------:R-:W1:Y:S01]  /*4a60*/  SHFL.BFLY PT, R4, R0, 0x2, 0x1f ;  /* 0x0c401f0000047f89 */ /* 0x000e6200000e0000 */
[----:B------:R-:W-:Y:S02]  /*4a70*/  FSEL R227, R20, -INF , P2 ;  /* 0xff80000014e37808 */ /* 0x000fe40001000000 */
[----:B------:R-:W-:Y:S01]  /*4a80*/  FMNMX.FTZ R2, R225, R2, !PT ;  /* 0x00000002e1027209 */ /* 0x000fe20007810000 */
[----:B------:R-:W-:Y:S01]  /*4a90*/  LDSM.16.MT88.4 R20, [R203] ;  /* 0x00000000cb14783b */ /* 0x000fe20000004200 */
[----:B------:R-:W-:-:S02]  /*4aa0*/  FSEL R226, R19, -INF , P1 ;  /* 0xff80000013e27808 */ /* 0x000fc40000800000 */
        /* <DEDUP_REMOVED lines=19> */
[----:B------:R2:W-:Y:S01]  /*4be0*/  MUFU.EX2 R246, R3 ;  /* 0x0000000300f67308 */ /* 0x0005e20000000800 */
[----:B-1----:R-:W-:-:S07]  /*4bf0*/  FFMA.FTZ R0, R7, c[0x0][0x2d0], -R2 ;  /* 0x0000b40007007a23 */ /* 0x002fce0000010802 */
[----:B------:R1:W3:Y:S01]  /*4c00*/  MUFU.EX2 R247, R0 ;  /* 0x0000000000f77308 */ /* 0x0002e20000000800 */
[----:B--2---:R-:W-:-:S07]  /*4c10*/  FFMA.FTZ R3, R9, c[0x0][0x2d0], -R2 ;  /* 0x0000b40009037a23 */ /* 0x004fce0000010802 */
[----:B------:R-:W2:Y:S01]  /*4c20*/  MUFU.EX2 R249, R3 ;  /* 0x0000000300f97308 */ /* 0x000ea20000000800 */
[----:B-1----:R-:W-:Y:S01]  /*4c30*/  FMUL.FTZ R0, R68, c[0x0][0x2d0] ;  /* 0x0000b40044007a20 */ /* 0x002fe20000410000 */
[----:B---3--:R-:W-:-:S04]  /*4c40*/  F2FP.PACK_AB R4, R247, R248 ;  /* 0x000000f8f704723e */ /* 0x008fc800000000ff */
[----:B------:R-:W-:Y:S02]  /*4c50*/  FSEL R0, R0, RZ, P0 ;  /* 0x000000ff00007208 */ /* 0x000fe40000000000 */
[----:B--2---:R-:W-:-:S03]  /*4c60*/  F2FP.PACK_AB R6, R249, R246 ;  /* 0x000000f6f906723e */ /* 0x004fc600000000ff */
[----:B------:R-:W-:-:S04]  /*4c70*/  FFMA.FTZ R3, R10, c[0x0][0x2d0], -R0 ;  /* 0x0000b4000a037a23 */ /* 0x000fc80000010800 */
        /* <DEDUP_REMOVED lines=9> */
[----:B------:R3:W4:Y:S02]  /*4d10*/  MUFU.EX2 R245, R3 ;  /* 0x0000000300f57308 */ /* 0x0007240000000800 */
[----:B---3--:R-:W-:Y:S01]  /*4d20*/  FFMA.FTZ R3, R24, c[0x0][0x2d0], -R2 ;  /* 0x0000b40018037a23 */ /* 0x008fe20000010802 */
[----:B----4-:R-:W-:-:S05]  /*4d30*/  F2FP.PACK_AB R7, R245, R243 ;  /* 0x000000f3f507723e */ /* 0x010fca00000000ff */
[----:B------:R3:W-:Y:S02]  /*4d40*/  MUFU.EX2 R239, R3 ;  /* 0x0000000300ef7308 */ /* 0x0007e40000000800 */
[C---:B------:R-:W-:Y:S08]  /*4d50*/  HMMA.16816.F32 R80, R4.reuse, R12, RZ ;  /* 0x0000000c0450723c */ /* 0x040ff000000018ff */
[----:B------:R-:W-:Y:S01]  /*4d60*/  HMMA.16816.F32 R76, R4, R14, RZ ;  /* 0x0000000e044c723c */ /* 0x000fe200000018ff */
[----:B------:R-:W4:Y:S01]  /*4d70*/  LDSM.16.MT88.4 R12, [R199+0x3800] ;  /* 0x00380000c70c783b */ /* 0x000f220000004200 */
[----:B---3--:R-:W-:-:S04]  /*4d80*/  FFMA.FTZ R3, R25, c[0x0][0x2d0], -R2 ;  /* 0x0000b40019037a23 */ /* 0x008fc80000010802 */
[----:B------:R3:W5:Y:S02]  /*4d90*/  MUFU.EX2 R241, R3 ;  /* 0x0000000300f17308 */ /* 0x0007640000000800 */
[C---:B-1----:R-:W-:Y:S08]  /*4da0*/  HMMA.16816.F32 R72, R4.reuse, R8, RZ ;  /* 0x000000080448723c */ /* 0x042ff000000018ff */
[----:B------:R-:W-:Y:S01]  /*4db0*/  HMMA.16816.F32 R64, R4, R10, RZ ;  /* 0x0000000a0440723c */ /* 0x000fe200000018ff */
[----:B------:R-:W1:Y:S01]  /*4dc0*/  LDSM.16.MT88.4 R8, [R201+0x3800] ;  /* 0x00380000c908783b */ /* 0x000e620000004200 */
[----:B---3--:R-:W-:-:S06]  /*4dd0*/  FFMA.FTZ R3, R26, c[0x0][0x2d0], -R2 ;  /* 0x0000b4001a037a23 */ /* 0x008fcc0000010802 */
[C---:B--2---:R-:W-:Y:S01]  /*4de0*/  HMMA.16816.F32 R60, R4.reuse, R16, RZ ;  /* 0x00000010043c723c */ /* 0x044fe200000018ff */
[----:B------:R2:W-:Y:S07]  /*4df0*/  MUFU.EX2 R238, R3 ;  /* 0x0000000300ee7308 */ /* 0x0005ee0000000800 */
[C---:B------:R-:W-:Y:S01]  /*4e00*/  HMMA.16816.F32 R56, R4.reuse, R18, RZ ;  /* 0x000000120438723c */ /* 0x040fe200000018ff */
[----:B------:R-:W3:Y:S07]  /*4e10*/  LDSM.16.MT88.4 R16, [R200+0x800] ;  /* 0x00080000c810783b */ /* 0x000eee0000004200 */
[----:B------:R-:W-:Y:S01]  /*4e20*/  HMMA.16816.F32 R44, R4, R20, RZ ;  /* 0x00000014042c723c */ /* 0x000fe200000018ff */
[----:B--2---:R-:W-:-:S02]  /*4e30*/  FFMA.FTZ R3, R27, c[0x0][0x2d0], -R2 ;  /* 0x0000b4001b037a23 */ /* 0x004fc40000010802 */
[----:B------:R-:W-:Y:S02]  /*4e40*/  LDSM.16.MT88.4 R24, [R199+0x800] ;  /* 0x00080000c718783b */ /* 0x000fe40000004200 */
[----:B------:R2:W1:Y:S03]  /*4e50*/  MUFU.EX2 R244, R3 ;  /* 0x0000000300f47308 */ /* 0x0004660000000800 */
[C---:B------:R-:W-:Y:S01]  /*4e60*/  HMMA.16816.F32 R52, R4.reuse, R22, RZ ;  /* 0x000000160434723c */ /* 0x040fe200000018ff */
[----:B------:R-:W3:Y:S07]  /*4e70*/  LDSM.16.MT88.4 R20, [R198+0x800] ;  /* 0x00080000c614783b */ /* 0x000eee0000004200 */
[----:B------:R-:W-:Y:S01]  /*4e80*/  HMMA.16816.F32 R40, R4, R28, RZ ;  /* 0x0000001c0428723c */ /* 0x000fe200000018ff */
[----:B--2---:R-:W-:-:S07]  /*4e90*/  FFMA.FTZ R3, R36, c[0x0][0x2d0], -R0 ;  /* 0x0000b40024037a23 */ /* 0x004fce0000010800 */
[C---:B------:R-:W-:Y:S01]  /*4ea0*/  HMMA.16816.F32 R48, R4.reuse, R30, RZ ;  /* 0x0000001e0430723c */ /* 0x040fe200000018ff */
[----:B------:R-:W2:Y:S01]  /*4eb0*/  LDSM.16.MT88.4 R28, [R201+0x800] ;  /* 0x00080000c91c783b */ /* 0x000ea20000004200 */
[----:B------:R1:W-:Y:S06]  /*4ec0*/  MUFU.EX2 R236, R3 ;  /* 0x0000000300ec7308 */ /* 0x0003ec0000000800 */
[C---:B----4-:R-:W-:Y:S08]  /*4ed0*/  HMMA.16816.F32 R84, R4.reuse, R12, RZ ;  /* 0x0000000c0454723c */ /* 0x050ff000000018ff */
[----:B------:R-:W-:Y:S01]  /*4ee0*/  HMMA.16816.F32 R100, R4, R14, RZ ;  /* 0x0000000e0464723c */ /* 0x000fe200000018ff */
[----:B------:R-:W-:Y:S01]  /*4ef0*/  LDSM.16.MT88.4 R12, [R200+0x4000] ;  /* 0x00400000c80c783b */ /* 0x000fe20000004200 */
[----:B-1----:R-:W-:-:S04]  /*4f00*/  FFMA.FTZ R3, R37, c[0x0][0x2d0], -R0 ;  /* 0x0000b40025037a23 */ /* 0x002fc80000010800 */
[----:B------:R1:W4:Y:S02]  /*4f10*/  MUFU.EX2 R234, R3 ;  /* 0x0000000300ea7308 */ /* 0x0003240000000800 */
[C---:B------:R-:W-:Y:S08]  /*4f20*/  HMMA.16816.F32 R124, R4.reuse, R8, RZ ;  /* 0x00000008047c723c */ /* 0x040ff000000018ff */
[----:B------:R-:W-:Y:S01]  /*4f30*/  HMMA.16816.F32 R112, R4, R10, RZ ;  /* 0x0000000a0470723c */ /* 0x000fe200000018ff */
[----:B------:R-:W-:Y:S01]  /*4f40*/  LDSM.16.MT88.4 R8, [R198+0x4000] ;  /* 0x00400000c608783b */ /* 0x000fe20000004200 */
[----:B-1----:R-:W-:-:S04]  /*4f50*/  FFMA.FTZ R3, R38, c[0x0][0x2d0], -R0 ;  /* 0x0000b40026037a23 */ /* 0x002fc80000010800 */
[----:B------:R1:W-:Y:S02]  /*4f60*/  MUFU.EX2 R235, R3 ;  /* 0x0000000300eb7308 */ /* 0x0003e40000000800 */
[----:B-1----:R-:W-:Y:S02]  /*4f70*/  FFMA.FTZ R3, R39, c[0x0][0x2d0], -R0 ;  /* 0x0000b40027037a23 */ /* 0x002fe40000010800 */
[C---:B------:R-:W-:Y:S04]  /*4f80*/  HMMA.16816.F32 R36, R4.reuse, R32, RZ ;  /* 0x000000200424723c */ /* 0x040fe800000018ff */
[----:B------:R1:W1:Y:S04]  /*4f90*/  MUFU.EX2 R237, R3 ;  /* 0x0000000300ed7308 */ /* 0x0002680000000800 */
[----:B------:R-:W-:Y:S07]  /*4fa0*/  HMMA.16816.F32 R32, R4, R34, RZ ;  /* 0x000000220420723c */ /* 0x000fee00000018ff */
[----:B-----5:R-:W-:-:S02]  /*4fb0*/  F2FP.PACK_AB R4, R241, R239 ;  /* 0x000000eff104723e */ /* 0x020fc400000000ff */
[----:B------:R-:W-:Y:S01]  /*4fc0*/  F2FP.PACK_AB R6, R244, R238 ;  /* 0x000000eef406723e */ /* 0x000fe200000000ff */
[--C-:B-1----:R-:W-:Y:S01]  /*4fd0*/  FFMA.FTZ R3, R70, c[0x0][0x2d0], -R2.reuse ;  /* 0x0000b40046037a23 */ /* 0x102fe20000010802 */
[----:B----4-:R-:W-:Y:S01]  /*4fe0*/  F2FP.PACK_AB R5, R234, R236 ;  /* 0x000000ecea05723e */ /* 0x010fe200000000ff */
[----:B------:R-:W-:Y:S01]  /*4ff0*/  IMAD.MOV.U32 R70, RZ, RZ, R161 ;  /* 0x000000ffff467224 */ /* 0x000fe200078e00a1 */
[----:B------:R-:W-:Y:S01]  /*5000*/  F2FP.PACK_AB R7, R237, R235 ;  /* 0x000000ebed07723e */ /* 0x000fe200000000ff */
[----:B------:R1:W-:Y:S06]  /*5010*/  MUFU.EX2 R219, R3 ;  /* 0x0000000300db7308 */ /* 0x0003ec0000000800 */
[C---:B---3--:R-:W-:Y:S08]  /*5020*/  HMMA.16816.F32 R120, R4.reuse, R16, R72 ;  /* 0x000000100478723c */ /* 0x048ff00000001848 */
[----:B------:R-:W-:Y:S01]  /*5030*/  HMMA.16816.F32 R108, R4, R18, R64 ;  /* 0x00000012046c723c */ /* 0x000fe20000001840 */
[----:B------:R-:W3:Y:S01]  /*5040*/  LDSM.16.MT88.4 R16, [R199+0x4000] ;  /* 0x00400000c710783b */ /* 0x000ee20000004200 */
[----:B-1----:R-:W-:-:S04]  /*5050*/  FFMA.FTZ R3, R88, c[0x0][0x2d0], -R2 ;  /* 0x0000b40058037a23 */ /* 0x002fc80000010802 */
[----:B------:R1:W4:Y:S02]  /*5060*/  MUFU.EX2 R220, R3 ;  /* 0x0000000300dc7308 */ /* 0x0003240000000800 */
[C---:B------:R-:W-:Y:S08]  /*5070*/  HMMA.16816.F32 R140, R4.reuse, R20, R80 ;  /* 0x00000014048c723c */ /* 0x040ff00000001850 */
[----:B------:R-:W-:Y:S01]  /*5080*/  HMMA.16816.F32 R136, R4, R22, R76 ;  /* 0x000000160488723c */ /* 0x000fe2000000184c */
[----:B------:R-:W5:Y:S01]  /*5090*/  LDSM.16.MT88.4 R20, [R201+0x4000] ;  /* 0x00400000c914783b */ /* 0x000f620000004200 */
[----:B-1----:R-:W-:-:S06]  /*50a0*/  FFMA.FTZ R3, R71, c[0x0][0x2d0], -R2 ;  /* 0x0000b40047037a23 */ /* 0x002fcc0000010802 */
[C---:B------:R-:W-:Y:S01]  /*50b0*/  HMMA.16816.F32 R116, R4.reuse, R24, R60 ;  /* 0x000000180474723c */ /* 0x040fe2000000183c */
[----:B------:R1:W-:Y:S07]  /*50c0*/  MUFU.EX2 R217, R3 ;  /* 0x0000000300d97308 */ /* 0x0003ee0000000800 */
[C---:B------:R-:W-:Y:S01]  /*50d0*/  HMMA.16816.F32 R104, R4.reuse, R26, R56 ;  /* 0x0000001a0468723c */ /* 0x040fe20000001838 */
[----:B------:R-:W4:Y:S07]  /*50e0*/  LDSM.16.MT88.4 R24, [R200+0x1000] ;  /* 0x00100000c818783b */ /* 0x000f2e0000004200 */
[----:B--2---:R-:W-:Y:S01]  /*50f0*/  HMMA.16816.F32 R96, R4, R28, R44 ;  /* 0x0000001c0460723c */ /* 0x004fe2000000182c */
[----:B-1----:R-:W-:-:S04]  /*5100*/  FFMA.FTZ R3, R92, c[0x0][0x2d0], -R2 ;  /* 0x0000b4005c037a23 */ /* 0x002fc80000010802 */
[----:B------:R1:W2:Y:S03]  /*5110*/  MUFU.EX2 R218, R3 ;  /* 0x0000000300da7308 */ /* 0x0002a60000000800 */
[C---:B---3--:R-:W-:Y:S08]  /*5120*/  HMMA.16816.F32 R72, R4.reuse, R16, R84 ;  /* 0x000000100448723c */ /* 0x048ff00000001854 */
[----:B------:R-:W-:Y:S01]  /*5130*/  HMMA.16816.F32 R64, R4, R18, R100 ;  /* 0x000000120440723c */ /* 0x000fe20000001864 */
[----:B------:R-:W3:Y:S01]  /*5140*/  LDSM.16.MT88.4 R16, [R201+0x1000] ;  /* 0x00100000c910783b */ /* 0x000ee20000004200 */
[----:B-1----:R-:W-:-:S06]  /*5150*/  FFMA.FTZ R3, R93, c[0x0][0x2d0], -R0 ;  /* 0x0000b4005d037a23 */ /* 0x002fcc0000010800 */
[C---:B------:R-:W-:Y:S01]  /*5160*/  HMMA.16816.F32 R88, R4.reuse, R30, R52 ;  /* 0x0000001e0458723c */ /* 0x040fe20000001834 */
[----:B------:R-:W1:Y:S01]  /*5170*/  LDSM.16.MT88.4 R28, [R198+0x1000] ;  /* 0x00100000c61c783b */ /* 0x000e620000004200 */
[----:B------:R2:W-:Y:S06]  /*5180*/  MUFU.EX2 R216, R3 ;  /* 0x0000000300d87308 */ /* 0x0005ec0000000800 */
[C---:B------:R-:W-:Y:S08]  /*5190*/  HMMA.16816.F32 R36, R4.reuse, R12, R36 ;  /* 0x0000000c0424723c */ /* 0x040ff00000001824 */
[----:B------:R-:W-:Y:S01]  /*51a0*/  HMMA.16816.F32 R44, R4, R14, R32 ;  /* 0x0000000e042c723c */ /* 0x000fe20000001820 */
[----:B------:R-:W1:Y:S01]  /*51b0*/  LDSM.16.MT88.4 R12, [R199+0x1000] ;  /* 0x00100000c70c783b */ /* 0x000e620000004200 */
[----:B--2---:R-:W-:-:S04]  /*51c0*/  FFMA.FTZ R3, R94, c[0x0][0x2d0], -R0 ;  /* 0x0000b4005e037a23 */ /* 0x004fc80000010800 */
[----:B------:R2:W1:Y:S02]  /*51d0*/  MUFU.EX2 R215, R3 ;  /* 0x0000000300d77308 */ /* 0x0004640000000800 */
[C---:B------:R-:W-:Y:S08]  /*51e0*/  HMMA.16816.F32 R80, R4.reuse, R8, R40 ;  /* 0x000000080450723c */ /* 0x040ff00000001828 */
[----:B------:R-:W-:Y:S01]  /*51f0*/  HMMA.16816.F32 R76, R4, R10, R48 ;  /* 0x0000000a044c723c */ /* 0x000fe20000001830 */
[----:B------:R-:W3:Y:S01]  /*5200*/  LDSM.16.MT88.4 R8, [R198+0x4800] ;  /* 0x00480000c608783b */ /* 0x000ee20000004200 */
[----:B--2---:R-:W-:-:S06]  /*5210*/  FFMA.FTZ R3, R95, c[0x0][0x2d0], -R0 ;  /* 0x0000b4005f037a23 */ /* 0x004fcc0000010800 */
[C---:B-----5:R-:W-:Y:S01]  /*5220*/  HMMA.16816.F32 R56, R4.reuse, R20, R124 ;  /* 0x000000140438723c */ /* 0x060fe2000000187c */
[----:B------:R2:W-:Y:S07]  /*5230*/  MUFU.EX2 R214, R3 ;  /* 0x0000000300d67308 */ /* 0x0005ee0000000800 */
[----:B------:R-:W-:Y:S01]  /*5240*/  HMMA.16816.F32 R40, R4, R22, R112 ;  /* 0x000000160428723c */ /* 0x000fe20000001870 */
[----:B------:R-:W5:Y:S06]  /*5250*/  LDSM.16.MT88.4 R20, [R200+0x4800] ;  /* 0x00480000c814783b */ /* 0x000f6c0000004200 */
[----:B----4-:R-:W-:-:S02]  /*5260*/  F2FP.PACK_AB R4, R220, R219 ;  /* 0x000000dbdc04723e */ /* 0x010fc400000000ff */
[----:B------:R-:W-:Y:S01]  /*5270*/  F2FP.PACK_AB R6, R218, R217 ;  /* 0x000000d9da06723e */ /* 0x000fe200000000ff */
[----:B--2---:R-:W-:Y:S01]  /*5280*/  FFMA.FTZ R3, R144, c[0x0][0x2d0], -R0 ;  /* 0x0000b40090037a23 */ /* 0x004fe20000010800 */
[----:B-1----:R-:W-:-:S03]  /*5290*/  F2FP.PACK_AB R5, R215, R216 ;  /* 0x000000d8d705723e */ /* 0x002fc600000000ff */
[----:B------:R1:W2:Y:S02]  /*52a0*/  MUFU.EX2 R213, R3 ;  /* 0x0000000300d57308 */ /* 0x0002a40000000800 */
[----:B-1----:R-:W-:Y:S01]  /*52b0*/  FFMA.FTZ R3, R145, c[0x0][0x2d0], -R2 ;  /* 0x0000b40091037a23 */ /* 0x002fe20000010802 */
[----:B--2---:R-:W-:-:S05]  /*52c0*/  F2FP.PACK_AB R7, R213, R214 ;  /* 0x000000d6d507723e */ /* 0x004fca00000000ff */
[----:B------:R1:W-:Y:S02]  /*52d0*/  MUFU.EX2 R171, R3 ;  /* 0x0000000300ab7308 */ /* 0x0003e40000000800 */
[C---:B------:R-:W-:Y:S08]  /*52e0*/  HMMA.16816.F32 R48, R4.reuse, R24, R120 ;  /* 0x000000180430723c */ /* 0x040ff00000001878 */
[----:B------:R-:W-:Y:S01]  /*52f0*/  HMMA.16816.F32 R32, R4, R26, R108 ;  /* 0x0000001a0420723c */ /* 0x000fe2000000186c */
[----:B------:R-:W2:Y:S01]  /*5300*/  LDSM.16.MT88.4 R24, [R199+0x4800] ;  /* 0x00480000c718783b */ /* 0x000ea20000004200 */
[----:B-1----:R-:W-:-:S04]  /*5310*/  FFMA.FTZ R3, R146, c[0x0][0x2d0], -R2 ;  /* 0x0000b40092037a23 */ /* 0x002fc80000010802 */
[----:B------:R1:W4:Y:S02]  /*5320*/  MUFU.EX2 R170, R3 ;  /* 0x0000000300aa7308 */ /* 0x0003240000000800 */
[C---:B---3--:R-:W-:Y:S08]  /*5330*/  HMMA.16816.F32 R100, R4.reuse, R16, R96 ;  /* 0x000000100464723c */ /* 0x048ff00000001860 */
[----:B------:R-:W-:Y:S01]  /*5340*/  HMMA.16816.F32 R92, R4, R18, R88 ;  /* 0x00000012045c723c */ /* 0x000fe20000001858 */
[----:B------:R-:W3:Y:S01]  /*5350*/  LDSM.16.MT88.4 R16, [R201+0x4800] ;  /* 0x00480000c910783b */ /* 0x000ee20000004200 */
[----:B-1----:R-:W-:-:S06]  /*5360*/  FFMA.FTZ R3, R147, c[0x0][0x2d0], -R2 ;  /* 0x0000b40093037a23 */ /* 0x002fcc0000010802 */
[C---:B------:R-:W-:Y:S01]  /*5370*/  HMMA.16816.F32 R52, R4.reuse, R28, R140 ;  /* 0x0000001c0434723c */ /* 0x040fe2000000188c */
[----:B------:R1:W-:Y:S07]  /*5380*/  MUFU.EX2 R169, R3 ;  /* 0x0000000300a97308 */ /* 0x0003ee0000000800 */
[C---:B------:R-:W-:Y:S08]  /*5390*/  HMMA.16816.F32 R60, R4.reuse, R30, R136 ;  /* 0x0000001e043c723c */ /* 0x040ff00000001888 */
[----:B------:R-:W-:Y:S01]  /*53a0*/  HMMA.16816.F32 R28, R4, R12, R116 ;  /* 0x0000000c041c723c */ /* 0x000fe20000001874 */
[----:B-1----:R-:W-:-:S04]  /*53b0*/  FFMA.FTZ R3, R148, c[0x0][0x2d0], -R2 ;  /* 0x0000b40094037a23 */ /* 0x002fc80000010802 */
[----:B------:R1:W1:Y:S03]  /*53c0*/  MUFU.EX2 R168, R3 ;  /* 0x0000000300a87308 */ /* 0x0002660000000800 */
[C---:B------:R-:W-:Y:S01]  /*53d0*/  HMMA.16816.F32 R108, R4.reuse, R14, R104 ;  /* 0x0000000e046c723c */ /* 0x040fe20000001868 */
[----:B------:R-:W3:Y:S07]  /*53e0*/  LDSM.16.MT88.4 R12, [R198+0x1800] ;  /* 0x00180000c60c783b */ /* 0x000eee0000004200 */
[----:B------:R-:W-:Y:S01]  /*53f0*/  HMMA.16816.F32 R112, R4, R8, R80 ;  /* 0x000000080470723c */ /* 0x000fe20000001850 */
[----:B-1----:R-:W-:-:S07]  /*5400*/  FFMA.FTZ R3, R149, c[0x0][0x2d0], -R0 ;  /* 0x0000b40095037a23 */ /* 0x002fce0000010800 */
[C---:B------:R-:W-:Y:S01]  /*5410*/  HMMA.16816.F32 R104, R4.reuse, R10, R76 ;  /* 0x0000000a0468723c */ /* 0x040fe2000000184c */
[----:B------:R-:W1:Y:S01]  /*5420*/  LDSM.16.MT88.4 R8, [R200+0x1800] ;  /* 0x00180000c808783b */ /* 0x000e620000004200 */
[----:B------:R2:W-:Y:S06]  /*5430*/  MUFU.EX2 R163, R3 ;  /* 0x0000000300a37308 */ /* 0x0005ec0000000800 */
[C---:B-----5:R-:W-:Y:S08]  /*5440*/  HMMA.16816.F32 R36, R4.reuse, R20, R36 ;  /* 0x000000140424723c */ /* 0x060ff00000001824 */
[----:B------:R-:W-:Y:S01]  /*5450*/  HMMA.16816.F32 R116, R4, R22, R44 ;  /* 0x000000160474723c */ /* 0x000fe2000000182c */
[----:B------:R-:W5:Y:S01]  /*5460*/  LDSM.16.MT88.4 R20, [R199+0x1800] ;  /* 0x00180000c714783b */ /* 0x000f620000004200 */
[----:B--2---:R-:W-:-:S04]  /*5470*/  FFMA.FTZ R3, R151, c[0x0][0x2d0], -R0 ;  /* 0x0000b40097037a23 */ /* 0x004fc80000010800 */
[----:B------:R2:W1:Y:S02]  /*5480*/  MUFU.EX2 R162, R3 ;  /* 0x0000000300a27308 */ /* 0x0004640000000800 */
[C---:B------:R-:W-:Y:S08]  /*5490*/  HMMA.16816.F32 R124, R4.reuse, R24, R72 ;  /* 0x00000018047c723c */ /* 0x040ff00000001848 */
[----:B------:R-:W-:Y:S01]  /*54a0*/  HMMA.16816.F32 R120, R4, R26, R64 ;  /* 0x0000001a0478723c */ /* 0x000fe20000001840 */
[----:B------:R-:W5:Y:S01]  /*54b0*/  LDSM.16.MT88.4 R24, [R201+0x1800] ;  /* 0x00180000c918783b */ /* 0x000f620000004200 */
[----:B--2---:R-:W-:-:S06]  /*54c0*/  FFMA.FTZ R3, R150, c[0x0][0x2d0], -R0 ;  /* 0x0000b40096037a23 */ /* 0x004fcc0000010800 */
[C---:B---3--:R-:W-:Y:S01]  /*54d0*/  HMMA.16816.F32 R96, R4.reuse, R16, R56 ;  /* 0x000000100460723c */ /* 0x048fe20000001838 */
[----:B------:R2:W-:Y:S07]  /*54e0*/  MUFU.EX2 R161, R3 ;  /* 0x0000000300a17308 */ /* 0x0005ee0000000800 */
[----:B------:R-:W-:Y:S01]  /*54f0*/  HMMA.16816.F32 R88, R4, R18, R40 ;  /* 0x000000120458723c */ /* 0x000fe20000001828 */
[----:B------:R-:W3:Y:S06]  /*5500*/  LDSM.16.MT88.4 R16, [R198+0x5000] ;  /* 0x00500000c610783b */ /* 0x000eec0000004200 */
[----:B----4-:R-:W-:-:S02]  /*5510*/  F2FP.PACK_AB R4, R170, R171 ;  /* 0x000000abaa04723e */ /* 0x010fc400000000ff */
[----:B------:R-:W-:Y:S01]  /*5520*/  F2FP.PACK_AB R6, R168, R169 ;  /* 0x000000a9a806723e */ /* 0x000fe200000000ff */
[----:B--2---:R-:W-:Y:S01]  /*5530*/  FFMA.FTZ R3, R152, c[0x0][0x2d0], -R0 ;  /* 0x0000b40098037a23 */ /* 0x004fe20000010800 */
[----:B-1----:R-:W-:Y:S01]  /*5540*/  F2FP.PACK_AB R5, R162, R163 ;  /* 0x000000a3a205723e */ /* 0x002fe200000000ff */
[----:B------:R-:W-:Y:S02]  /*5550*/  IMAD.MOV.U32 R152, RZ, RZ, R70 ;  /* 0x000000ffff987224 */ /* 0x000fe400078e0046 */
[----:B------:R-:W1:Y:S02]  /*5560*/  MUFU.EX2 R151, R3 ;  /* 0x0000000300977308 */ /* 0x000e640000000800 */
[----:B-1----:R-:W-:Y:S01]  /*5570*/  F2FP.PACK_AB R7, R151, R161 ;  /* 0x000000a19707723e */ /* 0x002fe200000000ff */
[----:B------:R-:W-:-:S05]  /*5580*/  FFMA.FTZ R3, R153, c[0x0][0x2d0], -R2 ;  /* 0x0000b40099037a23 */ /* 0x000fca0000010802 */
[----:B------:R1:W-:Y:S01]  /*5590*/  MUFU.EX2 R150, R3 ;  /* 0x0000000300967308 */ /* 0x0003e20000000800 */
[C---:B------:R-:W-:Y:S08]  /*55a0*/  HMMA.16816.F32 R84, R4.reuse, R12, R52 ;  /* 0x0000000c0454723c */ /* 0x040ff00000001834 */
[----:B------:R-:W-:Y:S01]  /*55b0*/  HMMA.16816.F32 R80, R4, R14, R60 ;  /* 0x0000000e0450723c */ /* 0x000fe2000000183c */
[----:B------:R-:W2:Y:S01]  /*55c0*/  LDSM.16.MT88.4 R12, [R200+0x5000] ;  /* 0x00500000c80c783b */ /* 0x000ea20000004200 */
[----:B-1----:R-:W-:-:S06]  /*55d0*/  FFMA.FTZ R3, R154, c[0x0][0x2d0], -R2 ;  /* 0x0000b4009a037a23 */ /* 0x002fcc0000010802 */
[C---:B------:R-:W-:Y:S01]  /*55e0*/  HMMA.16816.F32 R76, R4.reuse, R8, R48 ;  /* 0x00000008044c723c */ /* 0x040fe20000001830 */
[----:B------:R1:W4:Y:S07]  /*55f0*/  MUFU.EX2 R149, R3 ;  /* 0x0000000300957308 */ /* 0x00032e0000000800 */
[C---:B------:R-:W-:Y:S01]  /*5600*/  HMMA.16816.F32 R72, R4.reuse, R10, R32 ;  /* 0x0000000a0448723c */ /* 0x040fe20000001820 */
[----:B------:R-:W2:Y:S04]  /*5610*/  LDSM.16.MT88.4 R8, [R199+0x5000] ;  /* 0x00500000c708783b */ /* 0x000ea80000004200 */
[----:B------:R-:W-:Y:S03]  /*5620*/  LDSM.16.MT88.4 R32, [R198+0x2000] ;  /* 0x00200000c620783b */ /* 0x000fe60000004200 */
[----:B-----5:R-:W-:Y:S01]  /*5630*/  HMMA.16816.F32 R64, R4, R20, R28 ;  /* 0x000000140440723c */ /* 0x020fe2000000181c */
[----:B------:R-:W5:Y:S01]  /*5640*/  LDSM.16.MT88.4 R28, [R201+0x5000] ;  /* 0x00500000c91c783b */ /* 0x000f620000004200 */
[----:B-1----:R-:W-:-:S04]  /*5650*/  FFMA.FTZ R3, R155, c[0x0][0x2d0], -R2 ;  /* 0x0000b4009b037a23 */ /* 0x002fc80000010802 */
[----:B------:R1:W-:Y:S02]  /*5660*/  MUFU.EX2 R148, R3 ;  /* 0x0000000300947308 */ /* 0x0003e40000000800 */
[C---:B------:R-:W-:Y:S08]  /*5670*/  HMMA.16816.F32 R52, R4.reuse, R24, R100 ;  /* 0x000000180434723c */ /* 0x040ff00000001864 */
[----:B------:R-:W-:Y:S01]  /*5680*/  HMMA.16816.F32 R56, R4, R26, R92 ;  /* 0x0000001a0438723c */ /* 0x000fe2000000185c */
[----:B------:R-:W4:Y:S01]  /*5690*/  LDSM.16.MT88.4 R24, [R200+0x2000] ;  /* 0x00200000c818783b */ /* 0x000f220000004200 */
[----:B-1----:R-:W-:-:S06]  /*56a0*/  FFMA.FTZ R3, R156, c[0x0][0x2d0], -R2 ;  /* 0x0000b4009c037a23 */ /* 0x002fcc0000010802 */
[C---:B---3--:R-:W-:Y:S01]  /*56b0*/  HMMA.16816.F32 R48, R4.reuse, R16, R112 ;  /* 0x000000100430723c */ /* 0x048fe20000001870 */
[----:B------:R1:W3:Y:S07]  /*56c0*/  MUFU.EX2 R147, R3 ;  /* 0x0000000300937308 */ /* 0x0002ee0000000800 */
[C---:B------:R-:W-:Y:S01]  /*56d0*/  HMMA.16816.F32 R40, R4.reuse, R18, R104 ;  /* 0x000000120428723c */ /* 0x040fe20000001868 */
[----:B------:R-:W3:Y:S07]  /*56e0*/  LDSM.16.MT88.4 R16, [R199+0x2000] ;  /* 0x00200000c710783b */ /* 0x000eee0000004200 */
[----:B------:R-:W-:Y:S01]  /*56f0*/  HMMA.16816.F32 R60, R4, R22, R108 ;  /* 0x00000016043c723c */ /* 0x000fe2000000186c */
[----:B------:R-:W3:Y:S01]  /*5700*/  LDSM.16.MT88.4 R20, [R201+0x2000] ;  /* 0x00200000c914783b */ /* 0x000ee20000004200 */
[----:B-1----:R-:W-:-:S04]  /*5710*/  FFMA.FTZ R3, R157, c[0x0][0x2d0], -R0 ;  /* 0x0000b4009d037a23 */ /* 0x002fc80000010800 */
[----:B------:R1:W-:Y:S02]  /*5720*/  MUFU.EX2 R146, R3 ;  /* 0x0000000300927308 */ /* 0x0003e40000000800 */
[C---:B--2---:R-:W-:Y:S08]  /*5730*/  HMMA.16816.F32 R44, R4.reuse, R12, R36 ;  /* 0x0000000c042c723c */ /* 0x044ff00000001824 */
[----:B------:R-:W-:Y:S01]  /*5740*/  HMMA.16816.F32 R36, R4, R14, R116 ;  /* 0x0000000e0424723c */ /* 0x000fe20000001874 */
[----:B------:R-:W2:Y:S01]  /*5750*/  LDSM.16.MT88.4 R12, [R198+0x5800] ;  /* 0x00580000c60c783b */ /* 0x000ea20000004200 */
[----:B-1----:R-:W-:-:S06]  /*5760*/  FFMA.FTZ R3, R159, c[0x0][0x2d0], -R0 ;  /* 0x0000b4009f037a23 */ /* 0x002fcc0000010800 */
[C---:B------:R-:W-:Y:S01]  /*5770*/  HMMA.16816.F32 R100, R4.reuse, R8, R124 ;  /* 0x000000080464723c */ /* 0x040fe2000000187c */
[----:B------:R-:W-:Y:S01]  /*5780*/  LDSM.16.MT88.4 R124, [R199+0x6800] ;  /* 0x00680000c77c783b */ /* 0x000fe20000004200 */
[----:B------:R1:W1:Y:S06]  /*5790*/  MUFU.EX2 R145, R3 ;  /* 0x0000000300917308 */ /* 0x00026c0000000800 */
[C---:B------:R-:W-:Y:S01]  /*57a0*/  HMMA.16816.F32 R108, R4.reuse, R10, R120 ;  /* 0x0000000a046c723c */ /* 0x040fe20000001878 */
[----:B------:R-:W2:Y:S07]  /*57b0*/  LDSM.16.MT88.4 R8, [R200+0x5800] ;  /* 0x00580000c808783b */ /* 0x000eae0000004200 */
[----:B-----5:R-:W-:Y:S01]  /*57c0*/  HMMA.16816.F32 R116, R4, R28, R96 ;  /* 0x0000001c0474723c */ /* 0x020fe20000001860 */
[----:B-1----:R-:W-:-:S04]  /*57d0*/  FFMA.FTZ R3, R158, c[0x0][0x2d0], -R0 ;  /* 0x0000b4009e037a23 */ /* 0x002fc80000010800 */
[----:B------:R1:W-:Y:S03]  /*57e0*/  MUFU.EX2 R144, R3 ;  /* 0x0000000300907308 */ /* 0x0003e60000000800 */
[----:B------:R-:W-:Y:S01]  /*57f0*/  HMMA.16816.F32 R92, R4, R30, R88 ;  /* 0x0000001e045c723c */ /* 0x000fe20000001858 */
[----:B------:R-:W-:Y:S06]  /*5800*/  LDSM.16.MT88.4 R28, [R199+0x5800] ;  /* 0x00580000c71c783b */ /* 0x000fec0000004200 */
[----:B----4-:R-:W-:-:S02]  /*5810*/  F2FP.PACK_AB R4, R149, R150 ;  /* 0x000000969504723e */ /* 0x010fc400000000ff */
[----:B---3--:R-:W-:Y:S02]  /*5820*/  F2FP.PACK_AB R6, R147, R148 ;  /* 0x000000949306723e */ /* 0x008fe400000000ff */
[----:B------:R-:W-:Y:S01]  /*5830*/  F2FP.PACK_AB R5, R145, R146 ;  /* 0x000000929105723e */ /* 0x000fe200000000ff */
[----:B-1----:R-:W-:-:S04]  /*5840*/  FFMA.FTZ R3, R160, c[0x0][0x2d0], -R0 ;  /* 0x0000b400a0037a23 */ /* 0x002fc80000010800 */
[----:B------:R1:W3:Y:S02]  /*5850*/  MUFU.EX2 R143, R3 ;  /* 0x00000003008f7308 */ /* 0x0002e40000000800 */
[----:B-1----:R-:W-:Y:S01]  /*5860*/  FFMA.FTZ R3, R176, c[0x0][0x2d0], -R2 ;  /* 0x0000b400b0037a23 */ /* 0x002fe20000010802 */
[----:B---3--:R-:W-:-:S05]  /*5870*/  F2FP.PACK_AB R7, R143, R144 ;  /* 0x000000908f07723e */ /* 0x008fca00000000ff */
[----:B------:R1:W-:Y:S02]  /*5880*/  MUFU.EX2 R142, R3 ;  /* 0x00000003008e7308 */ /* 0x0003e40000000800 */
[C---:B------:R-:W-:Y:S08]  /*5890*/  HMMA.16816.F32 R104, R4.reuse, R34, R80 ;  /* 0x000000220468723c */ /* 0x040ff00000001850 */
[----:B------:R-:W-:Y:S01]  /*58a0*/  HMMA.16816.F32 R80, R4, R24, R76 ;  /* 0x000000180450723c */ /* 0x000fe2000000184c */
[----:B-1----:R-:W-:-:S07]  /*58b0*/  FFMA.FTZ R3, R177, c[0x0][0x2d0], -R2 ;  /* 0x0000b400b1037a23 */ /* 0x002fce0000010802 */
[C---:B------:R-:W-:Y:S01]  /*58c0*/  HMMA.16816.F32 R96, R4.reuse, R16, R64 ;  /* 0x000000100460723c */ /* 0x040fe20000001840 */
[----:B------:R1:W3:Y:S07]  /*58d0*/  MUFU.EX2 R141, R3 ;  /* 0x00000003008d7308 */ /* 0x0002ee0000000800 */
[C---:B------:R-:W-:Y:S08]  /*58e0*/  HMMA.16816.F32 R76, R4.reuse, R20, R52 ;  /* 0x00000014044c723c */ /* 0x040ff00000001834 */
[C---:B------:R-:W-:Y:S01]  /*58f0*/  HMMA.16816.F32 R64, R4.reuse, R22, R56 ;  /* 0x000000160440723c */ /* 0x040fe20000001838 */
[--C-:B-1----:R-:W-:Y:S01]  /*5900*/  FFMA.FTZ R3, R178, c[0x0][0x2d0], -R2.reuse ;  /* 0x0000b400b2037a23 */ /* 0x102fe20000010802 */
[----:B------:R-:W1:Y:S03]  /*5910*/  LDSM.16.MT88.4 R20, [R201+0x5800] ;  /* 0x00580000c914783b */ /* 0x000e660000004200 */
[----:B------:R4:W-:Y:S03]  /*5920*/  MUFU.EX2 R140, R3 ;  /* 0x00000003008c7308 */ /* 0x0009e60000000800 */
[C---:B------:R-:W-:Y:S08]  /*5930*/  HMMA.16816.F32 R112, R4.reuse, R32, R84 ;  /* 0x000000200470723c */ /* 0x040ff00000001854 */
[----:B------:R-:W-:Y:S01]  /*5940*/  HMMA.16816.F32 R84, R4, R18, R60 ;  /* 0x000000120454723c */ /* 0x000fe2000000183c */
[----:B------:R-:W-:Y:S01]  /*5950*/  LDSM.16.MT88.4 R16, [R198+0x2800] ;  /* 0x00280000c610783b */ /* 0x000fe20000004200 */
[----:B----4-:R-:W-:-:S06]  /*5960*/  FFMA.FTZ R3, R179, c[0x0][0x2d0], -R2 ;  /* 0x0000b400b3037a23 */ /* 0x010fcc0000010802 */
[C---:B--2---:R-:W-:Y:S01]  /*5970*/  HMMA.16816.F32 R60, R4.reuse, R12, R48 ;  /* 0x0000000c043c723c */ /* 0x044fe20000001830 */
[----:B------:R2:W4:Y:S07]  /*5980*/  MUFU.EX2 R139, R3 ;  /* 0x00000003008b7308 */ /* 0x00052e0000000800 */
[C---:B------:R-:W-:Y:S01]  /*5990*/  HMMA.16816.F32 R52, R4.reuse, R14, R40 ;  /* 0x0000000e0434723c */ /* 0x040fe20000001828 */
[----:B------:R-:W5:Y:S07]  /*59a0*/  LDSM.16.MT88.4 R12, [R200+0x2800] ;  /* 0x00280000c80c783b */ /* 0x000f6e0000004200 */
[----:B------:R-:W-:Y:S01]  /*59b0*/  HMMA.16816.F32 R88, R4, R26, R72 ;  /* 0x0000001a0458723c */ /* 0x000fe20000001848 */
[----:B--2---:R-:W-:Y:S01]  /*59c0*/  FFMA.FTZ R3, R209, c[0x0][0x2d0], -R0 ;  /* 0x0000b400d1037a23 */ /* 0x004fe20000010800 */
[----:B------:R-:W2:Y:S01]  /*59d0*/  LDSM.16.MT88.4 R24, [R201+0x2800] ;  /* 0x00280000c918783b */ /* 0x000ea20000004200 */
[----:B------:R-:W-:-:S02]  /*59e0*/  IADD3 R209, R250, -0x2, RZ ;  /* 0xfffffffefad17810 */ /* 0x000fc40007ffe0ff */
[----:B------:R3:W-:Y:S02]  /*59f0*/  MUFU.EX2 R138, R3 ;  /* 0x00000003008a7308 */ /* 0x0007e40000000800 */
[----:B------:R-:W-:Y:S01]  /*5a00*/  ISETP.GE.AND P0, PT, R209, R152, PT ;  /* 0x00000098d100720c */ /* 0x000fe20003f06270 */
[C---:B------:R-:W-:Y:S08]  /*5a10*/  HMMA.16816.F32 R48, R4.reuse, R8, R44 ;  /* 0x000000080430723c */ /* 0x040ff0000000182c */
[----:B-1----:R-:W-:Y:S01]  /*5a20*/  HMMA.16816.F32 R44, R4, R20, R116 ;  /* 0x00000014042c723c */ /* 0x002fe20000001874 */
[----:B------:R-:W-:Y:S01]  /*5a30*/  LDSM.16.MT88.4 R116, [R200+0x6800] ;  /* 0x00680000c874783b */ /* 0x000fe20000004200 */
[----:B---3--:R-:W-:-:S06]  /*5a40*/  FFMA.FTZ R3, R210, c[0x0][0x2d0], -R0 ;  /* 0x0000b400d2037a23 */ /* 0x008fcc0000010800 */
[C---:B------:R-:W-:Y:S01]  /*5a50*/  HMMA.16816.F32 R40, R4.reuse, R22, R92 ;  /* 0x000000160428723c */ /* 0x040fe2000000185c */
[----:B------:R1:W3:Y:S01]  /*5a60*/  MUFU.EX2 R137, R3 ;  /* 0x0000000300897308 */ /* 0x0002e20000000800 */
[----:B------:R-:W2:Y:S04]  /*5a70*/  LDSM.16.MT88.4 R20, [R200+0x6000] ;  /* 0x00600000c814783b */ /* 0x000ea80000004200 */
[----:B------:R-:W-:Y:S02]  /*5a80*/  LDSM.16.MT88.4 R92, [R199+0x3000] ;  /* 0x00300000c75c783b */ /* 0x000fe40000004200 */
[C---:B------:R-:W-:Y:S02]  /*5a90*/  HMMA.16816.F32 R36, R4.reuse, R10, R36 ;  /* 0x0000000a0424723c */ /* 0x040fe40000001824 */
[----:B------:R-:W-:Y:S06]  /*5aa0*/  LDSM.16.MT88.4 R8, [R199+0x2800] ;  /* 0x00280000c708783b */ /* 0x000fec0000004200 */
[C---:B------:R-:W-:Y:S01]  /*5ab0*/  HMMA.16816.F32 R32, R4.reuse, R28, R100 ;  /* 0x0000001c0420723c */ /* 0x040fe20000001864 */
[----:B-1----:R-:W-:Y:S01]  /*5ac0*/  FFMA.FTZ R3, R212, c[0x0][0x2d0], -R0 ;  /* 0x0000b400d4037a23 */ /* 0x002fe20000010800 */
[----:B------:R-:W-:Y:S03]  /*5ad0*/  LDSM.16.MT88.4 R100, [R201+0x3000] ;  /* 0x00300000c964783b */ /* 0x000fe60000004200 */
[----:B------:R1:W-:Y:S03]  /*5ae0*/  MUFU.EX2 R136, R3 ;  /* 0x0000000300887308 */ /* 0x0003e60000000800 */
[----:B------:R-:W-:Y:S01]  /*5af0*/  HMMA.16816.F32 R56, R4, R30, R108 ;  /* 0x0000001e0438723c */ /* 0x000fe2000000186c */
[----:B------:R-:W-:Y:S04]  /*5b00*/  LDSM.16.MT88.4 R28, [R198+0x6000] ;  /* 0x00600000c61c783b */ /* 0x000fe80000004200 */
[----:B------:R-:W-:Y:S02]  /*5b10*/  LDSM.16.MT88.4 R108, [R198+0x6800] ;  /* 0x00680000c66c783b */ /* 0x000fe40000004200 */
[----:B------:R-:W-:-:S02]  /*5b20*/  F2FP.PACK_AB R4, R141, R142 ;  /* 0x0000008e8d04723e */ /* 0x000fc400000000ff */
[----:B----4-:R-:W-:Y:S02]  /*5b30*/  F2FP.PACK_AB R6, R139, R140 ;  /* 0x0000008c8b06723e */ /* 0x010fe400000000ff */
[----:B---3--:R-:W-:Y:S01]  /*5b40*/  F2FP.PACK_AB R5, R137, R138 ;  /* 0x0000008a8905723e */ /* 0x008fe200000000ff */
[----:B-1----:R-:W-:-:S04]  /*5b50*/  FFMA.FTZ R3, R211, c[0x0][0x2d0], -R0 ;  /* 0x0000b400d3037a23 */ /* 0x002fc80000010800 */
[----:B------:R-:W1:Y:S02]  /*5b60*/  MUFU.EX2 R71, R3 ;  /* 0x0000000300477308 */ /* 0x000e640000000800 */
[----:B-1----:R-:W-:Y:S01]  /*5b70*/  F2FP.PACK_AB R7, R71, R136 ;  /* 0x000000884707723e */ /* 0x002fe200000000ff */
[----:B------:R-:W-:-:S05]  /*5b80*/  FFMA.FTZ R3, R221, c[0x0][0x2d0], -R2 ;  /* 0x0000b400dd037a23 */ /* 0x000fca0000010802 */
[----:B------:R1:W-:Y:S01]  /*5b90*/  MUFU.EX2 R70, R3 ;  /* 0x0000000300467308 */ /* 0x0003e20000000800 */
[C---:B-----5:R-:W-:Y:S08]  /*5ba0*/  HMMA.16816.F32 R80, R4.reuse, R12, R80 ;  /* 0x0000000c0450723c */ /* 0x060ff00000001850 */
[----:B------:R-:W-:Y:S01]  /*5bb0*/  HMMA.16816.F32 R88, R4, R14, R88 ;  /* 0x0000000e0458723c */ /* 0x000fe20000001858 */
[----:B------:R-:W3:Y:S01]  /*5bc0*/  LDSM.16.MT88.4 R12, [R199+0x6000] ;  /* 0x00600000c70c783b */ /* 0x000ee20000004200 */
[----:B-1----:R-:W-:-:S06]  /*5bd0*/  FFMA.FTZ R3, R222, c[0x0][0x2d0], -R2 ;  /* 0x0000b400de037a23 */ /* 0x002fcc0000010802 */
[C---:B--2---:R-:W-:Y:S01]  /*5be0*/  HMMA.16816.F32 R120, R4.reuse, R26, R64 ;  /* 0x0000001a0478723c */ /* 0x044fe20000001840 */
[----:B------:R1:W2:Y:S07]  /*5bf0*/  MUFU.EX2 R26, R3 ;  /* 0x00000003001a7308 */ /* 0x0002ae0000000800 */
[C---:B------:R-:W-:Y:S08]  /*5c00*/  HMMA.16816.F32 R72, R4.reuse, R16, R112 ;  /* 0x000000100448723c */ /* 0x040ff00000001870 */
[----:B------:R-:W-:Y:S01]  /*5c10*/  HMMA.16816.F32 R112, R4, R24, R76 ;  /* 0x000000180470723c */ /* 0x000fe2000000184c */
[----:B------:R-:W-:Y:S01]  /*5c20*/  LDSM.16.MT88.4 R76, [R198+0x3000] ;  /* 0x00300000c64c783b */ /* 0x000fe20000004200 */
[--C-:B-1----:R-:W-:Y:S01]  /*5c30*/  FFMA.FTZ R3, R223, c[0x0][0x2d0], -R2.reuse ;  /* 0x0000b400df037a23 */ /* 0x102fe20000010802 */
[----:B--2---:R-:W-:Y:S01]  /*5c40*/  F2FP.PACK_AB R64, R26, R70 ;  /* 0x000000461a40723e */ /* 0x004fe200000000ff */
[----:B------:R-:W-:-:S02]  /*5c50*/  FFMA.FTZ R2, R224, c[0x0][0x2d0], -R2 ;  /* 0x0000b400e0027a23 */ /* 0x000fc40000010802 */
[----:B------:R-:W-:Y:S02]  /*5c60*/  MUFU.EX2 R25, R3 ;  /* 0x0000000300197308 */ /* 0x000fe40000000800 */
[C---:B------:R-:W-:Y:S06]  /*5c70*/  HMMA.16816.F32 R48, R4.reuse, R20, R48 ;  /* 0x000000140430723c */ /* 0x040fec0000001830 */
[----:B------:R1:W2:Y:S02]  /*5c80*/  MUFU.EX2 R24, R2 ;  /* 0x0000000200187308 */ /* 0x0002a40000000800 */
[C---:B------:R-:W-:Y:S08]  /*5c90*/  HMMA.16816.F32 R16, R4.reuse, R18, R104 ;  /* 0x000000120410723c */ /* 0x040ff00000001868 */
[----:B---3--:R-:W-:Y:S01]  /*5ca0*/  HMMA.16816.F32 R32, R4, R12, R32 ;  /* 0x0000000c0420723c */ /* 0x008fe20000001820 */
[----:B-1----:R-:W-:Y:S01]  /*5cb0*/  FFMA.FTZ R2, R225, c[0x0][0x2d0], -R0 ;  /* 0x0000b400e1027a23 */ /* 0x002fe20000010800 */
[----:B--2---:R-:W-:-:S06]  /*5cc0*/  F2FP.PACK_AB R66, R24, R25 ;  /* 0x000000191842723e */ /* 0x004fcc00000000ff */
[C---:B------:R-:W-:Y:S01]  /*5cd0*/  HMMA.16816.F32 R96, R4.reuse, R8, R96 ;  /* 0x000000080460723c */ /* 0x040fe20000001860 */
[----:B------:R1:W-:Y:S07]  /*5ce0*/  MUFU.EX2 R21, R2 ;  /* 0x0000000200157308 */ /* 0x0003ee0000000800 */
[C---:B------:R-:W-:Y:S01]  /*5cf0*/  HMMA.16816.F32 R104, R4.reuse, R10, R84 ;  /* 0x0000000a0468723c */ /* 0x040fe20000001854 */
[----:B------:R-:W2:Y:S04]  /*5d00*/  LDSM.16.MT88.4 R8, [R201+0x6000] ;  /* 0x00600000c908783b */ /* 0x000ea80000004200 */
[----:B------:R-:W3:Y:S03]  /*5d10*/  LDSM.16.MT88.4 R84, [R200+0x3000] ;  /* 0x00300000c854783b */ /* 0x000ee60000004200 */
[----:B------:R-:W-:Y:S01]  /*5d20*/  HMMA.16816.F32 R60, R4, R28, R60 ;  /* 0x0000001c043c723c */ /* 0x000fe2000000183c */
[----:B-1----:R-:W-:-:S04]  /*5d30*/  FFMA.FTZ R2, R227, c[0x0][0x2d0], -R0 ;  /* 0x0000b400e3027a23 */ /* 0x002fc80000010800 */
[----:B------:R1:W4:Y:S03]  /*5d40*/  MUFU.EX2 R20, R2 ;  /* 0x0000000200147308 */ /* 0x0003260000000800 */
[C---:B------:R-:W-:Y:S08]  /*5d50*/  HMMA.16816.F32 R52, R4.reuse, R30, R52 ;  /* 0x0000001e0434723c */ /* 0x040ff00000001834 */
[----:B------:R-:W-:Y:S01]  /*5d60*/  HMMA.16816.F32 R36, R4, R22, R36 ;  /* 0x000000160424723c */ /* 0x000fe20000001824 */
[--C-:B-1----:R-:W-:Y:S01]  /*5d70*/  FFMA.FTZ R2, R226, c[0x0][0x2d0], -R0.reuse ;  /* 0x0000b400e2027a23 */ /* 0x102fe20000010800 */
[----:B----4-:R-:W-:Y:S01]  /*5d80*/  F2FP.PACK_AB R65, R20, R21 ;  /* 0x000000151441723e */ /* 0x010fe200000000ff */
[----:B------:R-:W-:-:S05]  /*5d90*/  FFMA.FTZ R0, R228, c[0x0][0x2d0], -R0 ;  /* 0x0000b400e4007a23 */ /* 0x000fca0000010800 */
[C---:B------:R-:W-:Y:S01]  /*5da0*/  HMMA.16816.F32 R56, R4.reuse, R14, R56 ;  /* 0x0000000e0438723c */ /* 0x040fe20000001838 */
[----:B------:R1:W-:Y:S07]  /*5db0*/  MUFU.EX2 R13, R2 ;  /* 0x00000002000d7308 */ /* 0x0003ee0000000800 */
[C---:B--2---:R-:W-:Y:S01]  /*5dc0*/  HMMA.16816.F32 R44, R4.reuse, R8, R44 ;  /* 0x00000008042c723c */ /* 0x044fe2000000182c */
[----:B------:R2:W4:Y:S07]  /*5dd0*/  MUFU.EX2 R12, R0 ;  /* 0x00000000000c7308 */ /* 0x00052e0000000800 */
[----:B------:R-:W-:Y:S01]  /*5de0*/  HMMA.16816.F32 R40, R4, R10, R40 ;  /* 0x0000000a0428723c */ /* 0x000fe20000001828 */
[----:B-1----:R-:W-:Y:S01]  /*5df0*/  FADD.FTZ R2, R242, R240 ;  /* 0x000000f0f2027221 */ /* 0x002fe20000010000 */
[----:B------:R-:W1:Y:S03]  /*5e00*/  LDSM.16.MT88.4 R4, [R201+0x6800] ;  /* 0x00680000c904783b */ /* 0x000e660000004200 */
[----:B------:R-:W-:-:S02]  /*5e10*/  FADD.FTZ R2, R243, R2 ;  /* 0x00000002f3027221 */ /* 0x000fc40000010000 */
[----:B--2---:R-:W-:Y:S01]  /*5e20*/  FADD.FTZ R0, R248, R247 ;  /* 0x000000f7f8007221 */ /* 0x004fe20000010000 */
[----:B----4-:R-:W-:Y:S01]  /*5e30*/  F2FP.PACK_AB R67, R12, R13 ;  /* 0x0000000d0c43723e */ /* 0x010fe200000000ff */
[----:B------:R-:W-:Y:S02]  /*5e40*/  FADD.FTZ R2, R245, R2 ;  /* 0x00000002f5027221 */ /* 0x000fe40000010000 */
[----:B------:R-:W-:Y:S02]  /*5e50*/  FADD.FTZ R0, R246, R0 ;  /* 0x00000000f6007221 */ /* 0x000fe40000010000 */
[----:B------:R-:W-:Y:S02]  /*5e60*/  FADD.FTZ R2, R236, R2 ;  /* 0x00000002ec027221 */ /* 0x000fe40000010000 */
[----:B------:R-:W-:Y:S01]  /*5e70*/  FADD.FTZ R0, R249, R0 ;  /* 0x00000000f9007221 */ /* 0x000fe20000010000 */
[----:B---3--:R-:W-:Y:S01]  /*5e80*/  HMMA.16816.F32 R80, R64, R84, R80 ;  /* 0x000000544050723c */ /* 0x008fe20000001850 */
[----:B------:R-:W-:-:S02]  /*5e90*/  FADD.FTZ R2, R234, R2 ;  /* 0x00000002ea027221 */ /* 0x000fc40000010000 */
[----:B------:R-:W-:Y:S02]  /*5ea0*/  FADD.FTZ R0, R239, R0 ;  /* 0x00000000ef007221 */ /* 0x000fe40000010000 */
[----:B------:R-:W-:Y:S02]  /*5eb0*/  FADD.FTZ R2, R235, R2 ;  /* 0x00000002eb027221 */ /* 0x000fe40000010000 */
[----:B------:R-:W-:Y:S01]  /*5ec0*/  FADD.FTZ R0, R241, R0 ;  /* 0x00000000f1007221 */ /* 0x000fe20000010000 */
[----:B------:R-:W-:Y:S01]  /*5ed0*/  HMMA.16816.F32 R84, R64, R86, R88 ;  /* 0x000000564054723c */ /* 0x000fe20000001858 */
        /* <DEDUP_REMOVED lines=9> */
[----:B------:R-:W-:Y:S03]  /*5f70*/  HMMA.16816.F32 R96, R64, R100, R112 ;  /* 0x000000644060723c */ /* 0x000fe60000001870 */
[----:B------:R-:W-:-:S04]  /*5f80*/  FADD.FTZ R0, R217, R0 ;  /* 0x00000000d9007221 */ /* 0x000fc80000010000 */
        /* <DEDUP_REMOVED lines=42> */
[----:B------:R-:W-:-:S05]  /*6230*/  FADD.FTZ R0, R12, R0 ;  /* 0x000000000c007221 */ /* 0x000fca0000010000 */
[----:B------:R2:W-:Y:S02]  /*6240*/  STL [R1+0x4], R0 ;  /* 0x0000040001007387 */ /* 0x0005e40000100800 */
[C---:B------:R-:W-:Y:S02]  /*6250*/  HMMA.16816.F32 R124, R64.reuse, R126, R56 ;  /* 0x0000007e407c723c */ /* 0x040fe40000001838 */
[----:B------:R2:W-:Y:S06]  /*6260*/  STL [R1], R2 ;  /* 0x0000000201007387 */ /* 0x0005ec0000100800 */
[C---:B-1----:R-:W-:Y:S08]  /*6270*/  HMMA.16816.F32 R60, R64.reuse, R4, R44 ;  /* 0x00000004403c723c */ /* 0x042ff0000000182c */
[----:B------:R-:W-:Y:S01]  /*6280*/  HMMA.16816.F32 R64, R64, R6, R40 ;  /* 0x000000064040723c */ /* 0x000fe20000001828 */
[----:B------:R-:W-:Y:S07]  /*6290*/  @!UPT UIADD3 URZ, URZ, URZ, URZ ;  /* 0x0000003f3f3ff290 */ /* 0x000fee000fffe03f */
[----:B------:R-:W-:Y:S11]  /*62a0*/  @!P0 BRA `(.L_x_141) ;  /* 0x00003ae000008947 */ /* 0x000ff60003800000 */
[----:B------:R-:W3:Y:S04]  /*62b0*/  LDL.64 R154, [R1+0x38] ;  /* 0x00003800019a7983 */ /* 0x000ee80000100a00 */
[----:B------:R-:W4:Y:S04]  /*62c0*/  LDL.64 R152, [R1+0x40] ;  /* 0x0000400001987983 */ /* 0x000f280000100a00 */
[----:B------:R-:W5:Y:S01]  /*62d0*/  LDL.64 R156, [R1+0x8] ;  /* 0x00000800019c7983 */ /* 0x000f620000100a00 */
[----:B--2---:R-:W-:Y:S01]  /*62e0*/  IMAD.MOV.U32 R0, RZ, RZ, c[0x0][0x208] ;  /* 0x00008200ff007624 */ /* 0x004fe200078e00ff */
[----:B------:R-:W-:Y:S01]  /*62f0*/  LOP3.LUT P1, RZ, R251, 0x2, RZ, 0xc0, !PT ;  /* 0x00000002fbff7812 */ /* 0x000fe2000782c0ff */
[----:B------:R-:W-:Y:S01]  /*6300*/  IMAD.MOV.U32 R236, RZ, RZ, c[0x0][0x20c] ;  /* 0x00008300ffec7624 */ /* 0x000fe200078e00ff */
[----:B------:R-:W1:Y:S01]  /*6310*/  S2R R159, SR_TID.X ;  /* 0x00000000009f7919 */ /* 0x000e620000002100 */
[----:B------:R-:W-:-:S02]  /*6320*/  LOP3.LUT R229, R229, 0xfffffffd, RZ, 0xc0, !PT ;  /* 0xfffffffde5e57812 */ /* 0x000fc400078ec0ff */
[----:B------:R-:W-:Y:S02]  /*6330*/  ISETP.GE.AND P6, PT, R252, c[0x0][0x1d4], PT ;  /* 0x00007500fc007a0c */ /* 0x000fe40003fc6270 */
[C-C-:B------:R-:W-:Y:S02]  /*6340*/  SHF.L.U64.HI R2, R0.reuse, 0x6, R236.reuse ;  /* 0x0000000600027819 */ /* 0x140fe400000102ec */
[C---:B------:R-:W-:Y:S01]  /*6350*/  SHF.L.U64.HI R237, R0.reuse, 0x5, R236 ;  /* 0x0000000500ed7819 */ /* 0x040fe200000102ec */
[----:B------:R-:W-:Y:S01]  /*6360*/  IMAD.SHL.U32 R236, R0, 0x20, RZ ;  /* 0x0000002000ec7824 */ /* 0x000fe200078e00ff */
[----:B------:R-:W-:Y:S02]  /*6370*/  LOP3.LUT P4, RZ, R251, 0x4, RZ, 0xc0, !PT ;  /* 0x00000004fbff7812 */ /* 0x000fe4000788c0ff */
[----:B------:R-:W-:-:S04]  /*6380*/  @P1 LOP3.LUT R229, R229, 0x2, RZ, 0xfc, !PT ;  /* 0x00000002e5e51812 */ /* 0x000fc800078efcff */
[----:B------:R-:W-:Y:S02]  /*6390*/  LOP3.LUT R229, R229, 0xfffffffe, RZ, 0xc0, !PT ;  /* 0xfffffffee5e57812 */ /* 0x000fe400078ec0ff */
[----:B-1----:R-:W-:-:S13]  /*63a0*/  ISETP.GT.AND P0, PT, R159, 0x7f, PT ;  /* 0x0000007f9f00780c */ /* 0x002fda0003f04270 */
[----:B------:R-:W-:Y:S01]  /*63b0*/  @P0 LOP3.LUT R229, R229, 0x1, RZ, 0xfc, !PT ;  /* 0x00000001e5e50812 */ /* 0x000fe200078efcff */
[----:B---3--:R-:W-:Y:S02]  /*63c0*/  IMAD.MOV.U32 R3, RZ, RZ, R155 ;  /* 0x000000ffff037224 */ /* 0x008fe400078e009b */
[----:B----4-:R-:W-:Y:S01]  /*63d0*/  IMAD.MOV.U32 R2, RZ, RZ, R152 ;  /* 0x000000ffff027224 */ /* 0x010fe200078e0098 */
[----:B-----5:R-:W-:-:S04]  /*63e0*/  ISETP.GE.AND P5, PT, R156, c[0x0][0x1d4], PT ;  /* 0x000075009c007a0c */ /* 0x020fc80003fa6270 */
[----:B------:R1:W-:Y:S04]  /*63f0*/  STL.64 [R1+0x18], R2 ;  /* 0x0000180201007387 */ /* 0x0003e80000100a00 */
.L_x_144:
[----:B-1----:R-:W2:Y:S01]  /*6400*/  LDL.64 R2, [R1+0x18] ;  /* 0x0000180001027983 */ /* 0x002ea20000100a00 */
[----:B------:R-:W-:Y:S04]  /*6410*/  DEPBAR.LE SB0, 0x0 ;  /* 0x000080000000791a */ /* 0x000fe80000000000 */
[----:B------:R-:W-:Y:S01]  /*6420*/  WARPSYNC 0xffffffff ;  /* 0xffffffff00007948 */ /* 0x000fe20003800000 */
[----:B------:R-:W3:Y:S01]  /*6430*/  LDL.64 R54, [R1+0x40] ;  /* 0x0000400001367983 */ /* 0x000ee20000100a00 */
[----:B------:R-:W-:Y:S01]  /*6440*/  SHF.R.S32.HI R0, RZ, 0x1f, R209 ;  /* 0x0000001fff007819 */ /* 0x000fe200000114d1 */
[----:B------:R-:W-:Y:S01]  /*6450*/  IMAD.WIDE.U32 R36, R209, c[0x0][0x208], RZ ;  /* 0x00008200d1247a25 */ /* 0x000fe200078e00ff */
[----:B------:R-:W-:Y:S01]  /*6460*/  MOV R169, c[0x0][0x20c] ;  /* 0x0000830000a97a02 */ /* 0x000fe20000000f00 */
[----:B------:R-:W-:Y:S01]  /*6470*/  BSSY B0, `(.L_x_142) ;  /* 0x000018e000007945 */ /* 0x000fe20003800000 */
[----:B------:R-:W-:Y:S01]  /*6480*/  MOV R168, c[0x0][0x208] ;  /* 0x0000820000a87a02 */ /* 0x000fe20000000f00 */
[----:B------:R-:W4:Y:S01]  /*6490*/  LDL.64 R46, [R1+0x38] ;  /* 0x00003800012e7983 */ /* 0x000f220000100a00 */
[----:B------:R-:W-:Y:S01]  /*64a0*/  IMAD R0, R0, c[0x0][0x208], RZ ;  /* 0x0000820000007a24 */ /* 0x000fe200078e02ff */
[----:B------:R-:W-:Y:S01]  /*64b0*/  LOP3.LUT R229, R229, 0xfffffffb, RZ, 0xc0, !PT ;  /* 0xfffffffbe5e57812 */ /* 0x000fe200078ec0ff */
[----:B------:R-:W-:Y:S01]  /*64c0*/  IMAD.WIDE.U32 R38, R36, 0x70, R236 ;  /* 0x0000007024267825 */ /* 0x000fe200078e00ec */
[----:B------:R-:W-:Y:S02]  /*64d0*/  SHF.L.U64.HI R168, R168, 0x6, R169 ;  /* 0x00000006a8a87819 */ /* 0x000fe400000102a9 */
[----:B------:R-:W-:Y:S01]  /*64e0*/  BAR.SYNC.DEFER_BLOCKING 0x0 ;  /* 0x0000000000007b1d */ /* 0x000fe20000010000 */
[----:B------:R-:W-:Y:S05]  /*64f0*/  IMAD R0, R209, c[0x0][0x20c], R0 ;  /* 0x00008300d1007a24 */ /* 0x000fea00078e0200 */
[----:B------:R-:W-:Y:S05]  /*6500*/  IADD3 R0, R37, R0, RZ ;  /* 0x0000000025007210 */ /* 0x000fea0007ffe0ff */
[----:B------:R-:W-:Y:S01]  /*6510*/  IMAD R37, R0, 0x70, RZ ;  /* 0x0000007000257824 */ /* 0x000fe200078e02ff */
[----:B------:R-:W1:Y:S08]  /*6520*/  LDSM.16.M88.4 R8, [R196] ;  /* 0x00000000c408783b */ /* 0x000e700000000200 */
[----:B------:R-:W5:Y:S08]  /*6530*/  S2R R45, SR_TID.X ;  /* 0x00000000002d7919 */ /* 0x000f700000002100 */
[----:B------:R-:W5:Y:S08]  /*6540*/  LDSM.16.M88.4 R16, [R196+0x800] ;  /* 0x00080000c410783b */ /* 0x000f700000000200 */
[----:B------:R-:W5:Y:S08]  /*6550*/  LDSM.16.M88.4 R24, [R196+0x1000] ;  /* 0x00100000c418783b */ /* 0x000f700000000200 */
[----:B------:R-:W4:Y:S04]  /*6560*/  LDL R234, [R1+0x30] ;  /* 0x0000300001ea7983 */ /* 0x000f280000100800 */
[----:B------:R-:W5:Y:S01]  /*6570*/  LDSM.16.M88.4 R32, [R196+0x1800] ;  /* 0x00180000c420783b */ /* 0x000f620000000200 */
[C---:B-1----:R-:W-:Y:S03]  /*6580*/  HMMA.16816.F32 R4, R128.reuse, R8, RZ ;  /* 0x000000088004723c */ /* 0x042fe600000018ff */
[----:B-----5:R-:W-:Y:S04]  /*6590*/  SHF.R.S32.HI R44, RZ, 0x1f, R45 ;  /* 0x0000001fff2c7819 */ /* 0x020fe8000001142d */
[----:B------:R-:W1:Y:S01]  /*65a0*/  LDSM.16.M88.4 R40, [R196+0x2000] ;  /* 0x00200000c428783b */ /* 0x000e620000000200 */
[----:B------:R-:W-:Y:S04]  /*65b0*/  ISETP.GT.AND P2, PT, R45, 0x7f, PT ;  /* 0x0000007f2d00780c */ /* 0x000fe80003f44270 */
[-C--:B------:R-:W-:Y:S01]  /*65c0*/  LEA.HI R44, R44, R45.reuse, RZ, 0x3 ;  /* 0x0000002d2c2c7211 */ /* 0x080fe200078f18ff */
[C---:B------:R-:W-:Y:S03]  /*65d0*/  HMMA.16816.F32 R8, R128.reuse, R10, RZ ;  /* 0x0000000a8008723c */ /* 0x040fe600000018ff */
[----:B------:R-:W-:Y:S01]  /*65e0*/  LOP3.LUT R44, R44, 0xfffffff8, RZ, 0xc0, !PT ;  /* 0xfffffff82c2c7812 */ /* 0x000fe200078ec0ff */
[----:B------:R-:W5:Y:S04]  /*65f0*/  LDSM.16.M88.4 R48, [R196+0x2800] ;  /* 0x00280000c430783b */ /* 0x000f680000000200 */
[C---:B------:R-:W-:Y:S01]  /*6600*/  HMMA.16816.F32 R12, R128.reuse, R16, RZ ;  /* 0x00000010800c723c */ /* 0x040fe200000018ff */
[----:B------:R-:W-:Y:S03]  /*6610*/  IADD3 R44, -R44, R45, RZ ;  /* 0x0000002d2c2c7210 */ /* 0x000fe60007ffe1ff */
[----:B------:R-:W-:Y:S01]  /*6620*/  MOV R45, c[0x0][0x208] ;  /* 0x00008200002d7a02 */ /* 0x000fe20000000f00 */
[----:B------:R-:W1:Y:S01]  /*6630*/  LDSM.16.M88.4 R56, [R196+0x3000] ;  /* 0x00300000c438783b */ /* 0x000e620000000200 */
[----:B------:R-:W-:Y:S02]  /*6640*/  LOP3.LUT P3, RZ, R44, 0x2, RZ, 0xc0, !PT ;  /* 0x000000022cff7812 */ /* 0x000fe4000786c0ff */
[C---:B------:R-:W-:Y:S01]  /*6650*/  HMMA.16816.F32 R16, R128.reuse, R18, RZ ;  /* 0x000000128010723c */ /* 0x040fe200000018ff */
[----:B------:R-:W-:Y:S07]  /*6660*/  SHF.L.U32 R45, R45, 0x6, RZ ;  /* 0x000000062d2d7819 */ /* 0x000fee00000006ff */
[C---:B------:R-:W-:Y:S08]  /*6670*/  HMMA.16816.F32 R20, R128.reuse, R24, RZ ;  /* 0x000000188014723c */ /* 0x040ff000000018ff */
[C---:B------:R-:W-:Y:S08]  /*6680*/  HMMA.16816.F32 R24, R128.reuse, R26, RZ ;  /* 0x0000001a8018723c */ /* 0x040ff000000018ff */
[C---:B------:R-:W-:Y:S08]  /*6690*/  HMMA.16816.F32 R28, R128.reuse, R32, RZ ;  /* 0x00000020801c723c */ /* 0x040ff000000018ff */
[C---:B------:R-:W-:Y:S01]  /*66a0*/  HMMA.16816.F32 R32, R128.reuse, R34, RZ ;  /* 0x000000228020723c */ /* 0x040fe200000018ff */
[----:B--2---:R-:W-:Y:S05]  /*66b0*/  IMAD.WIDE.U32 R2, R36, 0x70, R2 ;  /* 0x0000007024027825 */ /* 0x004fea00078e0002 */
[C---:B------:R-:W-:Y:S02]  /*66c0*/  LEA R52, P0, R2.reuse, c[0x0][0x1f8], 0x1 ;  /* 0x00007e0002347a11 */ /* 0x040fe400078008ff */
[----:B------:R-:W-:Y:S04]  /*66d0*/  IADD3 R0, R3, R37, RZ ;  /* 0x0000002503007210 */ /* 0x000fe80007ffe0ff */
[----:B------:R-:W-:Y:S02]  /*66e0*/  LEA.HI.X R53, R2, c[0x0][0x1fc], R0, 0x1, P0 ;  /* 0x00007f0002357a11 */ /* 0x000fe400000f0c00 */
[C---:B------:R-:W-:Y:S02]  /*66f0*/  IADD3 R0, R196.reuse, 0x20, RZ ;  /* 0x00000020c4007810 */ /* 0x040fe40007ffe0ff */
[----:B------:R-:W-:Y:S02]  /*6700*/  @P3 IADD3 R0, R196, -0x20, RZ ;  /* 0xffffffe0c4003810 */ /* 0x000fe40007ffe0ff */
[----:B------:R-:W-:Y:S02]  /*6710*/  @!P2 IADD3 R3, P1, P0, R236, R38, R236 ;  /* 0x00000026ec03a210 */ /* 0x000fe4000783e0ec */
[----:B------:R-:W-:Y:S01]  /*6720*/  IADD3 R2, R37, R39, RZ ;  /* 0x0000002725027210 */ /* 0x000fe20007ffe0ff */
[----:B------:R-:W2:Y:S01]  /*6730*/  LDSM.16.M88.4 R136, [R0] ;  /* 0x000000000088783b */ /* 0x000ea20000000200 */
[C---:B-1----:R-:W-:Y:S02]  /*6740*/  HMMA.16816.F32 R36, R128.reuse, R40, RZ ;  /* 0x000000288024723c */ /* 0x042fe400000018ff */
[----:B------:R-:W-:Y:S02]  /*6750*/  @!P2 IADD3.X R44, R237, R2, R237, P1, P0 ;  /* 0x00000002ed2ca210 */ /* 0x000fe40000fe04ed */
[----:B---3--:R-:W-:Y:S02]  /*6760*/  @!P2 IADD3 R3, P0, R3, R54, RZ ;  /* 0x000000360303a210 */ /* 0x008fe40007f1e0ff */
[----:B------:R-:W-:Y:S01]  /*6770*/  IADD3 R2, P1, R52, R45, RZ ;  /* 0x0000002d34027210 */ /* 0x000fe20007f3e0ff */
[----:B------:R-:W1:Y:S01]  /*6780*/  LDSM.16.M88.4 R140, [R0+0x800] ;  /* 0x00080000008c783b */ /* 0x000e620000000200 */
[C---:B------:R-:W-:Y:S01]  /*6790*/  HMMA.16816.F32 R40, R128.reuse, R42, RZ ;  /* 0x0000002a8028723c */ /* 0x040fe200000018ff */
[----:B----4-:R-:W-:Y:S03]  /*67a0*/  @!P2 IADD3.X R44, R44, R47, RZ, P0, !PT ;  /* 0x0000002f2c2ca210 */ /* 0x010fe600007fe4ff */
[C---:B------:R-:W-:Y:S03]  /*67b0*/  @!P2 LEA R70, P0, R3.reuse, c[0x0][0x1f8], 0x1 ;  /* 0x00007e000346aa11 */ /* 0x040fe600078008ff */
[----:B------:R-:W3:Y:S01]  /*67c0*/  LDSM.16.M88.4 R144, [R0+0x1000] ;  /* 0x001000000090783b */ /* 0x000ee20000000200 */
[----:B------:R-:W-:Y:S04]  /*67d0*/  @!P2 LEA.HI.X R71, R3, c[0x0][0x1fc], R44, 0x1, P0 ;  /* 0x00007f000347aa11 */ /* 0x000fe800000f0c2c */
[-C--:B------:R-:W-:Y:S02]  /*67e0*/  IADD3.X R3, R53, R168.reuse, RZ, P1, !PT ;  /* 0x000000a835037210 */ /* 0x080fe40000ffe4ff */
[----:B------:R-:W-:Y:S01]  /*67f0*/  IADD3 R54, P0, R2, R45, RZ ;  /* 0x0000002d02367210 */ /* 0x000fe20007f1e0ff */
[----:B------:R-:W4:Y:S01]  /*6800*/  LDSM.16.M88.4 R148, [R0+0x1800] ;  /* 0x001800000094783b */ /* 0x000f220000000200 */
[C---:B-----5:R-:W-:Y:S02]  /*6810*/  HMMA.16816.F32 R44, R128.reuse, R48, RZ ;  /* 0x00000030802c723c */ /* 0x060fe400000018ff */
[----:B------:R-:W-:Y:S05]  /*6820*/  IADD3.X R55, R3, R168, RZ, P0, !PT ;  /* 0x000000a803377210 */ /* 0x000fea00007fe4ff */
[----:B------:R-:W5:Y:S01]  /*6830*/  LDSM.16.M88.4 R152, [R0+0x2000] ;  /* 0x002000000098783b */ /* 0x000f620000000200 */
[C---:B------:R-:W-:Y:S07]  /*6840*/  HMMA.16816.F32 R48, R128.reuse, R50, RZ ;  /* 0x000000328030723c */ /* 0x040fee00000018ff */
[----:B------:R-:W1:Y:S08]  /*6850*/  LDSM.16.M88.4 R156, [R0+0x2800] ;  /* 0x00280000009c783b */ /* 0x000e700000000200 */
[----:B------:R2:W1:Y:S01]  /*6860*/  LDSM.16.M88.4 R160, [R0+0x3000] ;  /* 0x0030000000a0783b */ /* 0x0004620000000200 */
[----:B------:R-:W-:Y:S07]  /*6870*/  ISETP.GT.AND P0, PT, R209, R234, PT ;  /* 0x000000ead100720c */ /* 0x000fee0003f04270 */
[----:B------:R-:W-:Y:S01]  /*6880*/  @!PT LDS RZ, [RZ] ;  /* 0x00000000fffff984 */ /* 0x000fe20000000800 */
[----:B------:R-:W-:Y:S01]  /*6890*/  @!PT LDS RZ, [RZ] ;  /* 0x00000000fffff984 */ /* 0x000fe20000000800 */
[----:B------:R-:W-:Y:S01]  /*68a0*/  @!PT LDS RZ, [RZ] ;  /* 0x00000000fffff984 */ /* 0x000fe20000000800 */
[----:B------:R1:W-:Y:S08]  /*68b0*/  LDGSTS.E.BYPASS.LTC128B.128 [R208+0x100], [R52.64], !P5 ;  /* 0x0010000034d07fae */ /* 0x0003f0000e901d46 */
[----:B------:R1:W-:Y:S01]  /*68c0*/  LDGSTS.E.BYPASS.LTC128B.128 [R208+0x3900], [R52.64+0x80], !P6 ;  /* 0x0390008034d07fae */ /* 0x0003e2000f101d46 */
[----:B------:R-:W-:Y:S02]  /*68d0*/  @P0 LOP3.LUT R229, R229, 0x4, RZ, 0xfc, !PT ;  /* 0x00000004e5e50812 */ /* 0x000fe400078efcff */
[C---:B--2---:R-:W-:Y:S05]  /*68e0*/  IADD3 R0, R196.reuse, 0x40, RZ ;  /* 0x00000040c4007810 */ /* 0x044fea0007ffe0ff */
[----:B------:R2:W-:Y:S01]  /*68f0*/  LDGSTS.E.BYPASS.LTC128B.128 [R208+0x1100], [R2.64], !P5 ;  /* 0x0110000002d07fae */ /* 0x0005e2000e901d46 */
[----:B------:R-:W-:Y:S07]  /*6900*/  @P4 IADD3 R0, R196, -0x40, RZ ;  /* 0xffffffc0c4004810 */ /* 0x000fee0007ffe0ff */
[----:B------:R2:W-:Y:S08]  /*6910*/  LDGSTS.E.BYPASS.LTC128B.128 [R208+0x4900], [R2.64+0x80], !P6 ;  /* 0x0490008002d07fae */ /* 0x0005f0000f101d46 */
[----:B------:R1:W-:Y:S08]  /*6920*/  LDGSTS.E.BYPASS.LTC128B.128 [R208+0x2100], [R54.64], !P5 ;  /* 0x0210000036d07fae */ /* 0x0003f0000e901d46 */
[----:B------:R1:W-:Y:S08]  /*6930*/  LDGSTS.E.BYPASS.LTC128B.128 [R208+0x5900], [R54.64+0x80], !P6 ;  /* 0x0590008036d07fae */ /* 0x0003f0000f101d46 */
[----:B------:R2:W-:Y:S08]  /*6940*/  @!P2 LDGSTS.E.BYPASS.LTC128B.128 [R208+0x3100], [R70.64], !P5 ;  /* 0x0310000046d0afae */ /* 0x0005f0000e901d46 */
[----:B------:R2:W-:Y:S08]  /*6950*/  @!P2 LDGSTS.E.BYPASS.LTC128B.128 [R208+0x6900], [R70.64+0x80], !P6 ;  /* 0x0690008046d0afae */ /* 0x0005f0000f101d46 */
[----:B------:R-:W2:Y:S01]  /*6960*/  LDSM.16.M88.4 R168, [R0] ;  /* 0x0000000000a8783b */ /* 0x000ea20000000200 */
[C---:B-1----:R-:W-:Y:S07]  /*6970*/  HMMA.16816.F32 R52, R128.reuse, R56, RZ ;  /* 0x000000388034723c */ /* 0x042fee00000018ff */
[----:B------:R-:W0:Y:S01]  /*6980*/  LDGDEPBAR ;  /* 0x00000000000079af */ /* 0x000e220000000000 */
[----:B------:R-:W-:Y:S07]  /*6990*/  HMMA.16816.F32 R56, R128, R58, RZ ;  /* 0x0000003a8038723c */ /* 0x000fee00000018ff */
[----:B------:R-:W-:Y:S01]  /*69a0*/  LDSM.16.M88.4 R176, [R197+0x3000] ;  /* 0x00300000c5b0783b */ /* 0x000fe20000000200 */
[C---:B------:R-:W-:Y:S08]  /*69b0*/  HMMA.16816.F32 R4, R132.reuse, R136, R4 ;  /* 0x000000888404723c */ /* 0x040ff00000001804 */
[C---:B------:R-:W-:Y:S01]  /*69c0*/  HMMA.16816.F32 R8, R132.reuse, R138, R8 ;  /* 0x0000008a8408723c */ /* 0x040fe20000001808 */
[----:B------:R-:W1:Y:S07]  /*69d0*/  LDSM.16.M88.4 R136, [R0+0x800] ;  /* 0x000800000088783b */ /* 0x000e6e0000000200 */
        /* <DEDUP_REMOVED lines=8> */
[----:B------:R-:W4:Y:S07]  /*6a60*/  LDSM.16.M88.4 R148, [R0+0x2000] ;  /* 0x002000000094783b */ /* 0x000f2e0000000200 */
[C---:B-----5:R-:W-:Y:S08]  /*6a70*/  HMMA.16816.F32 R36, R132.reuse, R152, R36 ;  /* 0x000000988424723c */ /* 0x060ff00000001824 */
[C---:B------:R-:W-:Y:S01]  /*6a80*/  HMMA.16816.F32 R40, R132.reuse, R154, R40 ;  /* 0x0000009a8428723c */ /* 0x040fe20000001828 */
[----:B------:R-:W5:Y:S07]  /*6a90*/  LDSM.16.M88.4 R152, [R0+0x2800] ;  /* 0x002800000098783b */ /* 0x000f6e0000000200 */
[C---:B------:R-:W-:Y:S08]  /*6aa0*/  HMMA.16816.F32 R44, R132.reuse, R156, R44 ;  /* 0x0000009c842c723c */ /* 0x040ff0000000182c */
[C---:B------:R-:W-:Y:S01]  /*6ab0*/  HMMA.16816.F32 R48, R132.reuse, R158, R48 ;  /* 0x0000009e8430723c */ /* 0x040fe20000001830 */
[----:B------:R-:W-:Y:S07]  /*6ac0*/  LDSM.16.M88.4 R156, [R197] ;  /* 0x00000000c59c783b */ /* 0x000fee0000000200 */
[C---:B------:R-:W-:Y:S08]  /*6ad0*/  HMMA.16816.F32 R52, R132.reuse, R160, R52 ;  /* 0x000000a08434723c */ /* 0x040ff00000001834 */
[----:B------:R-:W-:Y:S01]  /*6ae0*/  HMMA.16816.F32 R56, R132, R162, R56 ;  /* 0x000000a28438723c */ /* 0x000fe20000001838 */
[----:B------:R-:W-:Y:S07]  /*6af0*/  LDSM.16.M88.4 R160, [R197+0x2000] ;  /* 0x00200000c5a0783b */ /* 0x000fee0000000200 */
[C---:B--2---:R-:W-:Y:S08]  /*6b00*/  HMMA.16816.F32 R4, R164.reuse, R168, R4 ;  /* 0x000000a8a404723c */ /* 0x044ff00000001804 */
[C---:B------:R-:W-:Y:S01]  /*6b10*/  HMMA.16816.F32 R8, R164.reuse, R170, R8 ;  /* 0x000000aaa408723c */ /* 0x040fe20000001808 */
[----:B------:R-:W-:Y:S07]  /*6b20*/  LDSM.16.M88.4 R168, [R197+0x2800] ;  /* 0x00280000c5a8783b */ /* 0x000fee0000000200 */
[C---:B-1----:R-:W-:Y:S08]  /*6b30*/  HMMA.16816.F32 R12, R164.reuse, R136, R12 ;  /* 0x00000088a40c723c */ /* 0x042ff0000000180c */
[C---:B------:R-:W-:Y:S01]  /*6b40*/  HMMA.16816.F32 R16, R164.reuse, R138, R16 ;  /* 0x0000008aa410723c */ /* 0x040fe20000001810 */
[----:B------:R-:W1:Y:S07]  /*6b50*/  LDSM.16.M88.4 R136, [R0+0x3000] ;  /* 0x003000000088783b */ /* 0x000e6e0000000200 */
[C---:B------:R-:W-:Y:S08]  /*6b60*/  HMMA.16816.F32 R20, R164.reuse, R140, R20 ;  /* 0x0000008ca414723c */ /* 0x040ff00000001814 */
[C---:B------:R-:W-:Y:S01]  /*6b70*/  HMMA.16816.F32 R24, R164.reuse, R142, R24 ;  /* 0x0000008ea418723c */ /* 0x040fe20000001818 */
[----:B------:R-:W2:Y:S07]  /*6b80*/  LDSM.16.M88.4 R140, [R197+0x800] ;  /* 0x00080000c58c783b */ /* 0x000eae0000000200 */
        /* <DEDUP_REMOVED lines=8> */
[----:B------:R-:W-:Y:S07]  /*6c10*/  LDSM.16.M88.4 R152, [R196+0x4000] ;  /* 0x00400000c498783b */ /* 0x000fee0000000200 */
[C---:B-1----:R-:W-:Y:S08]  /*6c20*/  HMMA.16816.F32 R52, R164.reuse, R136, R52 ;  /* 0x00000088a434723c */ /* 0x042ff00000001834 */
[----:B------:R-:W-:Y:S01]  /*6c30*/  HMMA.16816.F32 R56, R164, R138, R56 ;  /* 0x0000008aa438723c */ /* 0x000fe20000001838 */
[----:B------:R-:W1:Y:S07]  /*6c40*/  LDSM.16.M88.4 R136, [R196+0x3800] ;  /* 0x00380000c488783b */ /* 0x000e6e0000000200 */
[C---:B------:R-:W-:Y:S08]  /*6c50*/  HMMA.16816.F32 R4, R172.reuse, R156, R4 ;  /* 0x0000009cac04723c */ /* 0x040ff00000001804 */
[C---:B------:R-:W-:Y:S01]  /*6c60*/  HMMA.16816.F32 R8, R172.reuse, R158, R8 ;  /* 0x0000009eac08723c */ /* 0x040fe20000001808 */
[----:B------:R-:W-:Y:S07]  /*6c70*/  LDSM.16.M88.4 R156, [R202+0x3800] ;  /* 0x00380000ca9c783b */ /* 0x000fee0000000200 */
[C---:B--2---:R-:W-:Y:S08]  /*6c80*/  HMMA.16816.F32 R12, R172.reuse, R140, R12 ;  /* 0x0000008cac0c723c */ /* 0x044ff0000000180c */
        /* <DEDUP_REMOVED lines=8> */
[C---:B------:R-:W-:Y:S08]  /*6d10*/  HMMA.16816.F32 R36, R172.reuse, R160, R36 ;  /* 0x000000a0ac24723c */ /* 0x040ff00000001824 */
[C---:B------:R-:W-:Y:S01]  /*6d20*/  HMMA.16816.F32 R40, R172.reuse, R162, R40 ;  /* 0x000000a2ac28723c */ /* 0x040fe20000001828 */
[----:B------:R-:W-:Y:S07]  /*6d30*/  LDSM.16.M88.4 R160, [R202+0x4000] ;  /* 0x00400000caa0783b */ /* 0x000fee0000000200 */
[C---:B------:R-:W-:Y:S08]  /*6d40*/  HMMA.16816.F32 R44, R172.reuse, R168, R44 ;  /* 0x000000a8ac2c723c */ /* 0x040ff0000000182c */
[C---:B------:R-:W-:Y:S01]  /*6d50*/  HMMA.16816.F32 R48, R172.reuse, R170, R48 ;  /* 0x000000aaac30723c */ /* 0x040fe20000001830 */
[----:B------:R-:W-:Y:S07]  /*6d60*/  LDSM.16.M88.4 R168, [R202+0x4800] ;  /* 0x00480000caa8783b */ /* 0x000fee0000000200 */
[C---:B------:R-:W-:Y:S08]  /*6d70*/  HMMA.16816.F32 R52, R172.reuse, R176, R52 ;  /* 0x000000b0ac34723c */ /* 0x040ff00000001834 */
[----:B------:R-:W-:Y:S01]  /*6d80*/  HMMA.16816.F32 R56, R172, R178, R56 ;  /* 0x000000b2ac38723c */ /* 0x000fe20000001838 */
[----:B------:R-:W-:Y:S07]  /*6d90*/  LDSM.16.M88.4 R176, [R202+0x6000] ;  /* 0x00600000cab0783b */ /* 0x000fee0000000200 */
[C---:B-1----:R-:W-:Y:S08]  /*6da0*/  HMMA.16816.F32 R4, R180.reuse, R136, R4 ;  /* 0x00000088b404723c */ /* 0x042ff00000001804 */
[C---:B------:R-:W-:Y:S01]  /*6db0*/  HMMA.16816.F32 R8, R180.reuse, R138, R8 ;  /* 0x0000008ab408723c */ /* 0x040fe20000001808 */
[----:B------:R-:W1:Y:S07]  /*6dc0*/  LDSM.16.M88.4 R136, [R196+0x6000] ;  /* 0x00600000c488783b */ /* 0x000e6e0000000200 */
[C---:B------:R-:W-:Y:S08]  /*6dd0*/  HMMA.16816.F32 R12, R180.reuse, R152, R12 ;  /* 0x00000098b40c723c */ /* 0x040ff0000000180c */
[C---:B------:R-:W-:Y:S01]  /*6de0*/  HMMA.16816.F32 R16, R180.reuse, R154, R16 ;  /* 0x0000009ab410723c */ /* 0x040fe20000001810 */
[----:B------:R-:W5:Y:S07]  /*6df0*/  LDSM.16.M88.4 R152, [R196+0x6800] ;  /* 0x00680000c498783b */ /* 0x000f6e0000000200 */
        /* <DEDUP_REMOVED lines=8> */
[----:B------:R-:W-:Y:S07]  /*6e80*/  LDSM.16.M88.4 R148, [R0+0x3800] ;  /* 0x003800000094783b */ /* 0x000fee0000000200 */
[C---:B-1----:R-:W-:Y:S08]  /*6e90*/  HMMA.16816.F32 R44, R180.reuse, R136, R44 ;  /* 0x00000088b42c723c */ /* 0x042ff0000000182c */
[C---:B------:R-:W-:Y:S01]  /*6ea0*/  HMMA.16816.F32 R48, R180.reuse, R138, R48 ;  /* 0x0000008ab430723c */ /* 0x040fe20000001830 */
[----:B------:R-:W1:Y:S07]  /*6eb0*/  LDSM.16.M88.4 R136, [R202+0x6800] ;  /* 0x00680000ca88783b */ /* 0x000e6e0000000200 */
[C---:B-----5:R-:W-:Y:S08]  /*6ec0*/  HMMA.16816.F32 R52, R180.reuse, R152, R52 ;  /* 0x00000098b434723c */ /* 0x060ff00000001834 */
[----:B------:R-:W-:Y:S01]  /*6ed0*/  HMMA.16816.F32 R56, R180, R154, R56 ;  /* 0x0000009ab438723c */ /* 0x000fe20000001838 */
[----:B------:R-:W-:Y:S07]  /*6ee0*/  LDSM.16.M88.4 R152, [R0+0x5000] ;  /* 0x005000000098783b */ /* 0x000fee0000000200 */
[C---:B------:R-:W-:Y:S08]  /*6ef0*/  HMMA.16816.F32 R4, R184.reuse, R156, R4 ;  /* 0x0000009cb804723c */ /* 0x040ff00000001804 */
[C---:B------:R-:W-:Y:S01]  /*6f00*/  HMMA.16816.F32 R8, R184.reuse, R158, R8 ;  /* 0x0000009eb808723c */ /* 0x040fe20000001808 */
[----:B------:R-:W-:Y:S07]  /*6f10*/  LDSM.16.M88.4 R156, [R0+0x5800] ;  /* 0x00580000009c783b */ /* 0x000fee0000000200 */
[C---:B------:R-:W-:Y:S08]  /*6f20*/  HMMA.16816.F32 R12, R184.reuse, R160, R12 ;  /* 0x000000a0b80c723c */ /* 0x040ff0000000180c */
[C---:B------:R-:W-:Y:S01]  /*6f30*/  HMMA.16816.F32 R16, R184.reuse, R162, R16 ;  /* 0x000000a2b810723c */ /* 0x040fe20000001810 */
[----:B------:R-:W-:Y:S07]  /*6f40*/  LDSM.16.M88.4 R160, [R0+0x6000] ;  /* 0x0060000000a0783b */ /* 0x000fee0000000200 */
        /* <DEDUP_REMOVED lines=9> */
[C---:B------:R-:W-:Y:S08]  /*6fe0*/  HMMA.16816.F32 R44, R184.reuse, R176, R44 ;  /* 0x000000b0b82c723c */ /* 0x040ff0000000182c */
[C---:B------:R-:W-:Y:S01]  /*6ff0*/  HMMA.16816.F32 R48, R184.reuse, R178, R48 ;  /* 0x000000b2b830723c */ /* 0x040fe20000001830 */
[----:B------:R-:W4:Y:S07]  /*7000*/  LDSM.16.M88.4 R176, [R197+0x3800] ;  /* 0x00380000c5b0783b */ /* 0x000f2e0000000200 */
[C---:B-1----:R-:W-:Y:S08]  /*7010*/  HMMA.16816.F32 R52, R184.reuse, R136, R52 ;  /* 0x00000088b834723c */ /* 0x042ff00000001834 */
[----:B------:R-:W-:Y:S01]  /*7020*/  HMMA.16816.F32 R56, R184, R138, R56 ;  /* 0x0000008ab838723c */ /* 0x000fe20000001838 */
[----:B------:R-:W1:Y:S07]  /*7030*/  LDSM.16.M88.4 R136, [R197+0x4000] ;  /* 0x00400000c588783b */ /* 0x000e6e0000000200 */
[C---:B------:R-:W-:Y:S08]  /*7040*/  HMMA.16816.F32 R4, R188.reuse, R148, R4 ;  /* 0x00000094bc04723c */ /* 0x040ff00000001804 */
[C---:B------:R-:W-:Y:S08]  /*7050*/  HMMA.16816.F32 R8, R188.reuse, R150, R8 ;  /* 0x00000096bc08723c */ /* 0x040ff00000001808 */
[C---:B--2---:R-:W-:Y:S08]  /*7060*/  HMMA.16816.F32 R12, R188.reuse, R140, R12 ;  /* 0x0000008cbc0c723c */ /* 0x044ff0000000180c */
        /* <DEDUP_REMOVED lines=13> */
[C---:B-1----:R-:W-:Y:S08]  /*7140*/  HMMA.16816.F32 R12, R192.reuse, R136, R12 ;  /* 0x00000088c00c723c */ /* 0x042ff0000000180c */
[----:B------:R-:W-:Y:S01]  /*7150*/  FMUL.FTZ R0, R4, c[0x0][0x320] ;  /* 0x0000c80004007a20 */ /* 0x000fe20000410000 */
[C---:B------:R-:W-:Y:S03]  /*7160*/  HMMA.16816.F32 R16, R192.reuse, R138, R16 ;  /* 0x0000008ac010723c */ /* 0x040fe60000001810 */
[----:B------:R1:W2:Y:S04]  /*7170*/  MUFU.TANH R144, R0 ;  /* 0x0000000000907308 */ /* 0x0002a80000002400 */
[----:B------:R-:W-:Y:S02]  /*7180*/  FMUL.FTZ R10, R10, c[0x0][0x320] ;  /* 0x0000c8000a0a7a20 */ /* 0x000fe40000410000 */
[----:B------:R-:W-:Y:S04]  /*7190*/  FMUL.FTZ R3, R11, c[0x0][0x320] ;  /* 0x0000c8000b037a20 */ /* 0x000fe80000410000 */
[----:B------:R-:W3:Y:S02]  /*71a0*/  MUFU.TANH R137, R10 ;  /* 0x0000000a00897308 */ /* 0x000ee40000002400 */
[----:B------:R-:W-:Y:S08]  /*71b0*/  FMUL.FTZ R2, R12, c[0x0][0x320] ;  /* 0x0000c8000c027a20 */ /* 0x000ff00000410000 */
[----:B------:R4:W2:Y:S01]  /*71c0*/  MUFU.TANH R138, R2 ;  /* 0x00000002008a7308 */ /* 0x0008a20000002400 */
[----:B-1----:R-:W-:Y:S09]  /*71d0*/  FMUL.FTZ R0, R5, c[0x0][0x320] ;  /* 0x0000c80005007a20 */ /* 0x002ff20000410000 */
[----:B------:R1:W1:Y:S10]  /*71e0*/  MUFU.TANH R143, R0 ;  /* 0x00000000008f7308 */ /* 0x0002740000002400 */
[----:B------:R-:W2:Y:S01]  /*71f0*/  MUFU.TANH R142, R3 ;  /* 0x00000003008e7308 */ /* 0x000ea20000002400 */
[----:B----4-:R-:W-:Y:S09]  /*7200*/  FMUL.FTZ R2, R19, c[0x0][0x320] ;  /* 0x0000c80013027a20 */ /* 0x010ff20000410000 */
[----:B------:R-:W4:Y:S01]  /*7210*/  MUFU.TANH R152, R2 ;  /* 0x0000000200987308 */ /* 0x000f220000002400 */
[----:B-1----:R-:W-:Y:S09]  /*7220*/  FMUL.FTZ R0, R6, c[0x0][0x320] ;  /* 0x0000c80006007a20 */ /* 0x002ff20000410000 */
[----:B------:R1:W1:Y:S02]  /*7230*/  MUFU.TANH R140, R0 ;  /* 0x00000000008c7308 */ /* 0x0002640000002400 */
[----:B-1----:R-:W-:Y:S02]  /*7240*/  FMUL.FTZ R0, R7, c[0x0][0x320] ;  /* 0x0000c80007007a20 */ /* 0x002fe40000410000 */
[----:B------:R-:W1:Y:S06]  /*7250*/  LDSM.16.M88.4 R4, [R197+0x4800] ;  /* 0x00480000c504783b */ /* 0x000e6c0000000200 */
[----:B------:R5:W1:Y:S02]  /*7260*/  MUFU.TANH R145, R0 ;  /* 0x0000000000917308 */ /* 0x000a640000002400 */
[----:B-----5:R-:W-:Y:S08]  /*7270*/  FMUL.FTZ R0, R8, c[0x0][0x320] ;  /* 0x0000c80008007a20 */ /* 0x020ff00000410000 */
[----:B------:R5:W2:Y:S01]  /*7280*/  MUFU.TANH R141, R0 ;  /* 0x00000000008d7308 */ /* 0x000aa20000002400 */
[C---:B-1----:R-:W-:Y:S08]  /*7290*/  HMMA.16816.F32 R20, R192.reuse, R4, R20 ;  /* 0x00000004c014723c */ /* 0x042ff00000001814 */
[C---:B------:R-:W-:Y:S01]  /*72a0*/  HMMA.16816.F32 R24, R192.reuse, R6, R24 ;  /* 0x00000006c018723c */ /* 0x040fe20000001818 */
[----:B------:R-:W-:Y:S03]  /*72b0*/  LDSM.16.M88.4 R4, [R197+0x5800] ;  /* 0x00580000c504783b */ /* 0x000fe60000000200 */
[----:B-----5:R-:W-:Y:S05]  /*72c0*/  FMUL.FTZ R0, R9, c[0x0][0x320] ;  /* 0x0000c80009007a20 */ /* 0x020fea0000410000 */
[----:B------:R-:W1:Y:S01]  /*72d0*/  LDSM.16.M88.4 R8, [R197+0x5000] ;  /* 0x00500000c508783b */ /* 0x000e620000000200 */
[----:B------:R5:W1:Y:S11]  /*72e0*/  MUFU.TANH R136, R0 ;  /* 0x0000000000887308 */ /* 0x000a760000002400 */
[----:B------:R-:W-:Y:S03]  /*72f0*/  @!UPT UIADD3 URZ, URZ, URZ, URZ ;  /* 0x0000003f3f3ff290 */ /* 0x000fe6000fffe03f */
[----:B------:R-:W-:Y:S04]  /*7300*/  FMUL.FTZ R2, R27, c[0x0][0x320] ;  /* 0x0000c8001b027a20 */ /* 0x000fe80000410000 */
[----:B------:R-:W2:Y:S01]  /*7310*/  MUFU.TANH R160, R2 ;  /* 0x0000000200a07308 */ /* 0x000ea20000002400 */
[----:B-----5:R-:W-:Y:S09]  /*7320*/  FMUL.FTZ R0, R13, c[0x0][0x320] ;  /* 0x0000c8000d007a20 */ /* 0x020ff20000410000 */
[----:B------:R5:W2:Y:S01]  /*7330*/  MUFU.TANH R139, R0 ;  /* 0x00000000008b7308 */ /* 0x000aa20000002400 */
[C---:B-1----:R-:W-:Y:S08]  /*7340*/  HMMA.16816.F32 R28, R192.reuse, R8, R28 ;  /* 0x00000008c01c723c */ /* 0x042ff0000000181c */
[C---:B------:R-:W-:Y:S01]  /*7350*/  HMMA.16816.F32 R32, R192.reuse, R10, R32 ;  /* 0x0000000ac020723c */ /* 0x040fe20000001820 */
[----:B------:R-:W1:Y:S03]  /*7360*/  LDSM.16.M88.4 R8, [R197+0x6000] ;  /* 0x00600000c508783b */ /* 0x000e660000000200 */
[----:B-----5:R-:W-:Y:S04]  /*7370*/  FMUL.FTZ R0, R14, c[0x0][0x320] ;  /* 0x0000c8000e007a20 */ /* 0x020fe80000410000 */
[C---:B------:R-:W-:Y:S01]  /*7380*/  HMMA.16816.F32 R36, R192.reuse, R4, R36 ;  /* 0x00000004c024723c */ /* 0x040fe20000001824 */
[----:B------:R5:W1:Y:S07]  /*7390*/  MUFU.TANH R146, R0 ;  /* 0x0000000000927308 */ /* 0x000a6e0000002400 */
[C---:B------:R-:W-:Y:S01]  /*73a0*/  HMMA.16816.F32 R40, R192.reuse, R6, R40 ;  /* 0x00000006c028723c */ /* 0x040fe20000001828 */
[----:B------:R-:W2:Y:S01]  /*73b0*/  LDSM.16.M88.4 R4, [R197+0x6800] ;  /* 0x00680000c504783b */ /* 0x000ea20000000200 */
[----:B------:R-:W-:Y:S06]  /*73c0*/  DEPBAR.LE SB0, 0x0 ;  /* 0x000080000000791a */ /* 0x000fec0000000000 */
[----:B------:R-:W-:Y:S04]  /*73d0*/  FMUL.FTZ R2, R35, c[0x0][0x320] ;  /* 0x0000c80023027a20 */ /* 0x000fe80000410000 */
[----:B------:R3:W2:Y:S01]  /*73e0*/  MUFU.TANH R176, R2 ;  /* 0x0000000200b07308 */ /* 0x0006a20000002400 */
[----:B------:R-:W-:Y:S01]  /*73f0*/  BAR.SYNC.DEFER_BLOCKING 0x0 ;  /* 0x0000000000007b1d */ /* 0x000fe20000010000 */
[----:B-----5:R-:W-:Y:S08]  /*7400*/  FMUL.FTZ R0, R15, c[0x0][0x320] ;  /* 0x0000c8000f007a20 */ /* 0x020ff00000410000 */
[----:B------:R5:W4:Y:S01]  /*7410*/  MUFU.TANH R148, R0 ;  /* 0x0000000000947308 */ /* 0x000b220000002400 */
[C---:B-1----:R-:W-:Y:S08]  /*7420*/  HMMA.16816.F32 R44, R192.reuse, R8, R44 ;  /* 0x00000008c02c723c */ /* 0x042ff0000000182c */
[C---:B------:R-:W-:Y:S04]  /*7430*/  HMMA.16816.F32 R48, R192.reuse, R10, R48 ;  /* 0x0000000ac030723c */ /* 0x040fe80000001830 */
[----:B---3--:R-:W-:Y:S04]  /*7440*/  FMUL.FTZ R2, R43, c[0x0][0x320] ;  /* 0x0000c8002b027a20 */ /* 0x008fe80000410000 */
[----:B------:R-:W1:Y:S01]  /*7450*/  MUFU.TANH R214, R2 ;  /* 0x0000000200d67308 */ /* 0x000e620000002400 */
[C---:B--2---:R-:W-:Y:S03]  /*7460*/  HMMA.16816.F32 R52, R192.reuse, R4, R52 ;  /* 0x00000004c034723c */ /* 0x044fe60000001834 */
[----:B-----5:R-:W-:Y:S04]  /*7470*/  FMUL.FTZ R0, R16, c[0x0][0x320] ;  /* 0x0000c80010007a20 */ /* 0x020fe80000410000 */
[----:B------:R-:W-:Y:S01]  /*7480*/  MOV R4, R69 ;  /* 0x0000004500047202 */ /* 0x000fe20000000f00 */
[----:B------:R-:W-:Y:S01]  /*7490*/  HMMA.16816.F32 R56, R192, R6, R56 ;  /* 0x00000006c038723c */ /* 0x000fe20000001838 */
[----:B------:R2:W3:Y:S03]  /*74a0*/  MUFU.TANH R149, R0 ;  /* 0x0000000000957308 */ /* 0x0004e60000002400 */
[----:B--2---:R-:W-:Y:S07]  /*74b0*/  FMUL.FTZ R0, R17, c[0x0][0x320] ;  /* 0x0000c80011007a20 */ /* 0x004fee0000410000 */
[----:B------:R2:W1:Y:S02]  /*74c0*/  MUFU.TANH R150, R0 ;  /* 0x0000000000967308 */ /* 0x0004640000002400 */
[----:B--2---:R-:W-:Y:S08]  /*74d0*/  FMUL.FTZ R0, R18, c[0x0][0x320] ;  /* 0x0000c80012007a20 */ /* 0x004ff00000410000 */
        /* <DEDUP_REMOVED lines=74> */
[----:B------:R2:W1:Y:S01]  /*7980*/  MUFU.TANH R71, R0 ;  /* 0x0000000000477308 */ /* 0x0004620000002400 */
[----:B------:R-:W-:-:S05]  /*7990*/  @!P0 BRA `(.L_x_143) ;  /* 0x000003b000008947 */ /* 0x000fca0003800000 */
[----:B---34-:R-:W-:Y:S01]  /*79a0*/  IADD3 R2, R209, -0x1, RZ ;  /* 0xffffffffd1027810 */ /* 0x018fe20007ffe0ff */
[----:B------:R-:W3:Y:S01]  /*79b0*/  S2R R235, SR_TID.X ;  /* 0x0000000000eb7919 */ /* 0x000ee20000002100 */
[----:B------:R-:W-:Y:S02]  /*79c0*/  P2R R13, PR, RZ, 0x10 ;  /* 0x00000010ff0d7803 */ /* 0x000fe40000000000 */
[----:B------:R-:W-:Y:S01]  /*79d0*/  SHF.R.S32.HI R3, RZ, 0x1f, R2 ;  /* 0x0000001fff037819 */ /* 0x000fe20000011402 */
[C---:B------:R-:W-:Y:S04]  /*79e0*/  IMAD.WIDE.U32 R6, R2.reuse, c[0x0][0x1e0], RZ ;  /* 0x0000780002067a25 */ /* 0x040fe800078e00ff */
[----:B------:R-:W-:Y:S04]  /*79f0*/  IMAD R3, R3, c[0x0][0x1e0], RZ ;  /* 0x0000780003037a24 */ /* 0x000fe800078e02ff */
[----:B------:R-:W-:Y:S04]  /*7a00*/  IMAD R2, R2, c[0x0][0x1e4], R3 ;  /* 0x0000790002027a24 */ /* 0x000fe800078e0203 */
[----:B------:R-:W-:Y:S02]  /*7a10*/  IMAD.IADD R5, R7, 0x1, R2 ;  /* 0x0000000107057824 */ /* 0x000fe400078e0202 */
[----:B------:R-:W-:Y:S04]  /*7a20*/  IMAD.WIDE.U32 R2, R6, 0x70, RZ ;  /* 0x0000007006027825 */ /* 0x000fe800078e00ff */
[----:B------:R-:W-:Y:S01]  /*7a30*/  IMAD R5, R5, 0x70, RZ ;  /* 0x0000007005057824 */ /* 0x000fe200078e02ff */
[----:B---3--:R-:W-:Y:S03]  /*7a40*/  SHF.R.S32.HI R234, RZ, 0x1f, R235 ;  /* 0x0000001fffea7819 */ /* 0x008fe600000114eb */
[----:B------:R-:W-:Y:S01]  /*7a50*/  IMAD.IADD R3, R3, 0x1, R5 ;  /* 0x0000000103037824 */ /* 0x000fe200078e0205 */
[----:B------:R-:W-:Y:S04]  /*7a60*/  LEA.HI R234, R234, R235, RZ, 0x3 ;  /* 0x000000ebeaea7211 */ /* 0x000fe800078f18ff */
[----:B------:R-:W-:Y:S04]  /*7a70*/  SHF.R.S32.HI R234, RZ, 0x3, R234 ;  /* 0x00000003ffea7819 */ /* 0x000fe800000114ea */
[----:B--2---:R-:W-:Y:S04]  /*7a80*/  IADD3 R0, -R234, 0x70, RZ ;  /* 0x00000070ea007810 */ /* 0x004fe80007ffe1ff */
[C---:B------:R-:W-:Y:S02]  /*7a90*/  ISETP.GE.AND P2, PT, R0.reuse, 0x21, PT ;  /* 0x000000210000780c */ /* 0x040fe40003f46270 */
[C---:B------:R-:W-:Y:S02]  /*7aa0*/  ISETP.GE.AND P1, PT, R0.reuse, 0x41, PT ;  /* 0x000000410000780c */ /* 0x040fe40003f26270 */
[----:B------:R-:W-:Y:S09]  /*7ab0*/  ISETP.GE.AND P3, PT, R0, 0x1, PT ;  /* 0x000000010000780c */ /* 0x000ff20003f66270 */
[----:B------:R-:W-:Y:S02]  /*7ac0*/  @P2 IMAD.MOV.U32 R6, RZ, RZ, c[0x0][0x1e0] ;  /* 0x00007800ff062624 */ /* 0x000fe400078e00ff */
[----:B------:R-:W-:Y:S02]  /*7ad0*/  @P2 IMAD.MOV.U32 R7, RZ, RZ, c[0x0][0x1e4] ;  /* 0x00007900ff072624 */ /* 0x000fe400078e00ff */
[----:B------:R-:W-:Y:S01]  /*7ae0*/  @P1 IMAD.MOV.U32 R5, RZ, RZ, c[0x0][0x1e0] ;  /* 0x00007800ff051624 */ /* 0x000fe200078e00ff */
[CC--:B------:R-:W-:Y:S04]  /*7af0*/  @P2 LEA R8, P0, R6.reuse, R2.reuse, 0x5 ;  /* 0x0000000206082211 */ /* 0x0c0fe800078028ff */
[-C--:B------:R-:W-:Y:S01]  /*7b00*/  @P2 LEA.HI.X R9, R6, R3.reuse, R7, 0x5, P0 ;  /* 0x0000000306092211 */ /* 0x080fe200000f2c07 */
[----:B------:R-:W-:Y:S01]  /*7b10*/  @P1 IMAD.MOV.U32 R6, RZ, RZ, c[0x0][0x1e4] ;  /* 0x00007900ff061624 */ /* 0x000fe200078e00ff */
[CC--:B------:R-:W-:Y:S04]  /*7b20*/  @P1 LEA R10, P0, R5.reuse, R2.reuse, 0x6 ;  /* 0x00000002050a1211 */ /* 0x0c0fe800078030ff */
[----:B------:R-:W-:Y:S02]  /*7b30*/  @P1 LEA.HI.X R11, R5, R3, R6, 0x6, P0 ;  /* 0x00000003050b1211 */ /* 0x000fe400000f3406 */
[----:B------:R-:W-:Y:S05]  /*7b40*/  @P3 IADD3 R5, P0, R232, R2, RZ ;  /* 0x00000002e8053210 */ /* 0x000fea0007f1e0ff */
[----:B------:R-:W-:Y:S01]  /*7b50*/  @P3 IMAD.X R7, R3, 0x1, R231, P0 ;  /* 0x0000000103073824 */ /* 0x000fe200000e06e7 */
[C---:B------:R-:W-:Y:S04]  /*7b60*/  @P3 LEA R6, P0, R5.reuse, c[0x0][0x1c8], 0x1 ;  /* 0x0000720005063a11 */ /* 0x040fe800078008ff */
[----:B------:R-:W-:Y:S02]  /*7b70*/  @P3 LEA.HI.X R7, R5, c[0x0][0x1cc], R7, 0x1, P0 ;  /* 0x0000730005073a11 */ /* 0x000fe400000f0c07 */
[-C--:B------:R-:W-:Y:S03]  /*7b80*/  @P2 IADD3 R5, P0, R8, R232.reuse, RZ ;  /* 0x000000e808052210 */ /* 0x080fe60007f1e0ff */
[----:B------:R-:W-:Y:S01]  /*7b90*/  @!PT LDS RZ, [RZ] ;  /* 0x00000000fffff984 */ /* 0x000fe20000000800 */
[----:B------:R-:W-:Y:S01]  /*7ba0*/  @!PT LDS RZ, [RZ] ;  /* 0x00000000fffff984 */ /* 0x000fe20000000800 */
[----:B------:R-:W-:Y:S01]  /*7bb0*/  @!PT LDS RZ, [RZ] ;  /* 0x00000000fffff984 */ /* 0x000fe20000000800 */
[----:B------:R2:W-:Y:S02]  /*7bc0*/  @P3 LDGSTS.E.BYPASS.LTC128B.128 [R208+0x8100], [R6.64], !P5 ;  /* 0x0810000006d03fae */ /* 0x0005e4000e901d46 */
[--C-:B------:R-:W-:Y:S01]  /*7bd0*/  @P2 IMAD.X R8, R9, 0x1, R231.reuse, P0 ;  /* 0x0000000109082824 */ /* 0x100fe200000e06e7 */
[----:B------:R-:W-:Y:S01]  /*7be0*/  @P1 IADD3 R9, P0, R10, R232, RZ ;  /* 0x000000e80a091210 */ /* 0x000fe20007f1e0ff */
[----:B------:R2:W-:Y:S04]  /*7bf0*/  @P3 LDGSTS.E.BYPASS.LTC128B.128 [R208+0xb900], [R6.64+0x80], !P6 ;  /* 0x0b90008006d03fae */ /* 0x0005e8000f101d46 */
[----:B------:R-:W-:Y:S01]  /*7c00*/  @P1 IMAD.X R12, R11, 0x1, R231, P0 ;  /* 0x000000010b0c1824 */ /* 0x000fe200000e06e7 */
[C---:B------:R-:W-:Y:S04]  /*7c10*/  @P2 LEA R10, P0, R5.reuse, c[0x0][0x1c8], 0x1 ;  /* 0x00007200050a2a11 */ /* 0x040fe800078008ff */
[----:B------:R-:W-:Y:S02]  /*7c20*/  @P2 LEA.HI.X R11, R5, c[0x0][0x1cc], R8, 0x1, P0 ;  /* 0x00007300050b2a11 */ /* 0x000fe400000f0c08 */
[C---:B------:R-:W-:Y:S03]  /*7c30*/  @P1 LEA R8, P0, R9.reuse, c[0x0][0x1c8], 0x1 ;  /* 0x0000720009081a11 */ /* 0x040fe600078008ff */
[----:B------:R2:W-:Y:S01]  /*7c40*/  @P2 LDGSTS.E.BYPASS.LTC128B.128 [R208+0x9100], [R10.64], !P5 ;  /* 0x091000000ad02fae */ /* 0x0005e2000e901d46 */
[----:B------:R-:W-:Y:S02]  /*7c50*/  @P1 LEA.HI.X R9, R9, c[0x0][0x1cc], R12, 0x1, P0 ;  /* 0x0000730009091a11 */ /* 0x000fe400000f0c0c */
[----:B------:R-:W-:Y:S01]  /*7c60*/  ISETP.GE.AND P0, PT, R0, 0x61, PT ;  /* 0x000000610000780c */ /* 0x000fe20003f06270 */
[----:B------:R2:W-:Y:S04]  /*7c70*/  @P2 LDGSTS.E.BYPASS.LTC128B.128 [R208+0xc900], [R10.64+0x80], !P6 ;  /* 0x0c9000800ad02fae */ /* 0x0005e8000f101d46 */
[----:B------:R2:W-:Y:S04]  /*7c80*/  @P1 LDGSTS.E.BYPASS.LTC128B.128 [R208+0xa100], [R8.64], !P5 ;  /* 0x0a10000008d01fae */ /* 0x0005e8000e901d46 */
[----:B------:R2:W-:Y:S04]  /*7c90*/  @P1 LDGSTS.E.BYPASS.LTC128B.128 [R208+0xd900], [R8.64+0x80], !P6 ;  /* 0x0d90008008d01fae */ /* 0x0005e8000f101d46 */
[----:B------:R-:W-:Y:S02]  /*7ca0*/  @P0 IMAD.MOV.U32 R5, RZ, RZ, c[0x0][0x1e0] ;  /* 0x00007800ff050624 */ /* 0x000fe400078e00ff */
[----:B------:R-:W-:Y:S02]  /*7cb0*/  @P0 IMAD.MOV.U32 R0, RZ, RZ, c[0x0][0x1e4] ;  /* 0x00007900ff000624 */ /* 0x000fe400078e00ff */
[----:B------:R-:W-:Y:S04]  /*7cc0*/  @P0 IMAD.WIDE.U32 R2, R5, 0x60, R2 ;  /* 0x0000006005020825 */ /* 0x000fe800078e0002 */
[----:B------:R-:W-:Y:S01]  /*7cd0*/  @P0 IMAD R5, R0, 0x60, RZ ;  /* 0x0000006000050824 */ /* 0x000fe200078e02ff */
[----:B------:R-:W-:Y:S04]  /*7ce0*/  @P0 IADD3 R0, P4, R232, R2, RZ ;  /* 0x00000002e8000210 */ /* 0x000fe80007f9e0ff */
[C---:B------:R-:W-:Y:S02]  /*7cf0*/  @P0 LEA R2, P3, R0.reuse, c[0x0][0x1c8], 0x1 ;  /* 0x0000720000020a11 */ /* 0x040fe400078608ff */
[----:B------:R-:W-:Y:S02]  /*7d00*/  @P0 IADD3.X R3, R231, R5, R3, P4, !PT ;  /* 0x00000005e7030210 */ /* 0x000fe400027fe403 */
[----:B------:R-:W-:Y:S02]  /*7d10*/  ISETP.NE.AND P4, PT, R13, RZ, PT ;  /* 0x000000ff0d00720c */ /* 0x000fe40003f85270 */
[----:B------:R-:W-:Y:S05]  /*7d20*/  @P0 LEA.HI.X R3, R0, c[0x0][0x1cc], R3, 0x1, P3 ;  /* 0x0000730000030a11 */ /* 0x000fea00018f0c03 */
[----:B------:R2:W-:Y:S04]  /*7d30*/  @P0 LDGSTS.E.BYPASS.LTC128B.128 [R208+0xb100], [R2.64], !P5 ;  /* 0x0b10000002d00fae */ /* 0x0005e8000e901d46 */
[----:B------:R2:W-:Y:S02]  /*7d40*/  @P0 LDGSTS.E.BYPASS.LTC128B.128 [R208+0xe900], [R2.64+0x80], !P6 ;  /* 0x0e90008002d00fae */ /* 0x0005e4000f101d46 */
.L_x_143:
[----:B---34-:R-:W-:Y:S05]  /*7d50*/  BSYNC B0 ;  /* 0x0000000000007941 */ /* 0x018fea0003800000 */
.L_x_142:
[----:B--2---:R-:W-:Y:S01]  /*7d60*/  FMNMX.FTZ R0, R144, R69, !PT ;  /* 0x0000004590007209 */ /* 0x004fe20007810000 */
[----:B------:R-:W-:Y:S01]  /*7d70*/  LDSM.16.MT88.4 R12, [R198] ;  /* 0x00000000c60c783b */ /* 0x000fe20000004200 */
[----:B------:R-:W-:Y:S02]  /*7d80*/  FMNMX.FTZ R2, R140, R68, !PT ;  /* 0x000000448c027209 */ /* 0x000fe40007810000 */
[----:B------:R-:W-:Y:S02]  /*7d90*/  FMNMX.FTZ R0, R143, R0, !PT ;  /* 0x000000008f007209 */ /* 0x000fe40007810000 */
[----:B------:R-:W-:Y:S02]  /*7da0*/  FMNMX.FTZ R2, R145, R2, !PT ;  /* 0x0000000291027209 */ /* 0x000fe40007810000 */
[----:B------:R-:W-:Y:S01]  /*7db0*/  FMNMX.FTZ R0, R141, R0, !PT ;  /* 0x000000008d007209 */ /* 0x000fe20007810000 */
        /* <DEDUP_REMOVED lines=11> */
[----:B-1----:R-:W-:Y:S02]  /*7e70*/  FMNMX.FTZ R2, R151, R2, !PT ;  /* 0x0000000297027209 */ /* 0x002fe40007810000 */
[----:B------:R-:W-:Y:S02]  /*7e80*/  FMNMX.FTZ R0, R150, R0, !PT ;  /* 0x0000000096007209 */ /* 0x000fe40007810000 */
[----:B------:R-:W-:Y:S02]  /*7e90*/  FMNMX.FTZ R2, R152, R2, !PT ;  /* 0x0000000298027209 */ /* 0x000fe40007810000 */
[----:B------:R-:W-:Y:S01]  /*7ea0*/  FMNMX.FTZ R0, R153, R0, !PT ;  /* 0x0000000099007209 */ /* 0x000fe20007810000 */
[----:B------:R-:W-:Y:S01]  /*7eb0*/  LDSM.16.MT88.4 R44, [R198+0x3800] ;  /* 0x00380000c62c783b */ /* 0x000fe20000004200 */
[----:B------:R-:W-:Y:S02]  /*7ec0*/  FMNMX.FTZ R2, R155, R2, !PT ;  /* 0x000000029b027209 */ /* 0x000fe40007810000 */
        /* <DEDUP_REMOVED lines=8> */
[----:B------:R-:W0:Y:S01]  /*7f50*/  LDGDEPBAR ;  /* 0x00000000000079af */ /* 0x000e220000000000 */
[----:B------:R-:W-:Y:S02]  /*7f60*/  FMNMX.FTZ R2, R163, R2, !PT ;  /* 0x00000002a3027209 */ /* 0x000fe40007810000 */
        /* <DEDUP_REMOVED lines=25> */
[----:B------:R-:W-:Y:S02]  /*8100*/  LOP3.LUT P0, RZ, R229, 0x4, RZ, 0xc0, !PT ;  /* 0x00000004e5ff7812 */ /* 0x000fe4000780c0ff */
[----:B------:R-:W-:Y:S02]  /*8110*/  FMNMX.FTZ R3, R227, R0, !PT ;  /* 0x00000000e3037209 */ /* 0x000fe40007810000 */
[----:B------:R-:W-:Y:S02]  /*8120*/  FMNMX.FTZ R0, R226, R2, !PT ;  /* 0x00000002e2007209 */ /* 0x000fe40007810000 */
[----:B------:R-:W-:Y:S02]  /*8130*/  FMNMX.FTZ R3, R228, R3, !PT ;  /* 0x00000003e4037209 */ /* 0x000fe40007810000 */
[----:B------:R-:W-:Y:S02]  /*8140*/  FMNMX.FTZ R0, R70, R0, !PT ;  /* 0x0000000046007209 */ /* 0x000fe40007810000 */
[----:B------:R-:W-:Y:S01]  /*8150*/  IADD3 R209, R209, -0x1, RZ ;  /* 0xffffffffd1d17810 */ /* 0x000fe20007ffe0ff */
[----:B------:R-:W-:Y:S01]  /*8160*/  SHFL.BFLY PT, R5, R3, 0x2, 0x1f ;  /* 0x0c401f0003057f89 */ /* 0x000fe200000e0000 */
[----:B------:R-:W-:Y:S07]  /*8170*/  FMNMX.FTZ R0, R71, R0, !PT ;  /* 0x0000000047007209 */ /* 0x000fee0007810000 */
[----:B------:R-:W1:Y:S02]  /*8180*/  SHFL.BFLY PT, R2, R0, 0x2, 0x1f ;  /* 0x0c401f0000027f89 */ /* 0x000e6400000e0000 */
[----:B-1----:R-:W-:Y:S02]  /*8190*/  FMNMX.FTZ R0, R0, R2, !PT ;  /* 0x0000000200007209 */ /* 0x002fe40007810000 */
[----:B------:R-:W-:Y:S04]  /*81a0*/  FMNMX.FTZ R5, R3, R5, !PT ;  /* 0x0000000503057209 */ /* 0x000fe80007810000 */
[----:B------:R-:W1:Y:S08]  /*81b0*/  SHFL.BFLY PT, R3, R0, 0x1, 0x1f ;  /* 0x0c201f0000037f89 */ /* 0x000e7000000e0000 */
[----:B------:R-:W2:Y:S01]  /*81c0*/  SHFL.BFLY PT, R6, R5, 0x1, 0x1f ;  /* 0x0c201f0005067f89 */ /* 0x000ea200000e0000 */
[----:B-1----:R-:W-:Y:S02]  /*81d0*/  FMNMX.FTZ R3, R0, R3, !PT ;  /* 0x0000000300037209 */ /* 0x002fe40007810000 */
[----:B--2---:R-:W-:Y:S05]  /*81e0*/  FMNMX.FTZ R69, R5, R6, !PT ;  /* 0x0000000605457209 */ /* 0x004fea0007810000 */
[C---:B------:R-:W-:Y:S02]  /*81f0*/  FMUL.FTZ R147, R69.reuse, c[0x0][0x2d0] ;  /* 0x0000b40045937a20 */ /* 0x040fe40000410000 */
[----:B------:R-:W-:Y:S02]  /*8200*/  FADD.FTZ R2, -R69, R4 ;  /* 0x0000000445027221 */ /* 0x000fe40000010100 */
[--C-:B------:R-:W-:Y:S02]  /*8210*/  FFMA.FTZ R4, R144, c[0x0][0x2d0], -R147.reuse ;  /* 0x0000b40090047a23 */ /* 0x100fe40000010893 */
[----:B------:R-:W-:Y:S02]  /*8220*/  FMUL.FTZ R0, R2, c[0x0][0x2d0] ;  /* 0x0000b40002007a20 */ /* 0x000fe40000410000 */
[----:B------:R1:W-:Y:S01]  /*8230*/  MUFU.EX2 R144, R4 ;  /* 0x0000000400907308 */ /* 0x0003e20000000800 */
[--C-:B------:R-:W-:Y:S02]  /*8240*/  FFMA.FTZ R32, R138, c[0x0][0x2d0], -R147.reuse ;  /* 0x0000b4008a207a23 */ /* 0x100fe40000010893 */
[--C-:B------:R-:W-:Y:S07]  /*8250*/  FFMA.FTZ R48, R149, c[0x0][0x2d0], -R147.reuse ;  /* 0x0000b40095307a23 */ /* 0x100fee0000010893 */
[----:B------:R2:W3:Y:S10]  /*8260*/  MUFU.EX2 R2, R0 ;  /* 0x0000000000027308 */ /* 0x0004f40000000800 */
[----:B------:R-:W-:Y:S01]  /*8270*/  MUFU.EX2 R250, R32 ;  /* 0x0000002000fa7308 */ /* 0x000fe20000000800 */
[--C-:B-1----:R-:W-:Y:S09]  /*8280*/  FFMA.FTZ R4, R143, c[0x0][0x2d0], -R147.reuse ;  /* 0x0000b4008f047a23 */ /* 0x102ff20000010893 */
[----:B------:R1:W-:Y:S01]  /*8290*/  MUFU.EX2 R56, R4 ;  /* 0x0000000400387308 */ /* 0x0003e20000000800 */
[C---:B--2---:R-:W-:Y:S02]  /*82a0*/  FADD.FTZ R0, -R3.reuse, R68 ;  /* 0x0000004403007221 */ /* 0x044fe40000010100 */
[----:B------:R-:W-:Y:S02]  /*82b0*/  FMUL.FTZ R68, R3, c[0x0][0x2d0] ;  /* 0x0000b40003447a20 */ /* 0x000fe40000410000 */
[----:B------:R-:W-:Y:S02]  /*82c0*/  FMUL.FTZ R0, R0, c[0x0][0x2d0] ;  /* 0x0000b40000007a20 */ /* 0x000fe40000410000 */
[--C-:B------:R-:W-:Y:S03]  /*82d0*/  FFMA.FTZ R6, R140, c[0x0][0x2d0], -R68.reuse ;  /* 0x0000b4008c067a23 */ /* 0x100fe60000010844 */
[----:B------:R2:W-:Y:S01]  /*82e0*/  MUFU.EX2 R246, R48 ;  /* 0x0000003000f67308 */ /* 0x0005e20000000800 */
[--C-:B------:R-:W-:Y:S02]  /*82f0*/  FFMA.FTZ R8, R145, c[0x0][0x2d0], -R68.reuse ;  /* 0x0000b40091087a23 */ /* 0x100fe40000010844 */
[C---:B---3--:R-:W-:Y:S02]  /*8300*/  FMUL.FTZ R5, R2.reuse, R73 ;  /* 0x0000004902057220 */ /* 0x048fe40000410000 */
[C---:B------:R-:W-:Y:S02]  /*8310*/  FMUL.FTZ R9, R2.reuse, R77 ;  /* 0x0000004d02097220 */ /* 0x040fe40000410000 */
[C---:B------:R-:W-:Y:S02]  /*8320*/  FMUL.FTZ R16, R2.reuse, R84 ;  /* 0x0000005402107220 */ /* 0x040fe40000410000 */
[C---:B------:R-:W-:Y:S01]  /*8330*/  FMUL.FTZ R17, R2.reuse, R85 ;  /* 0x0000005502117220 */ /* 0x040fe20000410000 */
[----:B------:R-:W3:Y:S01]  /*8340*/  MUFU.EX2 R0, R0 ;  /* 0x0000000000007308 */ /* 0x000ee20000000800 */
[C---:B------:R-:W-:Y:S02]  /*8350*/  FMUL.FTZ R25, R2.reuse, R93 ;  /* 0x0000005d02197220 */ /* 0x040fe40000410000 */
[--C-:B-1----:R-:W-:Y:S02]  /*8360*/  FFMA.FTZ R4, R141, c[0x0][0x2d0], -R147.reuse ;  /* 0x0000b4008d047a23 */ /* 0x102fe40000010893 */
[C---:B------:R-:W-:Y:S02]  /*8370*/  FMUL.FTZ R24, R2.reuse, R92 ;  /* 0x0000005c02187220 */ /* 0x040fe40000410000 */
[C---:B------:R-:W-:Y:S02]  /*8380*/  FMUL.FTZ R33, R2.reuse, R101 ;  /* 0x0000006502217220 */ /* 0x040fe40000410000 */
[----:B------:R-:W-:Y:S01]  /*8390*/  FMUL.FTZ R32, R2, R100 ;  /* 0x0000006402207220 */ /* 0x000fe20000410000 */
[----:B------:R1:W-:Y:S01]  /*83a0*/  MUFU.EX2 R50, R4 ;  /* 0x0000000400327308 */ /* 0x0003e20000000800 */
[--C-:B------:R-:W-:Y:S02]  /*83b0*/  FFMA.FTZ R40, R146, c[0x0][0x2d0], -R68.reuse ;  /* 0x0000b40092287a23 */ /* 0x100fe40000010844 */
[C---:B------:R-:W-:Y:S02]  /*83c0*/  FMUL.FTZ R41, R2.reuse, R109 ;  /* 0x0000006d02297220 */ /* 0x040fe40000410000 */
[C---:B--2---:R-:W-:Y:S02]  /*83d0*/  FMUL.FTZ R48, R2.reuse, R116 ;  /* 0x0000007402307220 */ /* 0x044fe40000410000 */
[C---:B------:R-:W-:Y:S02]  /*83e0*/  FMUL.FTZ R57, R2.reuse, R125 ;  /* 0x0000007d02397220 */ /* 0x040fe40000410000 */
[C---:B------:R-:W-:Y:S01]  /*83f0*/  FMUL.FTZ R60, R2.reuse, R60 ;  /* 0x0000003c023c7220 */ /* 0x040fe20000410000 */
[----:B------:R2:W4:Y:S01]  /*8400*/  MUFU.EX2 R59, R6 ;  /* 0x00000006003b7308 */ /* 0x0005220000000800 */
[C---:B------:R-:W-:Y:S01]  /*8410*/  FMUL.FTZ R61, R2.reuse, R61 ;  /* 0x0000003d023d7220 */ /* 0x040fe20000410000 */
[----:B------:R-:W5:Y:S01]  /*8420*/  LDL.LU R125, [R1+0x4] ;  /* 0x00000400017d7983 */ /* 0x000f620000300800 */
[----:B------:R-:W-:Y:S02]  /*8430*/  FMUL.FTZ R64, R2, R64 ;  /* 0x0000004002407220 */ /* 0x000fe40000410000 */
[C---:B---3--:R-:W-:Y:S02]  /*8440*/  FMUL.FTZ R7, R0.reuse, R75 ;  /* 0x0000004b00077220 */ /* 0x048fe40000410000 */
[C---:B------:R-:W-:Y:S02]  /*8450*/  FMUL.FTZ R10, R0.reuse, R78 ;  /* 0x0000004e000a7220 */ /* 0x040fe40000410000 */
[C---:B------:R-:W-:Y:S01]  /*8460*/  FMUL.FTZ R11, R0.reuse, R79 ;  /* 0x0000004f000b7220 */ /* 0x040fe20000410000 */
[----:B------:R-:W3:Y:S01]  /*8470*/  MUFU.EX2 R51, R8 ;  /* 0x0000000800337308 */ /* 0x000ee20000000800 */
[C---:B------:R-:W-:Y:S02]  /*8480*/  FMUL.FTZ R18, R0.reuse, R86 ;  /* 0x0000005600127220 */ /* 0x040fe40000410000 */
[----:B------:R-:W-:Y:S02]  /*8490*/  FMUL.FTZ R19, R0, R87 ;  /* 0x0000005700137220 */ /* 0x000fe40000410000 */
[--C-:B-1----:R-:W-:Y:S01]  /*84a0*/  FFMA.FTZ R4, R136, c[0x0][0x2d0], -R147.reuse ;  /* 0x0000b40088047a23 */ /* 0x102fe20000010893 */
[----:B------:R-:W-:Y:S01]  /*84b0*/  LDSM.16.MT88.4 R84, [R198+0x800] ;  /* 0x00080000c654783b */ /* 0x000fe20000004200 */
[C---:B------:R-:W-:Y:S02]  /*84c0*/  FMUL.FTZ R26, R0.reuse, R94 ;  /* 0x0000005e001a7220 */ /* 0x040fe40000410000 */
[C---:B------:R-:W-:Y:S01]  /*84d0*/  FMUL.FTZ R27, R0.reuse, R95 ;  /* 0x0000005f001b7220 */ /* 0x040fe20000410000 */
[----:B------:R1:W1:Y:S01]  /*84e0*/  MUFU.EX2 R49, R4 ;  /* 0x0000000400317308 */ /* 0x0002620000000800 */
[C---:B------:R-:W-:Y:S02]  /*84f0*/  FMUL.FTZ R34, R0.reuse, R102 ;  /* 0x0000006600227220 */ /* 0x040fe40000410000 */
[C---:B------:R-:W-:Y:S02]  /*8500*/  FMUL.FTZ R35, R0.reuse, R103 ;  /* 0x0000006700237220 */ /* 0x040fe40000410000 */
[C---:B--2---:R-:W-:Y:S02]  /*8510*/  FMUL.FTZ R6, R0.reuse, R74 ;  /* 0x0000004a00067220 */ /* 0x044fe40000410000 */
[C---:B------:R-:W-:Y:S02]  /*8520*/  FMUL.FTZ R42, R0.reuse, R110 ;  /* 0x0000006e002a7220 */ /* 0x040fe40000410000 */
[C---:B------:R-:W-:Y:S01]  /*8530*/  FMUL.FTZ R43, R0.reuse, R111 ;  /* 0x0000006f002b7220 */ /* 0x040fe20000410000 */
[----:B------:R2:W-:Y:S01]  /*8540*/  MUFU.EX2 R248, R40 ;  /* 0x0000002800f87308 */ /* 0x0005e20000000800 */
[C---:B------:R-:W-:Y:S01]  /*8550*/  FMUL.FTZ R58, R0.reuse, R126 ;  /* 0x0000007e003a7220 */ /* 0x040fe20000410000 */
[-C--:B----4-:R-:W-:Y:S01]  /*8560*/  MOV R126, R59.reuse ;  /* 0x0000003b007e7202 */ /* 0x090fe20000000f00 */
[----:B------:R-:W-:Y:S01]  /*8570*/  FMUL.FTZ R62, R0, R62 ;  /* 0x0000003e003e7220 */ /* 0x000fe20000410000 */
[----:B---3--:R-:W-:Y:S01]  /*8580*/  F2FP.PACK_AB R73, R51, R59 ;  /* 0x0000003b3349723e */ /* 0x008fe200000000ff */
[----:B------:R-:W-:Y:S02]  /*8590*/  FMUL.FTZ R8, R2, R76 ;  /* 0x0000004c02087220 */ /* 0x000fe40000410000 */
[----:B------:R-:W3:Y:S01]  /*85a0*/  LDSM.16.MT88.4 R76, [R199+0x3800] ;  /* 0x00380000c74c783b */ /* 0x000ee20000004200 */
[C---:B------:R-:W-:Y:S02]  /*85b0*/  FMUL.FTZ R59, R0.reuse, R127 ;  /* 0x0000007f003b7220 */ /* 0x040fe40000410000 */
[----:B------:R-:W-:Y:S02]  /*85c0*/  FMUL.FTZ R63, R0, R63 ;  /* 0x0000003f003f7220 */ /* 0x000fe40000410000 */
[----:B------:R-:W-:Y:S02]  /*85d0*/  FMUL.FTZ R65, R2, R65 ;  /* 0x0000004102417220 */ /* 0x000fe40000410000 */
[--C-:B-1----:R-:W-:Y:S01]  /*85e0*/  FFMA.FTZ R4, R137, c[0x0][0x2d0], -R68.reuse ;  /* 0x0000b40089047a23 */ /* 0x102fe20000010844 */
[----:B------:R-:W-:Y:S01]  /*85f0*/  F2FP.PACK_AB R74, R49, R50 ;  /* 0x00000032314a723e */ /* 0x000fe200000000ff */
[----:B------:R-:W-:Y:S01]  /*8600*/  FMUL.FTZ R66, R0, R66 ;  /* 0x0000004200427220 */ /* 0x000fe20000410000 */
[----:B------:R-:W-:Y:S01]  /*8610*/  MOV R116, R49 ;  /* 0x0000003100747202 */ /* 0x000fe20000000f00 */
[----:B------:R1:W-:Y:S01]  /*8620*/  MUFU.EX2 R252, R4 ;  /* 0x0000000400fc7308 */ /* 0x0003e20000000800 */
[----:B------:R-:W-:Y:S01]  /*8630*/  FMUL.FTZ R49, R2, R117 ;  /* 0x0000007502317220 */ /* 0x000fe20000410000 */
[----:B------:R-:W-:Y:S01]  /*8640*/  MOV R117, R50 ;  /* 0x0000003200757202 */ /* 0x000fe20000000f00 */
[C---:B------:R-:W-:Y:S01]  /*8650*/  FMUL.FTZ R50, R0.reuse, R118 ;  /* 0x0000007600327220 */ /* 0x040fe20000410000 */
[----:B------:R-:W-:Y:S01]  /*8660*/  MOV R118, R51 ;  /* 0x0000003300767202 */ /* 0x000fe20000000f00 */
[----:B------:R-:W-:Y:S01]  /*8670*/  FMUL.FTZ R51, R0, R119 ;  /* 0x0000007700337220 */ /* 0x000fe20000410000 */
[----:B------:R-:W-:Y:S01]  /*8680*/  MOV R119, R56 ;  /* 0x0000003800777202 */ /* 0x000fe20000000f00 */
[----:B--2---:R-:W-:Y:S01]  /*8690*/  FMUL.FTZ R40, R2, R108 ;  /* 0x0000006c02287220 */ /* 0x004fe20000410000 */
[----:B------:R-:W2:Y:S01]  /*86a0*/  LDL.LU R127, [R1] ;  /* 0x00000000017f7983 */ /* 0x000ea20000300800 */
[----:B------:R-:W-:Y:S02]  /*86b0*/  FMUL.FTZ R67, R0, R67 ;  /* 0x0000004300437220 */ /* 0x000fe40000410000 */
[--C-:B------:R-:W-:Y:S01]  /*86c0*/  FFMA.FTZ R92, R159, c[0x0][0x2d0], -R147.reuse ;  /* 0x0000b4009f5c7a23 */ /* 0x100fe20000010893 */
[----:B------:R-:W-:Y:S01]  /*86d0*/  LDSM.16.MT88.4 R108, [R201+0x3000] ;  /* 0x00300000c96c783b */ /* 0x000fe20000004200 */
[--C-:B------:R-:W-:Y:S02]  /*86e0*/  FFMA.FTZ R100, R170, c[0x0][0x2d0], -R147.reuse ;  /* 0x0000b400aa647a23 */ /* 0x100fe40000010893 */
[----:B------:R4:W-:Y:S01]  /*86f0*/  MUFU.EX2 R239, R92 ;  /* 0x0000005c00ef7308 */ /* 0x0009e20000000800 */
[--C-:B------:R-:W-:Y:S02]  /*8700*/  FFMA.FTZ R70, R70, c[0x0][0x2d0], -R68.reuse ;  /* 0x0000b40046467a23 */ /* 0x100fe40000010844 */
[--C-:B-1----:R-:W-:Y:S07]  /*8710*/  FFMA.FTZ R4, R142, c[0x0][0x2d0], -R68.reuse ;  /* 0x0000b4008e047a23 */ /* 0x102fee0000010844 */
[----:B------:R-:W-:Y:S10]  /*8720*/  MUFU.EX2 R70, R70 ;  /* 0x0000004600467308 */ /* 0x000ff40000000800 */
[----:B------:R1:W1:Y:S01]  /*8730*/  MUFU.EX2 R251, R4 ;  /* 0x0000000400fb7308 */ /* 0x0002620000000800 */
[----:B----4-:R-:W-:Y:S01]  /*8740*/  LDSM.16.MT88.4 R92, [R200+0x4800] ;  /* 0x00480000c85c783b */ /* 0x010fe20000004200 */
[----:B-1----:R-:W-:Y:S01]  /*8750*/  FMUL.FTZ R4, R2, R72 ;  /* 0x0000004802047220 */ /* 0x002fe20000410000 */
[----:B------:R-:W-:Y:S01]  /*8760*/  F2FP.PACK_AB R72, R56, R144 ;  /* 0x000000903848723e */ /* 0x000fe200000000ff */
[--C-:B------:R-:W-:Y:S01]  /*8770*/  FFMA.FTZ R56, R151, c[0x0][0x2d0], -R68.reuse ;  /* 0x0000b40097387a23 */ /* 0x100fe20000010844 */
[----:B------:R-:W-:Y:S05]  /*8780*/  F2FP.PACK_AB R75, R251, R252 ;  /* 0x000000fcfb4b723e */ /* 0x000fea00000000ff */
[----:B------:R1:W-:Y:S02]  /*8790*/  MUFU.EX2 R244, R56 ;  /* 0x0000003800f47308 */ /* 0x0003e40000000800 */
[C---:B------:R-:W-:Y:S07]  /*87a0*/  HMMA.16816.F32 R4, R72.reuse, R12, R4 ;  /* 0x0000000c4804723c */ /* 0x040fee0000001804 */
[C---:B------:R-:W-:Y:S01]  /*87b0*/  FMUL.FTZ R12, R2.reuse, R80 ;  /* 0x00000050020c7220 */ /* 0x040fe20000410000 */
[C---:B------:R-:W-:Y:S04]  /*87c0*/  HMMA.16816.F32 R8, R72.reuse, R14, R8 ;  /* 0x0000000e4808723c */ /* 0x040fe80000001808 */
[----:B------:R-:W-:Y:S03]  /*87d0*/  FMUL.FTZ R13, R2, R81 ;  /* 0x00000051020d7220 */ /* 0x000fe60000410000 */
[C---:B------:R-:W-:Y:S02]  /*87e0*/  FMUL.FTZ R14, R0.reuse, R82 ;  /* 0x00000052000e7220 */ /* 0x040fe40000410000 */
[----:B------:R-:W-:Y:S02]  /*87f0*/  FMUL.FTZ R15, R0, R83 ;  /* 0x00000053000f7220 */ /* 0x000fe40000410000 */
[----:B------:R-:W4:Y:S01]  /*8800*/  LDSM.16.MT88.4 R80, [R201+0x3800] ;  /* 0x00380000c950783b */ /* 0x000f220000004200 */
[C---:B-1----:R-:W-:Y:S04]  /*8810*/  FMUL.FTZ R56, R2.reuse, R124 ;  /* 0x0000007c02387220 */ /* 0x042fe80000410000 */
[C---:B------:R-:W-:Y:S07]  /*8820*/  HMMA.16816.F32 R12, R72.reuse, R20, R12 ;  /* 0x00000014480c723c */ /* 0x040fee000000180c */
[C---:B------:R-:W-:Y:S01]  /*8830*/  FMUL.FTZ R20, R2.reuse, R88 ;  /* 0x0000005802147220 */ /* 0x040fe20000410000 */
[C---:B------:R-:W-:Y:S04]  /*8840*/  HMMA.16816.F32 R16, R72.reuse, R22, R16 ;  /* 0x000000164810723c */ /* 0x040fe80000001810 */
[----:B------:R-:W-:Y:S03]  /*8850*/  FMUL.FTZ R21, R2, R89 ;  /* 0x0000005902157220 */ /* 0x000fe60000410000 */
[C---:B------:R-:W-:Y:S02]  /*8860*/  FMUL.FTZ R22, R0.reuse, R90 ;  /* 0x0000005a00167220 */ /* 0x040fe40000410000 */
[----:B------:R-:W-:Y:S02]  /*8870*/  FMUL.FTZ R23, R0, R91 ;  /* 0x0000005b00177220 */ /* 0x000fe40000410000 */
[----:B------:R-:W1:Y:S05]  /*8880*/  LDSM.16.MT88.4 R88, [R200+0x800] ;  /* 0x00080000c858783b */ /* 0x000e6a0000004200 */
[C---:B------:R-:W-:Y:S07]  /*8890*/  HMMA.16816.F32 R20, R72.reuse, R28, R20 ;  /* 0x0000001c4814723c */ /* 0x040fee0000001814 */
[C---:B------:R-:W-:Y:S01]  /*88a0*/  FMUL.FTZ R28, R2.reuse, R96 ;  /* 0x00000060021c7220 */ /* 0x040fe20000410000 */
[C---:B------:R-:W-:Y:S04]  /*88b0*/  HMMA.16816.F32 R24, R72.reuse, R30, R24 ;  /* 0x0000001e4818723c */ /* 0x040fe80000001818 */
[----:B------:R-:W-:Y:S03]  /*88c0*/  FMUL.FTZ R29, R2, R97 ;  /* 0x00000061021d7220 */ /* 0x000fe60000410000 */
[C---:B------:R-:W-:Y:S02]  /*88d0*/  FMUL.FTZ R30, R0.reuse, R98 ;  /* 0x00000062001e7220 */ /* 0x040fe40000410000 */
[----:B------:R-:W-:Y:S02]  /*88e0*/  FMUL.FTZ R31, R0, R99 ;  /* 0x00000063001f7220 */ /* 0x000fe40000410000 */
[----:B------:R-:W-:Y:S05]  /*88f0*/  LDSM.16.MT88.4 R96, [R199+0x4800] ;  /* 0x00480000c760783b */ /* 0x000fea0000004200 */
[C---:B------:R-:W-:Y:S07]  /*8900*/  HMMA.16816.F32 R28, R72.reuse, R36, R28 ;  /* 0x00000024481c723c */ /* 0x040fee000000181c */
[--C-:B------:R-:W-:Y:S01]  /*8910*/  FFMA.FTZ R36, R139, c[0x0][0x2d0], -R147.reuse ;  /* 0x0000b4008b247a23 */ /* 0x100fe20000010893 */
[C---:B------:R-:W-:Y:S03]  /*8920*/  HMMA.16816.F32 R32, R72.reuse, R38, R32 ;  /* 0x000000264820723c */ /* 0x040fe60000001820 */
[----:B------:R1:W-:Y:S01]  /*8930*/  MUFU.EX2 R249, R36 ;  /* 0x0000002400f97308 */ /* 0x0003e20000000800 */
[----:B------:R-:W-:Y:S03]  /*8940*/  FMUL.FTZ R37, R2, R105 ;  /* 0x0000006902257220 */ /* 0x000fe60000410000 */
[C---:B------:R-:W-:Y:S02]  /*8950*/  FMUL.FTZ R38, R0.reuse, R106 ;  /* 0x0000006a00267220 */ /* 0x040fe40000410000 */
[----:B------:R-:W-:Y:S03]  /*8960*/  FMUL.FTZ R39, R0, R107 ;  /* 0x0000006b00277220 */ /* 0x000fe60000410000 */
[----:B-1----:R-:W-:Y:S02]  /*8970*/  FMUL.FTZ R36, R2, R104 ;  /* 0x0000006802247220 */ /* 0x002fe40000410000 */
[----:B------:R-:W-:Y:S05]  /*8980*/  LDSM.16.MT88.4 R104, [R199+0x3000] ;  /* 0x00300000c768783b */ /* 0x000fea0000004200 */
[C---:B------:R-:W-:Y:S07]  /*8990*/  HMMA.16816.F32 R36, R72.reuse, R44, R36 ;  /* 0x0000002c4824723c */ /* 0x040fee0000001824 */
[----:B------:R-:W-:Y:S01]  /*89a0*/  FFMA.FTZ R44, R148, c[0x0][0x2d0], -R68 ;  /* 0x0000b400942c7a23 */ /* 0x000fe20000010844 */
[C---:B------:R-:W-:Y:S03]  /*89b0*/  HMMA.16816.F32 R40, R72.reuse, R46, R40 ;  /* 0x0000002e4828723c */ /* 0x040fe60000001828 */
[----:B------:R1:W1:Y:S01]  /*89c0*/  MUFU.EX2 R247, R44 ;  /* 0x0000002c00f77308 */ /* 0x0002620000000800 */
[----:B------:R-:W-:Y:S03]  /*89d0*/  FMUL.FTZ R45, R2, R113 ;  /* 0x00000071022d7220 */ /* 0x000fe60000410000 */
[C---:B------:R-:W-:Y:S02]  /*89e0*/  FMUL.FTZ R46, R0.reuse, R114 ;  /* 0x00000072002e7220 */ /* 0x040fe40000410000 */
[----:B------:R-:W-:Y:S03]  /*89f0*/  FMUL.FTZ R47, R0, R115 ;  /* 0x00000073002f7220 */ /* 0x000fe60000410000 */
[----:B-1----:R-:W-:Y:S07]  /*8a00*/  FMUL.FTZ R44, R2, R112 ;  /* 0x00000070022c7220 */ /* 0x002fee0000410000 */
[C---:B------:R-:W-:Y:S07]  /*8a10*/  HMMA.16816.F32 R44, R72.reuse, R52, R44 ;  /* 0x00000034482c723c */ /* 0x040fee000000182c */
[--C-:B------:R-:W-:Y:S01]  /*8a20*/  FFMA.FTZ R52, R150, c[0x0][0x2d0], -R147.reuse ;  /* 0x0000b40096347a23 */ /* 0x100fe20000010893 */
[C---:B------:R-:W-:Y:S03]  /*8a30*/  HMMA.16816.F32 R48, R72.reuse, R54, R48 ;  /* 0x000000364830723c */ /* 0x040fe60000001830 */
[----:B------:R1:W-:Y:S01]  /*8a40*/  MUFU.EX2 R245, R52 ;  /* 0x0000003400f57308 */ /* 0x0003e20000000800 */
[----:B------:R-:W-:Y:S03]  /*8a50*/  FMUL.FTZ R53, R2, R121 ;  /* 0x0000007902357220 */ /* 0x000fe60000410000 */
[C---:B------:R-:W-:Y:S02]  /*8a60*/  FMUL.FTZ R54, R0.reuse, R122 ;  /* 0x0000007a00367220 */ /* 0x040fe40000410000 */
[C---:B------:R-:W-:Y:S03]  /*8a70*/  FMUL.FTZ R55, R0.reuse, R123 ;  /* 0x0000007b00377220 */ /* 0x040fe60000410000 */
[----:B-----5:R-:W-:Y:S04]  /*8a80*/  FFMA.FTZ R0, R0, R125, R126 ;  /* 0x0000007d00007223 */ /* 0x020fe8000001007e */
[----:B------:R-:W-:Y:S02]  /*8a90*/  FADD.FTZ R0, R118, R0 ;  /* 0x0000000076007221 */ /* 0x000fe40000010000 */
[----:B-1----:R-:W-:Y:S02]  /*8aa0*/  FMUL.FTZ R52, R2, R120 ;  /* 0x0000007802347220 */ /* 0x002fe40000410000 */
[----:B------:R-:W-:Y:S04]  /*8ab0*/  FADD.FTZ R0, R252, R0 ;  /* 0x00000000fc007221 */ /* 0x000fe80000010000 */
[----:B------:R-:W-:Y:S01]  /*8ac0*/  FADD.FTZ R0, R251, R0 ;  /* 0x00000000fb007221 */ /* 0x000fe20000010000 */
[C---:B---3--:R-:W-:Y:S03]  /*8ad0*/  HMMA.16816.F32 R52, R72.reuse, R76, R52 ;  /* 0x0000004c4834723c */ /* 0x048fe60000001834 */
[----:B------:R-:W-:Y:S04]  /*8ae0*/  FADD.FTZ R0, R248, R0 ;  /* 0x00000000f8007221 */ /* 0x000fe80000010000 */
[----:B------:R-:W-:Y:S01]  /*8af0*/  FFMA.FTZ R76, R152, c[0x0][0x2d0], -R68 ;  /* 0x0000b400984c7a23 */ /* 0x000fe20000010844 */
[C---:B------:R-:W-:Y:S03]  /*8b00*/  HMMA.16816.F32 R56, R72.reuse, R78, R56 ;  /* 0x0000004e4838723c */ /* 0x040fe60000001838 */
[----:B------:R1:W3:Y:S01]  /*8b10*/  MUFU.EX2 R124, R76 ;  /* 0x0000004c007c7308 */ /* 0x0002e20000000800 */
[----:B------:R-:W-:Y:S04]  /*8b20*/  FADD.FTZ R0, R247, R0 ;  /* 0x00000000f7007221 */ /* 0x000fe80000010000 */
[C---:B----4-:R-:W-:Y:S04]  /*8b30*/  HMMA.16816.F32 R60, R72.reuse, R80, R60 ;  /* 0x00000050483c723c */ /* 0x050fe8000000183c */
[----:B------:R-:W-:Y:S04]  /*8b40*/  FADD.FTZ R0, R244, R0 ;  /* 0x00000000f4007221 */ /* 0x000fe80000010000 */
[----:B------:R-:W-:Y:S01]  /*8b50*/  HMMA.16816.F32 R64, R72, R82, R64 ;  /* 0x000000524840723c */ /* 0x000fe20000001840 */
[----:B------:R-:W-:Y:S06]  /*8b60*/  LDSM.16.MT88.4 R80, [R201+0x800] ;  /* 0x00080000c950783b */ /* 0x000fec0000004200 */
[----:B------:R-:W-:Y:S02]  /*8b70*/  F2FP.PACK_AB R72, R249, R250 ;  /* 0x000000faf948723e */ /* 0x000fe400000000ff */
[----:B------:R-:W-:Y:S01]  /*8b80*/  F2FP.PACK_AB R73, R247, R248 ;  /* 0x000000f8f749723e */ /* 0x000fe200000000ff */
[----:B-1----:R-:W1:Y:S02]  /*8b90*/  LDSM.16.MT88.4 R76, [R199+0x800] ;  /* 0x00080000c74c783b */ /* 0x002e640000004200 */
[C---:B---3--:R-:W-:Y:S01]  /*8ba0*/  F2FP.PACK_AB R75, R124.reuse, R244 ;  /* 0x000000f47c4b723e */ /* 0x048fe200000000ff */
[----:B------:R-:W-:Y:S01]  /*8bb0*/  FADD.FTZ R0, R124, R0 ;  /* 0x000000007c007221 */ /* 0x000fe20000010000 */
[----:B------:R-:W-:Y:S07]  /*8bc0*/  F2FP.PACK_AB R74, R245, R246 ;  /* 0x000000f6f54a723e */ /* 0x000fee00000000ff */
[C---:B------:R-:W-:Y:S08]  /*8bd0*/  HMMA.16816.F32 R4, R72.reuse, R84, R4 ;  /* 0x000000544804723c */ /* 0x040ff00000001804 */
[C---:B------:R-:W-:Y:S01]  /*8be0*/  HMMA.16816.F32 R8, R72.reuse, R86, R8 ;  /* 0x000000564808723c */ /* 0x040fe20000001808 */
[----:B------:R-:W3:Y:S07]  /*8bf0*/  LDSM.16.MT88.4 R84, [R198+0x4000] ;  /* 0x00400000c654783b */ /* 0x000eee0000004200 */
[C---:B------:R-:W-:Y:S07]  /*8c00*/  HMMA.16816.F32 R12, R72.reuse, R88, R12 ;  /* 0x00000058480c723c */ /* 0x040fee000000180c */
[--C-:B------:R-:W-:Y:S01]  /*8c10*/  FFMA.FTZ R88, R153, c[0x0][0x2d0], -R147.reuse ;  /* 0x0000b40099587a23 */ /* 0x100fe20000010893 */
[C---:B------:R-:W-:Y:S03]  /*8c20*/  HMMA.16816.F32 R16, R72.reuse, R90, R16 ;  /* 0x0000005a4810723c */ /* 0x040fe60000001810 */
[----:B------:R4:W-:Y:S05]  /*8c30*/  MUFU.EX2 R243, R88 ;  /* 0x0000005800f37308 */ /* 0x0009ea0000000800 */
[C---:B-1----:R-:W-:Y:S07]  /*8c40*/  HMMA.16816.F32 R20, R72.reuse, R76, R20 ;  /* 0x0000004c4814723c */ /* 0x042fee0000001814 */
[--C-:B------:R-:W-:Y:S01]  /*8c50*/  FFMA.FTZ R76, R154, c[0x0][0x2d0], -R147.reuse ;  /* 0x0000b4009a4c7a23 */ /* 0x100fe20000010893 */
[C---:B------:R-:W-:Y:S03]  /*8c60*/  HMMA.16816.F32 R24, R72.reuse, R78, R24 ;  /* 0x0000004e4818723c */ /* 0x040fe60000001818 */
[----:B------:R1:W-:Y:S05]  /*8c70*/  MUFU.EX2 R242, R76 ;  /* 0x0000004c00f27308 */ /* 0x0003ea0000000800 */
[C---:B------:R-:W-:Y:S01]  /*8c80*/  HMMA.16816.F32 R28, R72.reuse, R80, R28 ;  /* 0x00000050481c723c */ /* 0x040fe2000000181c */
[----:B----4-:R-:W4:Y:S06]  /*8c90*/  LDSM.16.MT88.4 R88, [R200+0x4000] ;  /* 0x00400000c858783b */ /* 0x010f2c0000004200 */
[--C-:B------:R-:W-:Y:S01]  /*8ca0*/  FFMA.FTZ R80, R156, c[0x0][0x2d0], -R68.reuse ;  /* 0x0000b4009c507a23 */ /* 0x100fe20000010844 */
[C---:B------:R-:W-:Y:S03]  /*8cb0*/  HMMA.16816.F32 R32, R72.reuse, R82, R32 ;  /* 0x000000524820723c */ /* 0x040fe60000001820 */
[----:B------:R5:W-:Y:S05]  /*8cc0*/  MUFU.EX2 R240, R80 ;  /* 0x0000005000f07308 */ /* 0x000bea0000000800 */
[C---:B---3--:R-:W-:Y:S04]  /*8cd0*/  HMMA.16816.F32 R36, R72.reuse, R84, R36 ;  /* 0x000000544824723c */ /* 0x048fe80000001824 */
[--C-:B-1----:R-:W-:Y:S03]  /*8ce0*/  FFMA.FTZ R76, R155, c[0x0][0x2d0], -R68.reuse ;  /* 0x0000b4009b4c7a23 */ /* 0x102fe60000010844 */
[--C-:B------:R-:W-:Y:S01]  /*8cf0*/  FFMA.FTZ R84, R157, c[0x0][0x2d0], -R147.reuse ;  /* 0x0000b4009d547a23 */ /* 0x100fe20000010893 */
[C---:B------:R-:W-:Y:S01]  /*8d00*/  HMMA.16816.F32 R40, R72.reuse, R86, R40 ;  /* 0x000000564828723c */ /* 0x040fe20000001828 */
[----:B------:R1:W3:Y:S10]  /*8d10*/  MUFU.EX2 R241, R76 ;  /* 0x0000004c00f17308 */ /* 0x0002f40000000800 */
[----:B------:R2:W-:Y:S01]  /*8d20*/  MUFU.EX2 R238, R84 ;  /* 0x0000005400ee7308 */ /* 0x0005e20000000800 */
[----:B-----5:R-:W-:Y:S01]  /*8d30*/  LDSM.16.MT88.4 R80, [R201+0x4000] ;  /* 0x00400000c950783b */ /* 0x020fe20000004200 */
[C---:B----4-:R-:W-:Y:S07]  /*8d40*/  HMMA.16816.F32 R44, R72.reuse, R88, R44 ;  /* 0x00000058482c723c */ /* 0x050fee000000182c */
[----:B-1----:R-:W1:Y:S01]  /*8d50*/  LDSM.16.MT88.4 R76, [R199+0x4000] ;  /* 0x00400000c74c783b */ /* 0x002e620000004200 */
[----:B------:R-:W-:Y:S01]  /*8d60*/  FFMA.FTZ R88, R160, c[0x0][0x2d0], -R68 ;  /* 0x0000b400a0587a23 */ /* 0x000fe20000010844 */
[C---:B------:R-:W-:Y:S03]  /*8d70*/  HMMA.16816.F32 R48, R72.reuse, R90, R48 ;  /* 0x0000005a4830723c */ /* 0x040fe60000001830 */
[----:B------:R4:W-:Y:S01]  /*8d80*/  MUFU.EX2 R234, R88 ;  /* 0x0000005800ea7308 */ /* 0x0009e20000000800 */
[----:B---3--:R-:W-:Y:S02]  /*8d90*/  FADD.FTZ R0, R241, R0 ;  /* 0x00000000f1007221 */ /* 0x008fe40000010000 */
[----:B--2---:R-:W-:Y:S02]  /*8da0*/  FFMA.FTZ R84, R158, c[0x0][0x2d0], -R68 ;  /* 0x0000b4009e547a23 */ /* 0x004fe40000010844 */
[----:B------:R-:W-:Y:S05]  /*8db0*/  FADD.FTZ R0, R240, R0 ;  /* 0x00000000f0007221 */ /* 0x000fea0000010000 */
[----:B------:R2:W3:Y:S01]  /*8dc0*/  MUFU.EX2 R235, R84 ;  /* 0x0000005400eb7308 */ /* 0x0004e20000000800 */
[----:B----4-:R-:W-:Y:S08]  /*8dd0*/  LDSM.16.MT88.4 R88, [R200+0x1000] ;  /* 0x00100000c858783b */ /* 0x010ff00000004200 */
[----:B--2---:R-:W2:Y:S01]  /*8de0*/  LDSM.16.MT88.4 R84, [R198+0x1000] ;  /* 0x00100000c654783b */ /* 0x004ea20000004200 */
[C---:B-1----:R-:W-:Y:S03]  /*8df0*/  HMMA.16816.F32 R52, R72.reuse, R76, R52 ;  /* 0x0000004c4834723c */ /* 0x042fe60000001834 */
[----:B---3--:R-:W-:Y:S04]  /*8e00*/  FADD.FTZ R0, R235, R0 ;  /* 0x00000000eb007221 */ /* 0x008fe80000010000 */
[--C-:B------:R-:W-:Y:S01]  /*8e10*/  FFMA.FTZ R76, R161, c[0x0][0x2d0], -R147.reuse ;  /* 0x0000b400a14c7a23 */ /* 0x100fe20000010893 */
[C---:B------:R-:W-:Y:S01]  /*8e20*/  HMMA.16816.F32 R56, R72.reuse, R78, R56 ;  /* 0x0000004e4838723c */ /* 0x040fe20000001838 */
[----:B------:R1:W-:Y:S03]  /*8e30*/  MUFU.EX2 R161, R100 ;  /* 0x0000006400a17308 */ /* 0x0003e60000000800 */
[----:B------:R-:W-:Y:S04]  /*8e40*/  FADD.FTZ R0, R234, R0 ;  /* 0x00000000ea007221 */ /* 0x000fe80000010000 */
[C---:B------:R-:W-:Y:S03]  /*8e50*/  HMMA.16816.F32 R60, R72.reuse, R80, R60 ;  /* 0x00000050483c723c */ /* 0x040fe6000000183c */
[----:B------:R3:W-:Y:S04]  /*8e60*/  MUFU.EX2 R115, R76 ;  /* 0x0000004c00737308 */ /* 0x0007e80000000800 */
[----:B------:R-:W-:Y:S01]  /*8e70*/  FFMA.FTZ R80, R162, c[0x0][0x2d0], -R147 ;  /* 0x0000b400a2507a23 */ /* 0x000fe20000010893 */
[----:B------:R-:W-:Y:S05]  /*8e80*/  HMMA.16816.F32 R64, R72, R82, R64 ;  /* 0x000000524840723c */ /* 0x000fea0000001840 */
[----:B------:R4:W-:Y:S02]  /*8e90*/  MUFU.EX2 R114, R80 ;  /* 0x0000005000727308 */ /* 0x0009e40000000800 */
[----:B------:R-:W-:Y:S02]  /*8ea0*/  F2FP.PACK_AB R72, R242, R243 ;  /* 0x000000f3f248723e */ /* 0x000fe400000000ff */
[----:B------:R-:W-:Y:S01]  /*8eb0*/  F2FP.PACK_AB R73, R240, R241 ;  /* 0x000000f1f049723e */ /* 0x000fe200000000ff */
[----:B-1----:R-:W-:Y:S02]  /*8ec0*/  LDSM.16.MT88.4 R100, [R200+0x2000] ;  /* 0x00200000c864783b */ /* 0x002fe40000004200 */
[----:B------:R-:W-:Y:S02]  /*8ed0*/  F2FP.PACK_AB R74, R238, R239 ;  /* 0x000000efee4a723e */ /* 0x000fe400000000ff */
[----:B------:R-:W-:Y:S04]  /*8ee0*/  F2FP.PACK_AB R75, R234, R235 ;  /* 0x000000ebea4b723e */ /* 0x000fe800000000ff */
[----:B---3--:R-:W1:Y:S03]  /*8ef0*/  LDSM.16.MT88.4 R76, [R199+0x1000] ;  /* 0x00100000c74c783b */ /* 0x008e660000004200 */
[C---:B--2---:R-:W-:Y:S07]  /*8f00*/  HMMA.16816.F32 R4, R72.reuse, R84, R4 ;  /* 0x000000544804723c */ /* 0x044fee0000001804 */
[----:B------:R-:W-:Y:S01]  /*8f10*/  FFMA.FTZ R84, R163, c[0x0][0x2d0], -R68 ;  /* 0x0000b400a3547a23 */ /* 0x000fe20000010844 */
[C---:B------:R-:W-:Y:S01]  /*8f20*/  HMMA.16816.F32 R8, R72.reuse, R86, R8 ;  /* 0x000000564808723c */ /* 0x040fe20000001808 */
[----:B----4-:R-:W2:Y:S02]  /*8f30*/  LDSM.16.MT88.4 R80, [R201+0x1000] ;  /* 0x00100000c950783b */ /* 0x010ea40000004200 */
[----:B------:R3:W4:Y:S01]  /*8f40*/  MUFU.EX2 R113, R84 ;  /* 0x0000005400717308 */ /* 0x0007220000000800 */
[----:B------:R-:W-:Y:S04]  /*8f50*/  MOV R163, R144 ;  /* 0x0000009000a37202 */ /* 0x000fe80000000f00 */
[C---:B------:R-:W-:Y:S04]  /*8f60*/  HMMA.16816.F32 R12, R72.reuse, R88, R12 ;  /* 0x00000058480c723c */ /* 0x040fe8000000180c */
[----:B------:R-:W-:Y:S02]  /*8f70*/  FFMA.FTZ R2, R2, R127, R163 ;  /* 0x0000007f02027223 */ /* 0x000fe400000100a3 */
[----:B------:R-:W-:Y:S01]  /*8f80*/  LDSM.16.MT88.4 R124, [R199+0x6800] ;  /* 0x00680000c77c783b */ /* 0x000fe20000004200 */
[--C-:B------:R-:W-:Y:S01]  /*8f90*/  FFMA.FTZ R88, R169, c[0x0][0x2d0], -R147.reuse ;  /* 0x0000b400a9587a23 */ /* 0x100fe20000010893 */
[C---:B------:R-:W-:Y:S03]  /*8fa0*/  HMMA.16816.F32 R16, R72.reuse, R90, R16 ;  /* 0x0000005a4810723c */ /* 0x040fe60000001810 */
[----:B------:R5:W-:Y:S01]  /*8fb0*/  MUFU.EX2 R162, R88 ;  /* 0x0000005800a27308 */ /* 0x000be20000000800 */
[----:B------:R-:W-:Y:S04]  /*8fc0*/  FADD.FTZ R2, R119, R2 ;  /* 0x0000000277027221 */ /* 0x000fe80000010000 */
[----:B------:R-:W-:Y:S04]  /*8fd0*/  FADD.FTZ R2, R117, R2 ;  /* 0x0000000275027221 */ /* 0x000fe80000010000 */
[----:B---3--:R-:W-:Y:S01]  /*8fe0*/  FFMA.FTZ R84, R168, c[0x0][0x2d0], -R68 ;  /* 0x0000b400a8547a23 */ /* 0x008fe20000010844 */
[C---:B-1----:R-:W-:Y:S03]  /*8ff0*/  HMMA.16816.F32 R20, R72.reuse, R76, R20 ;  /* 0x0000004c4814723c */ /* 0x042fe60000001814 */
[----:B------:R1:W3:Y:S01]  /*9000*/  MUFU.EX2 R112, R84 ;  /* 0x0000005400707308 */ /* 0x0002e20000000800 */
[----:B------:R-:W-:Y:S02]  /*9010*/  FADD.FTZ R2, R116, R2 ;  /* 0x0000000274027221 */ /* 0x000fe40000010000 */
[----:B------:R-:W-:Y:S01]  /*9020*/  LDSM.16.MT88.4 R116, [R200+0x6800] ;  /* 0x00680000c874783b */ /* 0x000fe20000004200 */
[----:B----4-:R-:W-:Y:S01]  /*9030*/  FADD.FTZ R0, R113, R0 ;  /* 0x0000000071007221 */ /* 0x010fe20000010000 */
[C---:B------:R-:W-:Y:S04]  /*9040*/  HMMA.16816.F32 R24, R72.reuse, R78, R24 ;  /* 0x0000004e4818723c */ /* 0x040fe80000001818 */
[----:B------:R-:W-:Y:S02]  /*9050*/  FFMA.FTZ R76, R171, c[0x0][0x2d0], -R68 ;  /* 0x0000b400ab4c7a23 */ /* 0x000fe40000010844 */
[----:B-----5:R-:W-:Y:S01]  /*9060*/  LDSM.16.MT88.4 R88, [R201+0x4800] ;  /* 0x00480000c958783b */ /* 0x020fe20000004200 */
[----:B------:R-:W-:Y:S01]  /*9070*/  FADD.FTZ R2, R250, R2 ;  /* 0x00000002fa027221 */ /* 0x000fe20000010000 */
[C---:B--2---:R-:W-:Y:S01]  /*9080*/  HMMA.16816.F32 R28, R72.reuse, R80, R28 ;  /* 0x00000050481c723c */ /* 0x044fe2000000181c */
[----:B------:R2:W4:Y:S03]  /*9090*/  MUFU.EX2 R160, R76 ;  /* 0x0000004c00a07308 */ /* 0x0005260000000800 */
[----:B------:R-:W-:Y:S03]  /*90a0*/  FADD.FTZ R2, R249, R2 ;  /* 0x00000002f9027221 */ /* 0x000fe60000010000 */
[----:B------:R-:W-:Y:S01]  /*90b0*/  FFMA.FTZ R80, R176, c[0x0][0x2d0], -R68 ;  /* 0x0000b400b0507a23 */ /* 0x000fe20000010844 */
[C---:B------:R-:W-:Y:S01]  /*90c0*/  HMMA.16816.F32 R32, R72.reuse, R82, R32 ;  /* 0x000000524820723c */ /* 0x040fe20000001820 */
[----:B-1----:R-:W1:Y:S02]  /*90d0*/  LDSM.16.MT88.4 R84, [R198+0x4800] ;  /* 0x00480000c654783b */ /* 0x002e640000004200 */
[----:B------:R5:W5:Y:S01]  /*90e0*/  MUFU.EX2 R159, R80 ;  /* 0x00000050009f7308 */ /* 0x000b620000000800 */
[----:B---3--:R-:W-:Y:S02]  /*90f0*/  FADD.FTZ R0, R112, R0 ;  /* 0x0000000070007221 */ /* 0x008fe40000010000 */
[----:B------:R-:W-:Y:S06]  /*9100*/  FADD.FTZ R2, R246, R2 ;  /* 0x00000002f6027221 */ /* 0x000fec0000010000 */
[----:B------:R-:W-:Y:S04]  /*9110*/  FADD.FTZ R2, R245, R2 ;  /* 0x00000002f5027221 */ /* 0x000fe80000010000 */
[----:B------:R-:W-:Y:S01]  /*9120*/  FADD.FTZ R2, R243, R2 ;  /* 0x00000002f3027221 */ /* 0x000fe20000010000 */
[----:B--2---:R-:W2:Y:S01]  /*9130*/  LDSM.16.MT88.4 R76, [R198+0x1800] ;  /* 0x00180000c64c783b */ /* 0x004ea20000004200 */
[----:B----4-:R-:W-:Y:S02]  /*9140*/  FADD.FTZ R0, R160, R0 ;  /* 0x00000000a0007221 */ /* 0x010fe40000010000 */
[----:B------:R-:W-:Y:S04]  /*9150*/  FADD.FTZ R2, R242, R2 ;  /* 0x00000002f2027221 */ /* 0x000fe80000010000 */
[----:B------:R-:W-:Y:S01]  /*9160*/  FADD.FTZ R2, R239, R2 ;  /* 0x00000002ef027221 */ /* 0x000fe20000010000 */
[----:B-----5:R-:W3:Y:S01]  /*9170*/  LDSM.16.MT88.4 R80, [R200+0x1800] ;  /* 0x00180000c850783b */ /* 0x020ee20000004200 */
[----:B------:R-:W-:Y:S02]  /*9180*/  FADD.FTZ R0, R159, R0 ;  /* 0x000000009f007221 */ /* 0x000fe40000010000 */
[----:B------:R-:W-:Y:S04]  /*9190*/  FADD.FTZ R2, R238, R2 ;  /* 0x00000002ee027221 */ /* 0x000fe80000010000 */
[----:B------:R-:W-:Y:S04]  /*91a0*/  FADD.FTZ R2, R115, R2 ;  /* 0x0000000273027221 */ /* 0x000fe80000010000 */
[----:B------:R-:W-:Y:S01]  /*91b0*/  FADD.FTZ R2, R114, R2 ;  /* 0x0000000272027221 */ /* 0x000fe20000010000 */
[C---:B-1----:R-:W-:Y:S03]  /*91c0*/  HMMA.16816.F32 R36, R72.reuse, R84, R36 ;  /* 0x000000544824723c */ /* 0x042fe60000001824 */
[----:B------:R-:W-:Y:S04]  /*91d0*/  FADD.FTZ R2, R162, R2 ;  /* 0x00000002a2027221 */ /* 0x000fe80000010000 */
[----:B------:R-:W-:Y:S01]  /*91e0*/  FADD.FTZ R2, R161, R2 ;  /* 0x00000002a1027221 */ /* 0x000fe20000010000 */
[C---:B------:R-:W-:Y:S01]  /*91f0*/  HMMA.16816.F32 R40, R72.reuse, R86, R40 ;  /* 0x000000564828723c */ /* 0x040fe20000001828 */
[----:B------:R-:W1:Y:S07]  /*9200*/  LDSM.16.MT88.4 R84, [R199+0x1800] ;  /* 0x00180000c754783b */ /* 0x000e6e0000004200 */
[C---:B------:R-:W-:Y:S07]  /*9210*/  HMMA.16816.F32 R44, R72.reuse, R92, R44 ;  /* 0x0000005c482c723c */ /* 0x040fee000000182c */
[--C-:B------:R-:W-:Y:S01]  /*9220*/  FFMA.FTZ R92, R211, c[0x0][0x2d0], -R147.reuse ;  /* 0x0000b400d35c7a23 */ /* 0x100fe20000010893 */
[C---:B------:R-:W-:Y:S03]  /*9230*/  HMMA.16816.F32 R48, R72.reuse, R94, R48 ;  /* 0x0000005e4830723c */ /* 0x040fe60000001830 */
[----:B------:R4:W-:Y:S05]  /*9240*/  MUFU.EX2 R158, R92 ;  /* 0x0000005c009e7308 */ /* 0x0009ea0000000800 */
[C---:B------:R-:W-:Y:S08]  /*9250*/  HMMA.16816.F32 R52, R72.reuse, R96, R52 ;  /* 0x000000604834723c */ /* 0x040ff00000001834 */
[C---:B------:R-:W-:Y:S01]  /*9260*/  HMMA.16816.F32 R56, R72.reuse, R98, R56 ;  /* 0x000000624838723c */ /* 0x040fe20000001838 */
[----:B------:R-:W-:Y:S07]  /*9270*/  LDSM.16.MT88.4 R96, [R201+0x5000] ;  /* 0x00500000c960783b */ /* 0x000fee0000004200 */
[C---:B------:R-:W-:Y:S01]  /*9280*/  HMMA.16816.F32 R60, R72.reuse, R88, R60 ;  /* 0x00000058483c723c */ /* 0x040fe2000000183c */
[----:B----4-:R-:W-:Y:S06]  /*9290*/  LDSM.16.MT88.4 R92, [R199+0x5000] ;  /* 0x00500000c75c783b */ /* 0x010fec0000004200 */
[--C-:B------:R-:W-:Y:S01]  /*92a0*/  FFMA.FTZ R88, R177, c[0x0][0x2d0], -R147.reuse ;  /* 0x0000b400b1587a23 */ /* 0x100fe20000010893 */
[----:B------:R-:W-:Y:S03]  /*92b0*/  HMMA.16816.F32 R64, R72, R90, R64 ;  /* 0x0000005a4840723c */ /* 0x000fe60000001840 */
[----:B------:R4:W5:Y:S04]  /*92c0*/  MUFU.EX2 R123, R88 ;  /* 0x00000058007b7308 */ /* 0x0009680000000800 */
[----:B------:R-:W-:Y:S02]  /*92d0*/  F2FP.PACK_AB R72, R114, R115 ;  /* 0x000000737248723e */ /* 0x000fe400000000ff */
[----:B------:R-:W-:Y:S03]  /*92e0*/  F2FP.PACK_AB R73, R112, R113 ;  /* 0x000000717049723e */ /* 0x000fe600000000ff */
[----:B------:R-:W-:Y:S02]  /*92f0*/  F2FP.PACK_AB R74, R161, R162 ;  /* 0x000000a2a14a723e */ /* 0x000fe400000000ff */
[----:B------:R-:W-:Y:S07]  /*9300*/  F2FP.PACK_AB R75, R159, R160 ;  /* 0x000000a09f4b723e */ /* 0x000fee00000000ff */
[C---:B--2---:R-:W-:Y:S01]  /*9310*/  HMMA.16816.F32 R4, R72.reuse, R76, R4 ;  /* 0x0000004c4804723c */ /* 0x044fe20000001804 */
[----:B----4-:R-:W2:Y:S06]  /*9320*/  LDSM.16.MT88.4 R88, [R201+0x1800] ;  /* 0x00180000c958783b */ /* 0x010eac0000004200 */
[--C-:B------:R-:W-:Y:S01]  /*9330*/  FFMA.FTZ R76, R178, c[0x0][0x2d0], -R147.reuse ;  /* 0x0000b400b24c7a23 */ /* 0x100fe20000010893 */
[C---:B------:R-:W-:Y:S03]  /*9340*/  HMMA.16816.F32 R8, R72.reuse, R78, R8 ;  /* 0x0000004e4808723c */ /* 0x040fe60000001808 */
[----:B------:R4:W4:Y:S01]  /*9350*/  MUFU.EX2 R122, R76 ;  /* 0x0000004c007a7308 */ /* 0x0009220000000800 */
[----:B-----5:R-:W-:Y:S04]  /*9360*/  FADD.FTZ R2, R123, R2 ;  /* 0x000000027b027221 */ /* 0x020fe80000010000 */
[C---:B---3--:R-:W-:Y:S07]  /*9370*/  HMMA.16816.F32 R12, R72.reuse, R80, R12 ;  /* 0x00000050480c723c */ /* 0x048fee000000180c */
[--C-:B------:R-:W-:Y:S01]  /*9380*/  FFMA.FTZ R80, R210, c[0x0][0x2d0], -R68.reuse ;  /* 0x0000b400d2507a23 */ /* 0x100fe20000010844 */
[C---:B------:R-:W-:Y:S03]  /*9390*/  HMMA.16816.F32 R16, R72.reuse, R82, R16 ;  /* 0x000000524810723c */ /* 0x040fe60000001810 */
[----:B------:R3:W-:Y:S05]  /*93a0*/  MUFU.EX2 R120, R80 ;  /* 0x0000005000787308 */ /* 0x0007ea0000000800 */
[C---:B-1----:R-:W-:Y:S04]  /*93b0*/  HMMA.16816.F32 R20, R72.reuse, R84, R20 ;  /* 0x000000544814723c */ /* 0x042fe80000001814 */
[----:B----4-:R-:W-:Y:S02]  /*93c0*/  FFMA.FTZ R76, R179, c[0x0][0x2d0], -R68 ;  /* 0x0000b400b34c7a23 */ /* 0x010fe40000010844 */
[----:B------:R-:W-:Y:S02]  /*93d0*/  FADD.FTZ R2, R122, R2 ;  /* 0x000000027a027221 */ /* 0x000fe40000010000 */
[C---:B------:R-:W-:Y:S01]  /*93e0*/  HMMA.16816.F32 R24, R72.reuse, R86, R24 ;  /* 0x000000564818723c */ /* 0x040fe20000001818 */
[----:B------:R1:W4:Y:S03]  /*93f0*/  MUFU.EX2 R121, R76 ;  /* 0x0000004c00797308 */ /* 0x0003260000000800 */
[--C-:B------:R-:W-:Y:S02]  /*9400*/  FFMA.FTZ R84, R212, c[0x0][0x2d0], -R147.reuse ;  /* 0x0000b400d4547a23 */ /* 0x100fe40000010893 */
[----:B------:R-:W-:Y:S02]  /*9410*/  FADD.FTZ R2, R158, R2 ;  /* 0x000000029e027221 */ /* 0x000fe40000010000 */
[C---:B--2---:R-:W-:Y:S01]  /*9420*/  HMMA.16816.F32 R28, R72.reuse, R88, R28 ;  /* 0x00000058481c723c */ /* 0x044fe2000000181c */
[----:B---3--:R-:W-:Y:S02]  /*9430*/  LDSM.16.MT88.4 R80, [R200+0x5000] ;  /* 0x00500000c850783b */ /* 0x008fe40000004200 */
[----:B------:R2:W3:Y:S04]  /*9440*/  MUFU.EX2 R157, R84 ;  /* 0x00000054009d7308 */ /* 0x0004e80000000800 */
[----:B------:R-:W-:Y:S01]  /*9450*/  FFMA.FTZ R88, R214, c[0x0][0x2d0], -R68 ;  /* 0x0000b400d6587a23 */ /* 0x000fe20000010844 */
[C---:B------:R-:W-:Y:S05]  /*9460*/  HMMA.16816.F32 R32, R72.reuse, R90, R32 ;  /* 0x0000005a4820723c */ /* 0x040fea0000001820 */
[----:B------:R5:W-:Y:S01]  /*9470*/  MUFU.EX2 R155, R88 ;  /* 0x00000058009b7308 */ /* 0x000be20000000800 */
[----:B-1----:R-:W1:Y:S01]  /*9480*/  LDSM.16.MT88.4 R76, [R198+0x5000] ;  /* 0x00500000c64c783b */ /* 0x002e620000004200 */
[----:B----4-:R-:W-:Y:S05]  /*9490*/  FADD.FTZ R0, R121, R0 ;  /* 0x0000000079007221 */ /* 0x010fea0000010000 */
[----:B------:R-:W-:Y:S02]  /*94a0*/  FADD.FTZ R0, R120, R0 ;  /* 0x0000000078007221 */ /* 0x000fe40000010000 */
[----:B--2---:R-:W-:Y:S02]  /*94b0*/  FFMA.FTZ R84, R213, c[0x0][0x2d0], -R68 ;  /* 0x0000b400d5547a23 */ /* 0x004fe40000010844 */
[----:B---3--:R-:W-:Y:S02]  /*94c0*/  FADD.FTZ R2, R157, R2 ;  /* 0x000000029d027221 */ /* 0x008fe40000010000 */
[----:B------:R2:W3:Y:S01]  /*94d0*/  MUFU.EX2 R156, R84 ;  /* 0x00000054009c7308 */ /* 0x0004e20000000800 */
[----:B-----5:R-:W-:Y:S08]  /*94e0*/  LDSM.16.MT88.4 R88, [R199+0x2000] ;  /* 0x00200000c758783b */ /* 0x020ff00000004200 */
[----:B--2---:R-:W2:Y:S01]  /*94f0*/  LDSM.16.MT88.4 R84, [R198+0x2000] ;  /* 0x00200000c654783b */ /* 0x004ea20000004200 */
[C---:B-1----:R-:W-:Y:S03]  /*9500*/  HMMA.16816.F32 R36, R72.reuse, R76, R36 ;  /* 0x0000004c4824723c */ /* 0x042fe60000001824 */
[----:B---3--:R-:W-:Y:S04]  /*9510*/  FADD.FTZ R0, R156, R0 ;  /* 0x000000009c007221 */ /* 0x008fe80000010000 */
[----:B------:R-:W-:Y:S01]  /*9520*/  FADD.FTZ R0, R155, R0 ;  /* 0x000000009b007221 */ /* 0x000fe20000010000 */
[C---:B------:R-:W-:Y:S01]  /*9530*/  HMMA.16816.F32 R40, R72.reuse, R78, R40 ;  /* 0x0000004e4828723c */ /* 0x040fe20000001828 */
[----:B------:R-:W1:Y:S07]  /*9540*/  LDSM.16.MT88.4 R76, [R201+0x2000] ;  /* 0x00200000c94c783b */ /* 0x000e6e0000004200 */
[C---:B------:R-:W-:Y:S08]  /*9550*/  HMMA.16816.F32 R44, R72.reuse, R80, R44 ;  /* 0x00000050482c723c */ /* 0x040ff0000000182c */
[C---:B------:R-:W-:Y:S01]  /*9560*/  HMMA.16816.F32 R48, R72.reuse, R82, R48 ;  /* 0x000000524830723c */ /* 0x040fe20000001830 */
[----:B------:R-:W3:Y:S07]  /*9570*/  LDSM.16.MT88.4 R80, [R198+0x5800] ;  /* 0x00580000c650783b */ /* 0x000eee0000004200 */
[C---:B------:R-:W-:Y:S07]  /*9580*/  HMMA.16816.F32 R52, R72.reuse, R92, R52 ;  /* 0x0000005c4834723c */ /* 0x040fee0000001834 */
[--C-:B------:R-:W-:Y:S01]  /*9590*/  FFMA.FTZ R92, R219, c[0x0][0x2d0], -R147.reuse ;  /* 0x0000b400db5c7a23 */ /* 0x100fe20000010893 */
[C---:B------:R-:W-:Y:S03]  /*95a0*/  HMMA.16816.F32 R56, R72.reuse, R94, R56 ;  /* 0x0000005e4838723c */ /* 0x040fe60000001838 */
[----:B------:R4:W-:Y:S05]  /*95b0*/  MUFU.EX2 R150, R92 ;  /* 0x0000005c00967308 */ /* 0x0009ea0000000800 */
[C---:B------:R-:W-:Y:S08]  /*95c0*/  HMMA.16816.F32 R60, R72.reuse, R96, R60 ;  /* 0x00000060483c723c */ /* 0x040ff0000000183c */
[----:B------:R-:W-:Y:S01]  /*95d0*/  HMMA.16816.F32 R64, R72, R98, R64 ;  /* 0x000000624840723c */ /* 0x000fe20000001840 */
[----:B------:R-:W-:Y:S06]  /*95e0*/  LDSM.16.MT88.4 R96, [R199+0x6000] ;  /* 0x00600000c760783b */ /* 0x000fec0000004200 */
[----:B------:R-:W-:Y:S02]  /*95f0*/  F2FP.PACK_AB R72, R122, R123 ;  /* 0x0000007b7a48723e */ /* 0x000fe400000000ff */
[----:B------:R-:W-:Y:S01]  /*9600*/  F2FP.PACK_AB R73, R120, R121 ;  /* 0x000000797849723e */ /* 0x000fe200000000ff */
[----:B----4-:R-:W-:Y:S02]  /*9610*/  LDSM.16.MT88.4 R92, [R200+0x6000] ;  /* 0x00600000c85c783b */ /* 0x010fe40000004200 */
[----:B------:R-:W-:Y:S02]  /*9620*/  F2FP.PACK_AB R74, R157, R158 ;  /* 0x0000009e9d4a723e */ /* 0x000fe400000000ff */
[----:B------:R-:W-:Y:S07]  /*9630*/  F2FP.PACK_AB R75, R155, R156 ;  /* 0x0000009c9b4b723e */ /* 0x000fee00000000ff */
[C---:B--2---:R-:W-:Y:S07]  /*9640*/  HMMA.16816.F32 R4, R72.reuse, R84, R4 ;  /* 0x000000544804723c */ /* 0x044fee0000001804 */
[--C-:B------:R-:W-:Y:S01]  /*9650*/  FFMA.FTZ R84, R215, c[0x0][0x2d0], -R147.reuse ;  /* 0x0000b400d7547a23 */ /* 0x100fe20000010893 */
[C---:B------:R-:W-:Y:S03]  /*9660*/  HMMA.16816.F32 R8, R72.reuse, R86, R8 ;  /* 0x000000564808723c */ /* 0x040fe60000001808 */
[----:B------:R2:W4:Y:S05]  /*9670*/  MUFU.EX2 R154, R84 ;  /* 0x00000054009a7308 */ /* 0x00052a0000000800 */
[C---:B------:R-:W-:Y:S07]  /*9680*/  HMMA.16816.F32 R12, R72.reuse, R100, R12 ;  /* 0x00000064480c723c */ /* 0x040fee000000180c */
[--C-:B------:R-:W-:Y:S01]  /*9690*/  FFMA.FTZ R100, R228, c[0x0][0x2d0], -R147.reuse ;  /* 0x0000b400e4647a23 */ /* 0x100fe20000010893 */
[C---:B------:R-:W-:Y:S03]  /*96a0*/  HMMA.16816.F32 R16, R72.reuse, R102, R16 ;  /* 0x000000664810723c */ /* 0x040fe60000001810 */
[----:B------:R5:W-:Y:S05]  /*96b0*/  MUFU.EX2 R140, R100 ;  /* 0x00000064008c7308 */ /* 0x000bea0000000800 */
[C---:B------:R-:W-:Y:S01]  /*96c0*/  HMMA.16816.F32 R20, R72.reuse, R88, R20 ;  /* 0x000000584814723c */ /* 0x040fe20000001814 */
[----:B--2---:R-:W2:Y:S03]  /*96d0*/  LDSM.16.MT88.4 R84, [R200+0x5800] ;  /* 0x00580000c854783b */ /* 0x004ea60000004200 */
[----:B----4-:R-:W-:Y:S03]  /*96e0*/  FADD.FTZ R2, R154, R2 ;  /* 0x000000029a027221 */ /* 0x010fe60000010000 */
[--C-:B------:R-:W-:Y:S01]  /*96f0*/  FFMA.FTZ R88, R216, c[0x0][0x2d0], -R147.reuse ;  /* 0x0000b400d8587a23 */ /* 0x100fe20000010893 */
[C---:B------:R-:W-:Y:S03]  /*9700*/  HMMA.16816.F32 R24, R72.reuse, R90, R24 ;  /* 0x0000005a4818723c */ /* 0x040fe60000001818 */
[----:B------:R4:W4:Y:S05]  /*9710*/  MUFU.EX2 R153, R88 ;  /* 0x0000005800997308 */ /* 0x00092a0000000800 */
[C---:B-1----:R-:W-:Y:S01]  /*9720*/  HMMA.16816.F32 R28, R72.reuse, R76, R28 ;  /* 0x0000004c481c723c */ /* 0x042fe2000000181c */
[----:B-----5:R-:W-:Y:S06]  /*9730*/  LDSM.16.MT88.4 R100, [R200+0x3000] ;  /* 0x00300000c864783b */ /* 0x020fec0000004200 */
[--C-:B------:R-:W-:Y:S01]  /*9740*/  FFMA.FTZ R76, R218, c[0x0][0x2d0], -R68.reuse ;  /* 0x0000b400da4c7a23 */ /* 0x100fe20000010844 */
[C---:B------:R-:W-:Y:S03]  /*9750*/  HMMA.16816.F32 R32, R72.reuse, R78, R32 ;  /* 0x0000004e4820723c */ /* 0x040fe60000001820 */
[----:B------:R1:W-:Y:S05]  /*9760*/  MUFU.EX2 R151, R76 ;  /* 0x0000004c00977308 */ /* 0x0003ea0000000800 */
[C---:B---3--:R-:W-:Y:S04]  /*9770*/  HMMA.16816.F32 R36, R72.reuse, R80, R36 ;  /* 0x000000504824723c */ /* 0x048fe80000001824 */
[----:B----4-:R-:W-:Y:S02]  /*9780*/  FFMA.FTZ R88, R217, c[0x0][0x2d0], -R68 ;  /* 0x0000b400d9587a23 */ /* 0x010fe40000010844 */
[----:B------:R-:W-:Y:S02]  /*9790*/  FADD.FTZ R2, R153, R2 ;  /* 0x0000000299027221 */ /* 0x000fe40000010000 */
[C---:B------:R-:W-:Y:S01]  /*97a0*/  HMMA.16816.F32 R40, R72.reuse, R82, R40 ;  /* 0x000000524828723c */ /* 0x040fe20000001828 */
[----:B------:R3:W4:Y:S03]  /*97b0*/  MUFU.EX2 R152, R88 ;  /* 0x0000005800987308 */ /* 0x0007260000000800 */
[--C-:B------:R-:W-:Y:S02]  /*97c0*/  FFMA.FTZ R80, R220, c[0x0][0x2d0], -R147.reuse ;  /* 0x0000b400dc507a23 */ /* 0x100fe40000010893 */
[----:B------:R-:W-:Y:S02]  /*97d0*/  FADD.FTZ R2, R150, R2 ;  /* 0x0000000296027221 */ /* 0x000fe40000010000 */
[C---:B--2---:R-:W-:Y:S03]  /*97e0*/  HMMA.16816.F32 R44, R72.reuse, R84, R44 ;  /* 0x00000054482c723c */ /* 0x044fe6000000182c */
[----:B------:R2:W-:Y:S01]  /*97f0*/  MUFU.EX2 R149, R80 ;  /* 0x0000005000957308 */ /* 0x0005e20000000800 */
[----:B-1----:R-:W-:Y:S03]  /*9800*/  LDSM.16.MT88.4 R76, [R201+0x5800] ;  /* 0x00580000c94c783b */ /* 0x002fe60000004200 */
[----:B------:R-:W-:Y:S01]  /*9810*/  FFMA.FTZ R84, R222, c[0x0][0x2d0], -R68 ;  /* 0x0000b400de547a23 */ /* 0x000fe20000010844 */
[C---:B------:R-:W-:Y:S05]  /*9820*/  HMMA.16816.F32 R48, R72.reuse, R86, R48 ;  /* 0x000000564830723c */ /* 0x040fea0000001830 */
[----:B------:R1:W-:Y:S01]  /*9830*/  MUFU.EX2 R146, R84 ;  /* 0x0000005400927308 */ /* 0x0003e20000000800 */
[----:B---3--:R-:W3:Y:S01]  /*9840*/  LDSM.16.MT88.4 R88, [R199+0x5800] ;  /* 0x00580000c758783b */ /* 0x008ee20000004200 */
[----:B----4-:R-:W-:Y:S05]  /*9850*/  FADD.FTZ R0, R152, R0 ;  /* 0x0000000098007221 */ /* 0x010fea0000010000 */
[----:B------:R-:W-:Y:S02]  /*9860*/  FADD.FTZ R0, R151, R0 ;  /* 0x0000000097007221 */ /* 0x000fe40000010000 */
[----:B--2---:R-:W-:Y:S04]  /*9870*/  FFMA.FTZ R80, R221, c[0x0][0x2d0], -R68 ;  /* 0x0000b400dd507a23 */ /* 0x004fe80000010844 */
[----:B------:R2:W4:Y:S01]  /*9880*/  MUFU.EX2 R148, R80 ;  /* 0x0000005000947308 */ /* 0x0005220000000800 */
[----:B-1----:R-:W-:Y:S08]  /*9890*/  LDSM.16.MT88.4 R84, [R200+0x2800] ;  /* 0x00280000c854783b */ /* 0x002ff00000004200 */
[----:B--2---:R-:W1:Y:S01]  /*98a0*/  LDSM.16.MT88.4 R80, [R198+0x2800] ;  /* 0x00280000c650783b */ /* 0x004e620000004200 */
[----:B----4-:R-:W-:Y:S01]  /*98b0*/  FADD.FTZ R0, R148, R0 ;  /* 0x0000000094007221 */ /* 0x010fe20000010000 */
[C---:B---3--:R-:W-:Y:S08]  /*98c0*/  HMMA.16816.F32 R52, R72.reuse, R88, R52 ;  /* 0x000000584834723c */ /* 0x048ff00000001834 */
[C---:B------:R-:W-:Y:S01]  /*98d0*/  HMMA.16816.F32 R56, R72.reuse, R90, R56 ;  /* 0x0000005a4838723c */ /* 0x040fe20000001838 */
[----:B------:R-:W2:Y:S07]  /*98e0*/  LDSM.16.MT88.4 R88, [R199+0x2800] ;  /* 0x00280000c758783b */ /* 0x000eae0000004200 */
[C---:B------:R-:W-:Y:S07]  /*98f0*/  HMMA.16816.F32 R60, R72.reuse, R76, R60 ;  /* 0x0000004c483c723c */ /* 0x040fee000000183c */
[--C-:B------:R-:W-:Y:S01]  /*9900*/  FFMA.FTZ R76, R223, c[0x0][0x2d0], -R147.reuse ;  /* 0x0000b400df4c7a23 */ /* 0x100fe20000010893 */
[----:B------:R-:W-:Y:S03]  /*9910*/  HMMA.16816.F32 R64, R72, R78, R64 ;  /* 0x0000004e4840723c */ /* 0x000fe60000001840 */
[----:B------:R3:W-:Y:S04]  /*9920*/  MUFU.EX2 R145, R76 ;  /* 0x0000004c00917308 */ /* 0x0007e80000000800 */
[----:B------:R-:W-:Y:S02]  /*9930*/  F2FP.PACK_AB R72, R153, R154 ;  /* 0x0000009a9948723e */ /* 0x000fe400000000ff */
[----:B------:R-:W-:Y:S03]  /*9940*/  F2FP.PACK_AB R73, R151, R152 ;  /* 0x000000989749723e */ /* 0x000fe600000000ff */
[----:B------:R-:W-:Y:S02]  /*9950*/  F2FP.PACK_AB R74, R149, R150 ;  /* 0x00000096954a723e */ /* 0x000fe400000000ff */
[----:B------:R-:W-:Y:S07]  /*9960*/  F2FP.PACK_AB R75, R146, R148 ;  /* 0x00000094924b723e */ /* 0x000fee00000000ff */
[C---:B-1----:R-:W-:Y:S03]  /*9970*/  HMMA.16816.F32 R4, R72.reuse, R80, R4 ;  /* 0x000000504804723c */ /* 0x042fe60000001804 */
[--C-:B---3--:R-:W-:Y:S05]  /*9980*/  FFMA.FTZ R76, R224, c[0x0][0x2d0], -R147.reuse ;  /* 0x0000b400e04c7a23 */ /* 0x108fea0000010893 */
[C---:B------:R-:W-:Y:S01]  /*9990*/  HMMA.16816.F32 R8, R72.reuse, R82, R8 ;  /* 0x000000524808723c */ /* 0x040fe20000001808 */
[----:B------:R1:W3:Y:S03]  /*99a0*/  MUFU.EX2 R144, R76 ;  /* 0x0000004c00907308 */ /* 0x0002e60000000800 */
[--C-:B------:R-:W-:Y:S04]  /*99b0*/  FFMA.FTZ R80, R225, c[0x0][0x2d0], -R68.reuse ;  /* 0x0000b400e1507a23 */ /* 0x100fe80000010844 */
[C---:B------:R-:W-:Y:S03]  /*99c0*/  HMMA.16816.F32 R12, R72.reuse, R84, R12 ;  /* 0x00000054480c723c */ /* 0x040fe6000000180c */
[----:B------:R4:W-:Y:S04]  /*99d0*/  MUFU.EX2 R143, R80 ;  /* 0x00000050008f7308 */ /* 0x0009e80000000800 */
[----:B------:R-:W-:Y:S01]  /*99e0*/  FFMA.FTZ R84, R227, c[0x0][0x2d0], -R147 ;  /* 0x0000b400e3547a23 */ /* 0x000fe20000010893 */
[C---:B------:R-:W-:Y:S05]  /*99f0*/  HMMA.16816.F32 R16, R72.reuse, R86, R16 ;  /* 0x000000564810723c */ /* 0x040fea0000001810 */
[----:B------:R5:W5:Y:S03]  /*9a00*/  MUFU.EX2 R141, R84 ;  /* 0x00000054008d7308 */ /* 0x000b660000000800 */
[C---:B--2---:R-:W-:Y:S01]  /*9a10*/  HMMA.16816.F32 R20, R72.reuse, R88, R20 ;  /* 0x000000584814723c */ /* 0x044fe20000001814 */
[----:B-1----:R-:W1:Y:S03]  /*9a20*/  LDSM.16.MT88.4 R76, [R201+0x2800] ;  /* 0x00280000c94c783b */ /* 0x002e660000004200 */
[----:B---3--:R-:W-:Y:S04]  /*9a30*/  F2FP.PACK_AB R136, R144, R145 ;  /* 0x000000919088723e */ /* 0x008fe800000000ff */
[C---:B------:R-:W-:Y:S01]  /*9a40*/  HMMA.16816.F32 R24, R72.reuse, R90, R24 ;  /* 0x0000005a4818723c */ /* 0x040fe20000001818 */
[----:B------:R-:W-:Y:S03]  /*9a50*/  LDSM.16.MT88.4 R88, [R198+0x3000] ;  /* 0x00300000c658783b */ /* 0x000fe60000004200 */
[--C-:B----4-:R-:W-:Y:S02]  /*9a60*/  FFMA.FTZ R80, R226, c[0x0][0x2d0], -R68.reuse ;  /* 0x0000b400e2507a23 */ /* 0x110fe40000010844 */
[----:B------:R-:W-:Y:S02]  /*9a70*/  FFMA.FTZ R68, R71, c[0x0][0x2d0], -R68 ;  /* 0x0000b40047447a23 */ /* 0x000fe40000010844 */
[----:B------:R2:W3:Y:S01]  /*9a80*/  MUFU.EX2 R142, R80 ;  /* 0x00000050008e7308 */ /* 0x0004e20000000800 */
[----:B-----5:R-:W-:Y:S03]  /*9a90*/  LDSM.16.MT88.4 R84, [R201+0x6000] ;  /* 0x00600000c954783b */ /* 0x020fe60000004200 */
[----:B------:R-:W-:Y:S06]  /*9aa0*/  F2FP.PACK_AB R138, R140, R141 ;  /* 0x0000008d8c8a723e */ /* 0x000fec00000000ff */
[----:B------:R-:W4:Y:S01]  /*9ab0*/  MUFU.EX2 R68, R68 ;  /* 0x0000004400447308 */ /* 0x000f220000000800 */
[----:B--2---:R-:W2:Y:S01]  /*9ac0*/  LDSM.16.MT88.4 R80, [R198+0x6000] ;  /* 0x00600000c650783b */ /* 0x004ea20000004200 */
[----:B---3--:R-:W-:Y:S01]  /*9ad0*/  F2FP.PACK_AB R137, R142, R143 ;  /* 0x0000008f8e89723e */ /* 0x008fe200000000ff */
[C---:B-1----:R-:W-:Y:S08]  /*9ae0*/  HMMA.16816.F32 R28, R72.reuse, R76, R28 ;  /* 0x0000004c481c723c */ /* 0x042ff0000000181c */
[C---:B------:R-:W-:Y:S04]  /*9af0*/  HMMA.16816.F32 R32, R72.reuse, R78, R32 ;  /* 0x0000004e4820723c */ /* 0x040fe80000001820 */
[----:B----4-:R-:W-:Y:S04]  /*9b00*/  F2FP.PACK_AB R139, R68, R70 ;  /* 0x00000046448b723e */ /* 0x010fe800000000ff */
[C---:B--2---:R-:W-:Y:S08]  /*9b10*/  HMMA.16816.F32 R36, R72.reuse, R80, R36 ;  /* 0x000000504824723c */ /* 0x044ff00000001824 */
[C---:B------:R-:W-:Y:S08]  /*9b20*/  HMMA.16816.F32 R40, R72.reuse, R82, R40 ;  /* 0x000000524828723c */ /* 0x040ff00000001828 */
[C---:B------:R-:W-:Y:S08]  /*9b30*/  HMMA.16816.F32 R44, R72.reuse, R92, R44 ;  /* 0x0000005c482c723c */ /* 0x040ff0000000182c */
[C---:B------:R-:W-:Y:S08]  /*9b40*/  HMMA.16816.F32 R48, R72.reuse, R94, R48 ;  /* 0x0000005e4830723c */ /* 0x040ff00000001830 */
[C---:B------:R-:W-:Y:S08]  /*9b50*/  HMMA.16816.F32 R52, R72.reuse, R96, R52 ;  /* 0x000000604834723c */ /* 0x040ff00000001834 */
[C---:B------:R-:W-:Y:S08]  /*9b60*/  HMMA.16816.F32 R56, R72.reuse, R98, R56 ;  /* 0x000000624838723c */ /* 0x040ff00000001838 */
[C---:B------:R-:W-:Y:S08]  /*9b70*/  HMMA.16816.F32 R60, R72.reuse, R84, R60 ;  /* 0x00000054483c723c */ /* 0x040ff0000000183c */
[----:B------:R-:W-:Y:S08]  /*9b80*/  HMMA.16816.F32 R64, R72, R86, R64 ;  /* 0x000000564840723c */ /* 0x000ff00000001840 */
[C---:B------:R-:W-:Y:S01]  /*9b90*/  HMMA.16816.F32 R72, R136.reuse, R88, R4 ;  /* 0x000000588848723c */ /* 0x040fe20000001804 */
[----:B------:R-:W1:Y:S07]  /*9ba0*/  LDSM.16.MT88.4 R4, [R198+0x6800] ;  /* 0x00680000c604783b */ /* 0x000e6e0000004200 */
[C---:B------:R-:W-:Y:S08]  /*9bb0*/  HMMA.16816.F32 R76, R136.reuse, R90, R8 ;  /* 0x0000005a884c723c */ /* 0x040ff00000001808 */
[C---:B------:R-:W-:Y:S08]  /*9bc0*/  HMMA.16816.F32 R80, R136.reuse, R100, R12 ;  /* 0x000000648850723c */ /* 0x040ff0000000180c */
[C---:B------:R-:W-:Y:S08]  /*9bd0*/  HMMA.16816.F32 R84, R136.reuse, R102, R16 ;  /* 0x000000668854723c */ /* 0x040ff00000001810 */
[C---:B------:R-:W-:Y:S08]  /*9be0*/  HMMA.16816.F32 R88, R136.reuse, R104, R20 ;  /* 0x000000688858723c */ /* 0x040ff00000001814 */
[C---:B------:R-:W-:Y:S08]  /*9bf0*/  HMMA.16816.F32 R92, R136.reuse, R106, R24 ;  /* 0x0000006a885c723c */ /* 0x040ff00000001818 */
[C---:B------:R-:W-:Y:S08]  /*9c00*/  HMMA.16816.F32 R96, R136.reuse, R108, R28 ;  /* 0x0000006c8860723c */ /* 0x040ff0000000181c */
[C---:B------:R-:W-:Y:S08]  /*9c10*/  HMMA.16816.F32 R100, R136.reuse, R110, R32 ;  /* 0x0000006e8864723c */ /* 0x040ff00000001820 */
[C---:B-1----:R-:W-:Y:S08]  /*9c20*/  HMMA.16816.F32 R104, R136.reuse, R4, R36 ;  /* 0x000000048868723c */ /* 0x042ff00000001824 */
[C---:B------:R-:W-:Y:S01]  /*9c30*/  HMMA.16816.F32 R108, R136.reuse, R6, R40 ;  /* 0x00000006886c723c */ /* 0x040fe20000001828 */
[----:B------:R-:W1:Y:S07]  /*9c40*/  LDSM.16.MT88.4 R4, [R201+0x6800] ;  /* 0x00680000c904783b */ /* 0x000e6e0000004200 */
[C---:B------:R-:W-:Y:S08]  /*9c50*/  HMMA.16816.F32 R112, R136.reuse, R116, R44 ;  /* 0x000000748870723c */ /* 0x040ff0000000182c */
[C---:B------:R-:W-:Y:S08]  /*9c60*/  HMMA.16816.F32 R116, R136.reuse, R118, R48 ;  /* 0x000000768874723c */ /* 0x040ff00000001830 */
[C---:B------:R-:W-:Y:S08]  /*9c70*/  HMMA.16816.F32 R120, R136.reuse, R124, R52 ;  /* 0x0000007c8878723c */ /* 0x040ff00000001834 */
[C---:B------:R-:W-:Y:S08]  /*9c80*/  HMMA.16816.F32 R124, R136.reuse, R126, R56 ;  /* 0x0000007e887c723c */ /* 0x040ff00000001838 */
[C---:B-1----:R-:W-:Y:S07]  /*9c90*/  HMMA.16816.F32 R60, R136.reuse, R4, R60 ;  /* 0x00000004883c723c */ /* 0x042fee000000183c */
        /* <DEDUP_REMOVED lines=10> */
[----:B------:R-:W-:Y:S01]  /*9d40*/  FADD.FTZ R0, R68, R0 ;  /* 0x0000000044007221 */ /* 0x000fe20000010000 */
[----:B------:R-:W-:Y:S02]  /*9d50*/  MOV R68, R3 ;  /* 0x0000000300447202 */ /* 0x000fe40000000f00 */
[----:B------:R1:W-:Y:S04]  /*9d60*/  STL [R1], R2 ;  /* 0x0000000201007387 */ /* 0x0003e80000100800 */
[----:B------:R1:W-:Y:S01]  /*9d70*/  STL [R1+0x4], R0 ;  /* 0x0000040001007387 */ /* 0x0003e20000100800 */
[----:B------:R-:W-:-:S05]  /*9d80*/  @P0 BRA `(.L_x_144) ;  /* 0xffffc67000000947 */ /* 0x000fca000383ffff */
.L_x_141:
[----:B------:R-:W-:Y:S05]  /*9d90*/  BRA.DIV ~URZ, `(.L_x_145) ;  /* 0x000043127f007947 */ /* 0x000fea000b800000 */
[----:B-12---:R-:W2:Y:S04]  /*9da0*/  LDL.LU R2, [R1] ;  /* 0x0000000001027983 */ /* 0x006ea80000300800 */
[----:B------:R-:W3:Y:S04]  /*9db0*/  LDL.LU R5, [R1+0x4] ;  /* 0x0000040001057983 */ /* 0x000ee80000300800 */
[----:B--2---:R-:W1:Y:S04]  /*9dc0*/  SHFL.BFLY PT, R0, R2, 0x2, 0x1f ;  /* 0x0c401f0002007f89 */ /* 0x004e6800000e0000 */
[----:B---3--:R-:W2:Y:S01]  /*9dd0*/  SHFL.BFLY PT, R3, R5, 0x2, 0x1f ;  /* 0x0c401f0005037f89 */ /* 0x008ea200000e0000 */
[----:B-1----:R-:W-:-:S02]  /*9de0*/  FADD.FTZ R0, R0, R2 ;  /* 0x0000000200007221 */ /* 0x002fc40000010000 */
[----:B--2---:R-:W-:-:S03]  /*9df0*/  FADD.FTZ R3, R3, R5 ;  /* 0x0000000503037221 */ /* 0x004fc60000010000 */
[----:B------:R-:W1:Y:S04]  /*9e00*/  SHFL.BFLY PT, R2, R0, 0x1, 0x1f ;  /* 0x0c201f0000027f89 */ /* 0x000e6800000e0000 */
[----:B------:R2:W3:Y:S01]  /*9e10*/  SHFL.BFLY PT, R4, R3, 0x1, 0x1f ;  /* 0x0c201f0003047f89 */ /* 0x0004e200000e0000 */
[----:B-1----:R-:W-:-:S05]  /*9e20*/  FADD.FTZ R0, R0, R2 ;  /* 0x0000000200007221 */ /* 0x002fca0000010000 */
.L_x_208:
[----:B------:R-:W-:Y:S01]  /*9e30*/  FSETP.NE.FTZ.AND P1, PT, R0, RZ, PT ;  /* 0x000000ff0000720b */ /* 0x000fe20003f35000 */
[----:B--23--:R-:W-:Y:S01]  /*9e40*/  FADD.FTZ R3, R4, R3 ;  /* 0x0000000304037221 */ /* 0x00cfe20000010000 */
[----:B------:R-:W-:Y:S02]  /*9e50*/  MOV R2, RZ ;  /* 0x000000ff00027202 */ /* 0x000fe40000000f00 */
[----:B------:R-:W-:Y:S02]  /*9e60*/  MOV R21, 0xff800000 ;  /* 0xff80000000157802 */ /* 0x000fe40000000f00 */
[----:B------:R-:W-:-:S02]  /*9e70*/  FSETP.NE.FTZ.AND P0, PT, R3, RZ, PT ;  /* 0x000000ff0300720b */ /* 0x000fc40003f15000 */
        /* <DEDUP_REMOVED lines=80> */
.L_x_138:
[----:B--2---:R2:W5:Y:S04]  /*a380*/  LDL R6, [R1+0x28] ;  /* 0x0000280001067983 */ /* 0x0045680000100800 */
[----:B------:R-:W3:Y:S01]  /*a390*/  S2R R2, SR_TID.X ;  /* 0x0000000000027919 */ /* 0x000ee20000002100 */
[----:B------:R-:W-:Y:S01]  /*a3a0*/  BSSY B0, `(.L_x_146) ;  /* 0x0000011000007945 */ /* 0x000fe20003800000 */
[----:B---3--:R-:W-:-:S13]  /*a3b0*/  LOP3.LUT P0, RZ, R2, 0xff, RZ, 0xc0, !PT ;  /* 0x000000ff02ff7812 */ /* 0x008fda000780c0ff */
[----:B------:R-:W-:Y:S05]  /*a3c0*/  @P0 BRA `(.L_x_147) ;  /* 0x000000e000000947 */ /* 0x000fea0003800000 */
[----:B--2---:R-:W2:Y:S01]  /*a3d0*/  S2R R4, SR_LANEID ;  /* 0x0000000000047919 */ /* 0x004ea20000000000 */
[----:B------:R-:W-:Y:S01]  /*a3e0*/  VOTEU.ANY UR4, UPT, PT ;  /* 0x0000000000047886 */ /* 0x000fe200038e0100 */
[----:B-1----:R-:W-:Y:S01]  /*a3f0*/  IMAD.MOV.U32 R5, RZ, RZ, c[0x0][0x564] ;  /* 0x00015900ff057624 */ /* 0x002fe200078e00ff */
[----:B------:R-:W2:Y:S08]  /*a400*/  FLO.U32 R3, UR4 ;  /* 0x0000000400037d00 */ /* 0x000eb000080e0000 */
[----:B------:R-:W1:Y:S01]  /*a410*/  POPC R2, UR4 ;  /* 0x0000000400027d09 */ /* 0x000e620008000000 */
[----:B--2---:R-:W-:Y:S01]  /*a420*/  ISETP.EQ.U32.AND P0, PT, R3, R4, PT ;  /* 0x000000040300720c */ /* 0x004fe20003f02070 */
[----:B------:R-:W-:-:S12]  /*a430*/  IMAD.MOV.U32 R4, RZ, RZ, c[0x0][0x560] ;  /* 0x00015800ff047624 */ /* 0x000fd800078e00ff */
[----:B-1----:R1:W2:Y:S04]  /*a440*/  @P0 ATOMG.E.ADD.STRONG.GPU PT, R2, [R4.64], R2 ;  /* 0x00000002040209a8 */ /* 0x0022a800081ee1c6 */
[----:B-1----:R-:W1:Y:S04]  /*a450*/  S2R R4, SR_LTMASK ;  /* 0x0000000000047919 */ /* 0x002e680000003900 */
[----:B--2---:R1:W2:Y:S02]  /*a460*/  SHFL.IDX PT, R3, R2, R3, 0x1f ;  /* 0x00001f0302037589 */ /* 0x0042a400000e0000 */
[----:B-1----:R-:W-:-:S06]  /*a470*/  LOP3.LUT R2, R4, UR4, RZ, 0xc0, !PT ;  /* 0x0000000404027c12 */ /* 0x002fcc000f8ec0ff */
[----:B------:R-:W2:Y:S02]  /*a480*/  POPC R2, R2 ;  /* 0x0000000200027309 */ /* 0x000ea40000000000 */
[----:B--2--5:R-:W-:-:S05]  /*a490*/  IADD3 R6, R3, c[0x0][0xc], R2 ;  /* 0x0000030003067a10 */ /* 0x024fca0007ffe002 */
[----:B------:R1:W-:Y:S02]  /*a4a0*/  STL [R1+0x28], R6 ;  /* 0x0000280601007387 */ /* 0x0003e40000100800 */
.L_x_147:
[----:B--2---:R-:W-:Y:S05]  /*a4b0*/  BSYNC B0 ;  /* 0x0000000000007941 */ /* 0x004fea0003800000 */
.L_x_146:
[----:B-1----:R-:W2:Y:S04]  /*a4c0*/  LDL.64 R4, [R1+0x8] ;  /* 0x0000080001047983 */ /* 0x002ea80000100a00 */
[----:B------:R-:W3:Y:S04]  /*a4d0*/  LDL R2, [R1+0x10] ;  /* 0x0000100001027983 */ /* 0x000ee80000100800 */
[----:B------:R-:W4:Y:S01]  /*a4e0*/  LDL R8, [R1+0x20] ;  /* 0x0000200001087983 */ /* 0x000f220000100800 */
[----:B------:R-:W-:Y:S01]  /*a4f0*/  PRMT R0, R0, 0x9910, RZ ;  /* 0x0000991000007816 */ /* 0x000fe200000000ff */
[----:B------:R-:W-:Y:S01]  /*a500*/  BSSY B1, `(.L_x_148) ;  /* 0x00002b9000017945 */ /* 0x000fe20003800000 */
[----:B-----5:R-:W-:-:S02]  /*a510*/  IMAD.MOV.U32 R66, RZ, RZ, R6 ;  /* 0x000000ffff427224 */ /* 0x020fc400078e0006 */
[----:B------:R-:W-:Y:S02]  /*a520*/  ISETP.NE.AND P0, PT, R0, RZ, PT ;  /* 0x000000ff0000720c */ /* 0x000fe40003f05270 */
[----:B--2---:R-:W-:Y:S02]  /*a530*/  SHF.R.S32.HI R40, RZ, 0x1f, R4 ;  /* 0x0000001fff287819 */ /* 0x004fe40000011404 */
[----:B---3--:R-:W-:Y:S02]  /*a540*/  SHF.R.S32.HI R41, RZ, 0x1f, R2 ;  /* 0x0000001fff297819 */ /* 0x008fe40000011402 */
[----:B----4-:R-:W-:-:S07]  /*a550*/  SHF.R.S32.HI R7, RZ, 0x1f, R8 ;  /* 0x0000001fff077819 */ /* 0x010fce0000011408 */
[----:B------:R-:W-:Y:S05]  /*a560*/  @!P0 BRA `(.L_x_149) ;  /* 0x00001ee000008947 */ /* 0x000fea0003800000 */
[----:B------:R-:W2:Y:S04]  /*a570*/  LDL R14, [R1+0x58] ;  /* 0x00005800010e7983 */ /* 0x000ea80000100800 */
[----:B------:R-:W3:Y:S04]  /*a580*/  LDL R13, [R1+0x5c] ;  /* 0x00005c00010d7983 */ /* 0x000ee80000100800 */
[----:B------:R-:W4:Y:S04]  /*a590*/  LDL R9, [R1+0x64] ;  /* 0x0000640001097983 */ /* 0x000f280000100800 */
[----:B------:R-:W4:Y:S04]  /*a5a0*/  LDL R12, [R1+0x60] ;  /* 0x00006000010c7983 */ /* 0x000f280000100800 */
[----:B------:R-:W4:Y:S04]  /*a5b0*/  LDL R11, [R1+0x74] ;  /* 0x00007400010b7983 */ /* 0x000f280000100800 */
[----:B------:R-:W4:Y:S04]  /*a5c0*/  LDL R6, [R1+0x6c] ;  /* 0x00006c0001067983 */ /* 0x000f280000100800 */
[----:B------:R-:W4:Y:S04]  /*a5d0*/  LDL R5, [R1+0x70] ;  /* 0x0000700001057983 */ /* 0x000f280000100800 */
[----:B------:R-:W4:Y:S01]  /*a5e0*/  LDL R10, [R1+0x68] ;  /* 0x00006800010a7983 */ /* 0x000f220000100800 */
[----:B------:R-:W-:Y:S01]  /*a5f0*/  WARPSYNC 0xffffffff ;  /* 0xffffffff00007948 */ /* 0x000fe20003800000 */
[----:B------:R-:W-:-:S02]  /*a600*/  F2FP.PACK_AB R0, R129, R128 ;  /* 0x000000808100723e */ /* 0x000fc400000000ff */
[----:B------:R-:W-:Y:S01]  /*a610*/  BAR.SYNC.DEFER_BLOCKING 0x1, 0x100 ;  /* 0x0044000000007b1d */ /* 0x000fe20000010000 */
[----:B------:R-:W-:Y:S02]  /*a620*/  F2FP.PACK_AB R2, R101, R100 ;  /* 0x000000646502723e */ /* 0x000fe400000000ff */
[----:B------:R-:W-:Y:S02]  /*a630*/  F2FP.PACK_AB R3, R49, R48 ;  /* 0x000000303103723e */ /* 0x000fe400000000ff */
[----:B------:R-:W-:Y:S02]  /*a640*/  F2FP.PACK_AB R4, R71, R70 ;  /* 0x000000464704723e */ /* 0x000fe400000000ff */
[----:B------:R-:W-:-:S04]  /*a650*/  ISETP.NE.U32.AND P1, PT, RZ, c[0x0][0x500], PT ;  /* 0x00014000ff007a0c */ /* 0x000fc80003f25070 */
[----:B------:R-:W-:Y:S01]  /*a660*/  ISETP.NE.AND.EX P1, PT, RZ, c[0x0][0x504], PT, P1 ;  /* 0x00014100ff007a0c */ /* 0x000fe20003f25310 */
[----:B--2---:R1:W-:Y:S04]  /*a670*/  STS [R14], R0 ;  /* 0x000000000e007388 */ /* 0x0043e80000000800 */
[----:B------:R2:W-:Y:S04]  /*a680*/  STS [R14+0x400], R2 ;  /* 0x000400020e007388 */ /* 0x0005e80000000800 */
[----:B---3--:R3:W-:Y:S01]  /*a690*/  STS [R13], R3 ;  /* 0x000000030d007388 */ /* 0x0087e20000000800 */
[----:B-1----:R-:W-:-:S02]  /*a6a0*/  F2FP.PACK_AB R0, R79, R78 ;  /* 0x0000004e4f00723e */ /* 0x002fc400000000ff */
[----:B--2---:R-:W-:-:S03]  /*a6b0*/  F2FP.PACK_AB R2, R51, R50 ;  /* 0x000000323302723e */ /* 0x004fc600000000ff */
[----:B------:R1:W-:Y:S01]  /*a6c0*/  STS [R13+0x400], R0 ;  /* 0x000400000d007388 */ /* 0x0003e20000000800 */
[----:B---3--:R-:W-:-:S03]  /*a6d0*/  F2FP.PACK_AB R3, R65, R64 ;  /* 0x000000404103723e */ /* 0x008fc600000000ff */
[----:B----4-:R2:W-:Y:S04]  /*a6e0*/  STS [R9], R2 ;  /* 0x0000000209007388 */ /* 0x0105e80000000800 */
[----:B------:R3:W-:Y:S01]  /*a6f0*/  STS [R9+0x400], R3 ;  /* 0x0004000309007388 */ /* 0x0007e20000000800 */
[----:B-1----:R-:W-:Y:S02]  /*a700*/  F2FP.PACK_AB R0, R53, R52 ;  /* 0x000000343500723e */ /* 0x002fe400000000ff */
[----:B--2---:R-:W-:-:S03]  /*a710*/  F2FP.PACK_AB R2, R113, R112 ;  /* 0x000000707102723e */ /* 0x004fc600000000ff */
[----:B------:R1:W-:Y:S01]  /*a720*/  STS [R12], R0 ;  /* 0x000000000c007388 */ /* 0x0003e20000000800 */
[----:B---3--:R-:W-:-:S03]  /*a730*/  F2FP.PACK_AB R3, R55, R54 ;  /* 0x000000363703723e */ /* 0x008fc600000000ff */
[----:B------:R2:W-:Y:S04]  /*a740*/  STS [R12+0x400], R2 ;  /* 0x000400020c007388 */ /* 0x0005e80000000800 */
[----:B------:R3:W-:Y:S01]  /*a750*/  STS [R11], R3 ;  /* 0x000000030b007388 */ /* 0x0007e20000000800 */
[----:B-1----:R-:W-:Y:S02]  /*a760*/  F2FP.PACK_AB R0, R109, R108 ;  /* 0x0000006c6d00723e */ /* 0x002fe400000000ff */
[----:B--2---:R-:W-:-:S03]  /*a770*/  F2FP.PACK_AB R2, R57, R56 ;  /* 0x000000383902723e */ /* 0x004fc600000000ff */
[----:B------:R1:W-:Y:S01]  /*a780*/  STS [R11+0x400], R0 ;  /* 0x000400000b007388 */ /* 0x0003e20000000800 */
[----:B---3--:R-:W-:-:S03]  /*a790*/  F2FP.PACK_AB R3, R105, R104 ;  /* 0x000000686903723e */ /* 0x008fc600000000ff */
[----:B------:R2:W-:Y:S04]  /*a7a0*/  STS [R6], R2 ;  /* 0x0000000206007388 */ /* 0x0005e80000000800 */
        /* <DEDUP_REMOVED lines=11> */
[----:B------:R2:W-:Y:S04]  /*a860*/  STS [R14+0x4000], R3 ;  /* 0x004000030e007388 */ /* 0x0005e80000000800 */
[----:B------:R3:W-:Y:S04]  /*a870*/  STS [R14+0x4400], R4 ;  /* 0x004400040e007388 */ /* 0x0007e80000000800 */
[----:B------:R4:W-:Y:S01]  /*a880*/  STS [R13+0x4000], R2 ;  /* 0x004000020d007388 */ /* 0x0009e20000000800 */
[----:B-1----:R-:W-:Y:S02]  /*a890*/  F2FP.PACK_AB R0, R103, R102 ;  /* 0x000000666700723e */ /* 0x002fe400000000ff */
[----:B--2---:R-:W-:-:S03]  /*a8a0*/  F2FP.PACK_AB R3, R99, R98 ;  /* 0x000000626303723e */ /* 0x004fc600000000ff */
[----:B------:R1:W-:Y:S01]  /*a8b0*/  STS [R13+0x4400], R0 ;  /* 0x004400000d007388 */ /* 0x0003e20000000800 */
[----:B---3--:R-:W-:Y:S02]  /*a8c0*/  F2FP.PACK_AB R4, R77, R76 ;  /* 0x0000004c4d04723e */ /* 0x008fe400000000ff */
[----:B----4-:R-:W-:-:S03]  /*a8d0*/  F2FP.PACK_AB R2, R81, R80 ;  /* 0x000000505102723e */ /* 0x010fc600000000ff */
[----:B------:R-:W-:Y:S04]  /*a8e0*/  STS [R9+0x4000], R4 ;  /* 0x0040000409007388 */ /* 0x000fe80000000800 */
[----:B------:R2:W-:Y:S04]  /*a8f0*/  STS [R9+0x4400], R3 ;  /* 0x0044000309007388 */ /* 0x0005e80000000800 */
[----:B------:R3:W-:Y:S01]  /*a900*/  STS [R12+0x4000], R2 ;  /* 0x004000020c007388 */ /* 0x0007e20000000800 */
[----:B-1----:R-:W-:-:S05]  /*a910*/  F2FP.PACK_AB R0, R95, R94 ;  /* 0x0000005e5f00723e */ /* 0x002fca00000000ff */
[----:B------:R1:W-:Y:S01]  /*a920*/  STS [R12+0x4400], R0 ;  /* 0x004400000c007388 */ /* 0x0003e20000000800 */
[----:B--2---:R-:W-:Y:S01]  /*a930*/  F2FP.PACK_AB R3, R97, R96 ;  /* 0x000000606103723e */ /* 0x004fe200000000ff */
[----:B------:R-:W-:Y:S02]  /*a940*/  IMAD.MOV.U32 R4, RZ, RZ, 0x4 ;  /* 0x00000004ff047424 */ /* 0x000fe400078e00ff */
[----:B------:R-:W2:Y:S01]  /*a950*/  LDL.LU R9, [R1+0x50] ;  /* 0x0000500001097983 */ /* 0x000ea20000300800 */
[----:B------:R-:W-:Y:S01]  /*a960*/  ISETP.NE.U32.AND P2, PT, RZ, c[0x0][0x508], PT ;  /* 0x00014200ff007a0c */ /* 0x000fe20003f45070 */
[----:B------:R-:W-:Y:S01]  /*a970*/  IMAD.MOV.U32 R14, RZ, RZ, c[0x0][0x388] ;  /* 0x0000e200ff0e7624 */ /* 0x000fe200078e00ff */
[----:B---3--:R-:W-:Y:S01]  /*a980*/  F2FP.PACK_AB R2, R87, R86 ;  /* 0x000000565702723e */ /* 0x008fe200000000ff */
[----:B------:R3:W-:Y:S01]  /*a990*/  STS [R11+0x4000], R3 ;  /* 0x004000030b007388 */ /* 0x0007e20000000800 */
[----:B------:R-:W-:-:S03]  /*a9a0*/  ISETP.NE.AND.EX P2, PT, RZ, c[0x0][0x50c], PT, P2 ;  /* 0x00014300ff007a0c */ /* 0x000fc60003f45320 */
[----:B------:R4:W-:Y:S01]  /*a9b0*/  STS [R11+0x4400], R2 ;  /* 0x004400020b007388 */ /* 0x0009e20000000800 */
[----:B-1----:R-:W-:-:S05]  /*a9c0*/  F2FP.PACK_AB R0, R93, R92 ;  /* 0x0000005c5d00723e */ /* 0x002fca00000000ff */
[----:B------:R1:W-:Y:S01]  /*a9d0*/  STS [R6+0x4000], R0 ;  /* 0x0040000006007388 */ /* 0x0003e20000000800 */
[----:B---3--:R-:W-:Y:S02]  /*a9e0*/  F2FP.PACK_AB R3, R75, R74 ;  /* 0x0000004a4b03723e */ /* 0x008fe400000000ff */
[----:B----4-:R-:W-:-:S03]  /*a9f0*/  F2FP.PACK_AB R2, R85, R84 ;  /* 0x000000545502723e */ /* 0x010fc600000000ff */
[----:B------:R3:W-:Y:S04]  /*aa00*/  STS [R6+0x4400], R3 ;  /* 0x0044000306007388 */ /* 0x0007e80000000800 */
[----:B------:R4:W-:Y:S01]  /*aa10*/  STS [R5+0x4000], R2 ;  /* 0x0040000205007388 */ /* 0x0009e20000000800 */
[----:B-1----:R-:W-:-:S05]  /*aa20*/  F2FP.PACK_AB R0, R63, R62 ;  /* 0x0000003e3f00723e */ /* 0x002fca00000000ff */
[----:B------:R1:W-:Y:S01]  /*aa30*/  STS [R5+0x4400], R0 ;  /* 0x0044000005007388 */ /* 0x0003e20000000800 */
[----:B---3--:R-:W-:Y:S02]  /*aa40*/  F2FP.PACK_AB R3, R45, R44 ;  /* 0x0000002c2d03723e */ /* 0x008fe400000000ff */
[----:B------:R-:W-:Y:S02]  /*aa50*/  F2FP.PACK_AB R6, R47, R46 ;  /* 0x0000002e2f06723e */ /* 0x000fe400000000ff */
[----:B----4-:R-:W-:Y:S01]  /*aa60*/  @P2 LEA R2, P0, R8, c[0x0][0x508], 0x2 ;  /* 0x0001420008022a11 */ /* 0x010fe200078010ff */
[----:B------:R3:W-:Y:S04]  /*aa70*/  STS [R10+0x4000], R3 ;  /* 0x004000030a007388 */ /* 0x0007e80000000800 */
[----:B------:R4:W-:Y:S01]  /*aa80*/  STS [R10+0x4400], R6 ;  /* 0x004400060a007388 */ /* 0x0009e20000000800 */
[----:B-1----:R-:W-:-:S02]  /*aa90*/  IMAD.MOV.U32 R0, RZ, RZ, RZ ;  /* 0x000000ffff007224 */ /* 0x002fc400078e00ff */
[C---:B------:R-:W-:Y:S01]  /*aaa0*/  IMAD.WIDE R4, R8.reuse, R4, c[0x0][0x500] ;  /* 0x0001400008047625 */ /* 0x040fe200078e0204 */
[----:B------:R-:W-:Y:S01]  /*aab0*/  BAR.SYNC.DEFER_BLOCKING 0x1, 0x100 ;  /* 0x0044000000007b1d */ /* 0x000fe20000010000 */
[----:B---3--:R-:W-:-:S05]  /*aac0*/  @P2 LEA.HI.X R3, R8, c[0x0][0x50c], R7, 0x2, P0 ;  /* 0x0001430008032a11 */ /* 0x008fca00000f1407 */
[----:B------:R4:W5:Y:S04]  /*aad0*/  @P1 LDG.E R0, [R4.64] ;  /* 0x0000000604001981 */ /* 0x000968000c1e1900 */
[----:B------:R1:W5:Y:S01]  /*aae0*/  @P2 LDG.E R14, [R2.64] ;  /* 0x00000006020e2981 */ /* 0x000362000c1e1900 */
[----:B--2---:R-:W-:-:S04]  /*aaf0*/  ISETP.NE.AND P0, PT, R9, RZ, PT ;  /* 0x000000ff0900720c */ /* 0x004fc80003f05270 */
[----:B-1----:R-:W-:Y:S01]  /*ab00*/  SEL R3, R9, c[0x0][0x3d4], P0 ;  /* 0x0000f50009037a07 */ /* 0x002fe20000000000 */
[----:B------:R-:W-:Y:S05]  /*ab10*/  @P2 BRA `(.L_x_150) ;  /* 0x0000004000002947 */ /* 0x000fea0003800000 */
[----:B----4-:R-:W-:Y:S05]  /*ab20*/  @!P1 BRA `(.L_x_150) ;  /* 0x0000003000009947 */ /* 0x010fea0003800000 */
[----:B------:R1:W2:Y:S04]  /*ab30*/  LDG.E R2, [R4.64] ;  /* 0x0000000604027981 */ /* 0x0002a8000c1e1900 */
[----:B-1----:R-:W2:Y:S02]  /*ab40*/  LDG.E R4, [R4.64+0x4] ;  /* 0x0000040604047981 */ /* 0x002ea4000c1e1900 */
[----:B--2--5:R-:W-:Y:S02]  /*ab50*/  IADD3 R14, -R2, R4, RZ ;  /* 0x00000004020e7210 */ /* 0x024fe40007ffe1ff */
.L_x_150:
[----:B----4-:R-:W2:Y:S04]  /*ab60*/  LDL R6, [R1+0x80] ;  /* 0x0000800001067983 */ /* 0x010ea80000100800 */
[----:B------:R-:W2:Y:S04]  /*ab70*/  LDL R42, [R1+0x2c] ;  /* 0x00002c00012a7983 */ /* 0x000ea80000100800 */
[----:B------:R-:W3:Y:S04]  /*ab80*/  LDL R15, [R1+0x4c] ;  /* 0x00004c00010f7983 */ /* 0x000ee80000100800 */
[----:B------:R-:W4:Y:S04]  /*ab90*/  LDL R22, [R1+0x54] ;  /* 0x0000540001167983 */ /* 0x000f280000100800 */
[----:B------:R-:W4:Y:S01]  /*aba0*/  LDL R23, [R1+0x7c] ;  /* 0x00007c0001177983 */ /* 0x000f220000100800 */
[----:B------:R-:W-:Y:S01]  /*abb0*/  IMAD.MOV.U32 R9, RZ, RZ, 0x368 ;  /* 0x00000368ff097424 */ /* 0x000fe200078e00ff */
[----:B------:R-:W-:-:S04]  /*abc0*/  ISETP.GT.AND P3, PT, R3, 0x1, PT ;  /* 0x000000010300780c */ /* 0x000fc80003f64270 */
[----:B------:R-:W-:-:S04]  /*abd0*/  SEL R9, R9, 0x328, P3 ;  /* 0x0000032809097807 */ /* 0x000fc80001800000 */
[----:B------:R-:W1:Y:S08]  /*abe0*/  LDC.64 R4, c[0x0][R9+0x170] ;  /* 0x00005c0009047b82 */ /* 0x000e700000000a00 */
[----:B------:R2:W3:Y:S08]  /*abf0*/  LDC.64 R12, c[0x0][R9+0x168] ;  /* 0x00005a00090c7b82 */ /* 0x0004f00000000a00 */
[----:B------:R2:W2:Y:S08]  /*ac00*/  LDC.64 R16, c[0x0][R9+0x178] ;  /* 0x00005e0009107b82 */ /* 0x0004b00000000a00 */
[----:B------:R2:W2:Y:S01]  /*ac10*/  LDC.64 R18, c[0x0][R9+0x160] ;  /* 0x0000580009127b82 */ /* 0x0004a20000000a00 */
[----:B------:R-:W-:Y:S01]  /*ac20*/  ISETP.NE.U32.AND P0, PT, RZ, c[0x0][0x500], PT ;  /* 0x00014000ff007a0c */ /* 0x000fe20003f05070 */
[----:B------:R-:W-:-:S03]  /*ac30*/  IMAD.MOV.U32 R2, RZ, RZ, c[0x0][0x4e8] ;  /* 0x00013a00ff027624 */ /* 0x000fc600078e00ff */
[----:B------:R-:W-:Y:S02]  /*ac40*/  ISETP.NE.AND.EX P0, PT, RZ, c[0x0][0x504], PT, P0 ;  /* 0x00014100ff007a0c */ /* 0x000fe40003f05300 */
[----:B------:R-:W-:Y:S02]  /*ac50*/  ISETP.NE.AND P2, PT, R2, 0x1, PT ;  /* 0x000000010200780c */ /* 0x000fe40003f45270 */
[----:B------:R-:W-:Y:S02]  /*ac60*/  SEL R8, R8, RZ, !P0 ;  /* 0x000000ff08087207 */ /* 0x000fe40004000000 */
[----:B------:R-:W-:Y:S01]  /*ac70*/  SEL R3, R7, RZ, !P0 ;  /* 0x000000ff07037207 */ /* 0x000fe20004000000 */
[----:B------:R-:W2:Y:S02]  /*ac80*/  S2R R24, SR_TID.X ;  /* 0x0000000000187919 */ /* 0x000ea40000002100 */
[----:B-1----:R-:W-:-:S04]  /*ac90*/  IMAD R2, R5, R8, RZ ;  /* 0x0000000805027224 */ /* 0x002fc800078e02ff */
[C---:B------:R-:W-:Y:S02]  /*aca0*/  IMAD R11, R4.reuse, R3, R2 ;  /* 0x00000003040b7224 */ /* 0x040fe400078e0202 */
[----:B------:R-:W-:-:S04]  /*acb0*/  IMAD.WIDE.U32 R4, R4, R8, RZ ;  /* 0x0000000804047225 */ /* 0x000fc800078e00ff */
[----:B--2---:R-:W-:-:S04]  /*acc0*/  IMAD R9, R42, 0x80, R6 ;  /* 0x000000802a097824 */ /* 0x004fc800078e0206 */
[----:B------:R-:W-:-:S04]  /*acd0*/  @P2 IMAD.HI.U32 R3, R9, c[0x0][0x4ec], RZ ;  /* 0x00013b0009032a27 */ /* 0x000fc800078e00ff */
[----:B---3--:R-:W-:-:S04]  /*ace0*/  IMAD.WIDE.U32 R6, R12, R15, RZ ;  /* 0x0000000f0c067225 */ /* 0x008fc800078e00ff */
[----:B------:R-:W-:Y:S01]  /*acf0*/  IMAD.MOV.U32 R2, RZ, RZ, R9 ;  /* 0x000000ffff027224 */ /* 0x000fe200078e0009 */
[----:B------:R-:W-:Y:S01]  /*ad00*/  @P2 SHF.R.U32.HI R2, RZ, c[0x0][0x4f0], R3 ;  /* 0x00013c00ff022a19 */ /* 0x000fe20000011603 */
[----:B------:R-:W-:Y:S01]  /*ad10*/  IMAD R10, R13, R15, RZ ;  /* 0x0000000f0d0a7224 */ /* 0x000fe200078e02ff */
[----:B----4-:R-:W-:Y:S02]  /*ad20*/  SEL R3, R22, RZ, P3 ;  /* 0x000000ff16037207 */ /* 0x010fe40001800000 */
[----:B-----5:R-:W-:Y:S01]  /*ad30*/  IADD3 R13, P1, P0, R4, R6, R0 ;  /* 0x00000006040d7210 */ /* 0x020fe2000783e000 */
[----:B------:R-:W-:Y:S01]  /*ad40*/  IMAD.IADD R6, R7, 0x1, R10 ;  /* 0x0000000107067824 */ /* 0x000fe200078e020a */
[----:B------:R-:W-:Y:S01]  /*ad50*/  SHF.R.S32.HI R10, RZ, 0x1f, R0 ;  /* 0x0000001fff0a7819 */ /* 0x000fe20000011400 */
[----:B------:R-:W-:Y:S02]  /*ad60*/  IMAD.IADD R12, R5, 0x1, R11 ;  /* 0x00000001050c7824 */ /* 0x000fe400078e020b */
[----:B------:R-:W-:-:S02]  /*ad70*/  IMAD.MOV R7, RZ, RZ, -R2 ;  /* 0x000000ffff077224 */ /* 0x000fc400078e0a02 */
[-C--:B------:R-:W-:Y:S02]  /*ad80*/  IMAD R11, R17, R3.reuse, RZ ;  /* 0x00000003110b7224 */ /* 0x080fe400078e02ff */
[----:B------:R-:W-:Y:S01]  /*ad90*/  IMAD.WIDE.U32 R4, R16, R3, RZ ;  /* 0x0000000310047225 */ /* 0x000fe200078e00ff */
[----:B------:R-:W-:-:S03]  /*ada0*/  IADD3.X R12, R12, R6, R10, P1, P0 ;  /* 0x000000060c0c7210 */ /* 0x000fc60000fe040a */
[----:B------:R-:W-:Y:S01]  /*adb0*/  IMAD R3, R7, c[0x0][0x4e8], R9 ;  /* 0x00013a0007037a24 */ /* 0x000fe200078e0209 */
[----:B------:R-:W-:Y:S01]  /*adc0*/  IADD3 R4, P1, P0, R2, R13, R4 ;  /* 0x0000000d02047210 */ /* 0x000fe2000783e004 */
[----:B------:R-:W-:Y:S01]  /*add0*/  IMAD.IADD R11, R5, 0x1, R11 ;  /* 0x00000001050b7824 */ /* 0x000fe200078e020b */
[----:B------:R-:W-:Y:S01]  /*ade0*/  SHF.R.S32.HI R5, RZ, 0x1f, R2 ;  /* 0x0000001fff057819 */ /* 0x000fe20000011402 */
[----:B------:R-:W-:Y:S01]  /*adf0*/  IMAD R2, R19, R3, RZ ;  /* 0x0000000313027224 */ /* 0x000fe200078e02ff */
[----:B------:R-:W-:Y:S02]  /*ae00*/  SHF.R.S32.HI R6, RZ, 0x1f, R3 ;  /* 0x0000001fff067819 */ /* 0x000fe40000011403 */
[----:B------:R-:W-:Y:S01]  /*ae10*/  IADD3.X R5, R5, R12, R11, P1, P0 ;  /* 0x0000000c05057210 */ /* 0x000fe20000fe040b */
[----:B------:R-:W-:Y:S02]  /*ae20*/  IMAD.MOV.U32 R7, RZ, RZ, c[0x0][0x4a8] ;  /* 0x00012a00ff077624 */ /* 0x000fe400078e00ff */
[----:B------:R-:W-:-:S02]  /*ae30*/  IMAD R6, R18, R6, R2 ;  /* 0x0000000612067224 */ /* 0x000fc400078e0202 */
[----:B------:R-:W-:Y:S01]  /*ae40*/  IMAD.WIDE.U32 R2, R18, R3, R4 ;  /* 0x0000000312027225 */ /* 0x000fe200078e0004 */
[----:B------:R-:W-:-:S03]  /*ae50*/  SEL R4, R7, c[0x0][0x450], P3 ;  /* 0x0001140007047a07 */ /* 0x000fc60001800000 */
[----:B------:R-:W-:Y:S01]  /*ae60*/  IMAD.MOV.U32 R5, RZ, RZ, c[0x0][0x4ac] ;  /* 0x00012b00ff057624 */ /* 0x000fe200078e00ff */
[----:B------:R-:W-:Y:S01]  /*ae70*/  SHF.R.S32.HI R22, RZ, 0x1f, R24 ;  /* 0x0000001fff167819 */ /* 0x000fe20000011418 */
[----:B------:R-:W-:Y:S01]  /*ae80*/  IMAD.IADD R3, R3, 0x1, R6 ;  /* 0x0000000103037824 */ /* 0x000fe200078e0206 */
[----:B------:R-:W-:Y:S02]  /*ae90*/  LEA R4, P0, R2, R4, 0x2 ;  /* 0x0000000402047211 */ /* 0x000fe400078010ff */
[----:B------:R-:W-:Y:S02]  /*aea0*/  SEL R5, R5, c[0x0][0x454], P3 ;  /* 0x0001150005057a07 */ /* 0x000fe40001800000 */
[----:B------:R-:W-:Y:S02]  /*aeb0*/  LEA.HI R22, R22, R24, RZ, 0x5 ;  /* 0x0000001816167211 */ /* 0x000fe400078f28ff */
[----:B------:R-:W-:Y:S02]  /*aec0*/  LEA.HI.X R2, R2, R5, R3, 0x2, P0 ;  /* 0x0000000502027211 */ /* 0x000fe400000f1403 */
[----:B------:R-:W-:Y:S01]  /*aed0*/  LOP3.LUT R22, R22, 0xffffffe0, RZ, 0xc0, !PT ;  /* 0xffffffe016167812 */ /* 0x000fe200078ec0ff */
[----:B------:R-:W-:Y:S04]  /*aee0*/  SHFL.IDX PT, R6, R4, RZ, 0x1c1f ;  /* 0x001c1fff04067589 */ /* 0x000fe800000e0000 */
[----:B------:R-:W1:Y:S01]  /*aef0*/  SHFL.IDX PT, R7, R2, RZ, 0x1c1f ;  /* 0x001c1fff02077589 */ /* 0x000e6200000e0000 */
[----:B------:R-:W-:-:S03]  /*af00*/  IMAD.IADD R22, R24, 0x1, -R22 ;  /* 0x0000000118167824 */ /* 0x000fc600078e0a16 */
[----:B------:R-:W-:Y:S04]  /*af10*/  SHFL.IDX PT, R4, R4, 0x1, 0x1c1f ;  /* 0x003c1f0004047f89 */ /* 0x000fe800000e0000 */
[----:B------:R2:W3:Y:S01]  /*af20*/  SHFL.IDX PT, R5, R2, 0x1, 0x1c1f ;  /* 0x003c1f0002057f89 */ /* 0x0004e200000e0000 */
[----:B------:R-:W-:Y:S01]  /*af30*/  IMAD R11, R14, c[0x0][0x4e8], RZ ;  /* 0x00013a000e0b7a24 */ /* 0x000fe200078e02ff */
[----:B------:R-:W-:Y:S01]  /*af40*/  LOP3.LUT P0, RZ, R22, 0x3, RZ, 0xc0, !PT ;  /* 0x0000000316ff7812 */ /* 0x000fe2000780c0ff */
[----:B--2---:R-:W-:-:S05]  /*af50*/  IMAD R2, R42, 0x80, R23 ;  /* 0x000000802a027824 */ /* 0x004fca00078e0217 */
[C---:B------:R-:W-:Y:S02]  /*af60*/  IADD3 R3, R2.reuse, 0x8, RZ ;  /* 0x0000000802037810 */ /* 0x040fe40007ffe0ff */
[-C--:B------:R-:W-:Y:S02]  /*af70*/  ISETP.GE.OR P1, PT, R2, R11.reuse, P0 ;  /* 0x0000000b0200720c */ /* 0x080fe40000726670 */
[----:B------:R-:W-:-:S11]  /*af80*/  ISETP.GE.OR P0, PT, R3, R11, P0 ;  /* 0x0000000b0300720c */ /* 0x000fd60000706670 */
[----:B-1----:R1:W-:Y:S01]  /*af90*/  @!P1 ST.E [R6.64], R21 ;  /* 0x0000001506009985 */ /* 0x0023e2000c101906 */
[----:B------:R-:W-:-:S03]  /*afa0*/  ISETP.GE.AND P1, PT, R2, R11, PT ;  /* 0x0000000b0200720c */ /* 0x000fc60003f26270 */
[----:B---3--:R1:W-:Y:S01]  /*afb0*/  @!P0 ST.E [R4.64], R20 ;  /* 0x0000001404008985 */ /* 0x0083e2000c101906 */
[----:B------:R-:W-:Y:S01]  /*afc0*/  ISETP.GE.AND P0, PT, R3, R11, PT ;  /* 0x0000000b0300720c */ /* 0x000fe20003f06270 */
[----:B------:R-:W-:Y:S05]  /*afd0*/  @P3 BRA `(.L_x_151) ;  /* 0x0000078000003947 */ /* 0x000fea0003800000 */
[----:B------:R-:W2:Y:S01]  /*afe0*/  S2R R23, SR_TID.X ;  /* 0x0000000000177919 */ /* 0x000ea20000002100 */
[----:B------:R-:W-:Y:S01]  /*aff0*/  IMAD R10, R10, c[0x0][0x3a0], RZ ;  /* 0x0000e8000a0a7a24 */ /* 0x000fe200078e02ff */
[----:B-1----:R-:W-:Y:S01]  /*b000*/  SHF.R.S32.HI R5, RZ, 0x1f, R8 ;  /* 0x0000001fff057819 */ /* 0x002fe20000011408 */
[C---:B------:R-:W-:Y:S01]  /*b010*/  IMAD.WIDE.U32 R2, R0.reuse, c[0x0][0x3a0], RZ ;  /* 0x0000e80000027a25 */ /* 0x040fe200078e00ff */
[----:B------:R1:W3:Y:S03]  /*b020*/  LDS.128 R16, [R208+0x80] ;  /* 0x00008000d0107984 */ /* 0x0002e60000000c00 */
[----:B------:R-:W-:Y:S01]  /*b030*/  IMAD R0, R0, c[0x0][0x3a4], R10 ;  /* 0x0000e90000007a24 */ /* 0x000fe200078e020a */
[----:B------:R1:W4:Y:S01]  /*b040*/  LDS.128 R24, [R208+0x1080] ;  /* 0x00108000d0187984 */ /* 0x0003220000000c00 */
[----:B------:R-:W-:-:S02]  /*b050*/  IMAD R5, R5, c[0x0][0x3f0], RZ ;  /* 0x0000fc0005057a24 */ /* 0x000fc400078e02ff */
[----:B------:R-:W-:Y:S01]  /*b060*/  IMAD.IADD R3, R3, 0x1, R0 ;  /* 0x0000000103037824 */ /* 0x000fe200078e0200 */
[----:B------:R1:W1:Y:S01]  /*b070*/  LDS.128 R32, [R208+0x2080] ;  /* 0x00208000d0207984 */ /* 0x0002620000000c00 */
[C---:B------:R-:W-:Y:S02]  /*b080*/  IMAD R7, R8.reuse, c[0x0][0x3f4], R5 ;  /* 0x0000fd0008077a24 */ /* 0x040fe400078e0205 */
[C---:B------:R-:W-:Y:S01]  /*b090*/  IMAD.WIDE.U32 R2, R15.reuse, c[0x0][0x3e8], R2 ;  /* 0x0000fa000f027a25 */ /* 0x040fe200078e0002 */
[----:B------:R1:W1:Y:S03]  /*b0a0*/  LDS.128 R36, [R208+0x3080] ;  /* 0x00308000d0247984 */ /* 0x0002660000000c00 */
[----:B------:R-:W-:Y:S01]  /*b0b0*/  IMAD R3, R15, c[0x0][0x3ec], R3 ;  /* 0x0000fb000f037a24 */ /* 0x000fe200078e0203 */
[----:B------:R1:W1:Y:S03]  /*b0c0*/  LDS.128 R28, [R208+0x6080] ;  /* 0x00608000d01c7984 */ /* 0x0002660000000c00 */
[----:B------:R-:W-:Y:S01]  /*b0d0*/  IMAD.WIDE.U32 R2, R8, c[0x0][0x3f0], R2 ;  /* 0x0000fc0008027a25 */ /* 0x000fe200078e0002 */
[--C-:B--2---:R-:W-:Y:S01]  /*b0e0*/  SHF.R.S32.HI R22, RZ, 0x1f, R23.reuse ;  /* 0x0000001fff167819 */ /* 0x104fe20000011417 */
[----:B------:R2:W1:Y:S01]  /*b0f0*/  LDS.128 R12, [R208+0x4080] ;  /* 0x00408000d00c7984 */ /* 0x0004620000000c00 */
[----:B------:R-:W-:-:S02]  /*b100*/  SHF.R.S32.HI R43, RZ, 0x1f, R23 ;  /* 0x0000001fff2b7819 */ /* 0x000fc40000011417 */
[-C--:B------:R-:W-:Y:S01]  /*b110*/  LEA.HI R22, R22, R23.reuse, RZ, 0x3 ;  /* 0x0000001716167211 */ /* 0x080fe200078f18ff */
[----:B------:R2:W1:Y:S01]  /*b120*/  LDS.128 R44, [R208+0x7080] ;  /* 0x00708000d02c7984 */ /* 0x0004620000000c00 */
[-C--:B------:R-:W-:Y:S02]  /*b130*/  LEA.HI R43, R43, R23.reuse, RZ, 0x3 ;  /* 0x000000172b2b7211 */ /* 0x080fe400078f18ff */
[----:B------:R-:W-:Y:S02]  /*b140*/  LOP3.LUT R22, R22, 0xfffffff8, RZ, 0xc0, !PT ;  /* 0xfffffff816167812 */ /* 0x000fe400078ec0ff */
[----:B------:R-:W-:Y:S02]  /*b150*/  SHF.R.S32.HI R43, RZ, 0x3, R43 ;  /* 0x00000003ff2b7819 */ /* 0x000fe4000001142b */
[----:B------:R-:W-:Y:S02]  /*b160*/  IADD3 R22, -R22, R23, RZ ;  /* 0x0000001716167210 */ /* 0x000fe40007ffe1ff */
[----:B------:R-:W-:-:S02]  /*b170*/  IADD3 R3, R3, R7, RZ ;  /* 0x0000000703037210 */ /* 0x000fc40007ffe0ff */
[----:B------:R-:W-:Y:S02]  /*b180*/  LEA R4, R22, R43, 0x5 ;  /* 0x0000002b16047211 */ /* 0x000fe400078e28ff */
[----:B------:R2:W1:Y:S02]  /*b190*/  LDS.128 R20, [R208+0x5080] ;  /* 0x00508000d0147984 */ /* 0x0004640000000c00 */
[----:B------:R-:W-:-:S05]  /*b1a0*/  LEA R4, R42, R4, 0x7 ;  /* 0x000000042a047211 */ /* 0x000fca00078e38ff */
[----:B------:R-:W-:-:S04]  /*b1b0*/  @P2 IMAD.HI.U32 R6, R4, c[0x0][0x4ec], RZ ;  /* 0x00013b0004062a27 */ /* 0x000fc800078e00ff */
[----:B------:R-:W-:Y:S01]  /*b1c0*/  IMAD.MOV.U32 R0, RZ, RZ, R4 ;  /* 0x000000ffff007224 */ /* 0x000fe200078e0004 */
[----:B------:R-:W-:-:S04]  /*b1d0*/  @P2 SHF.R.U32.HI R0, RZ, c[0x0][0x4f0], R6 ;  /* 0x00013c00ff002a19 */ /* 0x000fc80000011606 */
[----:B------:R-:W-:Y:S01]  /*b1e0*/  SHF.R.S32.HI R6, RZ, 0x1f, R0 ;  /* 0x0000001fff067819 */ /* 0x000fe20000011400 */
[C---:B------:R-:W-:Y:S01]  /*b1f0*/  IMAD.WIDE.U32 R2, R0.reuse, c[0x0][0x3e0], R2 ;  /* 0x0000f80000027a25 */ /* 0x040fe200078e0002 */
[----:B------:R-:W-:-:S03]  /*b200*/  IADD3 R5, -R0, RZ, RZ ;  /* 0x000000ff00057210 */ /* 0x000fc60007ffe1ff */
[----:B------:R-:W-:Y:S02]  /*b210*/  IMAD R6, R6, c[0x0][0x3e0], RZ ;  /* 0x0000f80006067a24 */ /* 0x000fe400078e02ff */
[----:B------:R-:W-:Y:S02]  /*b220*/  IMAD R4, R5, c[0x0][0x4e8], R4 ;  /* 0x00013a0005047a24 */ /* 0x000fe400078e0204 */
[----:B------:R-:W-:Y:S01]  /*b230*/  IMAD R5, R0, c[0x0][0x3e4], R6 ;  /* 0x0000f90000057a24 */ /* 0x000fe200078e0206 */
[----:B------:R-:W-:Y:S02]  /*b240*/  LEA R6, R42, R43, 0x7 ;  /* 0x0000002b2a067211 */ /* 0x000fe400078e38ff */
[----:B------:R-:W-:Y:S01]  /*b250*/  SHF.R.S32.HI R0, RZ, 0x1f, R4 ;  /* 0x0000001fff007819 */ /* 0x000fe20000011404 */
[----:B------:R-:W-:-:S04]  /*b260*/  IMAD.IADD R3, R3, 0x1, R5 ;  /* 0x0000000103037824 */ /* 0x000fc800078e0205 */
[----:B------:R-:W-:Y:S02]  /*b270*/  IMAD R0, R0, c[0x0][0x3d8], RZ ;  /* 0x0000f60000007a24 */ /* 0x000fe400078e02ff */
[----:B------:R-:W-:-:S04]  /*b280*/  IMAD.WIDE.U32 R2, R4, c[0x0][0x3d8], R2 ;  /* 0x0000f60004027a25 */ /* 0x000fc800078e0002 */
[----:B------:R-:W-:Y:S01]  /*b290*/  IMAD R0, R4, c[0x0][0x3dc], R0 ;  /* 0x0000f70004007a24 */ /* 0x000fe200078e0200 */
[----:B------:R-:W-:-:S04]  /*b2a0*/  LEA R8, P0, R2, c[0x0][0x380], 0x1 ;  /* 0x0000e00002087a11 */ /* 0x000fc800078008ff */
[----:B------:R-:W-:-:S04]  /*b2b0*/  IADD3 R0, R3, R0, RZ ;  /* 0x0000000003007210 */ /* 0x000fc80007ffe0ff */
[----:B------:R-:W-:Y:S01]  /*b2c0*/  LEA.HI.X R7, R2, c[0x0][0x384], R0, 0x1, P0 ;  /* 0x0000e10002077a11 */ /* 0x000fe200000f0c00 */
[----:B------:R-:W-:Y:S05]  /*b2d0*/  BRA.DIV ~URZ, `(.L_x_152) ;  /* 0x00002f627f007947 */ /* 0x000fea000b800000 */
[----:B-1234-:R1:W2:Y:S02]  /*b2e0*/  SHFL.IDX PT, R9, R7, RZ, 0x181f ;  /* 0x00181fff07097589 */ /* 0x01e2a400000e0000 */
.L_x_209:
[----:B------:R-:W-:Y:S05]  /*b2f0*/  BRA.DIV ~URZ, `(.L_x_153) ;  /* 0x00002fb27f007947 */ /* 0x000fea000b800000 */
[----:B------:R3:W4:Y:S02]  /*b300*/  SHFL.IDX PT, R0, R8, RZ, 0x181f ;  /* 0x00181fff08007589 */ /* 0x00072400000e0000 */
.L_x_210:
[----:B------:R-:W-:Y:S01]  /*b310*/  ISETP.GE.AND P0, PT, R6, R11, PT ;  /* 0x0000000b0600720c */ /* 0x000fe20003f06270 */
[----:B------:R-:W-:-:S12]  /*b320*/  BSSY B0, `(.L_x_154) ;  /* 0x000000c000007945 */ /* 0x000fd80003800000 */
[----:B------:R-:W-:Y:S05]  /*b330*/  @P0 BRA `(.L_x_155) ;  /* 0x000000a000000947 */ /* 0x000fea0003800000 */
[----:B------:R-:W5:Y:S04]  /*b340*/  LDL.64 R42, [R1+0x8] ;  /* 0x00000800012a7983 */ /* 0x000f680000100a00 */
[----:B---3--:R-:W3:Y:S01]  /*b350*/  LDL R10, [R1+0x10] ;  /* 0x00001000010a7983 */ /* 0x008ee20000100800 */
[----:B-----5:R-:W-:Y:S02]  /*b360*/  ISETP.GE.AND P3, PT, R42, c[0x0][0x3c8], PT ;  /* 0x0000f2002a007a0c */ /* 0x020fe40003f66270 */
[----:B---3--:R-:W-:-:S11]  /*b370*/  ISETP.GE.AND P2, PT, R10, c[0x0][0x3c8], PT ;  /* 0x0000f2000a007a0c */ /* 0x008fd60003f46270 */
[-C--:B----4-:R-:W-:Y:S02]  /*b380*/  @!P3 LEA R4, P1, R42, R0.reuse, 0x1 ;  /* 0x000000002a04b211 */ /* 0x090fe400078208ff */
[----:B------:R-:W-:Y:S02]  /*b390*/  @!P2 LEA R2, P0, R10, R0, 0x1 ;  /* 0x000000000a02a211 */ /* 0x000fe400078008ff */
[-C--:B--2---:R-:W-:Y:S02]  /*b3a0*/  @!P3 LEA.HI.X R5, R42, R9.reuse, R40, 0x1, P1 ;  /* 0x000000092a05b211 */ /* 0x084fe400008f0c28 */
[----:B------:R-:W-:-:S03]  /*b3b0*/  @!P2 LEA.HI.X R3, R10, R9, R41, 0x1, P0 ;  /* 0x000000090a03a211 */ /* 0x000fc600000f0c29 */
[----:B------:R2:W-:Y:S04]  /*b3c0*/  @!P3 ST.E.128 [R4.64], R16 ;  /* 0x000000100400b985 */ /* 0x0005e8000c101d06 */
[----:B------:R2:W-:Y:S02]  /*b3d0*/  @!P2 ST.E.128 [R2.64], R12 ;  /* 0x0000000c0200a985 */ /* 0x0005e4000c101d06 */
.L_x_155:
[----:B------:R-:W-:Y:S05]  /*b3e0*/  BSYNC B0 ;  /* 0x0000000000007941 */ /* 0x000fea0003800000 */
.L_x_154:
[----:B------:R-:W-:Y:S05]  /*b3f0*/  BRA.DIV ~URZ, `(.L_x_156) ;  /* 0x00002f127f007947 */ /* 0x000fea000b800000 */
[----:B--2---:R2:W1:Y:S04]  /*b400*/  SHFL.IDX PT, R9, R7, 0x1, 0x181f ;  /* 0x00381f0007097f89 */ /* 0x00446800000e0000 */
[----:B----4-:R2:W4:Y:S02]  /*b410*/  SHFL.IDX PT, R0, R8, 0x1, 0x181f ;  /* 0x00381f0008007f89 */ /* 0x01052400000e0000 */
.L_x_211:
[----:B------:R-:W-:Y:S01]  /*b420*/  IADD3 R2, R6, 0x20, RZ ;  /* 0x0000002006027810 */ /* 0x000fe20007ffe0ff */
[----:B------:R-:W-:Y:S03]  /*b430*/  BSSY B0, `(.L_x_157) ;  /* 0x000000d000007945 */ /* 0x000fe60003800000 */
[----:B------:R-:W-:-:S13]  /*b440*/  ISETP.GE.AND P0, PT, R2, R11, PT ;  /* 0x0000000b0200720c */ /* 0x000fda0003f06270 */
[----:B------:R-:W-:Y:S05]  /*b450*/  @P0 BRA `(.L_x_158) ;  /* 0x000000a000000947 */ /* 0x000fea0003800000 */
[----:B------:R-:W5:Y:S04]  /*b460*/  LDL.64 R12, [R1+0x8] ;  /* 0x00000800010c7983 */ /* 0x000f680000100a00 */
[----:B--2---:R-:W2:Y:S01]  /*b470*/  LDL R10, [R1+0x10] ;  /* 0x00001000010a7983 */ /* 0x004ea20000100800 */
[----:B-----5:R-:W-:Y:S02]  /*b480*/  ISETP.GE.AND P1, PT, R12, c[0x0][0x3c8], PT ;  /* 0x0000f2000c007a0c */ /* 0x020fe40003f26270 */
[----:B--2---:R-:W-:-:S11]  /*b490*/  ISETP.GE.AND P0, PT, R10, c[0x0][0x3c8], PT ;  /* 0x0000f2000a007a0c */ /* 0x004fd60003f06270 */
[-C--:B----4-:R-:W-:Y:S02]  /*b4a0*/  @!P1 LEA R4, P3, R12, R0.reuse, 0x1 ;  /* 0x000000000c049211 */ /* 0x090fe400078608ff */
[----:B------:R-:W-:Y:S02]  /*b4b0*/  @!P0 LEA R2, P2, R10, R0, 0x1 ;  /* 0x000000000a028211 */ /* 0x000fe400078408ff */
[-C--:B-1----:R-:W-:Y:S02]  /*b4c0*/  @!P1 LEA.HI.X R5, R12, R9.reuse, R40, 0x1, P3 ;  /* 0x000000090c059211 */ /* 0x082fe400018f0c28 */
[----:B------:R-:W-:-:S03]  /*b4d0*/  @!P0 LEA.HI.X R3, R10, R9, R41, 0x1, P2 ;  /* 0x000000090a038211 */ /* 0x000fc600010f0c29 */
[----:B------:R1:W-:Y:S04]  /*b4e0*/  @!P1 ST.E.128 [R4.64], R24 ;  /* 0x0000001804009985 */ /* 0x0003e8000c101d06 */
[----:B------:R1:W-:Y:S02]  /*b4f0*/  @!P0 ST.E.128 [R2.64], R20 ;  /* 0x0000001402008985 */ /* 0x0003e4000c101d06 */
.L_x_158:
[----:B------:R-:W-:Y:S05]  /*b500*/  BSYNC B0 ;  /* 0x0000000000007941 */ /* 0x000fea0003800000 */
.L_x_157:
[----:B------:R-:W-:Y:S05]  /*b510*/  BRA.DIV ~URZ, `(.L_x_159) ;  /* 0x00002eb27f007947 */ /* 0x000fea000b800000 */
[----:B-1----:R1:W2:Y:S02]  /*b520*/  SHFL.IDX PT, R9, R7, 0x2, 0x181f ;  /* 0x00581f0007097f89 */ /* 0x0022a400000e0000 */
.L_x_212:
[----:B------:R-:W-:Y:S05]  /*b530*/  BRA.DIV ~URZ, `(.L_x_160) ;  /* 0x00002f027f007947 */ /* 0x000fea000b800000 */
[----:B----4-:R4:W1:Y:S02]  /*b540*/  SHFL.IDX PT, R0, R8, 0x2, 0x181f ;  /* 0x00581f0008007f89 */ /* 0x01086400000e0000 */
.L_x_213:
[----:B------:R-:W-:Y:S01]  /*b550*/  IADD3 R2, R6, 0x40, RZ ;  /* 0x0000004006027810 */ /* 0x000fe20007ffe0ff */
[----:B------:R-:W-:Y:S03]  /*b560*/  BSSY B0, `(.L_x_161) ;  /* 0x000000d000007945 */ /* 0x000fe60003800000 */
[----:B------:R-:W-:-:S13]  /*b570*/  ISETP.GE.AND P0, PT, R2, R11, PT ;  /* 0x0000000b0200720c */ /* 0x000fda0003f06270 */
[----:B------:R-:W-:Y:S05]  /*b580*/  @P0 BRA `(.L_x_162) ;  /* 0x000000a000000947 */ /* 0x000fea0003800000 */
[----:B------:R-:W5:Y:S04]  /*b590*/  LDL.64 R12, [R1+0x8] ;  /* 0x00000800010c7983 */ /* 0x000f680000100a00 */
[----:B---3--:R-:W3:Y:S01]  /*b5a0*/  LDL R10, [R1+0x10] ;  /* 0x00001000010a7983 */ /* 0x008ee20000100800 */
[----:B-----5:R-:W-:Y:S02]  /*b5b0*/  ISETP.GE.AND P1, PT, R12, c[0x0][0x3c8], PT ;  /* 0x0000f2000c007a0c */ /* 0x020fe40003f26270 */
[----:B---3--:R-:W-:-:S11]  /*b5c0*/  ISETP.GE.AND P0, PT, R10, c[0x0][0x3c8], PT ;  /* 0x0000f2000a007a0c */ /* 0x008fd60003f06270 */
[-C--:B-1----:R-:W-:Y:S02]  /*b5d0*/  @!P1 LEA R4, P3, R12, R0.reuse, 0x1 ;  /* 0x000000000c049211 */ /* 0x082fe400078608ff */
[----:B------:R-:W-:Y:S02]  /*b5e0*/  @!P0 LEA R2, P2, R10, R0, 0x1 ;  /* 0x000000000a028211 */ /* 0x000fe400078408ff */
[-C--:B--2---:R-:W-:Y:S02]  /*b5f0*/  @!P1 LEA.HI.X R5, R12, R9.reuse, R40, 0x1, P3 ;  /* 0x000000090c059211 */ /* 0x084fe400018f0c28 */
[----:B------:R-:W-:-:S03]  /*b600*/  @!P0 LEA.HI.X R3, R10, R9, R41, 0x1, P2 ;  /* 0x000000090a038211 */ /* 0x000fc600010f0c29 */
[----:B------:R1:W-:Y:S04]  /*b610*/  @!P1 ST.E.128 [R4.64], R32 ;  /* 0x0000002004009985 */ /* 0x0003e8000c101d06 */
[----:B------:R1:W-:Y:S02]  /*b620*/  @!P0 ST.E.128 [R2.64], R28 ;  /* 0x0000001c02008985 */ /* 0x0003e4000c101d06 */
.L_x_162:
[----:B------:R-:W-:Y:S05]  /*b630*/  BSYNC B0 ;  /* 0x0000000000007941 */ /* 0x000fea0003800000 */
.L_x_161:
[----:B------:R-:W-:Y:S05]  /*b640*/  BRA.DIV ~URZ, `(.L_x_163) ;  /* 0x00002e527f007947 */ /* 0x000fea000b800000 */
[----:B-12---:R-:W1:Y:S04]  /*b650*/  SHFL.IDX PT, R7, R7, 0x3, 0x181f ;  /* 0x00781f0007077f89 */ /* 0x006e6800000e0000 */
[----:B------:R2:W3:Y:S02]  /*b660*/  SHFL.IDX PT, R0, R8, 0x3, 0x181f ;  /* 0x00781f0008007f89 */ /* 0x0004e400000e0000 */
.L_x_214:
[----:B------:R-:W-:-:S04]  /*b670*/  IADD3 R2, R6, 0x60, RZ ;  /* 0x0000006006027810 */ /* 0x000fc80007ffe0ff */
[----:B------:R-:W-:-:S13]  /*b680*/  ISETP.GE.AND P0, PT, R2, R11, PT ;  /* 0x0000000b0200720c */ /* 0x000fda0003f06270 */
[----:B------:R-:W-:Y:S05]  /*b690*/  @P0 BRA `(.L_x_164) ;  /* 0x000019f000000947 */ /* 0x000fea0003800000 */
[----:B--234-:R-:W2:Y:S04]  /*b6a0*/  LDL.64 R8, [R1+0x8] ;  /* 0x0000080001087983 */ /* 0x01cea80000100a00 */
[----:B------:R-:W3:Y:S01]  /*b6b0*/  LDL R4, [R1+0x10] ;  /* 0x0000100001047983 */ /* 0x000ee20000100800 */
[----:B--2---:R-:W-:-:S13]  /*b6c0*/  ISETP.GE.AND P0, PT, R8, c[0x0][0x3c8], PT ;  /* 0x0000f20008007a0c */ /* 0x004fda0003f06270 */
[----:B------:R-:W-:-:S04]  /*b6d0*/  @!P0 LEA R2, P1, R8, R0, 0x1 ;  /* 0x0000000008028211 */ /* 0x000fc800078208ff */
[----:B-1----:R-:W-:-:S05]  /*b6e0*/  @!P0 LEA.HI.X R3, R8, R7, R40, 0x1, P1 ;  /* 0x0000000708038211 */ /* 0x002fca00008f0c28 */
[----:B------:R1:W-:Y:S01]  /*b6f0*/  @!P0 ST.E.128 [R2.64], R36 ;  /* 0x0000002402008985 */ /* 0x0003e2000c101d06 */
[----:B---3--:R-:W-:-:S13]  /*b700*/  ISETP.GE.AND P0, PT, R4, c[0x0][0x3c8], PT ;  /* 0x0000f20004007a0c */ /* 0x008fda0003f06270 */
[----:B------:R-:W-:Y:S05]  /*b710*/  @P0 BRA `(.L_x_164) ;  /* 0x0000197000000947 */ /* 0x000fea0003800000 */
[----:B-1----:R-:W-:-:S04]  /*b720*/  LEA R2, P0, R4, R0, 0x1 ;  /* 0x0000000004027211 */ /* 0x002fc800078008ff */
[----:B------:R-:W-:-:S05]  /*b730*/  LEA.HI.X R3, R4, R7, R41, 0x1, P0 ;  /* 0x0000000704037211 */ /* 0x000fca00000f0c29 */
[----:B------:R1:W-:Y:S01]  /*b740*/  ST.E.128 [R2.64], R44 ;  /* 0x0000002c02007985 */ /* 0x0003e2000c101d06 */
[----:B------:R-:W-:Y:S05]  /*b750*/  BRA `(.L_x_164) ;  /* 0x0000193000007947 */ /* 0x000fea0003800000 */
.L_x_151:
[----:B-1----:R-:W2:Y:S04]  /*b760*/  LDL.LU R4, [R1+0x4c] ;  /* 0x00004c0001047983 */ /* 0x002ea80000300800 */
[----:B------:R-:W3:Y:S01]  /*b770*/  LDL.LU R6, [R1+0x54] ;  /* 0x0000540001067983 */ /* 0x000ee20000300800 */
[----:B------:R-:W-:Y:S02]  /*b780*/  IMAD R10, R10, c[0x0][0x408], RZ ;  /* 0x000102000a0a7a24 */ /* 0x000fe400078e02ff */
[----:B------:R-:W-:-:S04]  /*b790*/  IMAD.WIDE.U32 R2, R0, c[0x0][0x408], RZ ;  /* 0x0001020000027a25 */ /* 0x000fc800078e00ff */
[----:B------:R-:W-:Y:S02]  /*b7a0*/  IMAD R0, R0, c[0x0][0x40c], R10 ;  /* 0x0001030000007a24 */ /* 0x000fe400078e020a */
[----:B------:R-:W-:-:S03]  /*b7b0*/  @P2 IMAD.HI.U32 R5, R9, c[0x0][0x4ec], RZ ;  /* 0x00013b0009052a27 */ /* 0x000fc600078e00ff */
[----:B------:R-:W-:Y:S02]  /*b7c0*/  IADD3 R3, R3, R0, RZ ;  /* 0x0000000003037210 */ /* 0x000fe40007ffe0ff */
[----:B------:R-:W-:-:S05]  /*b7d0*/  SHF.R.S32.HI R0, RZ, 0x1f, R8 ;  /* 0x0000001fff007819 */ /* 0x000fca0000011408 */
[----:B------:R-:W-:Y:S02]  /*b7e0*/  IMAD R0, R0, c[0x0][0x440], RZ ;  /* 0x0001100000007a24 */ /* 0x000fe400078e02ff */
[----:B--2---:R-:W-:-:S04]  /*b7f0*/  IMAD.WIDE.U32 R2, R4, c[0x0][0x438], R2 ;  /* 0x00010e0004027a25 */ /* 0x004fc800078e0002 */
[----:B------:R-:W-:Y:S02]  /*b800*/  IMAD R3, R4, c[0x0][0x43c], R3 ;  /* 0x00010f0004037a24 */ /* 0x000fe400078e0203 */
[C---:B------:R-:W-:Y:S01]  /*b810*/  IMAD R4, R8.reuse, c[0x0][0x444], R0 ;  /* 0x0001110008047a24 */ /* 0x040fe200078e0200 */
[----:B------:R-:W-:Y:S01]  /*b820*/  MOV R0, R9 ;  /* 0x0000000900007202 */ /* 0x000fe20000000f00 */
[----:B------:R-:W-:Y:S01]  /*b830*/  IMAD.WIDE.U32 R2, R8, c[0x0][0x440], R2 ;  /* 0x0001100008027a25 */ /* 0x000fe200078e0002 */
[----:B------:R-:W-:-:S04]  /*b840*/  @P2 SHF.R.U32.HI R0, RZ, c[0x0][0x4f0], R5 ;  /* 0x00013c00ff002a19 */ /* 0x000fc80000011605 */
[----:B------:R-:W-:Y:S02]  /*b850*/  IADD3 R3, R3, R4, RZ ;  /* 0x0000000403037210 */ /* 0x000fe40007ffe0ff */
[----:B------:R-:W-:Y:S02]  /*b860*/  SHF.R.S32.HI R5, RZ, 0x1f, R0 ;  /* 0x0000001fff057819 */ /* 0x000fe40000011400 */
[----:B------:R-:W-:Y:S01]  /*b870*/  IADD3 R4, -R0, RZ, RZ ;  /* 0x000000ff00047210 */ /* 0x000fe20007ffe1ff */
[----:B---3--:R-:W-:-:S04]  /*b880*/  IMAD.WIDE.U32 R2, R6, c[0x0][0x448], R2 ;  /* 0x0001120006027a25 */ /* 0x008fc800078e0002 */
[----:B------:R-:W-:Y:S02]  /*b890*/  IMAD R5, R5, c[0x0][0x430], RZ ;  /* 0x00010c0005057a24 */ /* 0x000fe400078e02ff */
[----:B------:R-:W-:Y:S02]  /*b8a0*/  IMAD R3, R6, c[0x0][0x44c], R3 ;  /* 0x0001130006037a24 */ /* 0x000fe400078e0203 */
[----:B------:R-:W-:Y:S02]  /*b8b0*/  IMAD R4, R4, c[0x0][0x4e8], R9 ;  /* 0x00013a0004047a24 */ /* 0x000fe400078e0209 */
[C---:B------:R-:W-:Y:S02]  /*b8c0*/  IMAD R5, R0.reuse, c[0x0][0x434], R5 ;  /* 0x00010d0000057a24 */ /* 0x040fe400078e0205 */
[----:B------:R-:W-:Y:S01]  /*b8d0*/  IMAD.WIDE.U32 R2, R0, c[0x0][0x430], R2 ;  /* 0x00010c0000027a25 */ /* 0x000fe200078e0002 */
[----:B------:R-:W-:-:S04]  /*b8e0*/  SHF.R.S32.HI R0, RZ, 0x1f, R4 ;  /* 0x0000001fff007819 */ /* 0x000fc80000011404 */
[----:B------:R-:W-:Y:S01]  /*b8f0*/  IADD3 R3, R3, R5, RZ ;  /* 0x0000000503037210 */ /* 0x000fe20007ffe0ff */
[----:B------:R-:W-:-:S04]  /*b900*/  IMAD R0, R0, c[0x0][0x428], RZ ;  /* 0x00010a0000007a24 */ /* 0x000fc800078e02ff */
[----:B------:R-:W-:-:S04]  /*b910*/  IMAD.WIDE.U32 R2, R4, c[0x0][0x428], R2 ;  /* 0x00010a0004027a25 */ /* 0x000fc800078e0002 */
[----:B------:R-:W-:Y:S01]  /*b920*/  IMAD R4, R4, c[0x0][0x42c], R0 ;  /* 0x00010b0004047a24 */ /* 0x000fe200078e0200 */
[----:B------:R-:W-:-:S04]  /*b930*/  LEA R28, P2, R2, c[0x0][0x400], 0x2 ;  /* 0x00010000021c7a11 */ /* 0x000fc800078410ff */
[----:B------:R-:W-:-:S04]  /*b940*/  IADD3 R4, R3, R4, RZ ;  /* 0x0000000403047210 */ /* 0x000fc80007ffe0ff */
[----:B------:R-:W-:Y:S01]  /*b950*/  LEA.HI.X R14, R2, c[0x0][0x404], R4, 0x2, P2 ;  /* 0x00010100020e7a11 */ /* 0x000fe200010f1404 */
[----:B------:R-:W-:Y:S05]  /*b960*/  BRA.DIV ~URZ, `(.L_x_165) ;  /* 0x00002bf27f007947 */ /* 0x000fea000b800000 */
[----:B------:R1:W2:Y:S02]  /*b970*/  SHFL.IDX PT, R4, R14, RZ, 0x1c1f ;  /* 0x001c1fff0e047589 */ /* 0x0002a400000e0000 */
.L_x_215:
[----:B------:R-:W-:Y:S05]  /*b980*/  BRA.DIV ~URZ, `(.L_x_166) ;  /* 0x00002c427f007947 */ /* 0x000fea000b800000 */
[----:B------:R3:W4:Y:S02]  /*b990*/  SHFL.IDX PT, R0, R28, RZ, 0x1c1f ;  /* 0x001c1fff1c007589 */ /* 0x00072400000e0000 */
.L_x_216:
[----:B------:R-:W5:Y:S01]  /*b9a0*/  LDL R5, [R1+0x48] ;  /* 0x0000480001057983 */ /* 0x000f620000100800 */
[----:B------:R-:W-:Y:S01]  /*b9b0*/  BSSY B0, `(.L_x_167) ;  /* 0x0000061000007945 */ /* 0x000fe20003800000 */
[C---:B-----5:R-:W-:Y:S02]  /*b9c0*/  IADD3 R15, R5.reuse, 0x18, RZ ;  /* 0x00000018050f7810 */ /* 0x060fe40007ffe0ff */
[C---:B------:R-:W-:Y:S02]  /*b9d0*/  IADD3 R17, R5.reuse, 0x20, RZ ;  /* 0x0000002005117810 */ /* 0x040fe40007ffe0ff */
[C---:B------:R-:W-:Y:S02]  /*b9e0*/  IADD3 R16, R5.reuse, 0x28, RZ ;  /* 0x0000002805107810 */ /* 0x040fe40007ffe0ff */
[C---:B------:R-:W-:Y:S02]  /*b9f0*/  IADD3 R18, R5.reuse, 0x30, RZ ;  /* 0x0000003005127810 */ /* 0x040fe40007ffe0ff */
[----:B------:R-:W-:-:S02]  /*ba00*/  IADD3 R19, R5, 0x38, RZ ;  /* 0x0000003805137810 */ /* 0x000fc40007ffe0ff */
[C---:B------:R-:W-:Y:S02]  /*ba10*/  IADD3 R20, R5.reuse, 0x40, RZ ;  /* 0x0000004005147810 */ /* 0x040fe40007ffe0ff */
[C---:B------:R-:W-:Y:S02]  /*ba20*/  IADD3 R21, R5.reuse, 0x48, RZ ;  /* 0x0000004805157810 */ /* 0x040fe40007ffe0ff */
[C---:B------:R-:W-:Y:S02]  /*ba30*/  IADD3 R23, R5.reuse, 0x50, RZ ;  /* 0x0000005005177810 */ /* 0x040fe40007ffe0ff */
[C---:B------:R-:W-:Y:S02]  /*ba40*/  IADD3 R22, R5.reuse, 0x58, RZ ;  /* 0x0000005805167810 */ /* 0x040fe40007ffe0ff */
[C---:B------:R-:W-:Y:S02]  /*ba50*/  IADD3 R24, R5.reuse, 0x60, RZ ;  /* 0x0000006005187810 */ /* 0x040fe40007ffe0ff */
[----:B------:R-:W-:-:S02]  /*ba60*/  IADD3 R25, R5, 0x68, RZ ;  /* 0x0000006805197810 */ /* 0x000fc40007ffe0ff */
[C---:B------:R-:W-:Y:S02]  /*ba70*/  IADD3 R26, R5.reuse, 0x70, RZ ;  /* 0x00000070051a7810 */ /* 0x040fe40007ffe0ff */
[C---:B------:R-:W-:Y:S02]  /*ba80*/  IADD3 R27, R5.reuse, 0x78, RZ ;  /* 0x00000078051b7810 */ /* 0x040fe40007ffe0ff */
        /* <DEDUP_REMOVED lines=16> */
[----:B------:R-:W-:Y:S01]  /*bb90*/  SHF.R.S32.HI R29, RZ, 0x1f, R13 ;  /* 0x0000001fff1d7819 */ /* 0x000fe2000001140d */
[----:B------:R-:W-:Y:S05]  /*bba0*/  @P1 BRA `(.L_x_168) ;  /* 0x0000041000001947 */ /* 0x000fea0003800000 */
[----:B------:R-:W-:Y:S02]  /*bbb0*/  ISETP.GE.AND P4, PT, R5, c[0x0][0x3c8], PT ;  /* 0x0000f20005007a0c */ /* 0x000fe40003f86270 */
[----:B------:R-:W-:Y:S02]  /*bbc0*/  ISETP.GE.AND P2, PT, R13, c[0x0][0x3c8], PT ;  /* 0x0000f2000d007a0c */ /* 0x000fe40003f46270 */
[----:B------:R-:W-:Y:S02]  /*bbd0*/  ISETP.GE.AND P5, PT, R12, c[0x0][0x3c8], PT ;  /* 0x0000f2000c007a0c */ /* 0x000fe40003fa6270 */
[----:B------:R-:W-:Y:S02]  /*bbe0*/  ISETP.GE.AND P1, PT, R15, c[0x0][0x3c8], PT ;  /* 0x0000f2000f007a0c */ /* 0x000fe40003f26270 */
[----:B------:R-:W-:-:S05]  /*bbf0*/  ISETP.GE.AND P6, PT, R17, c[0x0][0x3c8], PT ;  /* 0x0000f20011007a0c */ /* 0x000fca0003fc6270 */
[----:B----4-:R-:W-:Y:S02]  /*bc00*/  @!P4 IMAD.MOV.U32 R6, RZ, RZ, R0 ;  /* 0x000000ffff06c224 */ /* 0x010fe400078e0000 */
[----:B--2---:R-:W-:Y:S01]  /*bc10*/  @!P4 IMAD.MOV.U32 R7, RZ, RZ, R4 ;  /* 0x000000ffff07c224 */ /* 0x004fe200078e0004 */
[----:B------:R-:W-:-:S03]  /*bc20*/  @!P2 LEA R2, P3, R13, R0, 0x2 ;  /* 0x000000000d02a211 */ /* 0x000fc600078610ff */
[----:B------:R-:W-:Y:S01]  /*bc30*/  @!P4 IMAD.WIDE R6, R5, 0x4, R6 ;  /* 0x000000040506c825 */ /* 0x000fe200078e0206 */
[----:B------:R-:W-:-:S04]  /*bc40*/  @!P2 LEA.HI.X R3, R13, R4, R29, 0x2, P3 ;  /* 0x000000040d03a211 */ /* 0x000fc800018f141d */
[----:B------:R2:W-:Y:S04]  /*bc50*/  @!P4 ST.E.64 [R6.64], R128 ;  /* 0x000000800600c985 */ /* 0x0005e8000c101b06 */
[----:B------:R4:W-:Y:S01]  /*bc60*/  @!P2 ST.E.64 [R2.64], R48 ;  /* 0x000000300200a985 */ /* 0x0009e2000c101b06 */
[----:B------:R-:W-:Y:S02]  /*bc70*/  ISETP.GE.AND P2, PT, R16, c[0x0][0x3c8], PT ;  /* 0x0000f20010007a0c */ /* 0x000fe40003f46270 */
[CC--:B--2---:R-:W-:Y:S02]  /*bc80*/  @!P5 LEA R6, P4, R12.reuse, R0.reuse, 0x2 ;  /* 0x000000000c06d211 */ /* 0x0c4fe400078810ff */
[----:B----4-:R-:W-:Y:S02]  /*bc90*/  @!P1 LEA R2, P3, R15, R0, 0x2 ;  /* 0x000000000f029211 */ /* 0x010fe400078610ff */
[----:B------:R-:W-:-:S02]  /*bca0*/  @!P5 LEA.HI.X R7, R12, R4, R30, 0x2, P4 ;  /* 0x000000040c07d211 */ /* 0x000fc400020f141e */
[----:B------:R-:W-:-:S03]  /*bcb0*/  @!P1 LEA.HI.X R3, R15, R4, R31, 0x2, P3 ;  /* 0x000000040f039211 */ /* 0x000fc600018f141f */
[----:B------:R2:W-:Y:S01]  /*bcc0*/  @!P5 ST.E.64 [R6.64], R50 ;  /* 0x000000320600d985 */ /* 0x0005e2000c101b06 */
[----:B------:R-:W-:-:S03]  /*bcd0*/  ISETP.GE.AND P5, PT, R18, c[0x0][0x3c8], PT ;  /* 0x0000f20012007a0c */ /* 0x000fc60003fa6270 */
[----:B------:R4:W-:Y:S01]  /*bce0*/  @!P1 ST.E.64 [R2.64], R52 ;  /* 0x0000003402009985 */ /* 0x0009e2000c101b06 */
[----:B------:R-:W-:Y:S02]  /*bcf0*/  ISETP.GE.AND P1, PT, R19, c[0x0][0x3c8], PT ;  /* 0x0000f20013007a0c */ /* 0x000fe40003f26270 */
[CC--:B--2---:R-:W-:Y:S02]  /*bd00*/  @!P6 LEA R6, P4, R17.reuse, R0.reuse, 0x2 ;  /* 0x000000001106e211 */ /* 0x0c4fe400078810ff */
[C---:B----4-:R-:W-:Y:S02]  /*bd10*/  @!P2 LEA R2, P3, R16.reuse, R0, 0x2 ;  /* 0x000000001002a211 */ /* 0x050fe400078610ff */
[-C--:B------:R-:W-:Y:S02]  /*bd20*/  @!P6 LEA.HI.X R7, R17, R4.reuse, R33, 0x2, P4 ;  /* 0x000000041107e211 */ /* 0x080fe400020f1421 */
[----:B------:R-:W-:Y:S02]  /*bd30*/  @!P2 LEA.HI.X R3, R16, R4, R32, 0x2, P3 ;  /* 0x000000041003a211 */ /* 0x000fe400018f1420 */
[----:B------:R-:W-:Y:S01]  /*bd40*/  ISETP.GE.AND P4, PT, R21, c[0x0][0x3c8], PT ;  /* 0x0000f20015007a0c */ /* 0x000fe20003f86270 */
[----:B------:R2:W-:Y:S01]  /*bd50*/  @!P6 ST.E.64 [R6.64], R54 ;  /* 0x000000360600e985 */ /* 0x0005e2000c101b06 */
[----:B------:R-:W-:-:S03]  /*bd60*/  ISETP.GE.AND P6, PT, R20, c[0x0][0x3c8], PT ;  /* 0x0000f20014007a0c */ /* 0x000fc60003fc6270 */
[----:B------:R4:W-:Y:S01]  /*bd70*/  @!P2 ST.E.64 [R2.64], R56 ;  /* 0x000000380200a985 */ /* 0x0009e2000c101b06 */
[CC--:B--2---:R-:W-:Y:S02]  /*bd80*/  @!P5 LEA R6, P3, R18.reuse, R0.reuse, 0x2 ;  /* 0x000000001206d211 */ /* 0x0c4fe400078610ff */
[----:B----4-:R-:W-:Y:S02]  /*bd90*/  @!P1 LEA R2, P2, R19, R0, 0x2 ;  /* 0x0000000013029211 */ /* 0x010fe400078410ff */
[-C--:B------:R-:W-:Y:S02]  /*bda0*/  @!P5 LEA.HI.X R7, R18, R4.reuse, R34, 0x2, P3 ;  /* 0x000000041207d211 */ /* 0x080fe400018f1422 */
[----:B------:R-:W-:Y:S02]  /*bdb0*/  ISETP.GE.AND P3, PT, R23, c[0x0][0x3c8], PT ;  /* 0x0000f20017007a0c */ /* 0x000fe40003f66270 */
[----:B------:R-:W-:Y:S01]  /*bdc0*/  @!P1 LEA.HI.X R3, R19, R4, R35, 0x2, P2 ;  /* 0x0000000413039211 */ /* 0x000fe200010f1423 */
[----:B------:R2:W-:Y:S01]  /*bdd0*/  @!P5 ST.E.64 [R6.64], R58 ;  /* 0x0000003a0600d985 */ /* 0x0005e2000c101b06 */
[----:B------:R-:W-:-:S03]  /*bde0*/  @!P6 LEA R8, P2, R20, R0, 0x2 ;  /* 0x000000001408e211 */ /* 0x000fc600078410ff */
[----:B------:R4:W-:Y:S01]  /*bdf0*/  @!P1 ST.E.64 [R2.64], R70 ;  /* 0x0000004602009985 */ /* 0x0009e2000c101b06 */
[----:B------:R-:W-:Y:S02]  /*be00*/  ISETP.GE.AND P1, PT, R22, c[0x0][0x3c8], PT ;  /* 0x0000f20016007a0c */ /* 0x000fe40003f26270 */
[----:B------:R-:W-:-:S05]  /*be10*/  @!P6 LEA.HI.X R9, R20, R4, R36, 0x2, P2 ;  /* 0x000000041409e211 */ /* 0x000fca00010f1424 */
[----:B------:R-:W-:Y:S01]  /*be20*/  @!P6 ST.E.64 [R8.64], R88 ;  /* 0x000000580800e985 */ /* 0x000fe2000c101b06 */
[----:B------:R-:W-:Y:S02]  /*be30*/  ISETP.GE.AND P6, PT, R24, c[0x0][0x3c8], PT ;  /* 0x0000f20018007a0c */ /* 0x000fe40003fc6270 */
[-C--:B--2---:R-:W-:Y:S02]  /*be40*/  @!P3 LEA R6, P2, R23, R0.reuse, 0x2 ;  /* 0x000000001706b211 */ /* 0x084fe400078410ff */
[----:B----4-:R-:W-:Y:S02]  /*be50*/  @!P4 LEA R2, P5, R21, R0, 0x2 ;  /* 0x000000001502c211 */ /* 0x010fe400078a10ff */
[-C--:B------:R-:W-:Y:S02]  /*be60*/  @!P3 LEA.HI.X R7, R23, R4.reuse, R39, 0x2, P2 ;  /* 0x000000041707b211 */ /* 0x080fe400010f1427 */
[----:B------:R-:W-:Y:S02]  /*be70*/  @!P4 LEA.HI.X R3, R21, R4, R37, 0x2, P5 ;  /* 0x000000041503c211 */ /* 0x000fe400028f1425 */
[----:B------:R-:W-:-:S03]  /*be80*/  ISETP.GE.AND P5, PT, R25, c[0x0][0x3c8], PT ;  /* 0x0000f20019007a0c */ /* 0x000fc60003fa6270 */
[----:B------:R2:W-:Y:S01]  /*be90*/  @!P4 ST.E.64 [R2.64], R72 ;  /* 0x000000480200c985 */ /* 0x0005e2000c101b06 */
[----:B------:R-:W-:-:S03]  /*bea0*/  ISETP.GE.AND P4, PT, R26, c[0x0][0x3c8], PT ;  /* 0x0000f2001a007a0c */ /* 0x000fc60003f86270 */
[----:B------:R4:W-:Y:S01]  /*beb0*/  @!P3 ST.E.64 [R6.64], R76 ;  /* 0x0000004c0600b985 */ /* 0x0009e2000c101b06 */
[----:B------:R-:W-:Y:S02]  /*bec0*/  ISETP.GE.AND P3, PT, R27, c[0x0][0x3c8], PT ;  /* 0x0000f2001b007a0c */ /* 0x000fe40003f66270 */
[----:B--2---:R-:W-:-:S04]  /*bed0*/  @!P1 LEA R2, P2, R22, R0, 0x2 ;  /* 0x0000000016029211 */ /* 0x004fc800078410ff */
[----:B------:R-:W-:Y:S02]  /*bee0*/  @!P1 LEA.HI.X R3, R22, R4, R38, 0x2, P2 ;  /* 0x0000000416039211 */ /* 0x000fe400010f1426 */
[----:B------:R-:W-:-:S03]  /*bef0*/  @!P6 LEA R10, P2, R24, R0, 0x2 ;  /* 0x00000000180ae211 */ /* 0x000fc600078410ff */
[----:B------:R2:W-:Y:S01]  /*bf00*/  @!P1 ST.E.64 [R2.64], R80 ;  /* 0x0000005002009985 */ /* 0x0005e2000c101b06 */
[C---:B------:R-:W-:Y:S02]  /*bf10*/  @!P5 LEA R8, P1, R25.reuse, R0, 0x2 ;  /* 0x000000001908d211 */ /* 0x040fe400078210ff */
[----:B------:R-:W-:Y:S02]  /*bf20*/  @!P6 LEA.HI.X R11, R24, R4, R40, 0x2, P2 ;  /* 0x00000004180be211 */ /* 0x000fe400010f1428 */
[C---:B----4-:R-:W-:Y:S02]  /*bf30*/  @!P4 LEA R6, P2, R26.reuse, R0, 0x2 ;  /* 0x000000001a06c211 */ /* 0x050fe400078410ff */
[-C--:B------:R-:W-:Y:S01]  /*bf40*/  @!P5 LEA.HI.X R9, R25, R4.reuse, R41, 0x2, P1 ;  /* 0x000000041909d211 */ /* 0x080fe200008f1429 */
[----:B------:R4:W-:Y:S01]  /*bf50*/  @!P6 ST.E.64 [R10.64], R96 ;  /* 0x000000600a00e985 */ /* 0x0009e2000c101b06 */
[----:B------:R-:W-:-:S03]  /*bf60*/  @!P4 LEA.HI.X R7, R26, R4, R42, 0x2, P2 ;  /* 0x000000041a07c211 */ /* 0x000fc600010f142a */
[----:B------:R4:W-:Y:S04]  /*bf70*/  @!P5 ST.E.64 [R8.64], R92 ;  /* 0x0000005c0800d985 */ /* 0x0009e8000c101b06 */
[----:B------:R4:W-:Y:S01]  /*bf80*/  @!P4 ST.E.64 [R6.64], R84 ;  /* 0x000000540600c985 */ /* 0x0009e2000c101b06 */
[----:B--2---:R-:W-:-:S04]  /*bf90*/  @!P3 LEA R2, P1, R27, R0, 0x2 ;  /* 0x000000001b02b211 */ /* 0x004fc800078210ff */
[----:B------:R-:W-:-:S05]  /*bfa0*/  @!P3 LEA.HI.X R3, R27, R4, R43, 0x2, P1 ;  /* 0x000000041b03b211 */ /* 0x000fca00008f142b */
[----:B------:R4:W-:Y:S04]  /*bfb0*/  @!P3 ST.E.64 [R2.64], R44 ;  /* 0x0000002c0200b985 */ /* 0x0009e8000c101b06 */
.L_x_168:
[----:B------:R-:W-:Y:S05]  /*bfc0*/  BSYNC B0 ;  /* 0x0000000000007941 */ /* 0x000fea0003800000 */
.L_x_167:
[----:B------:R-:W-:Y:S05]  /*bfd0*/  BRA.DIV ~URZ, `(.L_x_169) ;  /* 0x000026527f007947 */ /* 0x000fea000b800000 */
[----:B--2---:R2:W1:Y:S04]  /*bfe0*/  SHFL.IDX PT, R4, R14, 0x1, 0x1c1f ;  /* 0x003c1f000e047f89 */ /* 0x00446800000e0000 */
[----:B----4-:R2:W4:Y:S02]  /*bff0*/  SHFL.IDX PT, R0, R28, 0x1, 0x1c1f ;  /* 0x003c1f001c007f89 */ /* 0x01052400000e0000 */
.L_x_217:
[----:B------:R-:W-:Y:S05]  /*c000*/  @P0 BRA `(.L_x_164) ;  /* 0x0000108000000947 */ /* 0x000fea0003800000 */
[----:B------:R-:W5:Y:S01]  /*c010*/  LDL R5, [R1+0x48] ;  /* 0x0000480001057983 */ /* 0x000f620000100800 */
[----:B------:R-:W-:Y:S02]  /*c020*/  ISETP.GE.AND P1, PT, R13, c[0x0][0x3c8], PT ;  /* 0x0000f2000d007a0c */ /* 0x000fe40003f26270 */
[----:B------:R-:W-:Y:S02]  /*c030*/  ISETP.GE.AND P0, PT, R12, c[0x0][0x3c8], PT ;  /* 0x0000f2000c007a0c */ /* 0x000fe40003f06270 */
[----:B------:R-:W-:Y:S02]  /*c040*/  ISETP.GE.AND P5, PT, R15, c[0x0][0x3c8], PT ;  /* 0x0000f2000f007a0c */ /* 0x000fe40003fa6270 */
[----:B------:R-:W-:-:S07]  /*c050*/  ISETP.GE.AND P4, PT, R17, c[0x0][0x3c8], PT ;  /* 0x0000f20011007a0c */ /* 0x000fce0003f86270 */
[CC--:B----4-:R-:W-:Y:S02]  /*c060*/  @!P1 LEA R6, P3, R13.reuse, R0.reuse, 0x2 ;  /* 0x000000000d069211 */ /* 0x0d0fe400078610ff */
[----:B------:R-:W-:Y:S02]  /*c070*/  @!P0 LEA R2, P6, R12, R0, 0x2 ;  /* 0x000000000c028211 */ /* 0x000fe400078c10ff */
[-C--:B-1----:R-:W-:Y:S02]  /*c080*/  @!P1 LEA.HI.X R7, R13, R4.reuse, R29, 0x2, P3 ;  /* 0x000000040d079211 */ /* 0x082fe400018f141d */
[----:B------:R-:W-:Y:S02]  /*c090*/  ISETP.GE.AND P3, PT, R16, c[0x0][0x3c8], PT ;  /* 0x0000f20010007a0c */ /* 0x000fe40003f66270 */
[----:B------:R-:W-:Y:S02]  /*c0a0*/  @!P0 LEA.HI.X R3, R12, R4, R30, 0x2, P6 ;  /* 0x000000040c038211 */ /* 0x000fe400030f141e */
[----:B--2---:R-:W-:-:S04]  /*c0b0*/  @!P5 LEA R14, P6, R15, R0, 0x2 ;  /* 0x000000000f0ed211 */ /* 0x004fc800078c10ff */
[----:B------:R-:W-:-:S05]  /*c0c0*/  @!P5 LEA.HI.X R15, R15, R4, R31, 0x2, P6 ;  /* 0x000000040f0fd211 */ /* 0x000fca00030f141f */
[----:B------:R-:W-:-:S04]  /*c0d0*/  @!P3 LEA R10, P6, R16, R0, 0x2 ;  /* 0x00000000100ab211 */ /* 0x000fc800078c10ff */
[----:B------:R-:W-:Y:S02]  /*c0e0*/  @!P3 LEA.HI.X R11, R16, R4, R32, 0x2, P6 ;  /* 0x00000004100bb211 */ /* 0x000fe400030f1420 */
[----:B-----5:R-:W-:-:S13]  /*c0f0*/  ISETP.GE.AND P2, PT, R5, c[0x0][0x3c8], PT ;  /* 0x0000f20005007a0c */ /* 0x020fda0003f46270 */
[----:B------:R-:W-:Y:S02]  /*c100*/  @!P2 IMAD.MOV.U32 R8, RZ, RZ, R0 ;  /* 0x000000ffff08a224 */ /* 0x000fe400078e0000 */
[----:B------:R-:W-:-:S04]  /*c110*/  @!P2 IMAD.MOV.U32 R9, RZ, RZ, R4 ;  /* 0x000000ffff09a224 */ /* 0x000fc800078e0004 */
[----:B------:R-:W-:-:S05]  /*c120*/  @!P2 IMAD.WIDE R8, R5, 0x4, R8 ;  /* 0x000000040508a825 */ /* 0x000fca00078e0208 */
[----:B------:R1:W-:Y:S01]  /*c130*/  @!P2 ST.E.64 [R8.64], R100 ;  /* 0x000000640800a985 */ /* 0x0003e2000c101b06 */
[----:B------:R-:W-:-:S03]  /*c140*/  ISETP.GE.AND P2, PT, R18, c[0x0][0x3c8], PT ;  /* 0x0000f20012007a0c */ /* 0x000fc60003f46270 */
[----:B------:R2:W-:Y:S01]  /*c150*/  @!P1 ST.E.64 [R6.64], R78 ;  /* 0x0000004e06009985 */ /* 0x0005e2000c101b06 */
[----:B------:R-:W-:-:S03]  /*c160*/  ISETP.GE.AND P1, PT, R19, c[0x0][0x3c8], PT ;  /* 0x0000f20013007a0c */ /* 0x000fc60003f26270 */
[----:B------:R4:W-:Y:S01]  /*c170*/  @!P0 ST.E.64 [R2.64], R64 ;  /* 0x0000004002008985 */ /* 0x0009e2000c101b06 */
[----:B------:R-:W-:-:S03]  /*c180*/  @!P4 LEA R12, P0, R17, R0, 0x2 ;  /* 0x00000000110cc211 */ /* 0x000fc600078010ff */
[----:B------:R5:W-:Y:S01]  /*c190*/  @!P5 ST.E.64 [R14.64], R112 ;  /* 0x000000700e00d985 */ /* 0x000be2000c101b06 */
[----:B------:R-:W-:Y:S02]  /*c1a0*/  @!P4 LEA.HI.X R13, R17, R4, R33, 0x2, P0 ;  /* 0x00000004110dc211 */ /* 0x000fe400000f1421 */
[----:B------:R-:W-:Y:S02]  /*c1b0*/  ISETP.GE.AND P0, PT, R20, c[0x0][0x3c8], PT ;  /* 0x0000f20014007a0c */ /* 0x000fe40003f06270 */
[----:B------:R-:W-:Y:S01]  /*c1c0*/  ISETP.GE.AND P5, PT, R21, c[0x0][0x3c8], PT ;  /* 0x0000f20015007a0c */ /* 0x000fe20003fa6270 */
[----:B------:R3:W-:Y:S01]  /*c1d0*/  @!P4 ST.E.64 [R12.64], R108 ;  /* 0x0000006c0c00c985 */ /* 0x0007e2000c101b06 */
        /* <DEDUP_REMOVED lines=8> */
[----:B----4-:R-:W-:Y:S02]  /*c260*/  @!P0 LEA R2, P6, R20, R0, 0x2 ;  /* 0x0000000014028211 */ /* 0x010fe400078c10ff */
[----:B------:R-:W-:Y:S01]  /*c270*/  ISETP.GE.AND P2, PT, R24, c[0x0][0x3c8], PT ;  /* 0x0000f20018007a0c */ /* 0x000fe20003f46270 */
[----:B------:R2:W-:Y:S01]  /*c280*/  @!P1 ST.E.64 [R6.64], R82 ;  /* 0x0000005206009985 */ /* 0x0005e2000c101b06 */
[----:B------:R-:W-:Y:S02]  /*c290*/  @!P0 LEA.HI.X R3, R20, R4, R36, 0x2, P6 ;  /* 0x0000000414038211 */ /* 0x000fe400030f1424 */
[-C--:B-----5:R-:W-:Y:S02]  /*c2a0*/  @!P5 LEA R14, P6, R21, R0.reuse, 0x2 ;  /* 0x00000000150ed211 */ /* 0x0a0fe400078c10ff */
[----:B------:R-:W-:Y:S01]  /*c2b0*/  ISETP.GE.AND P1, PT, R25, c[0x0][0x3c8], PT ;  /* 0x0000f20019007a0c */ /* 0x000fe20003f26270 */
[----:B------:R4:W-:Y:S01]  /*c2c0*/  @!P0 ST.E.64 [R2.64], R60 ;  /* 0x0000003c02008985 */ /* 0x0009e2000c101b06 */
[----:B---3--:R-:W-:-:S02]  /*c2d0*/  @!P4 LEA R12, P0, R23, R0, 0x2 ;  /* 0x00000000170cc211 */ /* 0x008fc400078010ff */
[----:B------:R-:W-:Y:S02]  /*c2e0*/  @!P5 LEA.HI.X R15, R21, R4, R37, 0x2, P6 ;  /* 0x00000004150fd211 */ /* 0x000fe400030f1425 */
[----:B------:R-:W-:Y:S02]  /*c2f0*/  @!P3 LEA R10, P6, R22, R0, 0x2 ;  /* 0x00000000160ab211 */ /* 0x000fe400078c10ff */
[-C--:B------:R-:W-:Y:S01]  /*c300*/  @!P4 LEA.HI.X R13, R23, R4.reuse, R39, 0x2, P0 ;  /* 0x00000004170dc211 */ /* 0x080fe200000f1427 */
[----:B------:R3:W-:Y:S01]  /*c310*/  @!P5 ST.E.64 [R14.64], R102 ;  /* 0x000000660e00d985 */ /* 0x0007e2000c101b06 */
[----:B------:R-:W-:Y:S02]  /*c320*/  ISETP.GE.AND P0, PT, R26, c[0x0][0x3c8], PT ;  /* 0x0000f2001a007a0c */ /* 0x000fe40003f06270 */
[----:B------:R-:W-:Y:S01]  /*c330*/  @!P3 LEA.HI.X R11, R22, R4, R38, 0x2, P6 ;  /* 0x00000004160bb211 */ /* 0x000fe200030f1426 */
[----:B------:R3:W-:Y:S04]  /*c340*/  @!P4 ST.E.64 [R12.64], R98 ;  /* 0x000000620c00c985 */ /* 0x0007e8000c101b06 */
[----:B------:R3:W-:Y:S01]  /*c350*/  @!P3 ST.E.64 [R10.64], R94 ;  /* 0x0000005e0a00b985 */ /* 0x0007e2000c101b06 */
[----:B-1----:R-:W-:-:S04]  /*c360*/  @!P2 LEA R8, P6, R24, R0, 0x2 ;  /* 0x000000001808a211 */ /* 0x002fc800078c10ff */
[----:B------:R-:W-:Y:S02]  /*c370*/  @!P2 LEA.HI.X R9, R24, R4, R40, 0x2, P6 ;  /* 0x000000041809a211 */ /* 0x000fe400030f1428 */
[----:B--2---:R-:W-:-:S03]  /*c380*/  @!P1 LEA R6, P6, R25, R0, 0x2 ;  /* 0x0000000019069211 */ /* 0x004fc600078c10ff */
[----:B------:R3:W-:Y:S01]  /*c390*/  @!P2 ST.E.64 [R8.64], R86 ;  /* 0x000000560800a985 */ /* 0x0007e2000c101b06 */
[----:B------:R-:W-:Y:S02]  /*c3a0*/  @!P1 LEA.HI.X R7, R25, R4, R41, 0x2, P6 ;  /* 0x0000000419079211 */ /* 0x000fe400030f1429 */
[----:B----4-:R-:W-:-:S03]  /*c3b0*/  @!P0 LEA R2, P6, R26, R0, 0x2 ;  /* 0x000000001a028211 */ /* 0x010fc600078c10ff */
[----:B------:R3:W-:Y:S01]  /*c3c0*/  @!P1 ST.E.64 [R6.64], R74 ;  /* 0x0000004a06009985 */ /* 0x0007e2000c101b06 */
[----:B------:R-:W-:-:S05]  /*c3d0*/  @!P0 LEA.HI.X R3, R26, R4, R42, 0x2, P6 ;  /* 0x000000041a038211 */ /* 0x000fca00030f142a */
[----:B------:R3:W-:Y:S01]  /*c3e0*/  @!P0 ST.E.64 [R2.64], R62 ;  /* 0x0000003e02008985 */ /* 0x0007e2000c101b06 */
[----:B------:R-:W-:-:S13]  /*c3f0*/  ISETP.GE.AND P0, PT, R27, c[0x0][0x3c8], PT ;  /* 0x0000f2001b007a0c */ /* 0x000fda0003f06270 */
[----:B------:R-:W-:Y:S05]  /*c400*/  @P0 BRA `(.L_x_164) ;  /* 0x00000c8000000947 */ /* 0x000fea0003800000 */
[----:B---3--:R-:W-:-:S04]  /*c410*/  LEA R2, P0, R27, R0, 0x2 ;  /* 0x000000001b027211 */ /* 0x008fc800078010ff */
[----:B------:R-:W-:-:S05]  /*c420*/  LEA.HI.X R3, R27, R4, R43, 0x2, P0 ;  /* 0x000000041b037211 */ /* 0x000fca00000f142b */
[----:B------:R1:W-:Y:S01]  /*c430*/  ST.E.64 [R2.64], R46 ;  /* 0x0000002e02007985 */ /* 0x0003e2000c101b06 */
[----:B------:R-:W-:Y:S05]  /*c440*/  BRA `(.L_x_164) ;  /* 0x00000c4000007947 */ /* 0x000fea0003800000 */
.L_x_149:
[----:B------:R-:W2:Y:S04]  /*c450*/  LDL.LU R0, [R1+0x50] ;  /* 0x0000500001007983 */ /* 0x000ea80000300800 */
[----:B------:R-:W3:Y:S01]  /*c460*/  LDL R6, [R1+0x20] ;  /* 0x0000200001067983 */ /* 0x000ee20000100800 */
[----:B------:R-:W-:Y:S01]  /*c470*/  ISETP.NE.U32.AND P1, PT, RZ, c[0x0][0x508], PT ;  /* 0x00014200ff007a0c */ /* 0x000fe20003f25070 */
[----:B------:R-:W-:Y:S01]  /*c480*/  IMAD.MOV.U32 R4, RZ, RZ, 0x4 ;  /* 0x00000004ff047424 */ /* 0x000fe200078e00ff */
[----:B------:R-:W-:Y:S01]  /*c490*/  ISETP.NE.U32.AND P2, PT, RZ, c[0x0][0x500], PT ;  /* 0x00014000ff007a0c */ /* 0x000fe20003f45070 */
[----:B------:R-:W-:Y:S01]  /*c4a0*/  IMAD.MOV.U32 R8, RZ, RZ, RZ ;  /* 0x000000ffff087224 */ /* 0x000fe200078e00ff */
[----:B------:R-:W-:Y:S01]  /*c4b0*/  ISETP.NE.AND.EX P1, PT, RZ, c[0x0][0x50c], PT, P1 ;  /* 0x00014300ff007a0c */ /* 0x000fe20003f25310 */
[----:B------:R-:W-:Y:S01]  /*c4c0*/  IMAD.MOV.U32 R19, RZ, RZ, c[0x0][0x388] ;  /* 0x0000e200ff137624 */ /* 0x000fe200078e00ff */
[----:B------:R-:W-:-:S11]  /*c4d0*/  ISETP.NE.AND.EX P2, PT, RZ, c[0x0][0x504], PT, P2 ;  /* 0x00014100ff007a0c */ /* 0x000fd60003f45320 */
[C---:B---3--:R-:W-:Y:S01]  /*c4e0*/  @P1 LEA R2, P0, R6.reuse, c[0x0][0x508], 0x2 ;  /* 0x0001420006021a11 */ /* 0x048fe200078010ff */
[----:B------:R-:W-:-:S03]  /*c4f0*/  IMAD.WIDE R4, R6, R4, c[0x0][0x500] ;  /* 0x0001400006047625 */ /* 0x000fc600078e0204 */
[----:B------:R-:W-:Y:S02]  /*c500*/  @P1 LEA.HI.X R3, R6, c[0x0][0x50c], R7, 0x2, P0 ;  /* 0x0001430006031a11 */ /* 0x000fe400000f1407 */
[----:B------:R1:W5:Y:S04]  /*c510*/  @P2 LDG.E R8, [R4.64] ;  /* 0x0000000604082981 */ /* 0x000368000c1e1900 */
[----:B------:R1:W5:Y:S01]  /*c520*/  @P1 LDG.E R19, [R2.64] ;  /* 0x0000000602131981 */ /* 0x000362000c1e1900 */
[----:B--2---:R-:W-:-:S04]  /*c530*/  ISETP.NE.AND P0, PT, R0, RZ, PT ;  /* 0x000000ff0000720c */ /* 0x004fc80003f05270 */
[----:B------:R-:W-:Y:S01]  /*c540*/  SEL R18, R0, c[0x0][0x3d4], P0 ;  /* 0x0000f50000127a07 */ /* 0x000fe20000000000 */
[----:B------:R-:W-:Y:S05]  /*c550*/  @P1 BRA `(.L_x_170) ;  /* 0x0000004000001947 */ /* 0x000fea0003800000 */
[----:B------:R-:W-:Y:S05]  /*c560*/  @!P2 BRA `(.L_x_170) ;  /* 0x000000300000a947 */ /* 0x000fea0003800000 */
[----:B------:R2:W3:Y:S04]  /*c570*/  LDG.E R0, [R4.64] ;  /* 0x0000000604007981 */ /* 0x0004e8000c1e1900 */
[----:B-12---:R-:W3:Y:S02]  /*c580*/  LDG.E R4, [R4.64+0x4] ;  /* 0x0000040604047981 */ /* 0x006ee4000c1e1900 */
[----:B---3-5:R-:W-:Y:S02]  /*c590*/  IADD3 R19, -R0, R4, RZ ;  /* 0x0000000400137210 */ /* 0x028fe40007ffe1ff */
.L_x_170:
[----:B-1----:R-:W1:Y:S01]  /*c5a0*/  S2R R3, SR_TID.X ;  /* 0x0000000000037919 */ /* 0x002e620000002100 */
[----:B------:R-:W-:Y:S01]  /*c5b0*/  BSSY B0, `(.L_x_171) ;  /* 0x0000038000007945 */ /* 0x000fe20003800000 */
[----:B------:R-:W-:Y:S02]  /*c5c0*/  SEL R14, R6, RZ, !P2 ;  /* 0x000000ff060e7207 */ /* 0x000fe40005000000 */
[----:B------:R-:W-:-:S02]  /*c5d0*/  SEL R20, R7, RZ, !P2 ;  /* 0x000000ff07147207 */ /* 0x000fc40005000000 */
[----:B-----5:R-:W-:Y:S02]  /*c5e0*/  SHF.R.S32.HI R17, RZ, 0x1f, R8 ;  /* 0x0000001fff117819 */ /* 0x020fe40000011408 */
[----:B-1----:R-:W-:-:S13]  /*c5f0*/  ISETP.GT.AND P0, PT, R3, 0x7f, PT ;  /* 0x0000007f0300780c */ /* 0x002fda0003f04270 */
[----:B------:R-:W-:Y:S05]  /*c600*/  @P0 BRA `(.L_x_172) ;  /* 0x0000032000000947 */ /* 0x000fea0003800000 */
[----:B------:R-:W2:Y:S01]  /*c610*/  LDL R2, [R1+0x2c] ;  /* 0x00002c0001027983 */ /* 0x000ea20000100800 */
[----:B------:R-:W-:Y:S01]  /*c620*/  IMAD R0, R19, c[0x0][0x4e8], RZ ;  /* 0x00013a0013007a24 */ /* 0x000fe200078e02ff */
[----:B--2---:R-:W-:-:S04]  /*c630*/  LEA R9, R2, R3, 0x7 ;  /* 0x0000000302097211 */ /* 0x004fc800078e38ff */
[----:B------:R-:W-:-:S13]  /*c640*/  ISETP.GE.AND P0, PT, R9, R0, PT ;  /* 0x000000000900720c */ /* 0x000fda0003f06270 */
[----:B------:R-:W-:Y:S05]  /*c650*/  @P0 BRA `(.L_x_172) ;  /* 0x000002d000000947 */ /* 0x000fea0003800000 */
[----:B------:R-:W2:Y:S04]  /*c660*/  LDL R2, [R1+0x4c] ;  /* 0x00004c0001027983 */ /* 0x000ea80000100800 */
[----:B------:R-:W3:Y:S01]  /*c670*/  LDL.LU R21, [R1+0x54] ;  /* 0x0000540001157983 */ /* 0x000ee20000300800 */
[----:B------:R-:W-:Y:S01]  /*c680*/  IMAD.MOV.U32 R0, RZ, RZ, 0x368 ;  /* 0x00000368ff007424 */ /* 0x000fe200078e00ff */
[----:B------:R-:W-:-:S04]  /*c690*/  ISETP.GT.AND P2, PT, R18, 0x1, PT ;  /* 0x000000011200780c */ /* 0x000fc80003f44270 */
[----:B------:R-:W-:-:S04]  /*c6a0*/  SEL R0, R0, 0x328, P2 ;  /* 0x0000032800007807 */ /* 0x000fc80001000000 */
[----:B------:R1:W4:Y:S08]  /*c6b0*/  LDC.64 R6, c[0x0][R0+0x170] ;  /* 0x00005c0000067b82 */ /* 0x0003300000000a00 */
[----:B------:R1:W2:Y:S08]  /*c6c0*/  LDC.64 R4, c[0x0][R0+0x168] ;  /* 0x00005a0000047b82 */ /* 0x0002b00000000a00 */
[----:B------:R1:W5:Y:S08]  /*c6d0*/  LDC.64 R12, c[0x0][R0+0x178] ;  /* 0x00005e00000c7b82 */ /* 0x0003700000000a00 */
[----:B------:R1:W2:Y:S02]  /*c6e0*/  LDC.64 R10, c[0x0][R0+0x160] ;  /* 0x00005800000a7b82 */ /* 0x0002a40000000a00 */
[----:B-1----:R-:W-:-:S02]  /*c6f0*/  IMAD.MOV.U32 R0, RZ, RZ, c[0x0][0x4e8] ;  /* 0x00013a00ff007624 */ /* 0x002fc400078e00ff */
[----:B----4-:R-:W-:-:S03]  /*c700*/  IMAD R7, R7, R14, RZ ;  /* 0x0000000e07077224 */ /* 0x010fc600078e02ff */
[----:B------:R-:W-:Y:S01]  /*c710*/  ISETP.NE.AND P0, PT, R0, 0x1, PT ;  /* 0x000000010000780c */ /* 0x000fe20003f05270 */
[----:B------:R-:W-:Y:S01]  /*c720*/  IMAD R7, R6, R20, R7 ;  /* 0x0000001406077224 */ /* 0x000fe200078e0207 */
[----:B------:R-:W-:-:S11]  /*c730*/  MOV R0, R9 ;  /* 0x0000000900007202 */ /* 0x000fd60000000f00 */
[----:B------:R-:W-:-:S05]  /*c740*/  @P0 IMAD.HI.U32 R16, R9, c[0x0][0x4ec], RZ ;  /* 0x00013b0009100a27 */ /* 0x000fca00078e00ff */
[----:B------:R-:W-:Y:S01]  /*c750*/  @P0 SHF.R.U32.HI R0, RZ, c[0x0][0x4f0], R16 ;  /* 0x00013c00ff000a19 */ /* 0x000fe20000011610 */
[-C--:B--2---:R-:W-:Y:S02]  /*c760*/  IMAD R15, R5, R2.reuse, RZ ;  /* 0x00000002050f7224 */ /* 0x084fe400078e02ff */
[----:B------:R-:W-:-:S04]  /*c770*/  IMAD.WIDE.U32 R4, R4, R2, RZ ;  /* 0x0000000204047225 */ /* 0x000fc800078e00ff */
[----:B------:R-:W-:Y:S01]  /*c780*/  IMAD.WIDE.U32 R2, R6, R14, RZ ;  /* 0x0000000e06027225 */ /* 0x000fe200078e00ff */
[----:B---3--:R-:W-:-:S03]  /*c790*/  SEL R6, R21, RZ, P2 ;  /* 0x000000ff15067207 */ /* 0x008fc60001000000 */
[----:B------:R-:W-:Y:S01]  /*c7a0*/  IMAD.IADD R15, R5, 0x1, R15 ;  /* 0x00000001050f7824 */ /* 0x000fe200078e020f */
[----:B------:R-:W-:Y:S01]  /*c7b0*/  IADD3 R16, P1, P0, R2, R4, R8 ;  /* 0x0000000402107210 */ /* 0x000fe2000783e008 */
[----:B------:R-:W-:Y:S01]  /*c7c0*/  IMAD.MOV R2, RZ, RZ, -R0 ;  /* 0x000000ffff027224 */ /* 0x000fe200078e0a00 */
[----:B------:R-:W-:Y:S01]  /*c7d0*/  IADD3 R3, R3, R7, RZ ;  /* 0x0000000703037210 */ /* 0x000fe20007ffe0ff */
[-C--:B-----5:R-:W-:Y:S02]  /*c7e0*/  IMAD R7, R13, R6.reuse, RZ ;  /* 0x000000060d077224 */ /* 0x0a0fe400078e02ff */
[----:B------:R-:W-:-:S04]  /*c7f0*/  IMAD.WIDE.U32 R4, R12, R6, RZ ;  /* 0x000000060c047225 */ /* 0x000fc800078e00ff */
[----:B------:R-:W-:Y:S01]  /*c800*/  IMAD R2, R2, c[0x0][0x4e8], R9 ;  /* 0x00013a0002027a24 */ /* 0x000fe200078e0209 */
[----:B------:R-:W-:Y:S02]  /*c810*/  IADD3.X R9, R3, R15, R17, P1, P0 ;  /* 0x0000000f03097210 */ /* 0x000fe40000fe0411 */
[----:B------:R-:W-:Y:S01]  /*c820*/  IADD3 R5, R5, R7, RZ ;  /* 0x0000000705057210 */ /* 0x000fe20007ffe0ff */
[----:B------:R-:W-:Y:S01]  /*c830*/  IMAD.MOV.U32 R7, RZ, RZ, c[0x0][0x4a8] ;  /* 0x00012a00ff077624 */ /* 0x000fe200078e00ff */
[----:B------:R-:W-:Y:S02]  /*c840*/  IADD3 R4, P1, P0, R0, R16, R4 ;  /* 0x0000001000047210 */ /* 0x000fe4000783e004 */
[----:B------:R-:W-:Y:S01]  /*c850*/  SHF.R.S32.HI R3, RZ, 0x1f, R0 ;  /* 0x0000001fff037819 */ /* 0x000fe20000011400 */
[----:B------:R-:W-:Y:S01]  /*c860*/  IMAD R0, R11, R2, RZ ;  /* 0x000000020b007224 */ /* 0x000fe200078e02ff */
[----:B------:R-:W-:Y:S02]  /*c870*/  SHF.R.S32.HI R6, RZ, 0x1f, R2 ;  /* 0x0000001fff067819 */ /* 0x000fe40000011402 */
[----:B------:R-:W-:-:S03]  /*c880*/  IADD3.X R5, R3, R9, R5, P1, P0 ;  /* 0x0000000903057210 */ /* 0x000fc60000fe0405 */
[C---:B------:R-:W-:Y:S02]  /*c890*/  IMAD R0, R10.reuse, R6, R0 ;  /* 0x000000060a007224 */ /* 0x040fe400078e0200 */
[----:B------:R-:W-:Y:S01]  /*c8a0*/  IMAD.WIDE.U32 R2, R10, R2, R4 ;  /* 0x000000020a027225 */ /* 0x000fe200078e0004 */
[----:B------:R-:W-:Y:S02]  /*c8b0*/  MOV R5, c[0x0][0x4ac] ;  /* 0x00012b0000057a02 */ /* 0x000fe40000000f00 */
[----:B------:R-:W-:Y:S01]  /*c8c0*/  SEL R4, R7, c[0x0][0x450], P2 ;  /* 0x0001140007047a07 */ /* 0x000fe20001000000 */
[----:B------:R-:W-:Y:S01]  /*c8d0*/  IMAD.IADD R0, R3, 0x1, R0 ;  /* 0x0000000103007824 */ /* 0x000fe200078e0200 */
[----:B------:R-:W-:Y:S02]  /*c8e0*/  SEL R5, R5, c[0x0][0x454], P2 ;  /* 0x0001150005057a07 */ /* 0x000fe40001000000 */
[----:B------:R-:W-:-:S04]  /*c8f0*/  LEA R4, P0, R2, R4, 0x2 ;  /* 0x0000000402047211 */ /* 0x000fc800078010ff */
[----:B------:R-:W-:Y:S02]  /*c900*/  LEA.HI.X R5, R2, R5, R0, 0x2, P0 ;  /* 0x0000000502057211 */ /* 0x000fe400000f1400 */
[----:B------:R-:W-:-:S05]  /*c910*/  MOV R0, 0xff800000 ;  /* 0xff80000000007802 */ /* 0x000fca0000000f00 */
[----:B------:R1:W-:Y:S02]  /*c920*/  STG.E [R4.64], R0 ;  /* 0x0000000004007986 */ /* 0x0003e4000c101906 */
.L_x_172:
[----:B------:R-:W-:Y:S05]  /*c930*/  BSYNC B0 ;  /* 0x0000000000007941 */ /* 0x000fea0003800000 */
.L_x_171:
[----:B------:R-:W-:-:S13]  /*c940*/  ISETP.GT.AND P0, PT, R18, 0x1, PT ;  /* 0x000000011200780c */ /* 0x000fda0003f04270 */
[----:B------:R-:W-:Y:S05]  /*c950*/  @P0 BRA `(.L_x_164) ;  /* 0x0000073000000947 */ /* 0x000fea0003800000 */
[----:B-1----:R-:W2:Y:S04]  /*c960*/  LDL.LU R0, [R1+0x2c] ;  /* 0x00002c0001007983 */ /* 0x002ea80000300800 */
[----:B------:R-:W3:Y:S01]  /*c970*/  LDL.LU R7, [R1+0x4c] ;  /* 0x00004c0001077983 */ /* 0x000ee20000300800 */
[----:B------:R-:W-:Y:S01]  /*c980*/  MOV R2, c[0x0][0x4e8] ;  /* 0x00013a0000027a02 */ /* 0x000fe20000000f00 */
[----:B------:R-:W-:Y:S02]  /*c990*/  IMAD R5, R20, c[0x0][0x3f0], RZ ;  /* 0x0000fc0014057a24 */ /* 0x000fe400078e02ff */
[----:B------:R-:W1:Y:S01]  /*c9a0*/  S2R R3, SR_TID.X ;  /* 0x0000000000037919 */ /* 0x000e620000002100 */
[----:B------:R-:W-:Y:S02]  /*c9b0*/  ISETP.NE.AND P0, PT, R2, 0x1, PT ;  /* 0x000000010200780c */ /* 0x000fe40003f05270 */
[----:B-1----:R-:W-:-:S02]  /*c9c0*/  SHF.R.S32.HI R4, RZ, 0x1f, R3 ;  /* 0x0000001fff047819 */ /* 0x002fc40000011403 */
[----:B------:R-:W-:Y:S02]  /*c9d0*/  SHF.R.S32.HI R11, RZ, 0x1f, R3 ;  /* 0x0000001fff0b7819 */ /* 0x000fe40000011403 */
[-C--:B------:R-:W-:Y:S02]  /*c9e0*/  LEA.HI R4, R4, R3.reuse, RZ, 0x3 ;  /* 0x0000000304047211 */ /* 0x080fe400078f18ff */
[----:B------:R-:W-:Y:S02]  /*c9f0*/  LEA.HI R11, R11, R3, RZ, 0x3 ;  /* 0x000000030b0b7211 */ /* 0x000fe400078f18ff */
[----:B------:R-:W-:Y:S02]  /*ca00*/  LOP3.LUT R4, R4, 0xfffffff8, RZ, 0xc0, !PT ;  /* 0xfffffff804047812 */ /* 0x000fe400078ec0ff */
[----:B------:R-:W-:-:S03]  /*ca10*/  SHF.R.S32.HI R11, RZ, 0x3, R11 ;  /* 0x00000003ff0b7819 */ /* 0x000fc6000001140b */
[----:B------:R-:W-:Y:S02]  /*ca20*/  IMAD.IADD R4, R3, 0x1, -R4 ;  /* 0x0000000103047824 */ /* 0x000fe400078e0a04 */
[----:B------:R-:W-:-:S03]  /*ca30*/  IMAD.WIDE.U32 R2, R8, c[0x0][0x3a0], RZ ;  /* 0x0000e80008027a25 */ /* 0x000fc600078e00ff */
[----:B------:R-:W-:Y:S02]  /*ca40*/  LEA R4, R4, R11, 0x5 ;  /* 0x0000000b04047211 */ /* 0x000fe400078e28ff */
[----:B--2---:R-:W-:Y:S01]  /*ca50*/  MOV R10, R0 ;  /* 0x00000000000a7202 */ /* 0x004fe20000000f00 */
[----:B------:R-:W-:-:S04]  /*ca60*/  IMAD R0, R17, c[0x0][0x3a0], RZ ;  /* 0x0000e80011007a24 */ /* 0x000fc800078e02ff */
[----:B------:R-:W-:Y:S02]  /*ca70*/  IMAD R8, R8, c[0x0][0x3a4], R0 ;  /* 0x0000e90008087a24 */ /* 0x000fe400078e0200 */
[----:B------:R-:W-:-:S03]  /*ca80*/  IMAD R4, R10, 0x80, R4 ;  /* 0x000000800a047824 */ /* 0x000fc600078e0204 */
[----:B------:R-:W-:Y:S01]  /*ca90*/  IADD3 R3, R3, R8, RZ ;  /* 0x0000000803037210 */ /* 0x000fe20007ffe0ff */
[----:B------:R-:W-:Y:S01]  /*caa0*/  @P0 IMAD.HI.U32 R6, R4, c[0x0][0x4ec], RZ ;  /* 0x00013b0004060a27 */ /* 0x000fe200078e00ff */
[----:B------:R-:W-:-:S03]  /*cab0*/  LEA R8, R10, R11, 0x7 ;  /* 0x0000000b0a087211 */ /* 0x000fc600078e38ff */
[----:B---3--:R-:W-:-:S04]  /*cac0*/  IMAD.WIDE.U32 R2, R7, c[0x0][0x3e8], R2 ;  /* 0x0000fa0007027a25 */ /* 0x008fc800078e0002 */
[----:B------:R-:W-:Y:S01]  /*cad0*/  IMAD.MOV.U32 R0, RZ, RZ, R4 ;  /* 0x000000ffff007224 */ /* 0x000fe200078e0004 */
[----:B------:R-:W-:Y:S01]  /*cae0*/  @P0 SHF.R.U32.HI R0, RZ, c[0x0][0x4f0], R6 ;  /* 0x00013c00ff000a19 */ /* 0x000fe20000011606 */
[----:B------:R-:W-:Y:S02]  /*caf0*/  IMAD R3, R7, c[0x0][0x3ec], R3 ;  /* 0x0000fb0007037a24 */ /* 0x000fe400078e0203 */
[C---:B------:R-:W-:Y:S01]  /*cb00*/  IMAD R7, R14.reuse, c[0x0][0x3f4], R5 ;  /* 0x0000fd000e077a24 */ /* 0x040fe200078e0205 */
[----:B------:R-:W-:Y:S01]  /*cb10*/  SHF.R.S32.HI R6, RZ, 0x1f, R0 ;  /* 0x0000001fff067819 */ /* 0x000fe20000011400 */
[----:B------:R-:W-:Y:S01]  /*cb20*/  IMAD.WIDE.U32 R2, R14, c[0x0][0x3f0], R2 ;  /* 0x0000fc000e027a25 */ /* 0x000fe200078e0002 */
[----:B------:R-:W-:-:S03]  /*cb30*/  IADD3 R5, -R0, RZ, RZ ;  /* 0x000000ff00057210 */ /* 0x000fc60007ffe1ff */
[----:B------:R-:W-:Y:S01]  /*cb40*/  IMAD R6, R6, c[0x0][0x3e0], RZ ;  /* 0x0000f80006067a24 */ /* 0x000fe200078e02ff */
[----:B------:R-:W-:Y:S01]  /*cb50*/  IADD3 R3, R3, R7, RZ ;  /* 0x0000000703037210 */ /* 0x000fe20007ffe0ff */
[----:B------:R-:W-:Y:S02]  /*cb60*/  IMAD R4, R5, c[0x0][0x4e8], R4 ;  /* 0x00013a0005047a24 */ /* 0x000fe400078e0204 */
[C---:B------:R-:W-:Y:S02]  /*cb70*/  IMAD R6, R0.reuse, c[0x0][0x3e4], R6 ;  /* 0x0000f90000067a24 */ /* 0x040fe400078e0206 */
[----:B------:R-:W-:Y:S01]  /*cb80*/  IMAD.WIDE.U32 R2, R0, c[0x0][0x3e0], R2 ;  /* 0x0000f80000027a25 */ /* 0x000fe200078e0002 */
[----:B------:R-:W-:-:S03]  /*cb90*/  SHF.R.S32.HI R0, RZ, 0x1f, R4 ;  /* 0x0000001fff007819 */ /* 0x000fc60000011404 */
[----:B------:R-:W-:Y:S02]  /*cba0*/  IMAD.IADD R3, R3, 0x1, R6 ;  /* 0x0000000103037824 */ /* 0x000fe400078e0206 */
[----:B------:R-:W-:Y:S02]  /*cbb0*/  IMAD R0, R0, c[0x0][0x3d8], RZ ;  /* 0x0000f60000007a24 */ /* 0x000fe400078e02ff */
[----:B------:R-:W-:-:S04]  /*cbc0*/  IMAD.WIDE.U32 R2, R4, c[0x0][0x3d8], R2 ;  /* 0x0000f60004027a25 */ /* 0x000fc800078e0002 */
[----:B------:R-:W-:Y:S01]  /*cbd0*/  IMAD R4, R4, c[0x0][0x3dc], R0 ;  /* 0x0000f70004047a24 */ /* 0x000fe200078e0200 */
[----:B------:R-:W-:-:S04]  /*cbe0*/  LEA R9, P0, R2, c[0x0][0x380], 0x1 ;  /* 0x0000e00002097a11 */ /* 0x000fc800078008ff */
[----:B------:R-:W-:-:S04]  /*cbf0*/  IADD3 R4, R3, R4, RZ ;  /* 0x0000000403047210 */ /* 0x000fc80007ffe0ff */
[----:B------:R-:W-:Y:S01]  /*cc00*/  LEA.HI.X R6, R2, c[0x0][0x384], R4, 0x1, P0 ;  /* 0x0000e10002067a11 */ /* 0x000fe200000f0c04 */
[----:B------:R-:W-:Y:S05]  /*cc10*/  BRA.DIV ~URZ, `(.L_x_173) ;  /* 0x00001ad27f007947 */ /* 0x000fea000b800000 */
[----:B------:R1:W2:Y:S02]  /*cc20*/  SHFL.IDX PT, R10, R6, RZ, 0x181f ;  /* 0x00181fff060a7589 */ /* 0x0002a400000e0000 */
.L_x_218:
[----:B------:R-:W-:Y:S05]  /*cc30*/  BRA.DIV ~URZ, `(.L_x_174) ;  /* 0x00001b227f007947 */ /* 0x000fea000b800000 */
[----:B------:R3:W4:Y:S02]  /*cc40*/  SHFL.IDX PT, R0, R9, RZ, 0x181f ;  /* 0x00181fff09007589 */ /* 0x00072400000e0000 */
.L_x_219:
[----:B------:R-:W-:Y:S01]  /*cc50*/  IMAD R7, R19, c[0x0][0x4e8], RZ ;  /* 0x00013a0013077a24 */ /* 0x000fe200078e02ff */
[----:B------:R-:W-:Y:S04]  /*cc60*/  BSSY B0, `(.L_x_175) ;  /* 0x000000d000007945 */ /* 0x000fe80003800000 */
[----:B------:R-:W-:-:S13]  /*cc70*/  ISETP.GE.AND P0, PT, R8, R7, PT ;  /* 0x000000070800720c */ /* 0x000fda0003f06270 */
[----:B------:R-:W-:Y:S05]  /*cc80*/  @P0 BRA `(.L_x_176) ;  /* 0x000000a000000947 */ /* 0x000fea0003800000 */
[----:B------:R-:W5:Y:S04]  /*cc90*/  LDL.64 R12, [R1+0x8] ;  /* 0x00000800010c7983 */ /* 0x000f680000100a00 */
[----:B---3--:R-:W3:Y:S01]  /*cca0*/  LDL R11, [R1+0x10] ;  /* 0x00001000010b7983 */ /* 0x008ee20000100800 */
[----:B-----5:R-:W-:Y:S02]  /*ccb0*/  ISETP.GE.AND P1, PT, R12, c[0x0][0x3c8], PT ;  /* 0x0000f2000c007a0c */ /* 0x020fe40003f26270 */
[----:B---3--:R-:W-:-:S11]  /*ccc0*/  ISETP.GE.AND P0, PT, R11, c[0x0][0x3c8], PT ;  /* 0x0000f2000b007a0c */ /* 0x008fd60003f06270 */
[CC--:B----4-:R-:W-:Y:S02]  /*ccd0*/  @!P1 LEA R4, P3, R12.reuse, R0.reuse, 0x1 ;  /* 0x000000000c049211 */ /* 0x0d0fe400078608ff */
[C---:B------:R-:W-:Y:S02]  /*cce0*/  @!P0 LEA R2, P2, R11.reuse, R0, 0x1 ;  /* 0x000000000b028211 */ /* 0x040fe400078408ff */
[-C--:B--2---:R-:W-:Y:S02]  /*ccf0*/  @!P1 LEA.HI.X R5, R12, R10.reuse, R40, 0x1, P3 ;  /* 0x0000000a0c059211 */ /* 0x084fe400018f0c28 */
[----:B------:R-:W-:-:S03]  /*cd00*/  @!P0 LEA.HI.X R3, R11, R10, R41, 0x1, P2 ;  /* 0x0000000a0b038211 */ /* 0x000fc600010f0c29 */
[----:B------:R2:W-:Y:S04]  /*cd10*/  @!P1 ST.E.128 [R4.64], RZ ;  /* 0x000000ff04009985 */ /* 0x0005e8000c101d06 */
[----:B------:R2:W-:Y:S02]  /*cd20*/  @!P0 ST.E.128 [R2.64], RZ ;  /* 0x000000ff02008985 */ /* 0x0005e4000c101d06 */
.L_x_176:
[----:B------:R-:W-:Y:S05]  /*cd30*/  BSYNC B0 ;  /* 0x0000000000007941 */ /* 0x000fea0003800000 */
.L_x_175:
[----:B------:R-:W-:Y:S05]  /*cd40*/  BRA.DIV ~URZ, `(.L_x_177) ;  /* 0x00001a727f007947 */ /* 0x000fea000b800000 */
[----:B--2---:R2:W1:Y:S04]  /*cd50*/  SHFL.IDX PT, R10, R6, 0x1, 0x181f ;  /* 0x00381f00060a7f89 */ /* 0x00446800000e0000 */
[----:B----4-:R2:W4:Y:S02]  /*cd60*/  SHFL.IDX PT, R0, R9, 0x1, 0x181f ;  /* 0x00381f0009007f89 */ /* 0x01052400000e0000 */
.L_x_220:
        /* <DEDUP_REMOVED lines=8> */
[CC--:B----4-:R-:W-:Y:S02]  /*cdf0*/  @!P1 LEA R4, P3, R12.reuse, R0.reuse, 0x1 ;  /* 0x000000000c049211 */ /* 0x0d0fe400078608ff */
[C---:B------:R-:W-:Y:S02]  /*ce00*/  @!P0 LEA R2, P2, R11.reuse, R0, 0x1 ;  /* 0x000000000b028211 */ /* 0x040fe400078408ff */
[-C--:B-1----:R-:W-:Y:S02]  /*ce10*/  @!P1 LEA.HI.X R5, R12, R10.reuse, R40, 0x1, P3 ;  /* 0x0000000a0c059211 */ /* 0x082fe400018f0c28 */
[----:B------:R-:W-:-:S03]  /*ce20*/  @!P0 LEA.HI.X R3, R11, R10, R41, 0x1, P2 ;  /* 0x0000000a0b038211 */ /* 0x000fc600010f0c29 */
[----:B------:R1:W-:Y:S04]  /*ce30*/  @!P1 ST.E.128 [R4.64], RZ ;  /* 0x000000ff04009985 */ /* 0x0003e8000c101d06 */
[----:B------:R1:W-:Y:S02]  /*ce40*/  @!P0 ST.E.128 [R2.64], RZ ;  /* 0x000000ff02008985 */ /* 0x0003e4000c101d06 */
.L_x_179:
[----:B------:R-:W-:Y:S05]  /*ce50*/  BSYNC B0 ;  /* 0x0000000000007941 */ /* 0x000fea0003800000 */
.L_x_178:
[----:B------:R-:W-:Y:S05]  /*ce60*/  BRA.DIV ~URZ, `(.L_x_180) ;  /* 0x00001a127f007947 */ /* 0x000fea000b800000 */
[----:B-1----:R1:W2:Y:S02]  /*ce70*/  SHFL.IDX PT, R10, R6, 0x2, 0x181f ;  /* 0x00581f00060a7f89 */ /* 0x0022a400000e0000 */
.L_x_221:
[----:B------:R-:W-:Y:S05]  /*ce80*/  BRA.DIV ~URZ, `(.L_x_181) ;  /* 0x00001a627f007947 */ /* 0x000fea000b800000 */
[----:B----4-:R4:W1:Y:S02]  /*ce90*/  SHFL.IDX PT, R0, R9, 0x2, 0x181f ;  /* 0x00581f0009007f89 */ /* 0x01086400000e0000 */
.L_x_222:
        /* <DEDUP_REMOVED lines=8> */
[CC--:B-1----:R-:W-:Y:S02]  /*cf20*/  @!P1 LEA R4, P3, R12.reuse, R0.reuse, 0x1 ;  /* 0x000000000c049211 */ /* 0x0c2fe400078608ff */
[C---:B------:R-:W-:Y:S02]  /*cf30*/  @!P0 LEA R2, P2, R11.reuse, R0, 0x1 ;  /* 0x000000000b028211 */ /* 0x040fe400078408ff */
[-C--:B--2---:R-:W-:Y:S02]  /*cf40*/  @!P1 LEA.HI.X R5, R12, R10.reuse, R40, 0x1, P3 ;  /* 0x0000000a0c059211 */ /* 0x084fe400018f0c28 */
[----:B------:R-:W-:-:S03]  /*cf50*/  @!P0 LEA.HI.X R3, R11, R10, R41, 0x1, P2 ;  /* 0x0000000a0b038211 */ /* 0x000fc600010f0c29 */
[----:B------:R1:W-:Y:S04]  /*cf60*/  @!P1 ST.E.128 [R4.64], RZ ;  /* 0x000000ff04009985 */ /* 0x0003e8000c101d06 */
[----:B------:R1:W-:Y:S02]  /*cf70*/  @!P0 ST.E.128 [R2.64], RZ ;  /* 0x000000ff02008985 */ /* 0x0003e4000c101d06 */
.L_x_183:
[----:B------:R-:W-:Y:S05]  /*cf80*/  BSYNC B0 ;  /* 0x0000000000007941 */ /* 0x000fea0003800000 */
.L_x_182:
[----:B------:R-:W-:Y:S05]  /*cf90*/  BRA.DIV ~URZ, `(.L_x_184) ;  /* 0x000019b27f007947 */ /* 0x000fea000b800000 */
[----:B-12---:R-:W1:Y:S04]  /*cfa0*/  SHFL.IDX PT, R6, R6, 0x3, 0x181f ;  /* 0x00781f0006067f89 */ /* 0x006e6800000e0000 */
[----:B------:R2:W3:Y:S02]  /*cfb0*/  SHFL.IDX PT, R0, R9, 0x3, 0x181f ;  /* 0x00781f0009007f89 */ /* 0x0004e400000e0000 */
.L_x_223:
[----:B------:R-:W-:-:S04]  /*cfc0*/  IADD3 R2, R8, 0x60, RZ ;  /* 0x0000006008027810 */ /* 0x000fc80007ffe0ff */
[----:B------:R-:W-:-:S13]  /*cfd0*/  ISETP.GE.AND P0, PT, R2, R7, PT ;  /* 0x000000070200720c */ /* 0x000fda0003f06270 */
[----:B------:R-:W-:Y:S05]  /*cfe0*/  @P0 BRA `(.L_x_164) ;  /* 0x000000a000000947 */ /* 0x000fea0003800000 */
[----:B------:R-:W5:Y:S04]  /*cff0*/  LDL.64 R10, [R1+0x8] ;  /* 0x00000800010a7983 */ /* 0x000f680000100a00 */
[----:B--234-:R-:W2:Y:S01]  /*d000*/  LDL R9, [R1+0x10] ;  /* 0x0000100001097983 */ /* 0x01cea20000100800 */
[----:B-----5:R-:W-:Y:S02]  /*d010*/  ISETP.GE.AND P1, PT, R10, c[0x0][0x3c8], PT ;  /* 0x0000f2000a007a0c */ /* 0x020fe40003f26270 */
[----:B--2---:R-:W-:-:S11]  /*d020*/  ISETP.GE.AND P0, PT, R9, c[0x0][0x3c8], PT ;  /* 0x0000f20009007a0c */ /* 0x004fd60003f06270 */
[CC--:B------:R-:W-:Y:S02]  /*d030*/  @!P1 LEA R4, P3, R10.reuse, R0.reuse, 0x1 ;  /* 0x000000000a049211 */ /* 0x0c0fe400078608ff */
[C---:B------:R-:W-:Y:S02]  /*d040*/  @!P0 LEA R2, P2, R9.reuse, R0, 0x1 ;  /* 0x0000000009028211 */ /* 0x040fe400078408ff */
[-C--:B-1----:R-:W-:Y:S02]  /*d050*/  @!P1 LEA.HI.X R5, R10, R6.reuse, R40, 0x1, P3 ;  /* 0x000000060a059211 */ /* 0x082fe400018f0c28 */
[----:B------:R-:W-:-:S03]  /*d060*/  @!P0 LEA.HI.X R3, R9, R6, R41, 0x1, P2 ;  /* 0x0000000609038211 */ /* 0x000fc600010f0c29 */
[----:B------:R1:W-:Y:S04]  /*d070*/  @!P1 ST.E.128 [R4.64], RZ ;  /* 0x000000ff04009985 */ /* 0x0003e8000c101d06 */
[----:B------:R1:W-:Y:S02]  /*d080*/  @!P0 ST.E.128 [R2.64], RZ ;  /* 0x000000ff02008985 */ /* 0x0003e4000c101d06 */
.L_x_164:
[----:B------:R-:W-:Y:S05]  /*d090*/  BSYNC B1 ;  /* 0x0000000000017941 */ /* 0x000fea0003800000 */
.L_x_148:
[----:B-1-34-:R-:W3:Y:S02]  /*d0a0*/  LDL R0, [R1+0x78] ;  /* 0x0000780001007983 */ /* 0x01aee40000100800 */
[----:B---3--:R-:W-:-:S13]  /*d0b0*/  ISETP.NE.AND P0, PT, R0, RZ, PT ;  /* 0x000000ff0000720c */ /* 0x008fda0003f05270 */
[----:B------:R-:W-:Y:S01]  /*d0c0*/  @P0 WARPSYNC 0xffffffff ;  /* 0xffffffff00000948 */ /* 0x000fe20003800000 */
[----:B------:R-:W-:Y:S06]  /*d0d0*/  @P0 BAR.SYNC.DEFER_BLOCKING 0x5, 0x100 ;  /* 0x0144000000000b1d */ /* 0x000fec0000010000 */
[----:B------:R-:W1:Y:S04]  /*d0e0*/  @P0 LDS.128 R4, [0xf100] ;  /* 0x00f10000ff040984 */ /* 0x000e680000000c00 */
[----:B-1----:R1:W-:Y:S04]  /*d0f0*/  @P0 STL.64 [R1+0x28], R4 ;  /* 0x0000280401000387 */ /* 0x0023e80000100a00 */
[----:B------:R1:W-:Y:S04]  /*d100*/  @P0 STL.64 [R1+0x30], R6 ;  /* 0x0000300601000387 */ /* 0x0003e80000100a00 */
[----:B------:R-:W-:Y:S06]  /*d110*/  @P0 BAR.ARV 0x4, 0x100 ;  /* 0x0104000000000b1d */ /* 0x000fec0000002000 */
[----:B------:R-:W-:Y:S05]  /*d120*/  @P0 BRA `(.L_x_185) ;  /* 0x00000b9000000947 */ /* 0x000fea0003800000 */
[----:B------:R-:W3:Y:S01]  /*d130*/  S2R R0, SR_TID.X ;  /* 0x0000000000007919 */ /* 0x000ee20000002100 */
[----:B-1----:R-:W-:Y:S01]  /*d140*/  IMAD.MOV.U32 R7, RZ, RZ, RZ ;  /* 0x000000ffff077224 */ /* 0x002fe200078e00ff */
[----:B---3--:R-:W-:-:S04]  /*d150*/  LOP3.LUT R13, R0, 0x1f, RZ, 0xc0, !PT ;  /* 0x0000001f000d7812 */ /* 0x008fc800078ec0ff */
[----:B------:R-:W-:Y:S01]  /*d160*/  ISETP.NE.AND P5, PT, R13, 0x1f, PT ;  /* 0x0000001f0d00780c */ /* 0x000fe20003fa5270 */
[----:B------:R-:W-:Y:S10]  /*d170*/  BRA.DIV ~URZ, `(.L_x_186) ;  /* 0x000018927f007947 */ /* 0x000ff4000b800000 */
[----:B--2---:R1:W2:Y:S02]  /*d180*/  SHFL.IDX PT, R9, R66, RZ, 0x1f ;  /* 0x00001fff42097589 */ /* 0x0042a400000e0000 */
.L_x_224:
[----:B------:R-:W-:Y:S05]  /*d190*/  BRA.DIV ~URZ, `(.L_x_187) ;  /* 0x000018e27f007947 */ /* 0x000fea000b800000 */
[----:B------:R3:W4:Y:S02]  /*d1a0*/  SHFL.IDX PT, R8, R66, 0x1, 0x1f ;  /* 0x00201f0042087f89 */ /* 0x00072400000e0000 */
.L_x_225:
[----:B------:R-:W5:Y:S01]  /*d1b0*/  LDL R0, [R1+0x34] ;  /* 0x0000340001007983 */ /* 0x000f620000100800 */
[----:B------:R-:W-:Y:S02]  /*d1c0*/  IMAD.MOV.U32 R6, RZ, RZ, RZ ;  /* 0x000000ffff067224 */ /* 0x000fe400078e00ff */
[----:B-----5:R-:W-:-:S05]  /*d1d0*/  IMAD.IADD R0, R0, 0x1, R13 ;  /* 0x0000000100007824 */ /* 0x020fca00078e020d */
[----:B------:R-:W-:-:S13]  /*d1e0*/  ISETP.GE.OR P0, PT, R0, c[0x0][0x53c], !P5 ;  /* 0x00014f0000007a0c */ /* 0x000fda0006f06670 */
[----:B------:R-:W-:Y:S01]  /*d1f0*/  @!P0 IMAD.MOV.U32 R2, RZ, RZ, 0x4 ;  /* 0x00000004ff028424 */ /* 0x000fe200078e00ff */
[----:B------:R-:W-:-:S03]  /*d200*/  @!P0 MOV R3, 0x4 ;  /* 0x0000000400038802 */ /* 0x000fc60000000f00 */
[----:B------:R-:W-:-:S04]  /*d210*/  @!P0 IMAD.WIDE R4, R0, R2, c[0x0][0x580] ;  /* 0x0001600000048625 */ /* 0x000fc800078e0202 */
[----:B------:R-:W-:Y:S01]  /*d220*/  @!P0 IMAD.WIDE R2, R0, R3, c[0x0][0x578] ;  /* 0x00015e0000028625 */ /* 0x000fe200078e0203 */
[----:B------:R-:W5:Y:S04]  /*d230*/  @!P0 LDG.E R6, [R4.64] ;  /* 0x0000000604068981 */ /* 0x000f68000c1e1900 */
[----:B------:R-:W5:Y:S01]  /*d240*/  @!P0 LDG.E R7, [R2.64] ;  /* 0x0000000602078981 */ /* 0x000f62000c1e1900 */
[C---:B------:R-:W-:Y:S02]  /*d250*/  ISETP.GE.U32.AND P4, PT, R13.reuse, 0x10, PT ;  /* 0x000000100d00780c */ /* 0x040fe40003f86070 */
[C---:B------:R-:W-:Y:S02]  /*d260*/  ISETP.GE.U32.AND P3, PT, R13.reuse, 0x8, PT ;  /* 0x000000080d00780c */ /* 0x040fe40003f66070 */
[----:B------:R-:W-:-:S02]  /*d270*/  ISETP.GE.U32.AND P2, PT, R13, 0x4, PT ;  /* 0x000000040d00780c */ /* 0x000fc40003f46070 */
[C---:B------:R-:W-:Y:S02]  /*d280*/  ISETP.GE.U32.AND P1, PT, R13.reuse, 0x2, PT ;  /* 0x000000020d00780c */ /* 0x040fe40003f26070 */
[----:B------:R-:W-:Y:S02]  /*d290*/  ISETP.NE.AND P0, PT, R13, RZ, PT ;  /* 0x000000ff0d00720c */ /* 0x000fe40003f05270 */
[----:B------:R-:W-:Y:S01]  /*d2a0*/  MOV R11, RZ ;  /* 0x000000ff000b7202 */ /* 0x000fe20000000f00 */
[----:B-----5:R-:W-:Y:S01]  /*d2b0*/  IMAD R0, R7, R6, RZ ;  /* 0x0000000607007224 */ /* 0x020fe200078e02ff */
[----:B------:R-:W-:Y:S07]  /*d2c0*/  BRA.DIV ~URZ, `(.L_x_188) ;  /* 0x000018227f007947 */ /* 0x000fee000b800000 */
[----:B------:R1:W3:Y:S02]  /*d2d0*/  SHFL.UP PT, R4, R0, 0x1, RZ ;  /* 0x0420000000047989 */ /* 0x0002e400000e00ff */
.L_x_226:
[----:B---3--:R-:W-:-:S04]  /*d2e0*/  SEL R4, R4, RZ, P0 ;  /* 0x000000ff04047207 */ /* 0x008fc80000000000 */
        /* <DEDUP_REMOVED lines=14> */
[----:B------:R1:W3:Y:S02]  /*d3d0*/  SHFL.IDX PT, R0, R4, 0x1f, 0x1f ;  /* 0x03e01f0004007f89 */ /* 0x0002e400000e0000 */
.L_x_227:
[----:B---3--:R-:W-:Y:S01]  /*d3e0*/  IMAD R0, R0, c[0x0][0x538], RZ ;  /* 0x00014e0000007a24 */ /* 0x008fe200078e02ff */
[----:B------:R-:W-:Y:S04]  /*d3f0*/  BSSY B1, `(.L_x_190) ;  /* 0x0000083000017945 */ /* 0x000fe80003800000 */
[----:B----4-:R-:W-:-:S04]  /*d400*/  IADD3 R8, R0, R8, RZ ;  /* 0x0000000800087210 */ /* 0x010fc80007ffe0ff */
[----:B--2---:R-:W-:-:S13]  /*d410*/  ISETP.GT.AND P6, PT, R8, R9, PT ;  /* 0x000000090800720c */ /* 0x004fda0003fc4270 */
[----:B------:R-:W-:Y:S05]  /*d420*/  @P6 BRA `(.L_x_191) ;  /* 0x0000025000006947 */ /* 0x000fea0003800000 */
.L_x_195:
[----:B------:R-:W2:Y:S02]  /*d430*/  LDL.LU R0, [R1+0x34] ;  /* 0x0000340001007983 */ /* 0x000ea40000300800 */
[----:B--2---:R-:W-:-:S04]  /*d440*/  IADD3 R0, R0, 0x1f, RZ ;  /* 0x0000001f00007810 */ /* 0x004fc80007ffe0ff */
[----:B------:R-:W-:-:S13]  /*d450*/  ISETP.GE.AND P6, PT, R0, c[0x0][0x53c], PT ;  /* 0x00014f0000007a0c */ /* 0x000fda0003fc6270 */
[----:B------:R-:W-:Y:S05]  /*d460*/  @P6 BRA `(.L_x_192) ;  /* 0x0000076000006947 */ /* 0x000fea0003800000 */
[----:B------:R2:W-:Y:S01]  /*d470*/  STL [R1+0x34], R0 ;  /* 0x0000340001007387 */ /* 0x0005e20000100800 */
[----:B------:R-:W-:Y:S01]  /*d480*/  CS2R R6, SRZ ;  /* 0x0000000000067805 */ /* 0x000fe2000001ff00 */
[----:B--2---:R-:W-:-:S04]  /*d490*/  IADD3 R0, R0, R13, RZ ;  /* 0x0000000d00007210 */ /* 0x004fc80007ffe0ff */
[----:B------:R-:W-:-:S13]  /*d4a0*/  ISETP.GE.OR P6, PT, R0, c[0x0][0x53c], !P5 ;  /* 0x00014f0000007a0c */ /* 0x000fda0006fc6670 */
[----:B------:R-:W-:Y:S02]  /*d4b0*/  @!P6 MOV R2, 0x4 ;  /* 0x000000040002e802 */ /* 0x000fe40000000f00 */
[----:B------:R-:W-:-:S03]  /*d4c0*/  @!P6 MOV R3, 0x4 ;  /* 0x000000040003e802 */ /* 0x000fc60000000f00 */
[----:B-1----:R-:W-:-:S04]  /*d4d0*/  @!P6 IMAD.WIDE R4, R0, R2, c[0x0][0x580] ;  /* 0x000160000004e625 */ /* 0x002fc800078e0202 */
[----:B------:R-:W-:Y:S01]  /*d4e0*/  @!P6 IMAD.WIDE R2, R0, R3, c[0x0][0x578] ;  /* 0x00015e000002e625 */ /* 0x000fe200078e0203 */
[----:B------:R-:W2:Y:S04]  /*d4f0*/  @!P6 LDG.E R6, [R4.64] ;  /* 0x000000060406e981 */ /* 0x000ea8000c1e1900 */
[----:B------:R-:W2:Y:S02]  /*d500*/  @!P6 LDG.E R7, [R2.64] ;  /* 0x000000060207e981 */ /* 0x000ea4000c1e1900 */
[----:B--2---:R-:W-:Y:S01]  /*d510*/  IMAD R0, R7, R6, RZ ;  /* 0x0000000607007224 */ /* 0x004fe200078e02ff */
[----:B------:R-:W-:Y:S05]  /*d520*/  BRA.DIV ~URZ, `(.L_x_193) ;  /* 0x000017a27f007947 */ /* 0x000fea000b800000 */
[----:B------:R1:W2:Y:S02]  /*d530*/  SHFL.UP PT, R2, R0, 0x1, RZ ;  /* 0x0420000000027989 */ /* 0x0002a400000e00ff */
.L_x_228:
        /* <DEDUP_REMOVED lines=16> */
.L_x_229:
[----:B--2---:R-:W-:-:S05]  /*d640*/  IMAD R0, R0, c[0x0][0x538], RZ ;  /* 0x00014e0000007a24 */ /* 0x004fca00078e02ff */
[----:B------:R-:W-:-:S04]  /*d650*/  IADD3 R8, R0, R8, RZ ;  /* 0x0000000800087210 */ /* 0x000fc80007ffe0ff */
[----:B------:R-:W-:-:S13]  /*d660*/  ISETP.GT.AND P6, PT, R8, R9, PT ;  /* 0x000000090800720c */ /* 0x000fda0003fc4270 */
[----:B-1----:R-:W-:Y:S05]  /*d670*/  @!P6 BRA `(.L_x_195) ;  /* 0xfffffdb00000e947 */ /* 0x002fea000383ffff */
.L_x_191:
[----:B------:R-:W-:-:S05]  /*d680*/  IADD3 R10, -R0, R8, RZ ;  /* 0x00000008000a7210 */ /* 0x000fca0007ffe1ff */
[----:B------:R-:W-:-:S05]  /*d690*/  IMAD R0, R4, c[0x0][0x538], R10 ;  /* 0x00014e0004007a24 */ /* 0x000fca00078e020a */
[----:B------:R-:W-:Y:S01]  /*d6a0*/  ISETP.GT.AND P0, PT, R0, R9, PT ;  /* 0x000000090000720c */ /* 0x000fe20003f04270 */
[----:B------:R-:W-:-:S12]  /*d6b0*/  BRA.DIV ~URZ, `(.L_x_196) ;  /* 0x000018027f007947 */ /* 0x000fd8000b800000 */
[----:B------:R-:W-:-:S04]  /*d6c0*/  VOTE.ANY R8, PT, !P0 ;  /* 0x0000000000087806 */ /* 0x000fc800040e0100 */
.L_x_230:
[----:B------:R2:W3:Y:S01]  /*d6d0*/  POPC R12, R8 ;  /* 0x00000008000c7309 */ /* 0x0004e20000000000 */
[----:B------:R-:W-:Y:S05]  /*d6e0*/  BRA.DIV ~URZ, `(.L_x_197) ;  /* 0x000018227f007947 */ /* 0x000fea000b800000 */
[----:B---3--:R3:W4:Y:S04]  /*d6f0*/  SHFL.IDX PT, R6, R6, R12, 0x1f ;  /* 0x00001f0c06067589 */ /* 0x00872800000e0000 */
[----:B------:R3:W1:Y:S02]  /*d700*/  SHFL.IDX PT, R7, R7, R12, 0x1f ;  /* 0x00001f0c07077589 */ /* 0x00066400000e0000 */
.L_x_231:
[----:B------:R-:W-:Y:S01]  /*d710*/  ISETP.NE.AND P0, PT, R8, RZ, PT ;  /* 0x000000ff0800720c */ /* 0x000fe20003f05270 */
[----:B------:R-:W-:-:S12]  /*d720*/  BSSY B0, `(.L_x_198) ;  /* 0x0000005000007945 */ /* 0x000fd80003800000 */
[----:B------:R-:W-:Y:S05]  /*d730*/  @!P0 BRA `(.L_x_199) ;  /* 0x0000003000008947 */ /* 0x000fea0003800000 */
[----:B------:R-:W-:Y:S01]  /*d740*/  IADD3 R3, R12, -0x1, RZ ;  /* 0xffffffff0c037810 */ /* 0x000fe20007ffe0ff */
[----:B------:R-:W-:Y:S05]  /*d750*/  BRA.DIV ~URZ, `(.L_x_200) ;  /* 0x000018827f007947 */ /* 0x000fea000b800000 */
[----:B------:R2:W3:Y:S02]  /*d760*/  SHFL.IDX PT, R11, R4, R3, 0x1f ;  /* 0x00001f03040b7589 */ /* 0x0004e400000e0000 */
.L_x_199:
[----:B------:R-:W-:Y:S05]  /*d770*/  BSYNC B0 ;  /* 0x0000000000007941 */ /* 0x000fea0003800000 */
.L_x_198:
[----:B---3--:R-:W-:Y:S01]  /*d780*/  IMAD R5, R11, c[0x0][0x538], R10 ;  /* 0x00014e000b057a24 */ /* 0x008fe200078e020a */
[----:B-12-4-:R-:W-:Y:S02]  /*d790*/  IABS R4, R6 ;  /* 0x0000000600047213 */ /* 0x016fe40000000000 */
[----:B------:R-:W-:Y:S01]  /*d7a0*/  IABS R0, R7 ;  /* 0x0000000700007213 */ /* 0x000fe20000000000 */
[----:B------:R-:W-:Y:S01]  /*d7b0*/  IMAD.IADD R10, R9, 0x1, -R5 ;  /* 0x00000001090a7824 */ /* 0x000fe200078e0a05 */
[----:B------:R1:W-:Y:S01]  /*d7c0*/  STL [R1+0x28], R5 ;  /* 0x0000280501007387 */ /* 0x0003e20000100800 */
[----:B------:R-:W2:Y:S03]  /*d7d0*/  I2F.RP R2, R4 ;  /* 0x0000000400027306 */ /* 0x000ea60000209400 */
[----:B------:R-:W3:Y:S05]  /*d7e0*/  LDL.LU R14, [R1+0x34] ;  /* 0x00003400010e7983 */ /* 0x000eea0000300800 */
[----:B--2---:R-:W2:Y:S02]  /*d7f0*/  MUFU.RCP R2, R2 ;  /* 0x0000000200027308 */ /* 0x004ea40000001000 */
[----:B--2---:R-:W-:-:S06]  /*d800*/  IADD3 R2, R2, 0xffffffe, RZ ;  /* 0x0ffffffe02027810 */ /* 0x004fcc0007ffe0ff */
[----:B------:R-:W2:Y:S01]  /*d810*/  F2I.FTZ.U32.TRUNC.NTZ R3, R2 ;  /* 0x0000000200037305 */ /* 0x000ea2000021f000 */
[----:B-1----:R-:W-:Y:S01]  /*d820*/  IMAD.MOV.U32 R5, RZ, RZ, R0 ;  /* 0x000000ffff057224 */ /* 0x002fe200078e0000 */
[----:B------:R-:W-:Y:S02]  /*d830*/  IABS R0, R6 ;  /* 0x0000000600007213 */ /* 0x000fe40000000000 */
[----:B------:R-:W-:-:S04]  /*d840*/  IABS R9, R10 ;  /* 0x0000000a00097213 */ /* 0x000fc80000000000 */
[----:B------:R-:W1:Y:S01]  /*d850*/  I2F.RP R11, R5 ;  /* 0x00000005000b7306 */ /* 0x000e620000209400 */
[----:B--2---:R-:W-:-:S04]  /*d860*/  IMAD.MOV R2, RZ, RZ, -R3 ;  /* 0x000000ffff027224 */ /* 0x004fc800078e0a03 */
[----:B------:R-:W-:Y:S01]  /*d870*/  IMAD R8, R2, R4, RZ ;  /* 0x0000000402087224 */ /* 0x000fe200078e02ff */
[----:B------:R-:W-:Y:S01]  /*d880*/  MOV R2, RZ ;  /* 0x000000ff00027202 */ /* 0x000fe20000000f00 */
[----:B------:R-:W-:-:S04]  /*d890*/  IMAD.MOV R0, RZ, RZ, -R0 ;  /* 0x000000ffff007224 */ /* 0x000fc800078e0a00 */
[----:B------:R-:W-:-:S04]  /*d8a0*/  IMAD.HI.U32 R8, R3, R8, R2 ;  /* 0x0000000803087227 */ /* 0x000fc800078e0002 */
[----:B------:R-:W-:Y:S02]  /*d8b0*/  IMAD.MOV.U32 R2, RZ, RZ, R9 ;  /* 0x000000ffff027224 */ /* 0x000fe400078e0009 */
[----:B------:R-:W-:Y:S02]  /*d8c0*/  IMAD.MOV.U32 R3, RZ, RZ, R0 ;  /* 0x000000ffff037224 */ /* 0x000fe400078e0000 */
[----:B------:R-:W-:-:S04]  /*d8d0*/  IMAD.HI.U32 R0, R8, R2, RZ ;  /* 0x0000000208007227 */ /* 0x000fc800078e00ff */
[----:B------:R-:W-:Y:S02]  /*d8e0*/  IMAD R2, R0, R3, R2 ;  /* 0x0000000300027224 */ /* 0x000fe400078e0202 */
[----:B-1----:R-:W1:Y:S03]  /*d8f0*/  MUFU.RCP R3, R11 ;  /* 0x0000000b00037308 */ /* 0x002e660000001000 */
[----:B------:R-:W-:Y:S02]  /*d900*/  ISETP.GT.U32.AND P1, PT, R4, R2, PT ;  /* 0x000000020400720c */ /* 0x000fe40003f24070 */
[----:B-1----:R-:W-:-:S11]  /*d910*/  IADD3 R3, R3, 0xffffffe, RZ ;  /* 0x0ffffffe03037810 */ /* 0x002fd60007ffe0ff */
[-C--:B------:R-:W-:Y:S01]  /*d920*/  @!P1 IADD3 R2, R2, -R4.reuse, RZ ;  /* 0x8000000402029210 */ /* 0x080fe20007ffe0ff */
[----:B------:R-:W1:Y:S03]  /*d930*/  F2I.FTZ.U32.TRUNC.NTZ R3, R3 ;  /* 0x0000000300037305 */ /* 0x000e66000021f000 */
[----:B------:R-:W-:Y:S02]  /*d940*/  ISETP.GE.U32.AND P2, PT, R2, R4, PT ;  /* 0x000000040200720c */ /* 0x000fe40003f46070 */
[----:B------:R-:W-:Y:S02]  /*d950*/  LOP3.LUT R2, R10, R6, RZ, 0x3c, !PT ;  /* 0x000000060a027212 */ /* 0x000fe400078e3cff */
[----:B------:R-:W-:Y:S02]  /*d960*/  @!P1 IADD3 R0, R0, 0x1, RZ ;  /* 0x0000000100009810 */ /* 0x000fe40007ffe0ff */
[----:B------:R-:W-:-:S02]  /*d970*/  ISETP.GE.AND P0, PT, R2, RZ, PT ;  /* 0x000000ff0200720c */ /* 0x000fc40003f06270 */
[----:B------:R-:W-:-:S05]  /*d980*/  ISETP.NE.AND P1, PT, R6, RZ, PT ;  /* 0x000000ff0600720c */ /* 0x000fca0003f25270 */
[----:B------:R-:W-:Y:S01]  /*d990*/  @P2 IADD3 R0, R0, 0x1, RZ ;  /* 0x0000000100002810 */ /* 0x000fe20007ffe0ff */
[----:B-1----:R-:W-:-:S04]  /*d9a0*/  IMAD.MOV R2, RZ, RZ, -R3 ;  /* 0x000000ffff027224 */ /* 0x002fc800078e0a03 */
[----:B------:R-:W-:Y:S01]  /*d9b0*/  IMAD.MOV.U32 R4, RZ, RZ, R2 ;  /* 0x000000ffff047224 */ /* 0x000fe200078e0002 */
[----:B------:R-:W-:Y:S01]  /*d9c0*/  IABS R2, R7 ;  /* 0x0000000700027213 */ /* 0x000fe20000000000 */
[----:B------:R-:W-:Y:S01]  /*d9d0*/  @!P0 IMAD.MOV R0, RZ, RZ, -R0 ;  /* 0x000000ffff008224 */ /* 0x000fe200078e0a00 */
[----:B------:R-:W-:Y:S01]  /*d9e0*/  @!P1 LOP3.LUT R0, RZ, R6, RZ, 0x33, !PT ;  /* 0x00000006ff009212 */ /* 0x000fe200078e33ff */
[----:B------:R-:W-:Y:S01]  /*d9f0*/  IMAD R4, R4, R5, RZ ;  /* 0x0000000504047224 */ /* 0x000fe200078e02ff */
[----:B------:R-:W-:Y:S01]  /*da00*/  IADD3 R8, RZ, -R2, RZ ;  /* 0x80000002ff087210 */ /* 0x000fe20007ffe0ff */
[----:B------:R-:W-:Y:S01]  /*da10*/  IMAD.MOV.U32 R2, RZ, RZ, RZ ;  /* 0x000000ffff027224 */ /* 0x000fe200078e00ff */
[----:B------:R-:W-:-:S03]  /*da20*/  IABS R9, R0 ;  /* 0x0000000000097213 */ /* 0x000fc60000000000 */
[----:B------:R-:W-:Y:S01]  /*da30*/  IMAD.HI.U32 R2, R3, R4, R2 ;  /* 0x0000000403027227 */ /* 0x000fe200078e0002 */
[----:B------:R-:W-:-:S03]  /*da40*/  MOV R4, R8 ;  /* 0x0000000800047202 */ /* 0x000fc60000000f00 */
[----:B------:R-:W-:-:S04]  /*da50*/  IMAD.MOV.U32 R3, RZ, RZ, R9 ;  /* 0x000000ffff037224 */ /* 0x000fc800078e0009 */
[----:B------:R-:W-:-:S04]  /*da60*/  IMAD.HI.U32 R2, R2, R3, RZ ;  /* 0x0000000302027227 */ /* 0x000fc800078e00ff */
[----:B------:R-:W-:-:S05]  /*da70*/  IMAD R3, R2, R4, R3 ;  /* 0x0000000402037224 */ /* 0x000fca00078e0203 */
[----:B------:R-:W-:-:S13]  /*da80*/  ISETP.GT.U32.AND P1, PT, R5, R3, PT ;  /* 0x000000030500720c */ /* 0x000fda0003f24070 */
[----:B------:R-:W-:-:S05]  /*da90*/  @!P1 IMAD.IADD R3, R3, 0x1, -R5 ;  /* 0x0000000103039824 */ /* 0x000fca00078e0a05 */
[----:B------:R-:W-:Y:S02]  /*daa0*/  ISETP.GE.U32.AND P2, PT, R3, R5, PT ;  /* 0x000000050300720c */ /* 0x000fe40003f46070 */
[----:B------:R-:W-:Y:S02]  /*dab0*/  LOP3.LUT R3, R0, R7, RZ, 0x3c, !PT ;  /* 0x0000000700037212 */ /* 0x000fe400078e3cff */
[----:B------:R-:W-:Y:S02]  /*dac0*/  @!P1 IADD3 R2, R2, 0x1, RZ ;  /* 0x0000000102029810 */ /* 0x000fe40007ffe0ff */
[----:B------:R-:W-:Y:S02]  /*dad0*/  ISETP.GE.AND P0, PT, R3, RZ, PT ;  /* 0x000000ff0300720c */ /* 0x000fe40003f06270 */
[----:B------:R-:W-:-:S05]  /*dae0*/  ISETP.NE.AND P1, PT, R7, RZ, PT ;  /* 0x000000ff0700720c */ /* 0x000fca0003f25270 */
[----:B------:R-:W-:-:S06]  /*daf0*/  @P2 IADD3 R2, R2, 0x1, RZ ;  /* 0x0000000102022810 */ /* 0x000fcc0007ffe0ff */
[----:B------:R-:W-:Y:S02]  /*db00*/  @!P0 IMAD.MOV R2, RZ, RZ, -R2 ;  /* 0x000000ffff028224 */ /* 0x000fe400078e0a02 */
[----:B------:R-:W-:-:S04]  /*db10*/  @!P1 LOP3.LUT R2, RZ, R7, RZ, 0x33, !PT ;  /* 0x00000007ff029212 */ /* 0x000fc800078e33ff */
[----:B------:R-:W-:Y:S01]  /*db20*/  IADD3 R3, -R2, RZ, RZ ;  /* 0x000000ff02037210 */ /* 0x000fe20007ffe1ff */
[----:B------:R-:W-:Y:S02]  /*db30*/  IMAD R6, R0, R6, RZ ;  /* 0x0000000600067224 */ /* 0x000fe400078e02ff */
[C---:B------:R-:W-:Y:S02]  /*db40*/  IMAD R2, R7.reuse, 0x1000000, R2 ;  /* 0x0100000007027824 */ /* 0x040fe400078e0202 */
[----:B------:R-:W-:Y:S01]  /*db50*/  IMAD R0, R7, R3, R0 ;  /* 0x0000000307007224 */ /* 0x000fe200078e0200 */
[----:B------:R-:W-:-:S03]  /*db60*/  IADD3 R3, R10, -R6, RZ ;  /* 0x800000060a037210 */ /* 0x000fc60007ffe0ff */
[----:B------:R-:W-:-:S05]  /*db70*/  IMAD R0, R0, 0x10000, R2 ;  /* 0x0001000000007824 */ /* 0x000fca00078e0202 */
[----:B------:R1:W-:Y:S01]  /*db80*/  STL [R1+0x30], R0 ;  /* 0x0000300001007387 */ /* 0x0003e20000100800 */
[----:B---3--:R-:W-:-:S05]  /*db90*/  IMAD.IADD R14, R12, 0x1, R14 ;  /* 0x000000010c0e7824 */ /* 0x008fca00078e020e */
[----:B------:R1:W-:Y:S04]  /*dba0*/  STL [R1+0x34], R14 ;  /* 0x0000340e01007387 */ /* 0x0003e80000100800 */
[----:B------:R1:W-:Y:S01]  /*dbb0*/  STL [R1+0x2c], R3 ;  /* 0x00002c0301007387 */ /* 0x0003e20000100800 */
[----:B------:R-:W-:Y:S05]  /*dbc0*/  BRA `(.L_x_201) ;  /* 0x0000005000007947 */ /* 0x000fea0003800000 */
.L_x_192:
[----:B------:R-:W-:Y:S01]  /*dbd0*/  MOV R0, c[0x0][0x53c] ;  /* 0x00014f0000007a02 */ /* 0x000fe20000000f00 */
[----:B------:R2:W-:Y:S04]  /*dbe0*/  STL [R1+0x28], R9 ;  /* 0x0000280901007387 */ /* 0x0005e80000100800 */
[----:B------:R2:W-:Y:S04]  /*dbf0*/  STL [R1+0x2c], RZ ;  /* 0x00002cff01007387 */ /* 0x0005e80000100800 */
[----:B------:R2:W-:Y:S04]  /*dc00*/  STL [R1+0x30], RZ ;  /* 0x000030ff01007387 */ /* 0x0005e80000100800 */
[----:B------:R2:W-:Y:S02]  /*dc10*/  STL [R1+0x34], R0 ;  /* 0x0000340001007387 */ /* 0x0005e40000100800 */
.L_x_201:
[----:B------:R-:W-:Y:S05]  /*dc20*/  BSYNC B1 ;  /* 0x0000000000017941 */ /* 0x000fea0003800000 */
.L_x_190:
[----:B-1----:R-:W3:Y:S04]  /*dc30*/  LDL R4, [R1+0x28] ;  /* 0x0000280001047983 */ /* 0x002ee80000100800 */
[----:B------:R-:W3:Y:S04]  /*dc40*/  LDL R5, [R1+0x2c] ;  /* 0x00002c0001057983 */ /* 0x000ee80000100800 */
[----:B------:R-:W3:Y:S04]  /*dc50*/  LDL R6, [R1+0x30] ;  /* 0x0000300001067983 */ /* 0x000ee80000100800 */
[----:B------:R-:W3:Y:S01]  /*dc60*/  LDL R7, [R1+0x34] ;  /* 0x0000340001077983 */ /* 0x000ee20000100800 */
[----:B------:R-:W-:Y:S03]  /*dc70*/  WARPSYNC 0xffffffff ;  /* 0xffffffff00007948 */ /* 0x000fe60003800000 */
[----:B------:R-:W-:Y:S01]  /*dc80*/  BAR.SYNC.DEFER_BLOCKING 0x4, 0x100 ;  /* 0x0104000000007b1d */ /* 0x000fe20000010000 */
[----:B------:R-:W-:-:S13]  /*dc90*/  ISETP.NE.AND P0, PT, R13, RZ, PT ;  /* 0x000000ff0d00720c */ /* 0x000fda0003f05270 */
[----:B---3--:R1:W-:Y:S04]  /*dca0*/  @!P0 STS.128 [0xf100], R4 ;  /* 0x00f10004ff008388 */ /* 0x0083e80000000c00 */
[----:B------:R-:W-:Y:S06]  /*dcb0*/  BAR.ARV 0x5, 0x100 ;  /* 0x0144000000007b1d */ /* 0x000fec0000002000 */
.L_x_185:
[----:B--2---:R-:W2:Y:S02]  /*dcc0*/  LDL R0, [R1+0x34] ;  /* 0x0000340001007983 */ /* 0x004ea40000100800 */
[----:B--2---:R-:W-:-:S13]  /*dcd0*/  ISETP.GE.AND P0, PT, R0, c[0x0][0x53c], PT ;  /* 0x00014f0000007a0c */ /* 0x004fda0003f06270 */
[----:B-1----:R-:W-:Y:S01]  /*dce0*/  @P0 CALL.REL.NOINC `(.L_x_202) ;  /* 0x0000001000000944 */ /* 0x002fe20003c00000 */
[----:B------:R-:W-:Y:S05]  /*dcf0*/  BRA `(.L_x_203) ;  /* 0xffff36b000007947 */ /* 0x000fea000383ffff */
.L_x_202:
[----:B------:R-:W-:Y:S05]  /*dd00*/  EXIT ;  /* 0x000000000000794d */ /* 0x000fea0003800000 */
.L_x_124:
[----:B------:R-:W-:Y:S01]  /*dd10*/  IMAD.MOV.U32 R0, RZ, RZ, R5 ;  /* 0x000000ffff007224 */ /* 0x000fe200078e0005 */
[----:B------:R-:W-:Y:S02]  /*dd20*/  MOV R2, 0x1 ;  /* 0x0000000100027802 */ /* 0x000fe40000000f00 */
[----:B------:R-:W-:Y:S02]  /*dd30*/  MOV R3, 0xdd50 ;  /* 0x0000dd5000037802 */ /* 0x000fe40000000f00 */
[----:B------:R-:W-:Y:S05]  /*dd40*/  CALL.REL.NOINC `($__internal_4_$__cuda_sm70_shflsync_up_p) ;  /* 0x0000138000007944 */ /* 0x000fea0003c00000 */
[----:B------:R-:W-:Y:S01]  /*dd50*/  MOV R0, R4 ;  /* 0x0000000400007202 */ /* 0x000fe20000000f00 */
[----:B------:R-:W-:Y:S05]  /*dd60*/  BRA `(.L_x_204) ;  /* 0xffff270000007947 */ /* 0x000fea000383ffff */
.L_x_125:
[----:B------:R-:W-:Y:S01]  /*dd70*/  IMAD.MOV.U32 R0, RZ, RZ, R5 ;  /* 0x000000ffff007224 */ /* 0x000fe200078e0005 */
[----:B------:R-:W-:Y:S02]  /*dd80*/  MOV R2, 0x2 ;  /* 0x0000000200027802 */ /* 0x000fe40000000f00 */
[----:B------:R-:W-:Y:S02]  /*dd90*/  MOV R3, 0xddb0 ;  /* 0x0000ddb000037802 */ /* 0x000fe40000000f00 */
[----:B------:R-:W-:Y:S05]  /*dda0*/  CALL.REL.NOINC `($__internal_4_$__cuda_sm70_shflsync_up_p) ;  /* 0x0000132000007944 */ /* 0x000fea0003c00000 */
[----:B------:R-:W-:Y:S01]  /*ddb0*/  SEL R0, R4, RZ, P4 ;  /* 0x000000ff04007207 */ /* 0x000fe20002000000 */
[----:B------:R-:W-:Y:S01]  /*ddc0*/  IMAD.MOV.U32 R2, RZ, RZ, 0x4 ;  /* 0x00000004ff027424 */ /* 0x000fe200078e00ff */
[----:B------:R-:W-:-:S03]  /*ddd0*/  MOV R3, 0xde00 ;  /* 0x0000de0000037802 */ /* 0x000fc60000000f00 */
[----:B------:R-:W-:Y:S02]  /*dde0*/  IMAD.IADD R0, R5, 0x1, R0 ;  /* 0x0000000105007824 */ /* 0x000fe400078e0200 */
        /* <DEDUP_REMOVED lines=14> */
[----:B------:R-:W-:Y:S01]  /*ded0*/  IMAD.IADD R4, R0, 0x1, R4 ;  /* 0x0000000100047824 */ /* 0x000fe200078e0204 */
[----:B------:R-:W-:-:S03]  /*dee0*/  MOV R0, 0x1f ;  /* 0x0000001f00007802 */ /* 0x000fc60000000f00 */
[----:B------:R-:W-:Y:S02]  /*def0*/  IMAD.MOV.U32 R5, RZ, RZ, R4 ;  /* 0x000000ffff057224 */ /* 0x000fe400078e0004 */
[----:B------:R-:W-:Y:S05]  /*df00*/  CALL.REL.NOINC `($__internal_3_$__cuda_sm70_shflsync_idx_p) ;  /* 0x0000117000007944 */ /* 0x000fea0003c00000 */
[----:B------:R-:W-:Y:S05]  /*df10*/  BRA `(.L_x_205) ;  /* 0xffff265000007947 */ /* 0x000fea000383ffff */
.L_x_127:
[----:B------:R-:W-:Y:S02]  /*df20*/  SEL R0, RZ, 0x1, P0 ;  /* 0x00000001ff007807 */ /* 0x000fe40000000000 */
[----:B------:R-:W-:Y:S02]  /*df30*/  MOV R2, 0xdf50 ;  /* 0x0000df5000027802 */ /* 0x000fe40000000f00 */
[----:B------:R-:W-:Y:S05]  /*df40*/  CALL.REL.NOINC `($__internal_5_$__cuda_sm70_votesync_ballot) ;  /* 0x000011f000007944 */ /* 0x000fea0003c00000 */
[----:B------:R-:W-:Y:S01]  /*df50*/  MOV R6, R0 ;  /* 0x0000000000067202 */ /* 0x000fe20000000f00 */
[----:B------:R-:W-:Y:S05]  /*df60*/  BRA `(.L_x_206) ;  /* 0xffff269000007947 */ /* 0x000fea000383ffff */
.L_x_128:
[----:B------:R-:W-:Y:S01]  /*df70*/  IMAD.MOV.U32 R5, RZ, RZ, R8 ;  /* 0x000000ffff057224 */ /* 0x000fe200078e0008 */
[----:B--2---:R-:W-:Y:S01]  /*df80*/  MOV R3, R13 ;  /* 0x0000000d00037202 */ /* 0x004fe20000000f00 */
[----:B------:R-:W-:Y:S01]  /*df90*/  IMAD.MOV.U32 R0, RZ, RZ, 0x1f ;  /* 0x0000001fff007424 */ /* 0x000fe200078e00ff */
[----:B------:R-:W-:Y:S02]  /*dfa0*/  MOV R2, 0xdfc0 ;  /* 0x0000dfc000027802 */ /* 0x000fe40000000f00 */
[----:B-1----:R-:W-:Y:S05]  /*dfb0*/  CALL.REL.NOINC `($__internal_3_$__cuda_sm70_shflsync_idx_p) ;  /* 0x000010c000007944 */ /* 0x002fea0003c00000 */
[----:B------:R-:W-:Y:S01]  /*dfc0*/  IMAD.MOV.U32 R11, RZ, RZ, R0 ;  /* 0x000000ffff0b7224 */ /* 0x000fe200078e0000 */
[----:B------:R-:W-:Y:S01]  /*dfd0*/  MOV R5, R7 ;  /* 0x0000000700057202 */ /* 0x000fe20000000f00 */
[----:B------:R-:W-:Y:S01]  /*dfe0*/  IMAD.MOV.U32 R7, RZ, RZ, RZ ;  /* 0x000000ffff077224 */ /* 0x000fe200078e00ff */
[----:B------:R-:W-:Y:S01]  /*dff0*/  MOV R3, R13 ;  /* 0x0000000d00037202 */ /* 0x000fe20000000f00 */
[----:B------:R-:W-:Y:S01]  /*e000*/  IMAD.MOV.U32 R0, RZ, RZ, 0x1f ;  /* 0x0000001fff007424 */ /* 0x000fe200078e00ff */
[----:B------:R-:W-:-:S02]  /*e010*/  MOV R2, 0xe030 ;  /* 0x0000e03000027802 */ /* 0x000fc40000000f00 */
[----:B------:R-:W-:Y:S05]  /*e020*/  CALL.REL.NOINC `($__internal_3_$__cuda_sm70_shflsync_idx_p) ;  /* 0x0000105000007944 */ /* 0x000fea0003c00000 */
[----:B------:R-:W-:Y:S01]  /*e030*/  MOV R10, R0 ;  /* 0x00000000000a7202 */ /* 0x000fe20000000f00 */
[----:B------:R-:W-:Y:S05]  /*e040*/  BRA `(.L_x_207) ;  /* 0xffff260000007947 */ /* 0x000fea000383ffff */
.L_x_131:
[----:B------:R-:W-:Y:S01]  /*e050*/  IMAD.MOV.U32 R5, RZ, RZ, R4 ;  /* 0x000000ffff057224 */ /* 0x000fe200078e0004 */
[----:B------:R-:W-:-:S02]  /*e060*/  MOV R0, 0x1f ;  /* 0x0000001f00007802 */ /* 0x000fc40000000f00 */
[----:B------:R-:W-:Y:S02]  /*e070*/  MOV R2, 0xe090 ;  /* 0x0000e09000027802 */ /* 0x000fe40000000f00 */
[----:B-1----:R-:W-:Y:S05]  /*e080*/  CALL.REL.NOINC `($__internal_3_$__cuda_sm70_shflsync_idx_p) ;  /* 0x00000ff000007944 */ /* 0x002fea0003c00000 */
[----:B------:R-:W-:Y:S01]  /*e090*/  MOV R7, R0 ;  /* 0x0000000000077202 */ /* 0x000fe20000000f00 */
[----:B------:R-:W-:Y:S05]  /*e0a0*/  BRA `(.L_x_130) ;  /* 0xffff260000007947 */ /* 0x000fea000383ffff */
.L_x_145:
[----:B-12---:R1:W5:Y:S01]  /*e0b0*/  LDL R2, [R1] ;  /* 0x0000000001027983 */ /* 0x0063620000100800 */
[----:B------:R-:W-:Y:S01]  /*e0c0*/  IMAD.MOV.U32 R5, RZ, RZ, 0x2 ;  /* 0x00000002ff057424 */ /* 0x000fe200078e00ff */
[----:B------:R-:W-:Y:S01]  /*e0d0*/  MOV R7, 0x1f ;  /* 0x0000001f00077802 */ /* 0x000fe20000000f00 */
[----:B------:R-:W-:Y:S01]  /*e0e0*/  IMAD.MOV.U32 R6, RZ, RZ, -0x1 ;  /* 0xffffffffff067424 */ /* 0x000fe200078e00ff */
[----:B------:R-:W-:Y:S02]  /*e0f0*/  MOV R4, 0xe110 ;  /* 0x0000e11000047802 */ /* 0x000fe40000000f00 */
[----:B-1---5:R-:W-:Y:S05]  /*e100*/  CALL.REL.NOINC `($__internal_2_$__cuda_sm70_shflsync_bfly_p) ;  /* 0x00000f3000007944 */ /* 0x022fea0003c00000 */
[----:B------:R-:W2:Y:S01]  /*e110*/  LDL.LU R0, [R1] ;  /* 0x0000000001007983 */ /* 0x000ea20000300800 */
[----:B------:R-:W-:Y:S02]  /*e120*/  MOV R5, 0x1 ;  /* 0x0000000100057802 */ /* 0x000fe40000000f00 */
[----:B------:R-:W-:Y:S01]  /*e130*/  MOV R4, 0xe170 ;  /* 0x0000e17000047802 */ /* 0x000fe20000000f00 */
[----:B--2---:R-:W-:-:S05]  /*e140*/  FADD.FTZ R3, R0, R2 ;  /* 0x0000000200037221 */ /* 0x004fca0000010000 */
[----:B------:R-:W-:Y:S02]  /*e150*/  MOV R2, R3 ;  /* 0x0000000300027202 */ /* 0x000fe40000000f00 */
[----:B------:R-:W-:Y:S05]  /*e160*/  CALL.REL.NOINC `($__internal_2_$__cuda_sm70_shflsync_bfly_p) ;  /* 0x00000ed000007944 */ /* 0x000fea0003c00000 */
[----:B------:R-:W-:Y:S02]  /*e170*/  FADD.FTZ R0, R3, R2 ;  /* 0x0000000203007221 */ /* 0x000fe40000010000 */
[----:B------:R1:W5:Y:S01]  /*e180*/  LDL R2, [R1+0x4] ;  /* 0x0000040001027983 */ /* 0x0003620000100800 */
[----:B------:R-:W-:Y:S02]  /*e190*/  MOV R5, 0x2 ;  /* 0x0000000200057802 */ /* 0x000fe40000000f00 */
[----:B------:R-:W-:Y:S02]  /*e1a0*/  MOV R4, 0xe1c0 ;  /* 0x0000e1c000047802 */ /* 0x000fe40000000f00 */
[----:B-1---5:R-:W-:Y:S05]  /*e1b0*/  CALL.REL.NOINC `($__internal_2_$__cuda_sm70_shflsync_bfly_p) ;  /* 0x00000e8000007944 */ /* 0x022fea0003c00000 */
[----:B------:R-:W2:Y:S01]  /*e1c0*/  LDL.LU R3, [R1+0x4] ;  /* 0x0000040001037983 */ /* 0x000ea20000300800 */
[----:B------:R-:W-:Y:S02]  /*e1d0*/  MOV R5, 0x1 ;  /* 0x0000000100057802 */ /* 0x000fe40000000f00 */
[----:B------:R-:W-:Y:S01]  /*e1e0*/  MOV R4, 0xe220 ;  /* 0x0000e22000047802 */ /* 0x000fe20000000f00 */
[----:B--2---:R-:W-:-:S05]  /*e1f0*/  FADD.FTZ R3, R3, R2 ;  /* 0x0000000203037221 */ /* 0x004fca0000010000 */
[----:B------:R-:W-:Y:S02]  /*e200*/  MOV R2, R3 ;  /* 0x0000000300027202 */ /* 0x000fe40000000f00 */
[----:B------:R-:W-:Y:S05]  /*e210*/  CALL.REL.NOINC `($__internal_2_$__cuda_sm70_shflsync_bfly_p) ;  /* 0x00000e2000007944 */ /* 0x000fea0003c00000 */
[----:B------:R-:W-:Y:S01]  /*e220*/  MOV R4, R2 ;  /* 0x0000000200047202 */ /* 0x000fe20000000f00 */
[----:B------:R-:W-:Y:S05]  /*e230*/  BRA `(.L_x_208) ;  /* 0xffffbbf000007947 */ /* 0x000fea000383ffff */
.L_x_152:
[----:B-1234-:R-:W-:Y:S01]  /*e240*/  IMAD.MOV.U32 R5, RZ, RZ, R7 ;  /* 0x000000ffff057224 */ /* 0x01efe200078e0007 */
[----:B------:R-:W-:Y:S01]  /*e250*/  MOV R3, RZ ;  /* 0x000000ff00037202 */ /* 0x000fe20000000f00 */
[----:B------:R-:W-:Y:S01]  /*e260*/  IMAD.MOV.U32 R0, RZ, RZ, 0x181f ;  /* 0x0000181fff007424 */ /* 0x000fe200078e00ff */
[----:B------:R-:W-:Y:S02]  /*e270*/  MOV R2, 0xe290 ;  /* 0x0000e29000027802 */ /* 0x000fe40000000f00 */
[----:B------:R-:W-:Y:S05]  /*e280*/  CALL.REL.NOINC `($__internal_3_$__cuda_sm70_shflsync_idx_p) ;  /* 0x00000df000007944 */ /* 0x000fea0003c00000 */
[----:B------:R-:W-:Y:S01]  /*e290*/  MOV R9, R0 ;  /* 0x0000000000097202 */ /* 0x000fe20000000f00 */
[----:B------:R-:W-:Y:S05]  /*e2a0*/  BRA `(.L_x_209) ;  /* 0xffffd04000007947 */ /* 0x000fea000383ffff */
.L_x_153:
[----:B------:R-:W-:Y:S01]  /*e2b0*/  IMAD.MOV.U32 R5, RZ, RZ, R8 ;  /* 0x000000ffff057224 */ /* 0x000fe200078e0008 */
[----:B------:R-:W-:Y:S01]  /*e2c0*/  MOV R3, RZ ;  /* 0x000000ff00037202 */ /* 0x000fe20000000f00 */
[----:B------:R-:W-:Y:S01]  /*e2d0*/  IMAD.MOV.U32 R0, RZ, RZ, 0x181f ;  /* 0x0000181fff007424 */ /* 0x000fe200078e00ff */
[----:B------:R-:W-:Y:S02]  /*e2e0*/  MOV R2, 0xe300 ;  /* 0x0000e30000027802 */ /* 0x000fe40000000f00 */
[----:B-12---:R-:W-:Y:S05]  /*e2f0*/  CALL.REL.NOINC `($__internal_3_$__cuda_sm70_shflsync_idx_p) ;  /* 0x00000d8000007944 */ /* 0x006fea0003c00000 */
[----:B------:R-:W-:Y:S05]  /*e300*/  BRA `(.L_x_210) ;  /* 0xffffd00000007947 */ /* 0x000fea000383ffff */
.L_x_156:
[----:B--2---:R-:W-:Y:S01]  /*e310*/  IMAD.MOV.U32 R5, RZ, RZ, R7 ;  /* 0x000000ffff057224 */ /* 0x004fe200078e0007 */
[----:B------:R-:W-:Y:S01]  /*e320*/  MOV R3, 0x1 ;  /* 0x0000000100037802 */ /* 0x000fe20000000f00 */
[----:B----4-:R-:W-:Y:S01]  /*e330*/  IMAD.MOV.U32 R0, RZ, RZ, 0x181f ;  /* 0x0000181fff007424 */ /* 0x010fe200078e00ff */
[----:B------:R-:W-:-:S02]  /*e340*/  MOV R2, 0xe360 ;  /* 0x0000e36000027802 */ /* 0x000fc40000000f00 */
[----:B-1-3--:R-:W-:Y:S05]  /*e350*/  CALL.REL.NOINC `($__internal_3_$__cuda_sm70_shflsync_idx_p) ;  /* 0x00000d2000007944 */ /* 0x00afea0003c00000 */
[----:B------:R-:W-:Y:S01]  /*e360*/  IMAD.MOV.U32 R9, RZ, RZ, R0 ;  /* 0x000000ffff097224 */ /* 0x000fe200078e0000 */
[----:B------:R-:W-:Y:S01]  /*e370*/  MOV R3, 0x1 ;  /* 0x0000000100037802 */ /* 0x000fe20000000f00 */
[----:B------:R-:W-:Y:S01]  /*e380*/  IMAD.MOV.U32 R5, RZ, RZ, R8 ;  /* 0x000000ffff057224 */ /* 0x000fe200078e0008 */
[----:B------:R-:W-:-:S02]  /*e390*/  MOV R0, 0x181f ;  /* 0x0000181f00007802 */ /* 0x000fc40000000f00 */
[----:B------:R-:W-:Y:S02]  /*e3a0*/  MOV R2, 0xe3c0 ;  /* 0x0000e3c000027802 */ /* 0x000fe40000000f00 */
[----:B------:R-:W-:Y:S05]  /*e3b0*/  CALL.REL.NOINC `($__internal_3_$__cuda_sm70_shflsync_idx_p) ;  /* 0x00000cc000007944 */ /* 0x000fea0003c00000 */
[----:B------:R-:W-:Y:S05]  /*e3c0*/  BRA `(.L_x_211) ;  /* 0xffffd05000007947 */ /* 0x000fea000383ffff */
.L_x_159:
[----:B-1----:R-:W-:Y:S01]  /*e3d0*/  IMAD.MOV.U32 R5, RZ, RZ, R7 ;  /* 0x000000ffff057224 */ /* 0x002fe200078e0007 */
[----:B------:R-:W-:Y:S01]  /*e3e0*/  MOV R3, 0x2 ;  /* 0x0000000200037802 */ /* 0x000fe20000000f00 */
[----:B----4-:R-:W-:Y:S01]  /*e3f0*/  IMAD.MOV.U32 R0, RZ, RZ, 0x181f ;  /* 0x0000181fff007424 */ /* 0x010fe200078e00ff */
[----:B------:R-:W-:Y:S02]  /*e400*/  MOV R2, 0xe420 ;  /* 0x0000e42000027802 */ /* 0x000fe40000000f00 */
[----:B--23--:R-:W-:Y:S05]  /*e410*/  CALL.REL.NOINC `($__internal_3_$__cuda_sm70_shflsync_idx_p) ;  /* 0x00000c6000007944 */ /* 0x00cfea0003c00000 */
[----:B------:R-:W-:Y:S01]  /*e420*/  MOV R9, R0 ;  /* 0x0000000000097202 */ /* 0x000fe20000000f00 */
[----:B------:R-:W-:Y:S05]  /*e430*/  BRA `(.L_x_212) ;  /* 0xffffd0f000007947 */ /* 0x000fea000383ffff */
.L_x_160:
[----:B------:R-:W-:Y:S01]  /*e440*/  IMAD.MOV.U32 R5, RZ, RZ, R8 ;  /* 0x000000ffff057224 */ /* 0x000fe200078e0008 */
[----:B------:R-:W-:Y:S01]  /*e450*/  MOV R3, 0x2 ;  /* 0x0000000200037802 */ /* 0x000fe20000000f00 */
[----:B----4-:R-:W-:Y:S01]  /*e460*/  IMAD.MOV.U32 R0, RZ, RZ, 0x181f ;  /* 0x0000181fff007424 */ /* 0x010fe200078e00ff */
[----:B------:R-:W-:Y:S02]  /*e470*/  MOV R2, 0xe490 ;  /* 0x0000e49000027802 */ /* 0x000fe40000000f00 */
[----:B-123--:R-:W-:Y:S05]  /*e480*/  CALL.REL.NOINC `($__internal_3_$__cuda_sm70_shflsync_idx_p) ;  /* 0x00000bf000007944 */ /* 0x00efea0003c00000 */
[----:B------:R-:W-:Y:S05]  /*e490*/  BRA `(.L_x_213) ;  /* 0xffffd0b000007947 */ /* 0x000fea000383ffff */
.L_x_163:
[----:B-1----:R-:W-:Y:S01]  /*e4a0*/  IMAD.MOV.U32 R5, RZ, RZ, R7 ;  /* 0x000000ffff057224 */ /* 0x002fe200078e0007 */
[----:B------:R-:W-:Y:S01]  /*e4b0*/  MOV R3, 0x3 ;  /* 0x0000000300037802 */ /* 0x000fe20000000f00 */
[----:B------:R-:W-:Y:S01]  /*e4c0*/  IMAD.MOV.U32 R0, RZ, RZ, 0x181f ;  /* 0x0000181fff007424 */ /* 0x000fe200078e00ff */
[----:B------:R-:W-:-:S02]  /*e4d0*/  MOV R2, 0xe4f0 ;  /* 0x0000e4f000027802 */ /* 0x000fc40000000f00 */
[----:B--234-:R-:W-:Y:S05]  /*e4e0*/  CALL.REL.NOINC `($__internal_3_$__cuda_sm70_shflsync_idx_p) ;  /* 0x00000b9000007944 */ /* 0x01cfea0003c00000 */
[----:B------:R-:W-:Y:S01]  /*e4f0*/  IMAD.MOV.U32 R7, RZ, RZ, R0 ;  /* 0x000000ffff077224 */ /* 0x000fe200078e0000 */
[----:B------:R-:W-:Y:S01]  /*e500*/  MOV R3, 0x3 ;  /* 0x0000000300037802 */ /* 0x000fe20000000f00 */
[----:B------:R-:W-:Y:S01]  /*e510*/  IMAD.MOV.U32 R5, RZ, RZ, R8 ;  /* 0x000000ffff057224 */ /* 0x000fe200078e0008 */
[----:B------:R-:W-:-:S02]  /*e520*/  MOV R0, 0x181f ;  /* 0x0000181f00007802 */ /* 0x000fc40000000f00 */
[----:B------:R-:W-:Y:S02]  /*e530*/  MOV R2, 0xe550 ;  /* 0x0000e55000027802 */ /* 0x000fe40000000f00 */
[----:B------:R-:W-:Y:S05]  /*e540*/  CALL.REL.NOINC `($__internal_3_$__cuda_sm70_shflsync_idx_p) ;  /* 0x00000b3000007944 */ /* 0x000fea0003c00000 */
[----:B------:R-:W-:Y:S05]  /*e550*/  BRA `(.L_x_214) ;  /* 0xffffd11000007947 */ /* 0x000fea000383ffff */
.L_x_165:
[----:B------:R-:W-:Y:S01]  /*e560*/  IMAD.MOV.U32 R5, RZ, RZ, R14 ;  /* 0x000000ffff057224 */ /* 0x000fe200078e000e */
[----:B------:R-:W-:Y:S01]  /*e570*/  MOV R3, RZ ;  /* 0x000000ff00037202 */ /* 0x000fe20000000f00 */
[----:B------:R-:W-:Y:S01]  /*e580*/  IMAD.MOV.U32 R0, RZ, RZ, 0x1c1f ;  /* 0x00001c1fff007424 */ /* 0x000fe200078e00ff */
[----:B------:R-:W-:Y:S02]  /*e590*/  MOV R2, 0xe5b0 ;  /* 0x0000e5b000027802 */ /* 0x000fe40000000f00 */
[----:B------:R-:W-:Y:S05]  /*e5a0*/  CALL.REL.NOINC `($__internal_3_$__cuda_sm70_shflsync_idx_p) ;  /* 0x00000ad000007944 */ /* 0x000fea0003c00000 */
[----:B------:R-:W-:Y:S01]  /*e5b0*/  MOV R4, R0 ;  /* 0x0000000000047202 */ /* 0x000fe20000000f00 */
[----:B------:R-:W-:Y:S05]  /*e5c0*/  BRA `(.L_x_215) ;  /* 0xffffd3b000007947 */ /* 0x000fea000383ffff */
.L_x_166:
[----:B------:R-:W-:Y:S01]  /*e5d0*/  IMAD.MOV.U32 R5, RZ, RZ, R28 ;  /* 0x000000ffff057224 */ /* 0x000fe200078e001c */
[----:B------:R-:W-:Y:S01]  /*e5e0*/  MOV R3, RZ ;  /* 0x000000ff00037202 */ /* 0x000fe20000000f00 */
[----:B------:R-:W-:Y:S01]  /*e5f0*/  IMAD.MOV.U32 R0, RZ, RZ, 0x1c1f ;  /* 0x00001c1fff007424 */ /* 0x000fe200078e00ff */
[----:B------:R-:W-:Y:S02]  /*e600*/  MOV R2, 0xe620 ;  /* 0x0000e62000027802 */ /* 0x000fe40000000f00 */
[----:B-12---:R-:W-:Y:S05]  /*e610*/  CALL.REL.NOINC `($__internal_3_$__cuda_sm70_shflsync_idx_p) ;  /* 0x00000a6000007944 */ /* 0x006fea0003c00000 */
[----:B------:R-:W-:Y:S05]  /*e620*/  BRA `(.L_x_216) ;  /* 0xffffd37000007947 */ /* 0x000fea000383ffff */
.L_x_169:
[----:B------:R-:W-:Y:S01]  /*e630*/  IMAD.MOV.U32 R5, RZ, RZ, R14 ;  /* 0x000000ffff057224 */ /* 0x000fe200078e000e */
[----:B----4-:R-:W-:Y:S01]  /*e640*/  MOV R3, 0x1 ;  /* 0x0000000100037802 */ /* 0x010fe20000000f00 */
[----:B------:R-:W-:Y:S01]  /*e650*/  IMAD.MOV.U32 R0, RZ, RZ, 0x1c1f ;  /* 0x00001c1fff007424 */ /* 0x000fe200078e00ff */
[----:B------:R-:W-:-:S02]  /*e660*/  MOV R2, 0xe680 ;  /* 0x0000e68000027802 */ /* 0x000fc40000000f00 */
[----:B-123--:R-:W-:Y:S05]  /*e670*/  CALL.REL.NOINC `($__internal_3_$__cuda_sm70_shflsync_idx_p) ;  /* 0x00000a0000007944 */ /* 0x00efea0003c00000 */
[----:B------:R-:W-:Y:S01]  /*e680*/  IMAD.MOV.U32 R4, RZ, RZ, R0 ;  /* 0x000000ffff047224 */ /* 0x000fe200078e0000 */
[----:B------:R-:W-:Y:S01]  /*e690*/  MOV R3, 0x1 ;  /* 0x0000000100037802 */ /* 0x000fe20000000f00 */
[----:B------:R-:W-:Y:S01]  /*e6a0*/  IMAD.MOV.U32 R5, RZ, RZ, R28 ;  /* 0x000000ffff057224 */ /* 0x000fe200078e001c */
[----:B------:R-:W-:-:S02]  /*e6b0*/  MOV R0, 0x1c1f ;  /* 0x00001c1f00007802 */ /* 0x000fc40000000f00 */
[----:B------:R-:W-:Y:S02]  /*e6c0*/  MOV R2, 0xe6e0 ;  /* 0x0000e6e000027802 */ /* 0x000fe40000000f00 */
[----:B------:R-:W-:Y:S05]  /*e6d0*/  CALL.REL.NOINC `($__internal_3_$__cuda_sm70_shflsync_idx_p) ;  /* 0x000009a000007944 */ /* 0x000fea0003c00000 */
[----:B------:R-:W-:Y:S05]  /*e6e0*/  BRA `(.L_x_217) ;  /* 0xffffd91000007947 */ /* 0x000fea000383ffff */
.L_x_173:
[----:B------:R-:W-:Y:S01]  /*e6f0*/  IMAD.MOV.U32 R5, RZ, RZ, R6 ;  /* 0x000000ffff057224 */ /* 0x000fe200078e0006 */
[----:B------:R-:W-:Y:S01]  /*e700*/  MOV R3, RZ ;  /* 0x000000ff00037202 */ /* 0x000fe20000000f00 */
[----:B------:R-:W-:Y:S01]  /*e710*/  IMAD.MOV.U32 R0, RZ, RZ, 0x181f ;  /* 0x0000181fff007424 */ /* 0x000fe200078e00ff */
[----:B------:R-:W-:Y:S02]  /*e720*/  MOV R2, 0xe740 ;  /* 0x0000e74000027802 */ /* 0x000fe40000000f00 */
[----:B------:R-:W-:Y:S05]  /*e730*/  CALL.REL.NOINC `($__internal_3_$__cuda_sm70_shflsync_idx_p) ;  /* 0x0000094000007944 */ /* 0x000fea0003c00000 */
[----:B------:R-:W-:Y:S01]  /*e740*/  MOV R10, R0 ;  /* 0x00000000000a7202 */ /* 0x000fe20000000f00 */
[----:B------:R-:W-:Y:S05]  /*e750*/  BRA `(.L_x_218) ;  /* 0xffffe4d000007947 */ /* 0x000fea000383ffff */
.L_x_174:
[----:B------:R-:W-:Y:S01]  /*e760*/  IMAD.MOV.U32 R5, RZ, RZ, R9 ;  /* 0x000000ffff057224 */ /* 0x000fe200078e0009 */
[----:B------:R-:W-:Y:S01]  /*e770*/  MOV R3, RZ ;  /* 0x000000ff00037202 */ /* 0x000fe20000000f00 */
[----:B------:R-:W-:Y:S01]  /*e780*/  IMAD.MOV.U32 R0, RZ, RZ, 0x181f ;  /* 0x0000181fff007424 */ /* 0x000fe200078e00ff */
[----:B------:R-:W-:Y:S02]  /*e790*/  MOV R2, 0xe7b0 ;  /* 0x0000e7b000027802 */ /* 0x000fe40000000f00 */
[----:B-12---:R-:W-:Y:S05]  /*e7a0*/  CALL.REL.NOINC `($__internal_3_$__cuda_sm70_shflsync_idx_p) ;  /* 0x000008d000007944 */ /* 0x006fea0003c00000 */
[----:B------:R-:W-:Y:S05]  /*e7b0*/  BRA `(.L_x_219) ;  /* 0xffffe49000007947 */ /* 0x000fea000383ffff */
.L_x_177:
        /* <DEDUP_REMOVED lines=12> */
.L_x_180:
[----:B-1----:R-:W-:Y:S01]  /*e880*/  IMAD.MOV.U32 R5, RZ, RZ, R6 ;  /* 0x000000ffff057224 */ /* 0x002fe200078e0006 */
[----:B------:R-:W-:Y:S01]  /*e890*/  MOV R3, 0x2 ;  /* 0x0000000200037802 */ /* 0x000fe20000000f00 */
[----:B----4-:R-:W-:Y:S01]  /*e8a0*/  IMAD.MOV.U32 R0, RZ, RZ, 0x181f ;  /* 0x0000181fff007424 */ /* 0x010fe200078e00ff */
[----:B------:R-:W-:Y:S02]  /*e8b0*/  MOV R2, 0xe8d0 ;  /* 0x0000e8d000027802 */ /* 0x000fe40000000f00 */
[----:B--23--:R-:W-:Y:S05]  /*e8c0*/  CALL.REL.NOINC `($__internal_3_$__cuda_sm70_shflsync_idx_p) ;  /* 0x000007b000007944 */ /* 0x00cfea0003c00000 */
[----:B------:R-:W-:Y:S01]  /*e8d0*/  MOV R10, R0 ;  /* 0x00000000000a7202 */ /* 0x000fe20000000f00 */
[----:B------:R-:W-:Y:S05]  /*e8e0*/  BRA `(.L_x_221) ;  /* 0xffffe59000007947 */ /* 0x000fea000383ffff */
.L_x_181:
[----:B------:R-:W-:Y:S01]  /*e8f0*/  IMAD.MOV.U32 R5, RZ, RZ, R9 ;  /* 0x000000ffff057224 */ /* 0x000fe200078e0009 */
[----:B------:R-:W-:Y:S01]  /*e900*/  MOV R3, 0x2 ;  /* 0x0000000200037802 */ /* 0x000fe20000000f00 */
[----:B----4-:R-:W-:Y:S01]  /*e910*/  IMAD.MOV.U32 R0, RZ, RZ, 0x181f ;  /* 0x0000181fff007424 */ /* 0x010fe200078e00ff */
[----:B------:R-:W-:Y:S02]  /*e920*/  MOV R2, 0xe940 ;  /* 0x0000e94000027802 */ /* 0x000fe40000000f00 */
[----:B-123--:R-:W-:Y:S05]  /*e930*/  CALL.REL.NOINC `($__internal_3_$__cuda_sm70_shflsync_idx_p) ;  /* 0x0000074000007944 */ /* 0x00efea0003c00000 */
[----:B------:R-:W-:Y:S05]  /*e940*/  BRA `(.L_x_222) ;  /* 0xffffe55000007947 */ /* 0x000fea000383ffff */
.L_x_184:
        /* <DEDUP_REMOVED lines=12> */
.L_x_186:
[----:B------:R-:W-:Y:S01]  /*ea10*/  IMAD.MOV.U32 R5, RZ, RZ, R66 ;  /* 0x000000ffff057224 */ /* 0x000fe200078e0042 */
[----:B------:R-:W-:Y:S01]  /*ea20*/  MOV R3, RZ ;  /* 0x000000ff00037202 */ /* 0x000fe20000000f00 */
[----:B------:R-:W-:Y:S01]  /*ea30*/  IMAD.MOV.U32 R0, RZ, RZ, 0x1f ;  /* 0x0000001fff007424 */ /* 0x000fe200078e00ff */
[----:B------:R-:W-:Y:S02]  /*ea40*/  MOV R2, 0xea60 ;  /* 0x0000ea6000027802 */ /* 0x000fe40000000f00 */
[----:B--2---:R-:W-:Y:S05]  /*ea50*/  CALL.REL.NOINC `($__internal_3_$__cuda_sm70_shflsync_idx_p) ;  /* 0x0000062000007944 */ /* 0x004fea0003c00000 */
[----:B------:R-:W-:Y:S01]  /*ea60*/  MOV R9, R0 ;  /* 0x0000000000097202 */ /* 0x000fe20000000f00 */
[----:B------:R-:W-:Y:S05]  /*ea70*/  BRA `(.L_x_224) ;  /* 0xffffe71000007947 */ /* 0x000fea000383ffff */
.L_x_187:
[----:B------:R-:W-:Y:S01]  /*ea80*/  IMAD.MOV.U32 R5, RZ, RZ, R66 ;  /* 0x000000ffff057224 */ /* 0x000fe200078e0042 */
[----:B------:R-:W-:Y:S01]  /*ea90*/  MOV R3, 0x1 ;  /* 0x0000000100037802 */ /* 0x000fe20000000f00 */
[----:B------:R-:W-:Y:S01]  /*eaa0*/  IMAD.MOV.U32 R0, RZ, RZ, 0x1f ;  /* 0x0000001fff007424 */ /* 0x000fe200078e00ff */
[----:B------:R-:W-:Y:S02]  /*eab0*/  MOV R2, 0xead0 ;  /* 0x0000ead000027802 */ /* 0x000fe40000000f00 */
[----:B-12---:R-:W-:Y:S05]  /*eac0*/  CALL.REL.NOINC `($__internal_3_$__cuda_sm70_shflsync_idx_p) ;  /* 0x000005b000007944 */ /* 0x006fea0003c00000 */
[----:B------:R-:W-:Y:S01]  /*ead0*/  MOV R8, R0 ;  /* 0x0000000000087202 */ /* 0x000fe20000000f00 */
[----:B------:R-:W-:Y:S05]  /*eae0*/  BRA `(.L_x_225) ;  /* 0xffffe6c000007947 */ /* 0x000fea000383ffff */
.L_x_188:
[----:B------:R-:W-:Y:S02]  /*eaf0*/  MOV R2, 0x1 ;  /* 0x0000000100027802 */ /* 0x000fe40000000f00 */
[----:B------:R-:W-:-:S02]  /*eb00*/  MOV R3, 0xeb20 ;  /* 0x0000eb2000037802 */ /* 0x000fc40000000f00 */
[----:B-1234-:R-:W-:Y:S05]  /*eb10*/  CALL.REL.NOINC `($__internal_4_$__cuda_sm70_shflsync_up_p) ;  /* 0x000005b000007944 */ /* 0x01efea0003c00000 */
[----:B------:R-:W-:Y:S05]  /*eb20*/  BRA `(.L_x_226) ;  /* 0xffffe7b000007947 */ /* 0x000fea000383ffff */
.L_x_189:
[----:B------:R-:W-:Y:S02]  /*eb30*/  MOV R2, 0x2 ;  /* 0x0000000200027802 */ /* 0x000fe40000000f00 */
[----:B------:R-:W-:-:S02]  /*eb40*/  MOV R3, 0xeb60 ;  /* 0x0000eb6000037802 */ /* 0x000fc40000000f00 */
[----:B--2-4-:R-:W-:Y:S05]  /*eb50*/  CALL.REL.NOINC `($__internal_4_$__cuda_sm70_shflsync_up_p) ;  /* 0x0000057000007944 */ /* 0x014fea0003c00000 */
        /* <DEDUP_REMOVED lines=23> */
.L_x_193:
[----:B------:R-:W-:Y:S02]  /*ecd0*/  MOV R2, 0x1 ;  /* 0x0000000100027802 */ /* 0x000fe40000000f00 */
[----:B------:R-:W-:Y:S02]  /*ece0*/  MOV R3, 0xed00 ;  /* 0x0000ed0000037802 */ /* 0x000fe40000000f00 */
[----:B------:R-:W-:Y:S05]  /*ecf0*/  CALL.REL.NOINC `($__internal_4_$__cuda_sm70_shflsync_up_p) ;  /* 0x000003d000007944 */ /* 0x000fea0003c00000 */
[----:B------:R-:W-:Y:S01]  /*ed00*/  MOV R2, R4 ;  /* 0x0000000400027202 */ /* 0x000fe20000000f00 */
[----:B------:R-:W-:Y:S05]  /*ed10*/  BRA `(.L_x_228) ;  /* 0xffffe82000007947 */ /* 0x000fea000383ffff */
.L_x_194:
        /* <DEDUP_REMOVED lines=26> */
.L_x_196:
[----:B------:R-:W-:Y:S02]  /*eec0*/  SEL R0, RZ, 0x1, P0 ;  /* 0x00000001ff007807 */ /* 0x000fe40000000000 */
[----:B------:R-:W-:Y:S02]  /*eed0*/  MOV R2, 0xeef0 ;  /* 0x0000eef000027802 */ /* 0x000fe40000000f00 */
[----:B-1----:R-:W-:Y:S05]  /*eee0*/  CALL.REL.NOINC `($__internal_5_$__cuda_sm70_votesync_ballot) ;  /* 0x0000025000007944 */ /* 0x002fea0003c00000 */
[----:B------:R-:W-:Y:S01]  /*eef0*/  MOV R8, R0 ;  /* 0x0000000000087202 */ /* 0x000fe20000000f00 */
[----:B------:R-:W-:Y:S05]  /*ef00*/  BRA `(.L_x_230) ;  /* 0xffffe7c000007947 */ /* 0x000fea000383ffff */
.L_x_197:
[----:B------:R-:W-:Y:S01]  /*ef10*/  IMAD.MOV.U32 R5, RZ, RZ, R6 ;  /* 0x000000ffff057224 */ /* 0x000fe200078e0006 */
[----:B---3--:R-:W-:Y:S01]  /*ef20*/  MOV R3, R12 ;  /* 0x0000000c00037202 */ /* 0x008fe20000000f00 */
[----:B------:R-:W-:Y:S01]  /*ef30*/  IMAD.MOV.U32 R0, RZ, RZ, 0x1f ;  /* 0x0000001fff007424 */ /* 0x000fe200078e00ff */
[----:B------:R-:W-:Y:S02]  /*ef40*/  MOV R2, 0xef60 ;  /* 0x0000ef6000027802 */ /* 0x000fe40000000f00 */
[----:B-12---:R-:W-:Y:S05]  /*ef50*/  CALL.REL.NOINC `($__internal_3_$__cuda_sm70_shflsync_idx_p) ;  /* 0x0000012000007944 */ /* 0x006fea0003c00000 */
[----:B------:R-:W-:Y:S01]  /*ef60*/  IMAD.MOV.U32 R6, RZ, RZ, R0 ;  /* 0x000000ffff067224 */ /* 0x000fe200078e0000 */
[----:B------:R-:W-:Y:S01]  /*ef70*/  MOV R3, R12 ;  /* 0x0000000c00037202 */ /* 0x000fe20000000f00 */
[----:B------:R-:W-:Y:S01]  /*ef80*/  IMAD.MOV.U32 R5, RZ, RZ, R7 ;  /* 0x000000ffff057224 */ /* 0x000fe200078e0007 */
[----:B------:R-:W-:Y:S02]  /*ef90*/  MOV R0, 0x1f ;  /* 0x0000001f00007802 */ /* 0x000fe40000000f00 */
[----:B------:R-:W-:-:S02]  /*efa0*/  MOV R2, 0xefc0 ;  /* 0x0000efc000027802 */ /* 0x000fc40000000f00 */
[----:B------:R-:W-:Y:S05]  /*efb0*/  CALL.REL.NOINC `($__internal_3_$__cuda_sm70_shflsync_idx_p) ;  /* 0x000000c000007944 */ /* 0x000fea0003c00000 */
[----:B------:R-:W-:Y:S01]  /*efc0*/  MOV R7, R0 ;  /* 0x0000000000077202 */ /* 0x000fe20000000f00 */
[----:B------:R-:W-:Y:S05]  /*efd0*/  BRA `(.L_x_231) ;  /* 0xffffe73000007947 */ /* 0x000fea000383ffff */
.L_x_200:
[----:B------:R-:W-:Y:S01]  /*efe0*/  IMAD.MOV.U32 R5, RZ, RZ, R4 ;  /* 0x000000ffff057224 */ /* 0x000fe200078e0004 */
[----:B------:R-:W-:-:S02]  /*eff0*/  MOV R0, 0x1f ;  /* 0x0000001f00007802 */ /* 0x000fc40000000f00 */
[----:B------:R-:W-:Y:S02]  /*f000*/  MOV R2, 0xf020 ;  /* 0x0000f02000027802 */ /* 0x000fe40000000f00 */
[----:B-1234-:R-:W-:Y:S05]  /*f010*/  CALL.REL.NOINC `($__internal_3_$__cuda_sm70_shflsync_idx_p) ;  /* 0x0000006000007944 */ /* 0x01efea0003c00000 */
[----:B------:R-:W-:Y:S01]  /*f020*/  MOV R11, R0 ;  /* 0x00000000000b7202 */ /* 0x000fe20000000f00 */
[----:B------:R-:W-:Y:S05]  /*f030*/  BRA `(.L_x_199) ;  /* 0xffffe73000007947 */ /* 0x000fea000383ffff */
        .weak           $__internal_2_$__cuda_sm70_shflsync_bfly_p
        .type           $__internal_2_$__cuda_sm70_shflsync_bfly_p,@function
        .size           $__internal_2_$__cuda_sm70_shflsync_bfly_p,($__internal_3_$__cuda_sm70_shflsync_idx_p - $__internal_2_$__cuda_sm70_shflsync_bfly_p)
$__internal_2_$__cuda_sm70_shflsync_bfly_p:
[----:B------:R-:W-:Y:S04]  /*f040*/  WARPSYNC R6 ;  /* 0x0000000600007348 */ /* 0x000fe80003800000 */
[----:B------:R1:W2:Y:S02]  /*f050*/  SHFL.BFLY PT, R2, R2, R5, R7 ;  /* 0x0c00000502027389 */ /* 0x0002a400000e0007 */
[----:B-1----:R-:W-:-:S04]  /*f060*/  MOV R5, 0x0 ;  /* 0x0000000000057802 */ /* 0x002fc80000000f00 */
[----:B--2---:R-:W-:Y:S05]  /*f070*/  RET.REL.NODEC R4 `(_ZN7cutlass13device_kernelIN5flash19enable_sm80_to_sm89INS1_16FlashAttnFwdSm80INS1_25CollectiveMainloopFwdSm80ILi8ELi1ELb1EN4cute5tupleIJNS5_1CILi128EEENS7_ILi112EEES8_EEELi128ENS_6half_tEfNS_4arch4Sm80ELb0ELb0ELb1ELb1ELb0ELb0ELb1ELb1EEENS1_21CollectiveEpilogueFwdINS6_IJS8_S8_S9_EEENS6_IJNS7_ILi1EEESH_SH_EEESB_SD_Li256ELb1ELb1ELb1ELb0EEENS1_36VarlenDynamicPersistentTileSchedulerILi128ELi112ELi256ELi256ELb1ELb1ELb0ELb0ELb1ELb1EEEEEEEEEvNT_6ParamsE) ;  /* 0xffff0f8004007950 */ /* 0x004fea0003c3ffff */
        .weak           $__internal_3_$__cuda_sm70_shflsync_idx_p
        .type           $__internal_3_$__cuda_sm70_shflsync_idx_p,@function
        .size           $__internal_3_$__cuda_sm70_shflsync_idx_p,($__internal_4_$__cuda_sm70_shflsync_up_p - $__internal_3_$__cuda_sm70_shflsync_idx_p)
$__internal_3_$__cuda_sm70_shflsync_idx_p:
[----:B------:R-:W-:-:S04]  /*f080*/  MOV R67, 0xffffffff ;  /* 0xffffffff00437802 */ /* 0x000fc80000000f00 */
[----:B------:R-:W-:Y:S04]  /*f090*/  WARPSYNC R67 ;  /* 0x0000004300007348 */ /* 0x000fe80003800000 */
[----:B------:R1:W2:Y:S02]  /*f0a0*/  SHFL.IDX PT, R0, R5, R3, R0 ;  /* 0x0000000305007389 */ /* 0x0002a400000e0000 */
[----:B-1----:R-:W-:-:S04]  /*f0b0*/  MOV R3, 0x0 ;  /* 0x0000000000037802 */ /* 0x002fc80000000f00 */
[----:B--2---:R-:W-:Y:S05]  /*f0c0*/  RET.REL.NODEC R2 `(_ZN7cutlass13device_kernelIN5flash19enable_sm80_to_sm89INS1_16FlashAttnFwdSm80INS1_25CollectiveMainloopFwdSm80ILi8ELi1ELb1EN4cute5tupleIJNS5_1CILi128EEENS7_ILi112EEES8_EEELi128ENS_6half_tEfNS_4arch4Sm80ELb0ELb0ELb1ELb1ELb0ELb0ELb1ELb1EEENS1_21CollectiveEpilogueFwdINS6_IJS8_S8_S9_EEENS6_IJNS7_ILi1EEESH_SH_EEESB_SD_Li256ELb1ELb1ELb1ELb0EEENS1_36VarlenDynamicPersistentTileSchedulerILi128ELi112ELi256ELi256ELb1ELb1ELb0ELb0ELb1ELb1EEEEEEEEEvNT_6ParamsE) ;  /* 0xffff0f3002007950 */ /* 0x004fea0003c3ffff */
        .weak           $__internal_4_$__cuda_sm70_shflsync_up_p
        .type           $__internal_4_$__cuda_sm70_shflsync_up_p,@function
        .size           $__internal_4_$__cuda_sm70_shflsync_up_p,($__internal_5_$__cuda_sm70_votesync_ballot - $__internal_4_$__cuda_sm70_shflsync_up_p)
$__internal_4_$__cuda_sm70_shflsync_up_p:
[----:B------:R-:W-:Y:S02]  /*f0d0*/  IMAD.MOV.U32 R4, RZ, RZ, RZ ;  /* 0x000000ffff047224 */ /* 0x000fe400078e00ff */
[----:B------:R-:W-:-:S04]  /*f0e0*/  IMAD.MOV.U32 R10, RZ, RZ, -0x1 ;  /* 0xffffffffff0a7424 */ /* 0x000fc800078e00ff */
[----:B------:R-:W-:Y:S04]  /*f0f0*/  WARPSYNC R10 ;  /* 0x0000000a00007348 */ /* 0x000fe80003800000 */
[----:B------:R1:W2:Y:S02]  /*f100*/  SHFL.UP PT, R4, R0, R2, R4 ;  /* 0x0400000200047389 */ /* 0x0002a400000e0004 */
[----:B-1----:R-:W-:Y:S02]  /*f110*/  MOV R2, R3 ;  /* 0x0000000300027202 */ /* 0x002fe40000000f00 */
[----:B------:R-:W-:-:S04]  /*f120*/  MOV R3, 0x0 ;  /* 0x0000000000037802 */ /* 0x000fc80000000f00 */
[----:B--2---:R-:W-:Y:S05]  /*f130*/  RET.REL.NODEC R2 `(_ZN7cutlass13device_kernelIN5flash19enable_sm80_to_sm89INS1_16FlashAttnFwdSm80INS1_25CollectiveMainloopFwdSm80ILi8ELi1ELb1EN4cute5tupleIJNS5_1CILi128EEENS7_ILi112EEES8_EEELi128ENS_6half_tEfNS_4arch4Sm80ELb0ELb0ELb1ELb1ELb0ELb0ELb1ELb1EEENS1_21CollectiveEpilogueFwdINS6_IJS8_S8_S9_EEENS6_IJNS7_ILi1EEESH_SH_EEESB_SD_Li256ELb1ELb1ELb1ELb0EEENS1_36VarlenDynamicPersistentTileSchedulerILi128ELi112ELi256ELi256ELb1ELb1ELb0ELb0ELb1ELb1EEEEEEEEEvNT_6ParamsE) ;  /* 0xffff0ec002007950 */ /* 0x004fea0003c3ffff */
        .weak           $__internal_5_$__cuda_sm70_votesync_ballot
        .type           $__internal_5_$__cuda_sm70_votesync_ballot,@function
        .size           $__internal_5_$__cuda_sm70_votesync_ballot,(.L_x_1342 - $__internal_5_$__cuda_sm70_votesync_ballot)
$__internal_5_$__cuda_sm70_votesync_ballot:
[----:B------:R-:W-:Y:S01]  /*f140*/  ISETP.NE.U32.AND P0, PT, R0, 0x1, PT ;  /* 0x000000010000780c */ /* 0x000fe20003f05070 */
[----:B------:R-:W-:-:S04]  /*f150*/  IMAD.MOV.U32 R3, RZ, RZ, -0x1 ;  /* 0xffffffffff037424 */ /* 0x000fc800078e00ff */
[----:B------:R-:W-:Y:S08]  /*f160*/  WARPSYNC R3 ;  /* 0x0000000300007348 */ /* 0x000ff00003800000 */
[----:B------:R-:W-:-:S04]  /*f170*/  VOTE.ANY R0, PT, !P0 ;  /* 0x0000000000007806 */ /* 0x000fc800040e0100 */
[----:B------:R-:W-:Y:S01]  /*f180*/  LOP3.LUT R0, R0, R3, RZ, 0xc0, !PT ;  /* 0x0000000300007212 */ /* 0x000fe200078ec0ff */
[----:B------:R-:W-:-:S04]  /*f190*/  IMAD.MOV.U32 R3, RZ, RZ, 0x0 ;  /* 0x00000000ff037424 */ /* 0x000fc800078e00ff */
[----:B------:R-:W-:Y:S05]  /*f1a0*/  RET.REL.NODEC R2 `(_ZN7cutlass13device_kernelIN5flash19enable_sm80_to_sm89INS1_16FlashAttnFwdSm80INS1_25CollectiveMainloopFwdSm80ILi8ELi1ELb1EN4cute5tupleIJNS5_1CILi128EEENS7_ILi112EEES8_EEELi128ENS_6half_tEfNS_4arch4Sm80ELb0ELb0ELb1ELb1ELb0ELb0ELb1ELb1EEENS1_21CollectiveEpilogueFwdINS6_IJS8_S8_S9_EEENS6_IJNS7_ILi1EEESH_SH_EEESB_SD_Li256ELb1ELb1ELb1ELb0EEENS1_36VarlenDynamicPersistentTileSchedulerILi128ELi112ELi256ELi256ELb1ELb1ELb0ELb0ELb1ELb1EEEEEEEEEvNT_6ParamsE) ;  /* 0xffff0e5002007950 */ /* 0x000fea0003c3ffff */
.L_x_232:
        /* <DEDUP_REMOVED lines=13> */
.L_x_1342:


//--------------------- .text._ZN7cutlass13device_kernelIN5flash19enable_sm80_to_sm89INS1_16FlashAttnFwdSm80INS1_25CollectiveMainloopFwdSm80ILi8ELi1ELb1EN4cute5tupleIJNS5_1CILi128EEENS7_ILi112EEES8_EEELi128ENS_6half_tEfNS_4arch4Sm80ELb0ELb0ELb1ELb1ELb0ELb1ELb1ELb1EEENS1_21CollectiveEpilogueFwdINS6_IJS8_S8_S9_EEENS6_IJNS7_ILi1EEESH_SH_EEESB_SD_Li256ELb1ELb1ELb1ELb0EEENS1_36VarlenDynamicPersistentTileSchedulerILi128ELi112ELi256ELi256ELb1ELb1ELb0ELb0ELb1ELb1EEEEEEEEEvNT_6ParamsE --------------------------
	.section	.text._ZN7cutlass13device_kernelIN5flash19enable_sm80_to_sm89INS1_16FlashAttnFwdSm80INS1_25CollectiveMainloopFwdSm80ILi8ELi1ELb1EN4cute5tupleIJNS5_1CILi128EEENS7_ILi112EEES8_EEELi128ENS_6half_tEfNS_4arch4Sm80ELb0ELb0ELb1ELb1ELb0ELb1ELb1ELb1EEENS1_21CollectiveEpilogueFwdINS6_IJS8_S8_S9_EEENS6_IJNS7_ILi1EEESH_SH_EEESB_SD_Li256ELb1ELb1ELb1ELb0EEENS1_36VarlenDynamicPersistentTileSchedulerILi128ELi112ELi256ELi256ELb1ELb1ELb0ELb0ELb1ELb1EEEEEEEEEvNT_6ParamsE,"ax",@progbits
	.sectioninfo	@"SHI_REGISTERS=255"
	.align	128
.text._ZN7cutlass13device_kernelIN5flash19enable_sm80_to_sm89INS1_16FlashAttnFwdSm80INS1_25CollectiveMainloopFwdSm80ILi8ELi1ELb1EN4cute5tupleIJNS5_1CILi128EEENS7_ILi112EEES8_EEELi128ENS_6half_tEfNS_4arch4Sm80ELb0ELb0ELb1ELb1ELb0ELb1ELb1ELb1EEENS1_21CollectiveEpilogueFwdINS6_IJS8_S8_S9_EEENS6_IJNS7_ILi1EEESH_SH_EEESB_SD_Li256ELb1ELb1ELb1ELb0EEENS1_36VarlenDynamicPersistentTileSchedulerILi128ELi112ELi256ELi256ELb1ELb1ELb0ELb0ELb1ELb1EEEEEEEEEvNT_6ParamsE:
        .type           _ZN7cutlass13device_kernelIN5flash19enable_sm80_to_sm89INS1_16FlashAttnFwdSm80INS1_25CollectiveMainloopFwdSm80ILi8ELi1ELb1EN4cute5tupleIJNS5_1CILi128EEENS7_ILi112EEES8_EEELi128ENS_6half_tEfNS_4arch4Sm80ELb0ELb0ELb1ELb1ELb0ELb1ELb1ELb1EEENS1_21CollectiveEpilogueFwdINS6_IJS8_S8_S9_EEENS6_IJNS7_ILi1EEESH_SH_EEESB_SD_Li256ELb1ELb1ELb1ELb0EEENS1_36VarlenDynamicPersistentTileSchedulerILi128ELi112ELi256ELi256ELb1ELb1ELb0ELb0ELb1ELb1EEEEEEEEEvNT_6ParamsE,@function
        .size           _ZN7cutlass13device_kernelIN5flash19enable_sm80_to_sm89INS1_16FlashAttnFwdSm80INS1_25CollectiveMainloopFwdSm80ILi8ELi1ELb1EN4cute5tupleIJNS5_1CILi128EEENS7_ILi112EEES8_EEELi128ENS_6half_tEfNS_4arch4Sm80ELb0ELb0ELb1ELb1ELb0ELb1ELb1ELb1EEENS1_21CollectiveEpilogueFwdINS6_IJS8_S8_S9_EEENS6_IJNS7_ILi1EEESH_SH_EEESB_SD_Li256ELb1ELb1ELb1ELb0EEENS1_36VarlenDynamicPersistentTileSchedulerILi128ELi112ELi256ELi256ELb1ELb1ELb0ELb0ELb1ELb1EEEEEEEEEvNT_6ParamsE,(.L_x_1347 - _ZN7cutlass13device_kernelIN5flash19enable_sm80_to_sm89INS1_16FlashAttnFwdSm80INS1_25CollectiveMainloopFwdSm80ILi8ELi1ELb1EN4cute5tupleIJNS5_1CILi128EEENS7_ILi112EEES8_EEELi128ENS_6half_tEfNS_4arch4Sm80ELb0ELb0ELb1ELb1ELb0ELb1ELb1ELb1EEENS1_21CollectiveEpilogueFwdINS6_IJS8_S8_S9_EEENS6_IJNS7_ILi1EEESH_SH_EEESB_SD_Li256ELb1ELb1ELb1ELb0EEENS1_36VarlenDynamicPersistentTileSchedulerILi128ELi112ELi256ELi256ELb1ELb1ELb0ELb0ELb1ELb1EEEEEEEEEvNT_6ParamsE)
        .other          _ZN7cutlass13device_kernelIN5flash19enable_sm80_to_sm89INS1_16FlashAttnFwdSm80INS1_25CollectiveMainloopFwdSm80ILi8ELi1ELb1EN4cute5tupleIJNS5_1CILi128EEENS7_ILi112EEES8_EEELi128ENS_6half_tEfNS_4arch4Sm80ELb0ELb0ELb1ELb1ELb0ELb1ELb1ELb1EEENS1_21CollectiveEpilogueFwdINS6_IJS8_S8_S9_EEENS6_IJNS7_ILi1EEESH_SH_EEESB_SD_Li256ELb1ELb1ELb1ELb0EEENS1_36VarlenDynamicPersistentTileSchedulerILi128ELi112ELi256ELi256ELb1ELb1ELb0ELb0ELb1ELb1EEEEEEEEEvNT_6ParamsE,@"STO_CUDA_ENTRY STV_DEFAULT"
_ZN7cutlass13device_kernelIN5flash19enable_sm80_to_sm89INS1_16FlashAttnFwdSm80INS1_25CollectiveMainloopFwdSm80ILi8ELi1ELb1EN4cute5tupleIJNS5_1CILi128EEENS7_ILi112EEES8_EEELi128ENS_6half_tEfNS_4arch4Sm80ELb0ELb0ELb1ELb1ELb0ELb1ELb1ELb1EEENS1_21CollectiveEpilogueFwdINS6_IJS8_S8_S9_EEENS6_IJNS7_ILi1EEESH_SH_EEESB_SD_Li256ELb1ELb1ELb1ELb0EEENS1_36VarlenDynamicPersistentTileSchedulerILi128ELi112ELi256ELi256ELb1ELb1ELb0ELb0ELb1ELb1EEEEEEEEEvNT_6ParamsE:
        /* <DEDUP_REMOVED lines=15> */
[----:B------:R-:W-:-:S02]  /*00f0*/  IMAD.MOV.U32 R8, RZ, RZ, RZ ;  /* 0x000000ffff087224 */ /* 0x000fc400078e00ff */
[----:B-1----:R-:W-:Y:S01]  /*0100*/  IMAD.MOV.U32 R7, RZ, RZ, RZ ;  /* 0x000000ffff077224 */ /* 0x002fe200078e00ff */
        /* <DEDUP_REMOVED lines=13> */
[----:B------:R-:W-:Y:S02]  /*01e0*/  ISETP.GE.U32.AND P1, PT, R15, 0x10, PT ;  /* 0x000000100f00780c */ /* 0x000fe40003f26070 */
[----:B------:R-:W-:Y:S01]  /*01f0*/  MOV R10, RZ ;  /* 0x000000ff000a7202 */ /* 0x000fe20000000f00 */
[----:B--2---:R-:W-:-:S05]  /*0200*/  IMAD R4, R8, R7, RZ ;  /* 0x0000000708047224 */ /* 0x004fca00078e02ff */
[----:B------:R-:W2:Y:S02]  /*0210*/  SHFL.UP PT, R0, R4, 0x1, RZ ;  /* 0x0420000004007989 */ /* 0x000ea400000e00ff */
[----:B--2---:R-:W-:-:S05]  /*0220*/  SEL R0, R0, RZ, P5 ;  /* 0x000000ff00007207 */ /* 0x004fca0002800000 */
[----:B------:R-:W-:-:S05]  /*0230*/  IMAD.IADD R4, R4, 0x1, R0 ;  /* 0x0000000104047824 */ /* 0x000fca00078e0200 */
[----:B------:R-:W2:Y:S02]  /*0240*/  SHFL.UP PT, R0, R4, 0x2, RZ ;  /* 0x0440000004007989 */ /* 0x000ea400000e00ff */
[----:B--2---:R-:W-:-:S04]  /*0250*/  SEL R0, R0, RZ, P4 ;  /* 0x000000ff00007207 */ /* 0x004fc80002000000 */
[----:B------:R-:W-:-:S05]  /*0260*/  IADD3 R4, R4, R0, RZ ;  /* 0x0000000004047210 */ /* 0x000fca0007ffe0ff */
        /* <DEDUP_REMOVED lines=16> */
.L_x_238:
        /* <DEDUP_REMOVED lines=17> */
.L_x_396:
        /* <DEDUP_REMOVED lines=16> */
.L_x_397:
[----:B--2---:R-:W-:-:S05]  /*0580*/  IMAD R0, R0, c[0x0][0x538], RZ ;  /* 0x00014e0000007a24 */ /* 0x004fca00078e02ff */
[----:B------:R-:W-:-:S04]  /*0590*/  IADD3 R6, R0, R6, RZ ;  /* 0x0000000600067210 */ /* 0x000fc80007ffe0ff */
[----:B------:R-:W-:-:S13]  /*05a0*/  ISETP.GT.AND P0, PT, R6, UR4, PT ;  /* 0x0000000406007c0c */ /* 0x000fda000bf04270 */
[----:B-1----:R-:W-:Y:S05]  /*05b0*/  @!P0 BRA `(.L_x_238) ;  /* 0xfffffdb000008947 */ /* 0x002fea000383ffff */
.L_x_234:
[----:B------:R-:W-:-:S05]  /*05c0*/  IADD3 R13, -R0, R6, RZ ;  /* 0x00000006000d7210 */ /* 0x000fca0007ffe1ff */
[----:B------:R-:W-:-:S05]  /*05d0*/  IMAD R0, R4, c[0x0][0x538], R13 ;  /* 0x00014e0004007a24 */ /* 0x000fca00078e020d */
[----:B------:R-:W-:Y:S01]  /*05e0*/  ISETP.GT.AND P0, PT, R0, UR4, PT ;  /* 0x0000000400007c0c */ /* 0x000fe2000bf04270 */
[----:B------:R-:W-:-:S12]  /*05f0*/  BRA.DIV ~URZ, `(.L_x_239) ;  /* 0x000183b27f007947 */ /* 0x000fd8000b800000 */
[----:B------:R-:W-:-:S04]  /*0600*/  VOTE.ANY R5, PT, !P0 ;  /* 0x0000000000057806 */ /* 0x000fc800040e0100 */
.L_x_398:
[----:B------:R1:W2:Y:S01]  /*0610*/  POPC R14, R5 ;  /* 0x00000005000e7309 */ /* 0x0002a20000000000 */
[----:B------:R-:W-:Y:S05]  /*0620*/  BRA.DIV ~URZ, `(.L_x_240) ;  /* 0x000183d27f007947 */ /* 0x000fea000b800000 */
[----:B--2---:R2:W3:Y:S01]  /*0630*/  SHFL.IDX PT, R12, R8, R14, 0x1f ;  /* 0x00001f0e080c7589 */ /* 0x0044e200000e0000 */
[----:B------:R-:W-:-:S03]  /*0640*/  MOV R6, RZ ;  /* 0x000000ff00067202 */ /* 0x000fc60000000f00 */
[----:B------:R2:W4:Y:S04]  /*0650*/  SHFL.IDX PT, R11, R7, R14, 0x1f ;  /* 0x00001f0e070b7589 */ /* 0x00052800000e0000 */
.L_x_399:
[----:B------:R-:W-:Y:S01]  /*0660*/  ISETP.NE.AND P0, PT, R5, RZ, PT ;  /* 0x000000ff0500720c */ /* 0x000fe20003f05270 */
[----:B------:R-:W-:-:S12]  /*0670*/  BSSY B0, `(.L_x_241) ;  /* 0x0000005000007945 */ /* 0x000fd80003800000 */
[----:B------:R-:W-:Y:S05]  /*0680*/  @!P0 BRA `(.L_x_242) ;  /* 0x0000003000008947 */ /* 0x000fea0003800000 */
[----:B------:R-:W-:Y:S01]  /*0690*/  IADD3 R3, R14, -0x1, RZ ;  /* 0xffffffff0e037810 */ /* 0x000fe20007ffe0ff */
[----:B------:R-:W-:Y:S05]  /*06a0*/  BRA.DIV ~URZ, `(.L_x_243) ;  /* 0x000184327f007947 */ /* 0x000fea000b800000 */
[----:B------:R1:W2:Y:S02]  /*06b0*/  SHFL.IDX PT, R6, R4, R3, 0x1f ;  /* 0x00001f0304067589 */ /* 0x0002a400000e0000 */
.L_x_242:
[----:B------:R-:W-:Y:S05]  /*06c0*/  BSYNC B0 ;  /* 0x0000000000007941 */ /* 0x000fea0003800000 */
.L_x_241:
[----:B---3--:R-:W-:Y:S01]  /*06d0*/  IABS R0, R12 ;  /* 0x0000000c00007213 */ /* 0x008fe20000000000 */
[----:B-12---:R-:W-:-:S04]  /*06e0*/  IMAD R4, R6, c[0x0][0x538], R13 ;  /* 0x00014e0006047a24 */ /* 0x006fc800078e020d */
[----:B------:R-:W-:Y:S01]  /*06f0*/  IMAD.MOV.U32 R5, RZ, RZ, R0 ;  /* 0x000000ffff057224 */ /* 0x000fe200078e0000 */
[----:B----4-:R-:W-:Y:S01]  /*0700*/  IABS R0, R11 ;  /* 0x0000000b00007213 */ /* 0x010fe20000000000 */
[----:B------:R1:W-:Y:S01]  /*0710*/  STL [R1+0x38], R4 ;  /* 0x0000380401007387 */ /* 0x0003e20000100800 */
[----:B------:R-:W-:Y:S01]  /*0720*/  IADD3 R9, -R4, UR4, RZ ;  /* 0x0000000404097c10 */ /* 0x000fe2000fffe1ff */
[----:B------:R-:W2:Y:S02]  /*0730*/  I2F.RP R2, R5 ;  /* 0x0000000500027306 */ /* 0x000ea40000209400 */
[----:B------:R-:W-:Y:S01]  /*0740*/  IMAD.MOV.U32 R7, RZ, RZ, R0 ;  /* 0x000000ffff077224 */ /* 0x000fe200078e0000 */
[----:B------:R-:W-:Y:S02]  /*0750*/  IABS R6, R9 ;  /* 0x0000000900067213 */ /* 0x000fe40000000000 */
[----:B------:R-:W-:-:S03]  /*0760*/  IABS R0, R12 ;  /* 0x0000000c00007213 */ /* 0x000fc60000000000 */
[----:B------:R-:W-:Y:S01]  /*0770*/  I2F.RP R8, R7 ;  /* 0x0000000700087306 */ /* 0x000fe20000209400 */
[----:B------:R-:W-:-:S07]  /*0780*/  IADD3 R0, RZ, -R0, RZ ;  /* 0x80000000ff007210 */ /* 0x000fce0007ffe0ff */
[----:B--2---:R-:W2:Y:S02]  /*0790*/  MUFU.RCP R2, R2 ;  /* 0x0000000200027308 */ /* 0x004ea40000001000 */
[----:B--2---:R-:W-:-:S06]  /*07a0*/  IADD3 R2, R2, 0xffffffe, RZ ;  /* 0x0ffffffe02027810 */ /* 0x004fcc0007ffe0ff */
[----:B------:R-:W2:Y:S02]  /*07b0*/  F2I.FTZ.U32.TRUNC.NTZ R3, R2 ;  /* 0x0000000200037305 */ /* 0x000ea4000021f000 */
[----:B--2---:R-:W-:-:S04]  /*07c0*/  IMAD.MOV R2, RZ, RZ, -R3 ;  /* 0x000000ffff027224 */ /* 0x004fc800078e0a03 */
[----:B-1----:R-:W-:Y:S02]  /*07d0*/  IMAD R4, R2, R5, RZ ;  /* 0x0000000502047224 */ /* 0x002fe400078e02ff */
        /* <DEDUP_REMOVED lines=52> */
.L_x_235:
[----:B------:R-:W-:Y:S01]  /*0b20*/  MOV R0, UR4 ;  /* 0x0000000400007c02 */ /* 0x000fe20008000f00 */
[----:B------:R-:W-:Y:S04]  /*0b30*/  STL [R1+0x3c], RZ ;  /* 0x00003cff01007387 */ /* 0x000fe80000100800 */
[----:B------:R-:W-:Y:S04]  /*0b40*/  STL [R1+0x40], RZ ;  /* 0x000040ff01007387 */ /* 0x000fe80000100800 */
[----:B------:R1:W-:Y:S02]  /*0b50*/  STL [R1+0x38], R0 ;  /* 0x0000380001007387 */ /* 0x0003e40000100800 */
[----:B-1----:R-:W-:-:S05]  /*0b60*/  MOV R0, c[0x0][0x53c] ;  /* 0x00014f0000007a02 */ /* 0x002fca0000000f00 */
[----:B------:R1:W-:Y:S02]  /*0b70*/  STL [R1+0x44], R0 ;  /* 0x0000440001007387 */ /* 0x0003e40000100800 */
.L_x_244:
        /* <DEDUP_REMOVED lines=8> */
.L_x_233:
[----:B------:R-:W2:Y:S02]  /*0c00*/  LDL R0, [R1+0x44] ;  /* 0x0000440001007983 */ /* 0x000ea40000100800 */
[----:B--2---:R-:W-:-:S13]  /*0c10*/  ISETP.GE.AND P0, PT, R0, c[0x0][0x53c], PT ;  /* 0x00014f0000007a0c */ /* 0x004fda0003f06270 */
[----:B------:R-:W-:Y:S05]  /*0c20*/  @P0 EXIT ;  /* 0x000000000000094d */ /* 0x000fea0003800000 */
[----:B------:R-:W2:Y:S02]  /*0c30*/  S2R R15, SR_TID.X ;  /* 0x00000000000f7919 */ /* 0x000ea40000002100 */
[----:B--2---:R-:W-:-:S04]  /*0c40*/  SHF.R.S32.HI R13, RZ, 0x1f, R15 ;  /* 0x0000001fff0d7819 */ /* 0x004fc8000001140f */
[CC--:B------:R-:W-:Y:S02]  /*0c50*/  LEA.HI R3, R13.reuse, R15.reuse, RZ, 0x4 ;  /* 0x0000000f0d037211 */ /* 0x0c0fe400078f20ff */
[CC--:B------:R-:W-:Y:S02]  /*0c60*/  LEA.HI R14, R13.reuse, R15.reuse, RZ, 0x3 ;  /* 0x0000000f0d0e7211 */ /* 0x0c0fe400078f18ff */
[----:B-1----:R-:W-:Y:S02]  /*0c70*/  SHF.R.S32.HI R4, RZ, 0x4, R3 ;  /* 0x00000004ff047819 */ /* 0x002fe40000011403 */
[----:B------:R-:W-:Y:S02]  /*0c80*/  LEA.HI R8, R13, R15, RZ, 0x2 ;  /* 0x0000000f0d087211 */ /* 0x000fe400078f10ff */
[----:B------:R-:W-:Y:S02]  /*0c90*/  LEA.HI R0, R3, R4, RZ, 0x1 ;  /* 0x0000000403007211 */ /* 0x000fe400078f08ff */
[----:B------:R-:W-:-:S02]  /*0ca0*/  SHF.R.S32.HI R229, RZ, 0x3, R14 ;  /* 0x00000003ffe57819 */ /* 0x000fc4000001140e */
[----:B------:R-:W-:Y:S02]  /*0cb0*/  LOP3.LUT R0, R0, 0xfffffffe, RZ, 0xc0, !PT ;  /* 0xfffffffe00007812 */ /* 0x000fe400078ec0ff */
[----:B------:R-:W-:Y:S02]  /*0cc0*/  LOP3.LUT R5, R14, 0xfffffff8, RZ, 0xc0, !PT ;  /* 0xfffffff80e057812 */ /* 0x000fe400078ec0ff */
[----:B------:R-:W-:Y:S01]  /*0cd0*/  SHF.R.S32.HI R6, RZ, 0x2, R8 ;  /* 0x00000002ff067819 */ /* 0x000fe20000011408 */
[----:B------:R-:W-:Y:S01]  /*0ce0*/  IMAD.IADD R12, R4, 0x1, -R0 ;  /* 0x00000001040c7824 */ /* 0x000fe200078e0a00 */
[----:B------:R-:W-:Y:S01]  /*0cf0*/  SHF.R.S32.HI R2, RZ, 0x1f, R8 ;  /* 0x0000001fff027819 */ /* 0x000fe20000011408 */
[----:B------:R-:W-:Y:S01]  /*0d00*/  IMAD.SHL.U32 R4, R229, 0x40, RZ ;  /* 0x00000040e5047824 */ /* 0x000fe200078e00ff */
[----:B------:R-:W-:Y:S01]  /*0d10*/  LOP3.LUT R0, R3, 0xfffffff0, RZ, 0xc0, !PT ;  /* 0xfffffff003007812 */ /* 0x000fe200078ec0ff */
[----:B------:R-:W-:Y:S01]  /*0d20*/  IMAD.IADD R16, R15, 0x1, -R5 ;  /* 0x000000010f107824 */ /* 0x000fe200078e0a05 */
[----:B------:R-:W-:-:S02]  /*0d30*/  LEA.HI R2, R2, R6, RZ, 0x3 ;  /* 0x0000000602027211 */ /* 0x000fc400078f18ff */
[----:B------:R-:W-:Y:S01]  /*0d40*/  LOP3.LUT R3, R4, 0x1c0, RZ, 0xc0, !PT ;  /* 0x000001c004037812 */ /* 0x000fe200078ec0ff */
[----:B------:R-:W-:Y:S01]  /*0d50*/  IMAD.SHL.U32 R209, R16, 0x8, RZ ;  /* 0x0000000810d17824 */ /* 0x000fe200078e00ff */
[----:B------:R-:W-:Y:S01]  /*0d60*/  LOP3.LUT R2, R2, 0xfffffff8, RZ, 0xc0, !PT ;  /* 0xfffffff802027812 */ /* 0x000fe200078ec0ff */
[----:B------:R-:W-:Y:S01]  /*0d70*/  IMAD.IADD R0, R15, 0x1, -R0 ;  /* 0x000000010f007824 */ /* 0x000fe200078e0a00 */
[----:B------:R-:W-:Y:S02]  /*0d80*/  SHF.R.U32.HI R5, RZ, 0x3, R3 ;  /* 0x00000003ff057819 */ /* 0x000fe40000011603 */
[----:B------:R-:W-:Y:S01]  /*0d90*/  LOP3.LUT R3, R3, 0x38, R209, 0xf8, !PT ;  /* 0x0000003803037812 */ /* 0x000fe200078ef8d1 */
[----:B------:R-:W-:Y:S01]  /*0da0*/  IMAD.IADD R2, R6, 0x1, -R2 ;  /* 0x0000000106027824 */ /* 0x000fe200078e0a02 */
[----:B------:R-:W-:Y:S02]  /*0db0*/  LEA.HI R6, R13, R15, RZ, 0x5 ;  /* 0x0000000f0d067211 */ /* 0x000fe400078f28ff */
[----:B------:R-:W-:-:S02]  /*0dc0*/  LOP3.LUT R4, R8, 0xfffffffc, RZ, 0xc0, !PT ;  /* 0xfffffffc08047812 */ /* 0x000fc400078ec0ff */
[----:B------:R-:W-:Y:S02]  /*0dd0*/  SHF.R.S32.HI R7, RZ, 0x1f, R0 ;  /* 0x0000001fff077819 */ /* 0x000fe40000011400 */
[----:B------:R-:W-:Y:S02]  /*0de0*/  LOP3.LUT R9, R3, R5, RZ, 0x3c, !PT ;  /* 0x0000000503097212 */ /* 0x000fe400078e3cff */
[----:B------:R-:W-:Y:S01]  /*0df0*/  SHF.R.S32.HI R3, RZ, 0x5, R6 ;  /* 0x00000005ff037819 */ /* 0x000fe20000011406 */
[----:B------:R-:W-:Y:S01]  /*0e00*/  IMAD.IADD R6, R15, 0x1, -R4 ;  /* 0x000000010f067824 */ /* 0x000fe200078e0a04 */
[----:B------:R-:W-:Y:S01]  /*0e10*/  LEA.HI R10, R7, R0, RZ, 0x3 ;  /* 0x00000000070a7211 */ /* 0x000fe200078f18ff */
[C---:B------:R-:W-:Y:S01]  /*0e20*/  IMAD.SHL.U32 R4, R2.reuse, 0x40, RZ ;  /* 0x0000004002047824 */ /* 0x040fe200078e00ff */
[----:B------:R-:W-:Y:S01]  /*0e30*/  R2P PR, R2, 0x6 ;  /* 0x0000000602007804 */ /* 0x000fe20000000000 */
[----:B------:R-:W-:Y:S01]  /*0e40*/  IMAD.SHL.U32 R11, R3, 0x400, RZ ;  /* 0x00000400030b7824 */ /* 0x000fe200078e00ff */
[----:B------:R-:W-:-:S02]  /*0e50*/  LOP3.LUT R5, R10, 0xfffffff8, RZ, 0xc0, !PT ;  /* 0xfffffff80a057812 */ /* 0x000fc400078ec0ff */
[----:B------:R-:W-:Y:S02]  /*0e60*/  LOP3.LUT R4, R4, 0x1c0, RZ, 0xc0, !PT ;  /* 0x000001c004047812 */ /* 0x000fe400078ec0ff */
[----:B------:R-:W-:Y:S01]  /*0e70*/  LOP3.LUT R3, R2, 0x1, RZ, 0xc0, !PT ;  /* 0x0000000102037812 */ /* 0x000fe200078ec0ff */
[----:B------:R-:W-:Y:S01]  /*0e80*/  IMAD.IADD R7, R0, 0x1, -R5 ;  /* 0x0000000100077824 */ /* 0x000fe200078e0a05 */
[----:B------:R-:W-:Y:S01]  /*0e90*/  LEA.HI R0, R4, R4, RZ, 0x1d ;  /* 0x0000000404007211 */ /* 0x000fe200078fe8ff */
[----:B------:R-:W-:Y:S01]  /*0ea0*/  IMAD R2, R6, 0x2, R11 ;  /* 0x0000000206027824 */ /* 0x000fe200078e020b */
[----:B------:R-:W-:Y:S01]  /*0eb0*/  ISETP.NE.U32.AND P0, PT, R3, 0x1, PT ;  /* 0x000000010300780c */ /* 0x000fe20003f05070 */
[----:B------:R-:W-:Y:S01]  /*0ec0*/  IMAD.SHL.U32 R3, R16, 0x40, RZ ;  /* 0x0000004010037824 */ /* 0x000fe200078e00ff */
[----:B------:R-:W-:Y:S01]  /*0ed0*/  LEA.HI R4, R13, R15, RZ, 0x6 ;  /* 0x0000000f0d047211 */ /* 0x000fe200078f30ff */
[----:B------:R-:W-:Y:S01]  /*0ee0*/  IMAD.IADD R8, R2, 0x1, R0 ;  /* 0x0000000102087824 */ /* 0x000fe200078e0200 */
[C---:B------:R-:W-:Y:S01]  /*0ef0*/  LOP3.LUT P4, RZ, R7.reuse, 0x2, RZ, 0xc0, !PT ;  /* 0x0000000207ff7812 */ /* 0x040fe2000788c0ff */
[----:B------:R-:W-:Y:S01]  /*0f00*/  IMAD.SHL.U32 R0, R7, 0x40, RZ ;  /* 0x0000004007007824 */ /* 0x000fe200078e00ff */
[----:B------:R-:W-:Y:S01]  /*0f10*/  LOP3.LUT R2, R3, 0x1c0, RZ, 0xc0, !PT ;  /* 0x000001c003027812 */ /* 0x000fe200078ec0ff */
[----:B------:R-:W-:Y:S01]  /*0f20*/  IMAD.SHL.U32 R3, R4, 0x8, RZ ;  /* 0x0000000804037824 */ /* 0x000fe200078e00ff */
[----:B------:R-:W-:Y:S01]  /*0f30*/  LOP3.LUT P3, RZ, R7, 0x4, RZ, 0xc0, !PT ;  /* 0x0000000407ff7812 */ /* 0x000fe2000786c0ff */
[----:B------:R-:W-:Y:S01]  /*0f40*/  IMAD.SHL.U32 R4, R12, 0x8, RZ ;  /* 0x000000080c047824 */ /* 0x000fe200078e00ff */
[----:B------:R-:W-:Y:S01]  /*0f50*/  LOP3.LUT R0, R0, 0x1c0, RZ, 0xc0, !PT ;  /* 0x000001c000007812 */ /* 0x000fe200078ec0ff */
[----:B------:R-:W-:Y:S01]  /*0f60*/  IMAD.MOV.U32 R7, RZ, RZ, 0x40 ;  /* 0x00000040ff077424 */ /* 0x000fe200078e00ff */
[----:B------:R-:W-:-:S02]  /*0f70*/  LOP3.LUT R6, R2, 0x8, R14, 0xf8, !PT ;  /* 0x0000000802067812 */ /* 0x000fc400078ef80e */
[----:B------:R-:W-:Y:S02]  /*0f80*/  SHF.R.U32.HI R5, RZ, 0x3, R2 ;  /* 0x00000003ff057819 */ /* 0x000fe40000011602 */
[----:B------:R-:W-:Y:S02]  /*0f90*/  LOP3.LUT R2, R0, 0x8, R4, 0xf8, !PT ;  /* 0x0000000800027812 */ /* 0x000fe400078ef804 */
[----:B------:R-:W-:Y:S02]  /*0fa0*/  SHF.R.U32.HI R0, RZ, 0x3, R0 ;  /* 0x00000003ff007819 */ /* 0x000fe40000011600 */
[----:B------:R-:W-:Y:S01]  /*0fb0*/  LOP3.LUT R6, R6, R5, RZ, 0x3c, !PT ;  /* 0x0000000506067212 */ /* 0x000fe200078e3cff */
[----:B------:R-:W-:Y:S01]  /*0fc0*/  IMAD.SHL.U32 R5, R8, 0x2, RZ ;  /* 0x0000000208057824 */ /* 0x000fe200078e00ff */
[----:B------:R-:W-:Y:S01]  /*0fd0*/  LOP3.LUT R0, R2, R0, RZ, 0x3c, !PT ;  /* 0x0000000002007212 */ /* 0x000fe200078e3cff */
[----:B------:R-:W-:Y:S01]  /*0fe0*/  IMAD.SHL.U32 R2, R10, 0x40, RZ ;  /* 0x000000400a027824 */ /* 0x000fe200078e00ff */
[----:B------:R-:W-:Y:S01]  /*0ff0*/  LOP3.LUT R3, R3, 0xfffffe00, RZ, 0xc0, !PT ;  /* 0xfffffe0003037812 */ /* 0x000fe200078ec0ff */
[----:B------:R-:W-:Y:S01]  /*1000*/  IMAD.MOV.U32 R8, RZ, RZ, 0x20 ;  /* 0x00000020ff087424 */ /* 0x000fe200078e00ff */
[----:B------:R-:W-:-:S02]  /*1010*/  IADD3 R4, R5, 0x80, RZ ;  /* 0x0000008005047810 */ /* 0x000fc40007ffe0ff */
[----:B------:R-:W-:Y:S02]  /*1020*/  IADD3 R15, R5, 0x70, RZ ;  /* 0x00000070050f7810 */ /* 0x000fe40007ffe0ff */
[----:B------:R-:W-:Y:S01]  /*1030*/  LOP3.LUT R2, R0, 0xfffffe00, R2, 0xf8, !PT ;  /* 0xfffffe0000027812 */ /* 0x000fe200078ef802 */
[----:B------:R-:W-:Y:S01]  /*1040*/  IMAD.SHL.U32 R0, R16, 0x4, RZ ;  /* 0x0000000410007824 */ /* 0x000fe200078e00ff */
[----:B------:R-:W-:Y:S02]  /*1050*/  @P0 IADD3 R15, R4, 0x10, RZ ;  /* 0x00000010040f0810 */ /* 0x000fe40007ffe0ff */
[----:B------:R-:W-:Y:S02]  /*1060*/  IADD3 R4, R229, 0x20, RZ ;  /* 0x00000020e5047810 */ /* 0x000fe40007ffe0ff */
[----:B------:R-:W-:Y:S01]  /*1070*/  LOP3.LUT R9, R9, R3, RZ, 0xfc, !PT ;  /* 0x0000000309097212 */ /* 0x000fe200078efcff */
[----:B------:R-:W-:Y:S01]  /*1080*/  IMAD R3, R12, 0x200, R6 ;  /* 0x000002000c037824 */ /* 0x000fe200078e0206 */
[----:B------:R-:W-:Y:S01]  /*1090*/  IADD3 R4, R229, 0x60, RZ ;  /* 0x00000060e5047810 */ /* 0x000fe20007ffe0ff */
[----:B------:R-:W-:Y:S01]  /*10a0*/  STL [R1+0x4c], R15 ;  /* 0x00004c0f01007387 */ /* 0x000fe20000100800 */
[----:B------:R-:W-:Y:S01]  /*10b0*/  SEL R4, R7, 0xffffffc0, !P2 ;  /* 0xffffffc007047807 */ /* 0x000fe20005000000 */
[----:B------:R-:W-:Y:S01]  /*10c0*/  IMAD.SHL.U32 R210, R9, 0x2, RZ ;  /* 0x0000000209d27824 */ /* 0x000fe200078e00ff */
[----:B------:R-:W-:-:S02]  /*10d0*/  IADD3 R6, R229, 0x40, RZ ;  /* 0x00000040e5067810 */ /* 0x000fc40007ffe0ff */
[----:B------:R-:W-:Y:S02]  /*10e0*/  SEL R6, R8, 0xffffffe0, !P1 ;  /* 0xffffffe008067807 */ /* 0x000fe40004800000 */
[----:B------:R-:W-:Y:S02]  /*10f0*/  IADD3 R68, R0, 0x20, RZ ;  /* 0x0000002000447810 */ /* 0x000fe40007ffe0ff */
[----:B------:R-:W-:Y:S01]  /*1100*/  SEL R0, R7, 0xffffffc0, !P3 ;  /* 0xffffffc007007807 */ /* 0x000fe20005800000 */
[C---:B------:R-:W-:Y:S01]  /*1110*/  IMAD.IADD R7, R5.reuse, 0x1, R4 ;  /* 0x0000000105077824 */ /* 0x040fe200078e0204 */
[C---:B------:R-:W-:Y:S01]  /*1120*/  LEA R202, R2.reuse, 0x100, 0x1 ;  /* 0x0000010002ca7811 */ /* 0x040fe200078e08ff */
[----:B------:R-:W-:Y:S01]  /*1130*/  IMAD.IADD R10, R5, 0x1, R6 ;  /* 0x00000001050a7824 */ /* 0x000fe200078e0206 */
[----:B------:R-:W-:Y:S01]  /*1140*/  LEA R201, R3, 0x8100, 0x1 ;  /* 0x0000810003c97811 */ /* 0x000fe200078e08ff */
[----:B------:R-:W-:Y:S01]  /*1150*/  IMAD.IADD R5, R2, 0x1, R11 ;  /* 0x0000000102057824 */ /* 0x000fe200078e020b */
[----:B------:R1:W-:Y:S01]  /*1160*/  STL [R1+0x64], R7 ;  /* 0x0000640701007387 */ /* 0x0003e20000100800 */
[--C-:B------:R-:W-:Y:S01]  /*1170*/  IMAD.IADD R2, R6, 0x1, R15.reuse ;  /* 0x0000000106027824 */ /* 0x100fe200078e020f */
[----:B------:R-:W-:Y:S01]  /*1180*/  SEL R3, R8, 0xffffffe0, !P4 ;  /* 0xffffffe008037807 */ /* 0x000fe20006000000 */
[----:B------:R-:W-:Y:S01]  /*1190*/  IMAD.IADD R6, R4, 0x1, R15 ;  /* 0x0000000104067824 */ /* 0x000fe200078e020f */
[----:B------:R-:W-:Y:S01]  /*11a0*/  STL [R1+0x54], R10 ;  /* 0x0000540a01007387 */ /* 0x000fe20000100800 */
[----:B------:R-:W-:Y:S01]  /*11b0*/  IADD3 R228, -R229, 0x70, RZ ;  /* 0x00000070e5e47810 */ /* 0x000fe20007ffe1ff */
[--C-:B------:R-:W-:Y:S01]  /*11c0*/  IMAD.IADD R205, R0, 0x1, R202.reuse ;  /* 0x0000000100cd7824 */ /* 0x100fe200078e02ca */
[----:B------:R-:W-:Y:S01]  /*11d0*/  IADD3 R209, R209, 0x40, RZ ;  /* 0x00000040d1d17810 */ /* 0x000fe20007ffe0ff */
[----:B------:R-:W-:Y:S01]  /*11e0*/  IMAD.IADD R203, R3, 0x1, R202 ;  /* 0x0000000103cb7824 */ /* 0x000fe200078e02ca */
[----:B------:R-:W-:-:S03]  /*11f0*/  LEA R207, R5, 0x100, 0x1 ;  /* 0x0000010005cf7811 */ /* 0x000fc600078e08ff */
[----:B------:R-:W-:Y:S02]  /*1200*/  IMAD.IADD R204, R0, 0x1, R203 ;  /* 0x0000000100cc7824 */ /* 0x000fe400078e02cb */
[----:B-1----:R-:W-:-:S05]  /*1210*/  IMAD.IADD R7, R4, 0x1, R10 ;  /* 0x0000000104077824 */ /* 0x002fca00078e020a */
[----:B------:R-:W-:Y:S04]  /*1220*/  STL [R1+0x60], R7 ;  /* 0x0000600701007387 */ /* 0x000fe80000100800 */
[----:B------:R-:W-:Y:S04]  /*1230*/  STL [R1+0x5c], R6 ;  /* 0x00005c0601007387 */ /* 0x000fe80000100800 */
[----:B------:R1:W-:Y:S02]  /*1240*/  STL [R1+0x50], R2 ;  /* 0x0000500201007387 */ /* 0x0003e40000100800 */
[----:B-1----:R-:W-:-:S05]  /*1250*/  IMAD.IADD R2, R2, 0x1, R4 ;  /* 0x0000000102027824 */ /* 0x002fca00078e0204 */
[----:B------:R1:W-:Y:S02]  /*1260*/  STL [R1+0x58], R2 ;  /* 0x0000580201007387 */ /* 0x0003e40000100800 */
.L_x_395:
[----:B------:R-:W2:Y:S01]  /*1270*/  LDL R0, [R1+0x44] ;  /* 0x0000440001007983 */ /* 0x000ea20000100800 */
[----:B------:R-:W-:Y:S01]  /*1280*/  IMAD.MOV.U32 R12, RZ, RZ, 0x4 ;  /* 0x00000004ff0c7424 */ /* 0x000fe200078e00ff */
[----:B------:R-:W-:Y:S02]  /*1290*/  ISETP.NE.U32.AND P4, PT, RZ, c[0x0][0x360], PT ;  /* 0x0000d800ff007a0c */ /* 0x000fe40003f85070 */
[----:B------:R-:W-:Y:S01]  /*12a0*/  ISETP.NE.U32.AND P0, PT, RZ, c[0x0][0x370], PT ;  /* 0x0000dc00ff007a0c */ /* 0x000fe20003f05070 */
[----:B------:R-:W3:Y:S01]  /*12b0*/  LDL R13, [R1+0x40] ;  /* 0x00004000010d7983 */ /* 0x000ee20000100800 */
[----:B------:R-:W-:Y:S01]  /*12c0*/  ISETP.NE.AND.EX P4, PT, RZ, c[0x0][0x364], PT, P4 ;  /* 0x0000d900ff007a0c */ /* 0x000fe20003f85340 */
[----:B-12---:R-:W-:-:S05]  /*12d0*/  IMAD.WIDE R2, R0, R12, c[0x0][0x588] ;  /* 0x0001620000027625 */ /* 0x006fca00078e020c */
[----:B------:R-:W2:Y:S01]  /*12e0*/  LDG.E R34, [R2.64] ;  /* 0x0000000a02227981 */ /* 0x000ea2000c1e1900 */
[----:B------:R-:W-:Y:S01]  /*12f0*/  ISETP.NE.AND.EX P2, PT, RZ, c[0x0][0x374], PT, P0 ;  /* 0x0000dd00ff007a0c */ /* 0x000fe20003f45300 */
[----:B------:R-:W-:Y:S01]  /*1300*/  IMAD.MOV.U32 R172, RZ, RZ, RZ ;  /* 0x000000ffffac7224 */ /* 0x000fe200078e00ff */
[----:B------:R-:W-:Y:S02]  /*1310*/  ISETP.NE.U32.AND P3, PT, RZ, c[0x0][0x348], PT ;  /* 0x0000d200ff007a0c */ /* 0x000fe40003f65070 */
[----:B------:R-:W-:Y:S02]  /*1320*/  ISETP.NE.U32.AND P5, PT, RZ, c[0x0][0x358], PT ;  /* 0x0000d600ff007a0c */ /* 0x000fe40003fa5070 */
[----:B------:R-:W-:Y:S02]  /*1330*/  ISETP.NE.AND.EX P3, PT, RZ, c[0x0][0x34c], PT, P3 ;  /* 0x0000d300ff007a0c */ /* 0x000fe40003f65330 */
[----:B------:R-:W-:Y:S01]  /*1340*/  ISETP.NE.AND.EX P5, PT, RZ, c[0x0][0x35c], PT, P5 ;  /* 0x0000d700ff007a0c */ /* 0x000fe20003fa5350 */
[----:B------:R-:W-:-:S02]  /*1350*/  IMAD.MOV.U32 R166, RZ, RZ, RZ ;  /* 0x000000ffffa67224 */ /* 0x000fc400078e00ff */
[----:B------:R-:W-:Y:S02]  /*1360*/  IMAD.MOV.U32 R171, RZ, RZ, RZ ;  /* 0x000000ffffab7224 */ /* 0x000fe400078e00ff */
[----:B------:R-:W-:Y:S01]  /*1370*/  IMAD.MOV.U32 R11, RZ, RZ, RZ ;  /* 0x000000ffff0b7224 */ /* 0x000fe200078e00ff */
[----:B--2---:R-:W-:Y:S02]  /*1380*/  SHF.R.S32.HI R146, RZ, 0x1f, R34 ;  /* 0x0000001fff927819 */ /* 0x004fe40000011422 */
[C---:B------:R-:W-:Y:S02]  /*1390*/  @P4 LEA R2, P0, R34.reuse, c[0x0][0x360], 0x2 ;  /* 0x0000d80022024a11 */ /* 0x040fe400078010ff */
[C---:B------:R-:W-:Y:S02]  /*13a0*/  @P2 LEA R4, P1, R34.reuse, c[0x0][0x370], 0x2 ;  /* 0x0000dc0022042a11 */ /* 0x040fe400078210ff */
[----:B------:R-:W-:Y:S02]  /*13b0*/  @P4 LEA.HI.X R3, R34, c[0x0][0x364], R146, 0x2, P0 ;  /* 0x0000d90022034a11 */ /* 0x000fe400000f1492 */
[----:B------:R-:W-:-:S02]  /*13c0*/  ISETP.NE.U32.AND P0, PT, RZ, c[0x0][0x350], PT ;  /* 0x0000d400ff007a0c */ /* 0x000fc40003f05070 */
[----:B------:R-:W-:Y:S01]  /*13d0*/  @P2 LEA.HI.X R5, R34, c[0x0][0x374], R146, 0x2, P1 ;  /* 0x0000dd0022052a11 */ /* 0x000fe200008f1492 */
[----:B------:R1:W5:Y:S01]  /*13e0*/  @P4 LDG.E R174, [R2.64] ;  /* 0x0000000a02ae4981 */ /* 0x000362000c1e1900 */
[----:B------:R-:W-:-:S03]  /*13f0*/  ISETP.NE.AND.EX P6, PT, RZ, c[0x0][0x354], PT, P0 ;  /* 0x0000d500ff007a0c */ /* 0x000fc60003fc5300 */
[----:B------:R2:W5:Y:S01]  /*1400*/  @P2 LDG.E R172, [R4.64] ;  /* 0x0000000a04ac2981 */ /* 0x000562000c1e1900 */
[----:B------:R-:W-:-:S04]  /*1410*/  LEA R6, P2, R34, c[0x0][0x348], 0x2 ;  /* 0x0000d20022067a11 */ /* 0x000fc800078410ff */
[----:B------:R-:W-:-:S05]  /*1420*/  LEA.HI.X R7, R34, c[0x0][0x34c], R146, 0x2, P2 ;  /* 0x0000d30022077a11 */ /* 0x000fca00010f1492 */
[----:B------:R4:W5:Y:S01]  /*1430*/  @P3 LDG.E R166, [R6.64] ;  /* 0x0000000a06a63981 */ /* 0x000962000c1e1900 */
[C---:B-1----:R-:W-:Y:S02]  /*1440*/  LEA R2, P0, R34.reuse, c[0x0][0x358], 0x2 ;  /* 0x0000d60022027a11 */ /* 0x042fe400078010ff */
[C---:B--2---:R-:W-:Y:S02]  /*1450*/  LEA R4, P1, R34.reuse, c[0x0][0x350], 0x2 ;  /* 0x0000d40022047a11 */ /* 0x044fe400078210ff */
[C-C-:B------:R-:W-:Y:S02]  /*1460*/  LEA.HI.X R3, R34.reuse, c[0x0][0x35c], R146.reuse, 0x2, P0 ;  /* 0x0000d70022037a11 */ /* 0x140fe400000f1492 */
[----:B------:R-:W-:-:S03]  /*1470*/  LEA.HI.X R5, R34, c[0x0][0x354], R146, 0x2, P1 ;  /* 0x0000d50022057a11 */ /* 0x000fc600008f1492 */
[----:B------:R4:W5:Y:S04]  /*1480*/  @P5 LDG.E R11, [R2.64] ;  /* 0x0000000a020b5981 */ /* 0x000968000c1e1900 */
[----:B------:R4:W5:Y:S01]  /*1490*/  @P6 LDG.E R171, [R4.64] ;  /* 0x0000000a04ab6981 */ /* 0x000962000c1e1900 */
[----:B---3--:R-:W-:-:S03]  /*14a0*/  LOP3.LUT R31, R13, 0xffff, RZ, 0xc0, !PT ;  /* 0x0000ffff0d1f7812 */ /* 0x008fc600078ec0ff */
[----:B------:R4:W-:Y:S04]  /*14b0*/  STL [R1+0x18], R34 ;  /* 0x0000182201007387 */ /* 0x0009e80000100800 */
[----:B------:R4:W-:Y:S01]  /*14c0*/  STL [R1+0x2c], R31 ;  /* 0x00002c1f01007387 */ /* 0x0009e20000100800 */
[----:B------:R-:W-:Y:S01]  /*14d0*/  YIELD ;  /* 0x0000000000007946 */ /* 0x000fe20003800000 */
[----:B------:R-:W-:Y:S05]  /*14e0*/  @P4 BRA `(.L_x_245) ;  /* 0x0000005000004947 */ /* 0x000fea0003800000 */
[----:B-----5:R-:W-:Y:S01]  /*14f0*/  MOV R174, c[0x0][0x168] ;  /* 0x00005a0000ae7a02 */ /* 0x020fe20000000f00 */
[----:B------:R-:W-:Y:S05]  /*1500*/  @!P3 BRA `(.L_x_245) ;  /* 0x000000300000b947 */ /* 0x000fea0003800000 */
[----:B------:R-:W2:Y:S04]  /*1510*/  LDG.E R8, [R6.64] ;  /* 0x0000000a06087981 */ /* 0x000ea8000c1e1900 */
[----:B------:R-:W2:Y:S02]  /*1520*/  LDG.E R0, [R6.64+0x4] ;  /* 0x0000040a06007981 */ /* 0x000ea4000c1e1900 */
[----:B--2---:R-:W-:-:S02]  /*1530*/  IADD3 R174, -R8, R0, RZ ;  /* 0x0000000008ae7210 */ /* 0x004fc40007ffe1ff */
.L_x_245:
[----:B------:R-:W-:-:S04]  /*1540*/  ISETP.NE.U32.AND P0, PT, RZ, c[0x0][0x368], PT ;  /* 0x0000da00ff007a0c */ /* 0x000fc80003f05070 */
[----:B------:R-:W-:-:S13]  /*1550*/  ISETP.NE.AND.EX P0, PT, RZ, c[0x0][0x36c], PT, P0 ;  /* 0x0000db00ff007a0c */ /* 0x000fda0003f05300 */
[----:B------:R-:W-:Y:S05]  /*1560*/  @!P0 BRA `(.L_x_246) ;  /* 0x0000004000008947 */ /* 0x000fea0003800000 */
[----:B----4-:R-:W-:-:S04]  /*1570*/  LEA R4, P0, R34, c[0x0][0x368], 0x2 ;  /* 0x0000da0022047a11 */ /* 0x010fc800078010ff */
[----:B------:R-:W-:-:S05]  /*1580*/  LEA.HI.X R5, R34, c[0x0][0x36c], R146, 0x2, P0 ;  /* 0x0000db0022057a11 */ /* 0x000fca00000f1492 */
[----:B------:R1:W5:Y:S01]  /*1590*/  LDG.E R10, [R4.64] ;  /* 0x0000000a040a7981 */ /* 0x000362000c1e1900 */
[----:B------:R-:W-:Y:S05]  /*15a0*/  BRA `(.L_x_247) ;  /* 0x0000005000007947 */ /* 0x000fea0003800000 */
.L_x_246:
[----:B------:R-:W-:Y:S01]  /*15b0*/  MOV R10, c[0x0][0x1d0] ;  /* 0x00007400000a7a02 */ /* 0x000fe20000000f00 */
[----:B------:R-:W-:Y:S05]  /*15c0*/  @!P6 BRA `(.L_x_247) ;  /* 0x000000300000e947 */ /* 0x000fea0003800000 */
[----:B----4-:R-:W2:Y:S04]  /*15d0*/  LDG.E R6, [R4.64] ;  /* 0x0000000a04067981 */ /* 0x010ea8000c1e1900 */
[----:B------:R-:W2:Y:S02]  /*15e0*/  LDG.E R0, [R4.64+0x4] ;  /* 0x0000040a04007981 */ /* 0x000ea4000c1e1900 */
[----:B--2---:R-:W-:Y:S02]  /*15f0*/  IADD3 R10, -R6, R0, RZ ;  /* 0x00000000060a7210 */ /* 0x004fe40007ffe1ff */
.L_x_247:
[----:B-1--4-:R1:W2:Y:S04]  /*1600*/  @P5 LDG.E R5, [R2.64] ;  /* 0x0000000a02055981 */ /* 0x0122a8000c1e1900 */
[----:B------:R1:W2:Y:S01]  /*1610*/  @P5 LDG.E R4, [R2.64+0x4] ;  /* 0x0000040a02045981 */ /* 0x0002a2000c1e1900 */
[----:B------:R-:W-:Y:S01]  /*1620*/  ISETP.NE.U32.AND P0, PT, RZ, c[0x0][0x378], PT ;  /* 0x0000de00ff007a0c */ /* 0x000fe20003f05070 */
[----:B-----5:R-:W-:-:S03]  /*1630*/  IMAD.MOV.U32 R145, RZ, RZ, R10 ;  /* 0x000000ffff917224 */ /* 0x020fc600078e000a */
[----:B------:R-:W-:Y:S01]  /*1640*/  ISETP.NE.AND.EX P1, PT, RZ, c[0x0][0x37c], PT, P0 ;  /* 0x0000df00ff007a0c */ /* 0x000fe20003f25300 */
[----:B------:R-:W-:-:S12]  /*1650*/  IMAD.MOV.U32 R0, RZ, RZ, c[0x0][0x228] ;  /* 0x00008a00ff007624 */ /* 0x000fd800078e00ff */
[----:B-1----:R-:W-:-:S04]  /*1660*/  @P1 LEA R2, P0, R34, c[0x0][0x378], 0x2 ;  /* 0x0000de0022021a11 */ /* 0x002fc800078010ff */
[----:B------:R-:W-:-:S05]  /*1670*/  @P1 LEA.HI.X R3, R34, c[0x0][0x37c], R146, 0x2, P0 ;  /* 0x0000df0022031a11 */ /* 0x000fca00000f1492 */
[----:B------:R1:W5:Y:S01]  /*1680*/  @P1 LDG.E R145, [R2.64] ;  /* 0x0000000a02911981 */ /* 0x000362000c1e1900 */
[----:B------:R-:W-:Y:S01]  /*1690*/  IMAD.IADD R9, R10, 0x1, -R172 ;  /* 0x000000010a097824 */ /* 0x000fe200078e0aac */
[----:B------:R-:W-:Y:S01]  /*16a0*/  BSSY B0, `(.L_x_248) ;  /* 0x0000032000007945 */ /* 0x000fe20003800000 */
[----:B-1----:R-:W-:-:S04]  /*16b0*/  LOP3.LUT R2, R13, 0xff000000, RZ, 0xc0, !PT ;  /* 0xff0000000d027812 */ /* 0x002fc800078ec0ff */
[----:B------:R-:W-:Y:S01]  /*16c0*/  SHF.R.U32.HI R2, RZ, 0x8, R2 ;  /* 0x00000008ff027819 */ /* 0x000fe20000011602 */
[----:B--2---:R-:W-:Y:S01]  /*16d0*/  @P5 IMAD.IADD R0, R4, 0x1, -R5 ;  /* 0x0000000104005824 */ /* 0x004fe200078e0a05 */
[----:B------:R-:W-:-:S03]  /*16e0*/  LOP3.LUT R4, R13, 0xff0000, RZ, 0xc0, !PT ;  /* 0x00ff00000d047812 */ /* 0x000fc600078ec0ff */
[----:B------:R-:W-:Y:S01]  /*16f0*/  IMAD.IADD R173, R9, 0x1, R0 ;  /* 0x0000000109ad7824 */ /* 0x000fe200078e0200 */
[----:B------:R-:W-:Y:S01]  /*1700*/  LEA.HI R4, R4, R2, RZ, 0x10 ;  /* 0x0000000204047211 */ /* 0x000fe200078f80ff */
[----:B------:R-:W-:-:S03]  /*1710*/  IMAD.MOV.U32 R2, RZ, RZ, RZ ;  /* 0x000000ffff027224 */ /* 0x000fc600078e00ff */
[----:B------:R-:W-:Y:S02]  /*1720*/  SHF.R.U32.HI R5, RZ, 0x10, R4 ;  /* 0x00000010ff057819 */ /* 0x000fe40000011604 */
[----:B------:R-:W-:Y:S02]  /*1730*/  LOP3.LUT R13, R4, 0xff, RZ, 0xc0, !PT ;  /* 0x000000ff040d7812 */ /* 0x000fe400078ec0ff */
[C---:B------:R-:W-:Y:S01]  /*1740*/  IADD3 R3, R173.reuse, 0x6f, RZ ;  /* 0x0000006fad037810 */ /* 0x040fe20007ffe0ff */
[----:B------:R1:W-:Y:S01]  /*1750*/  STL [R1+0x40], R5 ;  /* 0x0000400501007387 */ /* 0x0003e20000100800 */
[----:B------:R-:W-:Y:S02]  /*1760*/  ISETP.GE.AND P0, PT, R173, 0x1, PT ;  /* 0x00000001ad00780c */ /* 0x000fe40003f06270 */
[----:B------:R-:W-:Y:S01]  /*1770*/  ISETP.NE.AND P1, PT, R5, RZ, PT ;  /* 0x000000ff0500720c */ /* 0x000fe20003f25270 */
[----:B------:R1:W-:Y:S01]  /*1780*/  STL [R1+0x48], R13 ;  /* 0x0000480d01007387 */ /* 0x0003e20000100800 */
[----:B------:R-:W-:-:S02]  /*1790*/  IMAD.HI R2, R3, -0x6db6db6d, R2 ;  /* 0x9249249303027827 */ /* 0x000fc400078e0202 */
[----:B------:R-:W-:-:S03]  /*17a0*/  SEL R144, R5, c[0x0][0x338], P1 ;  /* 0x0000ce0005907a07 */ /* 0x000fc60000800000 */
[----:B------:R-:W-:-:S04]  /*17b0*/  SHF.R.U32.HI R3, RZ, 0x1f, R2 ;  /* 0x0000001fff037819 */ /* 0x000fc80000011602 */
[----:B------:R-:W-:Y:S01]  /*17c0*/  LEA.HI.SX32 R159, R2, R3, 0x1a ;  /* 0x00000003029f7211 */ /* 0x000fe200078fd2ff */
[----:B------:R-:W-:Y:S01]  /*17d0*/  IMAD.MOV.U32 R2, RZ, RZ, RZ ;  /* 0x000000ffff027224 */ /* 0x000fe200078e00ff */
[----:B------:R-:W-:Y:S05]  /*17e0*/  @!P0 BRA `(.L_x_249) ;  /* 0x000001d000008947 */ /* 0x000fea0003800000 */
[----:B------:R-:W-:Y:S02]  /*17f0*/  IABS R2, R144 ;  /* 0x0000009000027213 */ /* 0x000fe40000000000 */
[----:B-1----:R-:W-:-:S03]  /*1800*/  IADD3 R5, R159, -0x1, R144 ;  /* 0xffffffff9f057810 */ /* 0x002fc60007ffe090 */
[----:B------:R-:W-:Y:S01]  /*1810*/  IMAD.MOV.U32 R4, RZ, RZ, R2 ;  /* 0x000000ffff047224 */ /* 0x000fe200078e0002 */
[----:B------:R-:W-:-:S03]  /*1820*/  IABS R8, R5 ;  /* 0x0000000500087213 */ /* 0x000fc60000000000 */
[----:B------:R-:W1:Y:S08]  /*1830*/  I2F.RP R2, R4 ;  /* 0x0000000400027306 */ /* 0x000e700000209400 */
[----:B-1----:R-:W1:Y:S02]  /*1840*/  MUFU.RCP R2, R2 ;  /* 0x0000000200027308 */ /* 0x002e640000001000 */
[----:B-1----:R-:W-:-:S06]  /*1850*/  IADD3 R2, R2, 0xffffffe, RZ ;  /* 0x0ffffffe02027810 */ /* 0x002fcc0007ffe0ff */
[----:B------:R-:W1:Y:S02]  /*1860*/  F2I.FTZ.U32.TRUNC.NTZ R3, R2 ;  /* 0x0000000200037305 */ /* 0x000e64000021f000 */
[----:B-1----:R-:W-:-:S04]  /*1870*/  IMAD.MOV R2, RZ, RZ, -R3 ;  /* 0x000000ffff027224 */ /* 0x002fc800078e0a03 */
[----:B------:R-:W-:Y:S01]  /*1880*/  IMAD.MOV.U32 R6, RZ, RZ, R2 ;  /* 0x000000ffff067224 */ /* 0x000fe200078e0002 */
[----:B------:R-:W-:-:S03]  /*1890*/  IABS R2, R144 ;  /* 0x0000009000027213 */ /* 0x000fc60000000000 */
[----:B------:R-:W-:Y:S02]  /*18a0*/  IMAD R6, R6, R4, RZ ;  /* 0x0000000406067224 */ /* 0x000fe400078e02ff */
[----:B------:R-:W-:Y:S02]  /*18b0*/  IMAD.MOV R7, RZ, RZ, -R2 ;  /* 0x000000ffff077224 */ /* 0x000fe400078e0a02 */
[----:B------:R-:W-:-:S04]  /*18c0*/  IMAD.MOV.U32 R2, RZ, RZ, RZ ;  /* 0x000000ffff027224 */ /* 0x000fc800078e00ff */
        /* <DEDUP_REMOVED lines=15> */
.L_x_249:
[----:B------:R-:W-:Y:S05]  /*19c0*/  BSYNC B0 ;  /* 0x0000000000007941 */ /* 0x000fea0003800000 */
.L_x_248:
[----:B------:R-:W-:Y:S01]  /*19d0*/  IMAD R3, R13, R2, RZ ;  /* 0x000000020d037224 */ /* 0x000fe200078e02ff */
[----:B------:R-:W2:Y:S01]  /*19e0*/  S2R R6, SR_TID.X ;  /* 0x0000000000067919 */ /* 0x000ea20000002100 */
[----:B------:R-:W-:Y:S02]  /*19f0*/  IADD3 R30, R229, 0x20, RZ ;  /* 0x00000020e51e7810 */ /* 0x000fe40007ffe0ff */
[----:B------:R-:W-:Y:S01]  /*1a00*/  IMAD.IADD R2, R3, 0x1, R2 ;  /* 0x0000000103027824 */ /* 0x000fe200078e0202 */
[----:B------:R-:W-:Y:S01]  /*1a10*/  IADD3 R29, R229, 0x40, RZ ;  /* 0x00000040e51d7810 */ /* 0x000fe20007ffe0ff */
[----:B------:R-:W-:Y:S01]  /*1a20*/  IMAD R3, R3, 0x70, -R9 ;  /* 0x0000007003037824 */ /* 0x000fe200078e0a09 */
[----:B------:R-:W-:Y:S01]  /*1a30*/  IADD3 R28, R229, 0x60, RZ ;  /* 0x00000060e51c7810 */ /* 0x000fe20007ffe0ff */
[----:B------:R-:W-:Y:S01]  /*1a40*/  IMAD.SHL.U32 R7, R30, 0x40, RZ ;  /* 0x000000401e077824 */ /* 0x000fe200078e00ff */
[----:B------:R-:W-:-:S02]  /*1a50*/  IMNMX R2, R159, R2, PT ;  /* 0x000000029f027217 */ /* 0x000fc40003800200 */
[----:B------:R-:W-:Y:S01]  /*1a60*/  IMNMX R3, RZ, R3, !PT ;  /* 0x00000003ff037217 */ /* 0x000fe20007800200 */
[----:B------:R-:W-:Y:S01]  /*1a70*/  IMAD.SHL.U32 R8, R28, 0x40, RZ ;  /* 0x000000401c087824 */ /* 0x000fe200078e00ff */
[----:B------:R-:W-:Y:S01]  /*1a80*/  LOP3.LUT R157, R7, 0x1c0, RZ, 0xc0, !PT ;  /* 0x000001c0079d7812 */ /* 0x000fe200078ec0ff */
[----:B------:R-:W-:-:S03]  /*1a90*/  IMAD R2, R2, 0x70, -R9 ;  /* 0x0000007002027824 */ /* 0x000fc600078e0a09 */
[----:B------:R-:W-:Y:S02]  /*1aa0*/  LOP3.LUT R156, R8, 0x1c0, RZ, 0xc0, !PT ;  /* 0x000001c0089c7812 */ /* 0x000fe400078ec0ff */
[----:B------:R-:W-:Y:S02]  /*1ab0*/  IMNMX R2, R2, R0, PT ;  /* 0x0000000002027217 */ /* 0x000fe40003800200 */
[----:B------:R-:W-:Y:S02]  /*1ac0*/  SHF.R.U32.HI R215, RZ, 0x3, R157 ;  /* 0x00000003ffd77819 */ /* 0x000fe4000001169d */
[----:B------:R-:W-:Y:S02]  /*1ad0*/  ISETP.GT.AND P0, PT, R2, R3, PT ;  /* 0x000000030200720c */ /* 0x000fe40003f04270 */
[----:B------:R-:W-:Y:S02]  /*1ae0*/  SHF.R.U32.HI R3, RZ, 0x4, R3 ;  /* 0x00000004ff037819 */ /* 0x000fe40000011603 */
[----:B--2---:R-:W-:-:S02]  /*1af0*/  SHF.R.S32.HI R18, RZ, 0x1f, R6 ;  /* 0x0000001fff127819 */ /* 0x004fc40000011406 */
[----:B------:R-:W-:Y:S01]  /*1b00*/  SHF.R.S32.HI R217, RZ, 0x1f, R6 ;  /* 0x0000001fffd97819 */ /* 0x000fe20000011406 */
[----:B-1----:R-:W-:Y:S01]  /*1b10*/  IMAD.WIDE.U32 R4, R3, 0x24924925, RZ ;  /* 0x2492492503047825 */ /* 0x002fe200078e00ff */
[----:B------:R-:W-:-:S03]  /*1b20*/  LEA.HI R18, R18, R6, RZ, 0x3 ;  /* 0x0000000612127211 */ /* 0x000fc600078f18ff */
[----:B------:R-:W-:Y:S01]  /*1b30*/  IMAD.MOV.U32 R140, RZ, RZ, R5 ;  /* 0x000000ffff8c7224 */ /* 0x000fe200078e0005 */
[----:B------:R-:W-:Y:S02]  /*1b40*/  LOP3.LUT R18, R18, 0xfffffff8, RZ, 0xc0, !PT ;  /* 0xfffffff812127812 */ /* 0x000fe400078ec0ff */
[----:B------:R-:W-:Y:S01]  /*1b50*/  @P0 IADD3 R3, R2, 0x6f, RZ ;  /* 0x0000006f02030810 */ /* 0x000fe20007ffe0ff */
[----:B------:R-:W-:Y:S01]  /*1b60*/  @P0 IMAD.MOV.U32 R2, RZ, RZ, RZ ;  /* 0x000000ffff020224 */ /* 0x000fe200078e00ff */
[----:B------:R-:W-:Y:S01]  /*1b70*/  SHF.R.S32.HI R5, RZ, 0x1f, R30 ;  /* 0x0000001fff057819 */ /* 0x000fe2000001141e */
[----:B------:R-:W-:Y:S02]  /*1b80*/  IMAD.MOV.U32 R4, RZ, RZ, R140 ;  /* 0x000000ffff047224 */ /* 0x000fe400078e008c */
[----:B------:R-:W-:Y:S01]  /*1b90*/  @P0 IMAD.HI R2, R3, -0x6db6db6d, R2 ;  /* 0x9249249303020827 */ /* 0x000fe200078e0202 */
[----:B------:R-:W-:-:S03]  /*1ba0*/  LEA.HI R5, R5, R30, RZ, 0x3 ;  /* 0x0000001e05057211 */ /* 0x000fc600078f18ff */
[----:B------:R-:W-:Y:S01]  /*1bb0*/  IMAD.IADD R18, R6, 0x1, -R18 ;  /* 0x0000000106127824 */ /* 0x000fe200078e0a12 */
[----:B------:R-:W-:-:S03]  /*1bc0*/  @P0 SHF.R.U32.HI R3, RZ, 0x1f, R2 ;  /* 0x0000001fff030819 */ /* 0x000fc60000011602 */
[----:B------:R-:W-:Y:S01]  /*1bd0*/  IMAD.SHL.U32 R36, R18, 0x8, RZ ;  /* 0x0000000812247824 */ /* 0x000fe200078e00ff */
[----:B------:R-:W-:Y:S01]  /*1be0*/  @P0 LEA.HI.SX32 R4, R2, R3, 0x1a ;  /* 0x0000000302040211 */ /* 0x000fe200078fd2ff */
[----:B------:R-:W-:Y:S01]  /*1bf0*/  IMAD.SHL.U32 R3, R229, 0x40, RZ ;  /* 0x00000040e5037824 */ /* 0x000fe200078e00ff */
[----:B------:R-:W-:Y:S01]  /*1c00*/  LEA.HI R2, R217, R6, RZ, 0x6 ;  /* 0x00000006d9027211 */ /* 0x000fe200078f30ff */
[----:B------:R-:W-:Y:S01]  /*1c10*/  IMAD.SHL.U32 R6, R29, 0x40, RZ ;  /* 0x000000401d067824 */ /* 0x000fe200078e00ff */
[----:B------:R-:W-:Y:S02]  /*1c20*/  ISETP.GT.AND P0, PT, R4, R140, PT ;  /* 0x0000008c0400720c */ /* 0x000fe40003f04270 */
[----:B------:R-:W-:Y:S01]  /*1c30*/  LOP3.LUT R158, R3, 0x1c0, RZ, 0xc0, !PT ;  /* 0x000001c0039e7812 */ /* 0x000fe200078ec0ff */
[----:B------:R-:W-:Y:S01]  /*1c40*/  IMAD.SHL.U32 R2, R2, 0x8, RZ ;  /* 0x0000000802027824 */ /* 0x000fe200078e00ff */
[----:B------:R-:W-:Y:S02]  /*1c50*/  LOP3.LUT R147, R6, 0x1c0, RZ, 0xc0, !PT ;  /* 0x000001c006937812 */ /* 0x000fe400078ec0ff */
[----:B------:R-:W-:-:S02]  /*1c60*/  SHF.R.U32.HI R193, RZ, 0x3, R158 ;  /* 0x00000003ffc17819 */ /* 0x000fc4000001169e */
[----:B------:R-:W-:Y:S02]  /*1c70*/  LOP3.LUT R3, R158, 0x38, R36, 0xf8, !PT ;  /* 0x000000389e037812 */ /* 0x000fe400078ef824 */
[----:B------:R-:W-:Y:S02]  /*1c80*/  LOP3.LUT R169, R2, 0xfffffe00, RZ, 0xc0, !PT ;  /* 0xfffffe0002a97812 */ /* 0x000fe400078ec0ff */
[----:B------:R-:W-:Y:S01]  /*1c90*/  LOP3.LUT R2, R3, R193, RZ, 0x3c, !PT ;  /* 0x000000c103027212 */ /* 0x000fe200078e3cff */
[----:B------:R-:W-:-:S04]  /*1ca0*/  IMAD.SHL.U32 R3, R5, 0x40, RZ ;  /* 0x0000004005037824 */ /* 0x000fc800078e00ff */
[----:B------:R-:W-:Y:S01]  /*1cb0*/  IMAD.IADD R2, R169, 0x1, R2 ;  /* 0x00000001a9027824 */ /* 0x000fe200078e0202 */
[----:B------:R-:W-:-:S03]  /*1cc0*/  LOP3.LUT R170, R3, 0xfffffe00, RZ, 0xc0, !PT ;  /* 0xfffffe0003aa7812 */ /* 0x000fc600078ec0ff */
[----:B------:R-:W-:Y:S01]  /*1cd0*/  IMAD.SHL.U32 R208, R2, 0x2, RZ ;  /* 0x0000000202d07824 */ /* 0x000fe200078e00ff */
[----:B------:R-:W-:Y:S05]  /*1ce0*/  @!P0 BRA `(.L_x_250) ;  /* 0x00006de000008947 */ /* 0x000fea0003800000 */
[----:B------:R-:W-:-:S04]  /*1cf0*/  ISETP.NE.U32.AND P0, PT, RZ, c[0x0][0x340], PT ;  /* 0x0000d000ff007a0c */ /* 0x000fc80003f05070 */
[----:B------:R-:W-:-:S13]  /*1d00*/  ISETP.NE.AND.EX P3, PT, RZ, c[0x0][0x344], PT, P0 ;  /* 0x0000d100ff007a0c */ /* 0x000fda0003f65300 */
[----:B------:R-:W-:-:S05]  /*1d10*/  @P3 IMAD.WIDE R2, R34, R12, c[0x0][0x340] ;  /* 0x0000d00022023625 */ /* 0x000fca00078e020c */
[----:B------:R1:W2:Y:S01]  /*1d20*/  @P3 LDG.E R20, [R2.64] ;  /* 0x0000000a02143981 */ /* 0x0002a2000c1e1900 */
[----:B------:R-:W-:Y:S01]  /*1d30*/  SHF.R.S32.HI R25, RZ, 0x1f, R229 ;  /* 0x0000001fff197819 */ /* 0x000fe200000114e5 */
[----:B------:R-:W-:Y:S01]  /*1d40*/  IMAD.MOV.U32 R148, RZ, RZ, 0x70 ;  /* 0x00000070ff947424 */ /* 0x000fe200078e00ff */
[----:B------:R-:W-:Y:S01]  /*1d50*/  IADD3 R123, P0, R229, R11, RZ ;  /* 0x0000000be57b7210 */ /* 0x000fe20007f1e0ff */
[----:B------:R-:W-:Y:S01]  /*1d60*/  IMAD.MOV.U32 R180, RZ, RZ, c[0x0][0x238] ;  /* 0x00008e00ffb47624 */ /* 0x000fe200078e00ff */
[----:B------:R-:W-:Y:S01]  /*1d70*/  SHF.R.S32.HI R37, RZ, 0x1f, R36 ;  /* 0x0000001fff257819 */ /* 0x000fe20000011424 */
[C---:B------:R-:W-:Y:S01]  /*1d80*/  IMAD R187, R148.reuse, c[0x0][0x23c], RZ ;  /* 0x00008f0094bb7a24 */ /* 0x040fe200078e02ff */
[----:B------:R-:W-:Y:S01]  /*1d90*/  LEA.HI.X.SX32 R141, R11, R25, 0x1, P0 ;  /* 0x000000190b8d7211 */ /* 0x000fe200000f0eff */
[----:B------:R-:W-:Y:S01]  /*1da0*/  IMAD.WIDE.U32 R154, R148, c[0x0][0x238], RZ ;  /* 0x00008e00949a7a25 */ /* 0x000fe200078e00ff */
[----:B------:R-:W-:Y:S01]  /*1db0*/  IADD3 R41, R4, -0x1, RZ ;  /* 0xffffffff04297810 */ /* 0x000fe20007ffe0ff */
[----:B------:R-:W-:Y:S01]  /*1dc0*/  ULDC UR4, c[0x0][0x23c] ;  /* 0x00008f0000047ab9 */ /* 0x000fe20000000800 */
[----:B------:R-:W-:Y:S01]  /*1dd0*/  SEL R23, R146, RZ, !P5 ;  /* 0x000000ff92177207 */ /* 0x000fe20006800000 */
[----:B------:R-:W-:Y:S01]  /*1de0*/  IMAD R5, R141, c[0x0][0x238], RZ ;  /* 0x00008e008d057a24 */ /* 0x000fe200078e02ff */
[----:B------:R-:W-:Y:S01]  /*1df0*/  SEL R22, R34, RZ, !P5 ;  /* 0x000000ff22167207 */ /* 0x000fe20006800000 */
[----:B------:R-:W-:Y:S01]  /*1e00*/  IMAD.MOV.U32 R181, RZ, RZ, 0x5 ;  /* 0x00000005ffb57424 */ /* 0x000fe200078e00ff */
[----:B------:R-:W-:Y:S01]  /*1e10*/  IADD3 R187, R155, R187, RZ ;  /* 0x000000bb9bbb7210 */ /* 0x000fe20007ffe0ff */
[----:B------:R-:W-:Y:S01]  /*1e20*/  IMAD R5, R123, c[0x0][0x23c], R5 ;  /* 0x00008f007b057a24 */ /* 0x000fe200078e0205 */
[----:B------:R-:W-:Y:S01]  /*1e30*/  ISETP.GE.AND P5, PT, R36, c[0x0][0x1d4], PT ;  /* 0x0000750024007a0c */ /* 0x000fe20003fa6270 */
[----:B------:R-:W-:Y:S01]  /*1e40*/  IMAD R4, R23, c[0x0][0x248], RZ ;  /* 0x0000920017047a24 */ /* 0x000fe200078e02ff */
[C---:B------:R-:W-:Y:S01]  /*1e50*/  SHF.L.U64.HI R188, R180.reuse, R181, c[0x0][0x23c] ;  /* 0x00008f00b4bc7619 */ /* 0x040fe200000102b5 */
[----:B------:R-:W-:Y:S01]  /*1e60*/  IMAD.SHL.U32 R214, R180, 0x20, RZ ;  /* 0x00000020b4d67824 */ /* 0x000fe200078e00ff */
[----:B------:R-:W-:Y:S01]  /*1e70*/  ISETP.GE.AND P4, PT, R209, c[0x0][0x1d4], PT ;  /* 0x00007500d1007a0c */ /* 0x000fe20003f86270 */
[----:B------:R-:W-:Y:S01]  /*1e80*/  IMAD R4, R22, c[0x0][0x24c], R4 ;  /* 0x0000930016047a24 */ /* 0x000fe200078e0204 */
[----:B------:R-:W-:Y:S01]  /*1e90*/  IADD3 R21, R10, R171, RZ ;  /* 0x000000ab0a157210 */ /* 0x000fe20007ffe0ff */
[----:B------:R-:W-:Y:S01]  /*1ea0*/  IMAD.WIDE.U32 R14, R180, 0x40, RZ ;  /* 0x00000040b40e7825 */ /* 0x000fe200078e00ff */
[----:B------:R-:W-:Y:S01]  /*1eb0*/  USHF.L.U32 UR5, UR4, 0x6, URZ ;  /* 0x0000000604057899 */ /* 0x000fe2000800063f */
[----:B------:R-:W-:Y:S01]  /*1ec0*/  LOP3.LUT R230, R230, 0xfffffffd, RZ, 0xc0, !PT ;  /* 0xfffffffde6e67812 */ /* 0x000fe200078ec0ff */
[----:B------:R-:W-:Y:S01]  /*1ed0*/  UIMAD UR4, UR4, 0x60, URZ ;  /* 0x00000060040478a4 */ /* 0x000fe2000f8e023f */
[----:B-1----:R-:W-:Y:S01]  /*1ee0*/  IMAD.WIDE.U32 R2, R123, c[0x0][0x238], R36 ;  /* 0x00008e007b027a25 */ /* 0x002fe200078e0024 */
[----:B------:R-:W-:-:S02]  /*1ef0*/  SHF.R.S32.HI R24, RZ, 0x1f, R21 ;  /* 0x0000001fff187819 */ /* 0x000fc40000011415 */
[----:B------:R-:W-:Y:S01]  /*1f00*/  @P5 LOP3.LUT R230, R230, 0x2, RZ, 0xfc, !PT ;  /* 0x00000002e6e65812 */ /* 0x000fe200078efcff */
[----:B------:R-:W-:Y:S01]  /*1f10*/  IMAD.IADD R3, R3, 0x1, R5 ;  /* 0x0000000103037824 */ /* 0x000fe200078e0205 */
[----:B------:R-:W-:Y:S01]  /*1f20*/  MOV R163, c[0x0][0x290] ;  /* 0x0000a40000a37a02 */ /* 0x000fe20000000f00 */
[----:B------:R-:W-:Y:S01]  /*1f30*/  IMAD R5, R41, -0x70, R0 ;  /* 0xffffff9029057824 */ /* 0x000fe200078e0200 */
[----:B------:R-:W-:Y:S01]  /*1f40*/  LOP3.LUT R230, R230, 0xfffffffe, RZ, 0xc0, !PT ;  /* 0xfffffffee6e67812 */ /* 0x000fe200078ec0ff */
[----:B------:R-:W-:Y:S01]  /*1f50*/  IMAD.WIDE.U32 R2, R31, c[0x0][0x240], R2 ;  /* 0x000090001f027a25 */ /* 0x000fe200078e0002 */
[----:B------:R-:W-:Y:S02]  /*1f60*/  SHF.R.U32.HI R27, RZ, 0x3, R156 ;  /* 0x00000003ff1b7819 */ /* 0x000fe4000001169c */
[----:B------:R-:W-:Y:S01]  /*1f70*/  IMNMX R5, R5, 0x70, PT ;  /* 0x0000007005057817 */ /* 0x000fe20003800200 */
[----:B------:R-:W-:Y:S01]  /*1f80*/  IMAD R3, R31, c[0x0][0x244], R3 ;  /* 0x000091001f037a24 */ /* 0x000fe200078e0203 */
[----:B------:R-:W-:Y:S01]  /*1f90*/  @P4 LOP3.LUT R230, R230, 0x1, RZ, 0xfc, !PT ;  /* 0x00000001e6e64812 */ /* 0x000fe200078efcff */
[----:B------:R-:W-:Y:S01]  /*1fa0*/  IMAD.SHL.U32 R32, R18, 0x4, RZ ;  /* 0x0000000412207824 */ /* 0x000fe200078e00ff */
[----:B------:R-:W-:Y:S01]  /*1fb0*/  SHF.R.U32.HI R26, RZ, 0x3, R147 ;  /* 0x00000003ff1a7819 */ /* 0x000fe20000011693 */
[----:B------:R-:W-:Y:S01]  /*1fc0*/  IMAD.IADD R8, R5, 0x1, -R229 ;  /* 0x0000000105087824 */ /* 0x000fe200078e0ae5 */
[----:B------:R-:W-:Y:S01]  /*1fd0*/  SHF.L.U64.HI R168, R163, R181, c[0x0][0x294] ;  /* 0x0000a500a3a87619 */ /* 0x000fe200000102b5 */
[----:B------:R-:W-:Y:S01]  /*1fe0*/  IMAD.WIDE.U32 R126, R22, c[0x0][0x248], R2 ;  /* 0x00009200167e7a25 */ /* 0x000fe200078e0002 */
[----:B------:R-:W-:-:S02]  /*1ff0*/  SHF.R.S32.HI R3, RZ, 0x1f, R41 ;  /* 0x0000001fff037819 */ /* 0x000fc40000011429 */
[C---:B------:R-:W-:Y:S01]  /*2000*/  ISETP.GE.AND P0, PT, R8.reuse, 0x1, PT ;  /* 0x000000010800780c */ /* 0x040fe20003f06270 */
[----:B------:R-:W-:Y:S01]  /*2010*/  IMAD R2, R187, R41, RZ ;  /* 0x00000029bb027224 */ /* 0x000fe200078e02ff */
[----:B------:R-:W-:Y:S01]  /*2020*/  MOV R124, R126 ;  /* 0x0000007e007c7202 */ /* 0x000fe20000000f00 */
[----:B------:R-:W-:Y:S01]  /*2030*/  IMAD.IADD R125, R127, 0x1, R4 ;  /* 0x000000017f7d7824 */ /* 0x000fe200078e0204 */
[----:B------:R-:W-:Y:S01]  /*2040*/  ISETP.GE.AND P2, PT, R8, 0x21, PT ;  /* 0x000000210800780c */ /* 0x000fe20003f46270 */
[-C--:B------:R-:W-:Y:S01]  /*2050*/  IMAD R4, R3, R154.reuse, R2 ;  /* 0x0000009a03047224 */ /* 0x080fe200078e0202 */
[----:B------:R-:W-:Y:S01]  /*2060*/  SHF.R.S32.HI R33, RZ, 0x1f, R32 ;  /* 0x0000001fff217819 */ /* 0x000fe20000011420 */
[----:B------:R-:W-:-:S04]  /*2070*/  IMAD.WIDE.U32 R2, R41, R154, R124 ;  /* 0x0000009a29027225 */ /* 0x000fc800078e007c */
[----:B------:R-:W-:Y:S01]  /*2080*/  IMAD.WIDE.U32 R10, R21, c[0x0][0x1e0], RZ ;  /* 0x00007800150a7a25 */ /* 0x000fe200078e00ff */
[----:B------:R-:W-:Y:S02]  /*2090*/  IADD3 R3, R3, R4, RZ ;  /* 0x0000000403037210 */ /* 0x000fe40007ffe0ff */
[----:B------:R-:W-:Y:S01]  /*20a0*/  @P0 LEA R4, P1, R2, c[0x0][0x220], 0x1 ;  /* 0x0000880002040a11 */ /* 0x000fe200078208ff */
[----:B------:R-:W-:-:S03]  /*20b0*/  IMAD.WIDE.U32 R212, R229, c[0x0][0x1e0], RZ ;  /* 0x00007800e5d47a25 */ /* 0x000fc600078e00ff */
[----:B------:R-:W-:Y:S01]  /*20c0*/  @P0 LEA.HI.X R5, R2, c[0x0][0x224], R3, 0x1, P1 ;  /* 0x0000890002050a11 */ /* 0x000fe200008f0c03 */
[----:B------:R-:W-:Y:S01]  /*20d0*/  IMAD.WIDE.U32 R164, R180, 0x60, RZ ;  /* 0x00000060b4a47825 */ /* 0x000fe200078e00ff */
[----:B------:R-:W-:-:S03]  /*20e0*/  @P2 IADD3 R7, P1, R214, R2, RZ ;  /* 0x00000002d6072210 */ /* 0x000fc60007f3e0ff */
[----:B------:R-:W-:Y:S01]  /*20f0*/  @!PT LDS RZ, [RZ] ;  /* 0x00000000fffff984 */ /* 0x000fe20000000800 */
[----:B------:R-:W-:Y:S01]  /*2100*/  @!PT LDS RZ, [RZ] ;  /* 0x00000000fffff984 */ /* 0x000fe20000000800 */
[----:B------:R-:W-:Y:S01]  /*2110*/  @!PT LDS RZ, [RZ] ;  /* 0x00000000fffff984 */ /* 0x000fe20000000800 */
[----:B------:R1:W-:Y:S01]  /*2120*/  @P0 LDGSTS.E.BYPASS.LTC128B.128 [R208+0x8100], [R4.64], !P5 ;  /* 0x0810000004d00fae */ /* 0x0003e2000e901d4a */
[----:B------:R-:W-:Y:S01]  /*2130*/  IMAD.MOV.U32 R162, RZ, RZ, c[0x0][0x280] ;  /* 0x0000a000ffa27624 */ /* 0x000fe200078e00ff */
[----:B------:R-:W-:Y:S01]  /*2140*/  IADD3 R186, R165, UR4, RZ ;  /* 0x00000004a5ba7c10 */ /* 0x000fe2000fffe0ff */
[----:B------:R-:W-:Y:S01]  /*2150*/  @P2 IMAD.X R9, R3, 0x1, R188, P1 ;  /* 0x0000000103092824 */ /* 0x000fe200008e06bc */
[C---:B------:R-:W-:Y:S01]  /*2160*/  @P2 LEA R6, P1, R7.reuse, c[0x0][0x220], 0x1 ;  /* 0x0000880007062a11 */ /* 0x040fe200078208ff */
[----:B------:R1:W-:Y:S01]  /*2170*/  @P0 LDGSTS.E.BYPASS.LTC128B.128 [R208+0xb900], [R4.64+0x80], !P4 ;  /* 0x0b90008004d00fae */ /* 0x0003e2000e101d4a */
[----:B------:R-:W-:Y:S01]  /*2180*/  ISETP.GT.AND P0, PT, R8, 0x60, PT ;  /* 0x000000600800780c */ /* 0x000fe20003f04270 */
[----:B------:R-:W-:Y:S01]  /*2190*/  IMAD.MOV.U32 R216, RZ, RZ, c[0x0][0x27c] ;  /* 0x00009f00ffd87624 */ /* 0x000fe200078e00ff */
[----:B------:R-:W-:Y:S01]  /*21a0*/  @P2 LEA.HI.X R7, R7, c[0x0][0x224], R9, 0x1, P1 ;  /* 0x0000890007072a11 */ /* 0x000fe200008f0c09 */
[----:B------:R-:W-:Y:S01]  /*21b0*/  IMAD R9, R24, c[0x0][0x1e0], RZ ;  /* 0x0000780018097a24 */ /* 0x000fe200078e02ff */
[----:B------:R-:W-:Y:S01]  /*21c0*/  ISETP.GE.AND P1, PT, R8, 0x41, PT ;  /* 0x000000410800780c */ /* 0x000fe20003f26270 */
[----:B------:R-:W-:Y:S01]  /*21d0*/  IMAD R8, R25, c[0x0][0x290], RZ ;  /* 0x0000a40019087a24 */ /* 0x000fe200078e02ff */
[C---:B------:R-:W-:Y:S01]  /*21e0*/  SHF.L.U64.HI R167, R162.reuse, R181, c[0x0][0x284] ;  /* 0x0000a100a2a77619 */ /* 0x040fe200000102b5 */
[----:B------:R3:W-:Y:S01]  /*21f0*/  @P2 LDGSTS.E.BYPASS.LTC128B.128 [R210+0x9100], [R6.64], !P5 ;  /* 0x0910000006d22fae */ /* 0x0007e2000e901d4a */
[----:B------:R-:W-:Y:S01]  /*2200*/  IMAD R9, R21, c[0x0][0x1e4], R9 ;  /* 0x0000790015097a24 */ /* 0x000fe200078e0209 */
[----:B------:R-:W-:Y:S01]  /*2210*/  SHF.L.U32 R191, R162, 0x5, RZ ;  /* 0x00000005a2bf7819 */ /* 0x000fe200000006ff */
[----:B------:R-:W-:Y:S01]  /*2220*/  IMAD R12, R229, c[0x0][0x294], R8 ;  /* 0x0000a500e50c7a24 */ /* 0x000fe200078e0208 */
[----:B------:R3:W-:Y:S01]  /*2230*/  @P2 LDGSTS.E.BYPASS.LTC128B.128 [R210+0xc900], [R6.64+0x80], !P4 ;  /* 0x0c90008006d22fae */ /* 0x0007e2000e101d4a */
[----:B------:R-:W-:-:S02]  /*2240*/  IMAD.SHL.U32 R192, R163, 0x20, RZ ;  /* 0x00000020a3c07824 */ /* 0x000fc400078e00ff */
[----:B-1----:R-:W-:-:S04]  /*2250*/  IMAD R4, R25, c[0x0][0x280], RZ ;  /* 0x0000a00019047a24 */ /* 0x002fc800078e02ff */
[C---:B------:R-:W-:Y:S02]  /*2260*/  IMAD R13, R229.reuse, c[0x0][0x284], R4 ;  /* 0x0000a100e50d7a24 */ /* 0x040fe400078e0204 */
[----:B------:R-:W-:-:S04]  /*2270*/  IMAD.WIDE.U32 R4, R229, c[0x0][0x280], R36 ;  /* 0x0000a000e5047a25 */ /* 0x000fc800078e0024 */
[----:B------:R-:W-:Y:S01]  /*2280*/  IMAD.IADD R17, R13, 0x1, R5 ;  /* 0x000000010d117824 */ /* 0x000fe200078e0205 */
[----:B------:R-:W-:Y:S01]  /*2290*/  MOV R16, R4 ;  /* 0x0000000400107202 */ /* 0x000fe20000000f00 */
[----:B------:R-:W-:Y:S01]  /*22a0*/  IMAD.IADD R5, R11, 0x1, R9 ;  /* 0x000000010b057824 */ /* 0x000fe200078e0209 */
[----:B---3--:R-:W-:Y:S01]  /*22b0*/  @P1 IADD3 R6, P2, R2, R14, RZ ;  /* 0x0000000e02061210 */ /* 0x008fe20007f5e0ff */
[----:B------:R-:W-:Y:S01]  /*22c0*/  IMAD.WIDE.U32 R8, R229, c[0x0][0x280], R32 ;  /* 0x0000a000e5087a25 */ /* 0x000fe200078e0020 */
[----:B------:R-:W-:Y:S02]  /*22d0*/  MOV R4, R10 ;  /* 0x0000000a00047202 */ /* 0x000fe40000000f00 */
[----:B------:R-:W-:Y:S01]  /*22e0*/  @P1 IADD3.X R7, R3, UR5, R15, P2, !PT ;  /* 0x0000000503071c10 */ /* 0x000fe200097fe40f */
[----:B------:R-:W-:Y:S01]  /*22f0*/  IMAD.WIDE.U32 R10, R229, c[0x0][0x290], R32 ;  /* 0x0000a400e50a7a25 */ /* 0x000fe200078e0020 */
[----:B------:R-:W-:Y:S02]  /*2300*/  @P1 LEA R14, P2, R6, c[0x0][0x220], 0x1 ;  /* 0x00008800060e1a11 */ /* 0x000fe400078408ff */
[----:B------:R-:W-:Y:S01]  /*2310*/  IADD3 R9, R9, R13, RZ ;  /* 0x0000000d09097210 */ /* 0x000fe20007ffe0ff */
[----:B------:R-:W-:Y:S01]  /*2320*/  @P0 IMAD.WIDE.U32 R2, R180, 0x60, R2 ;  /* 0x00000060b4020825 */ /* 0x000fe200078e0002 */
[----:B------:R-:W-:-:S03]  /*2330*/  @P1 LEA.HI.X R15, R6, c[0x0][0x224], R7, 0x1, P2 ;  /* 0x00008900060f1a11 */ /* 0x000fc600010f0c07 */
[----:B------:R-:W-:Y:S01]  /*2340*/  IMAD.WIDE.U32 R6, R229, c[0x0][0x290], R36 ;  /* 0x0000a400e5067a25 */ /* 0x000fe200078e0024 */
[----:B------:R-:W-:Y:S01]  /*2350*/  @P0 IADD3 R3, R3, UR4, RZ ;  /* 0x0000000403030c10 */ /* 0x000fe2000fffe0ff */
[----:B------:R1:W-:Y:S02]  /*2360*/  @P1 LDGSTS.E.BYPASS.LTC128B.128 [R210+0xa100], [R14.64], !P5 ;  /* 0x0a1000000ed21fae */ /* 0x0003e4000e901d4a */
[----:B------:R-:W-:Y:S01]  /*2370*/  IMAD.WIDE.U32 R18, R31, c[0x0][0x1e8], R4 ;  /* 0x00007a001f127a25 */ /* 0x000fe200078e0004 */
[----:B------:R-:W-:Y:S01]  /*2380*/  MOV R4, R6 ;  /* 0x0000000600047202 */ /* 0x000fe20000000f00 */
[----:B------:R1:W-:Y:S02]  /*2390*/  @P1 LDGSTS.E.BYPASS.LTC128B.128 [R210+0xd900], [R14.64+0x80], !P4 ;  /* 0x0d9000800ed21fae */ /* 0x0003e4000e101d4a */
[----:B------:R-:W-:Y:S02]  /*23a0*/  IMAD.IADD R5, R12, 0x1, R7 ;  /* 0x000000010c057824 */ /* 0x000fe400078e0207 */
[----:B------:R-:W-:Y:S01]  /*23b0*/  IMAD.IADD R7, R11, 0x1, R12 ;  /* 0x000000010b077824 */ /* 0x000fe200078e020c */
[C---:B------:R-:W-:Y:S01]  /*23c0*/  @P0 LEA R12, P2, R2.reuse, c[0x0][0x220], 0x1 ;  /* 0x00008800020c0a11 */ /* 0x040fe200078408ff */
[----:B------:R-:W-:Y:S01]  /*23d0*/  IMAD.MOV.U32 R6, RZ, RZ, R10 ;  /* 0x000000ffff067224 */ /* 0x000fe200078e000a */
[----:B------:R-:W-:Y:S01]  /*23e0*/  MOV R10, R18 ;  /* 0x00000012000a7202 */ /* 0x000fe20000000f00 */
[----:B------:R-:W-:Y:S01]  /*23f0*/  IMAD R11, R31, c[0x0][0x1ec], R19 ;  /* 0x00007b001f0b7a24 */ /* 0x000fe200078e0213 */
[----:B------:R-:W-:Y:S01]  /*2400*/  @P0 LEA.HI.X R13, R2, c[0x0][0x224], R3, 0x1, P2 ;  /* 0x00008900020d0a11 */ /* 0x000fe200010f0c03 */
[----:B-----5:R-:W-:Y:S01]  /*2410*/  IMAD.WIDE.U32 R108, R145, c[0x0][0x280], R16 ;  /* 0x0000a000916c7a25 */ /* 0x020fe200078e0010 */
[----:B------:R-:W-:-:S02]  /*2420*/  SHF.R.S32.HI R2, RZ, 0x1f, R145 ;  /* 0x0000001fff027819 */ /* 0x000fc40000011491 */
[----:B------:R-:W-:Y:S01]  /*2430*/  SHF.R.S32.HI R3, RZ, 0x1f, R29 ;  /* 0x0000001fff037819 */ /* 0x000fe2000001141d */
[----:B------:R3:W-:Y:S01]  /*2440*/  @P0 LDGSTS.E.BYPASS.LTC128B.128 [R210+0xb100], [R12.64], !P5 ;  /* 0x0b1000000cd20fae */ /* 0x0007e2000e901d4a */
[----:B------:R-:W-:Y:S02]  /*2450*/  IMAD.WIDE.U32 R106, R145, c[0x0][0x290], R4 ;  /* 0x0000a400916a7a25 */ /* 0x000fe400078e0004 */
[----:B------:R-:W-:Y:S01]  /*2460*/  LEA.HI R3, R3, R29, RZ, 0x3 ;  /* 0x0000001d03037211 */ /* 0x000fe200078f18ff */
[----:B------:R3:W-:Y:S01]  /*2470*/  @P0 LDGSTS.E.BYPASS.LTC128B.128 [R210+0xe900], [R12.64+0x80], !P4 ;  /* 0x0e9000800cd20fae */ /* 0x0007e2000e101d4a */
[----:B------:R-:W-:Y:S02]  /*2480*/  IMAD R18, R2, c[0x0][0x290], RZ ;  /* 0x0000a40002127a24 */ /* 0x000fe400078e02ff */
[----:B------:R-:W-:Y:S01]  /*2490*/  IMAD.WIDE.U32 R102, R145, c[0x0][0x290], R6 ;  /* 0x0000a40091667a25 */ /* 0x000fe200078e0006 */
[----:B------:R-:W0:Y:S01]  /*24a0*/  LDGDEPBAR ;  /* 0x00000000000079af */ /* 0x000e220000000000 */
[----:B------:R-:W-:Y:S02]  /*24b0*/  WARPSYNC 0xffffffff ;  /* 0xffffffff00007948 */ /* 0x000fe40003800000 */
[----:B------:R-:W-:-:S02]  /*24c0*/  IMAD.SHL.U32 R19, R3, 0x40, RZ ;  /* 0x0000004003137824 */ /* 0x000fc400078e00ff */
[C---:B------:R-:W-:Y:S01]  /*24d0*/  IMAD R3, R145.reuse, c[0x0][0x294], R18 ;  /* 0x0000a50091037a24 */ /* 0x040fe200078e0212 */
[----:B-1----:R-:W-:Y:S01]  /*24e0*/  SHF.R.S32.HI R15, RZ, 0x1f, R28 ;  /* 0x0000001fff0f7819 */ /* 0x002fe2000001141c */
[----:B------:R-:W-:Y:S01]  /*24f0*/  IMAD.WIDE.U32 R104, R145, c[0x0][0x280], R8 ;  /* 0x0000a00091687a25 */ /* 0x000fe200078e0008 */
[----:B------:R-:W-:Y:S02]  /*2500*/  LOP3.LUT R19, R19, 0xfffffe00, RZ, 0xc0, !PT ;  /* 0xfffffe0013137812 */ /* 0x000fe400078ec0ff */
[----:B------:R-:W-:Y:S02]  /*2510*/  LEA.HI R15, R15, R28, RZ, 0x3 ;  /* 0x0000001c0f0f7211 */ /* 0x000fe400078f18ff */
[----:B------:R-:W-:Y:S02]  /*2520*/  IADD3 R119, R3, R107, RZ ;  /* 0x0000006b03777210 */ /* 0x000fe40007ffe0ff */
[----:B------:R-:W-:Y:S02]  /*2530*/  SHF.L.U32 R15, R15, 0x6, RZ ;  /* 0x000000060f0f7819 */ /* 0x000fe400000006ff */
[----:B------:R-:W-:-:S02]  /*2540*/  IADD3 R116, R103, R3, RZ ;  /* 0x0000000367747210 */ /* 0x000fc40007ffe0ff */
[----:B------:R-:W-:Y:S01]  /*2550*/  LOP3.LUT R15, R15, 0xfffffe00, RZ, 0xc0, !PT ;  /* 0xfffffe000f0f7812 */ /* 0x000fe200078ec0ff */
[----:B---3--:R-:W-:Y:S01]  /*2560*/  IMAD R13, R2, c[0x0][0x280], RZ ;  /* 0x0000a000020d7a24 */ /* 0x008fe200078e02ff */
[----:B------:R-:W-:Y:S01]  /*2570*/  SHF.L.U32 R12, R216, 0x1, RZ ;  /* 0x00000001d80c7819 */ /* 0x000fe200000006ff */
[----:B------:R-:W-:Y:S02]  /*2580*/  IMAD R2, R25, c[0x0][0x1e0], RZ ;  /* 0x0000780019027a24 */ /* 0x000fe400078e02ff */
[----:B------:R-:W-:Y:S02]  /*2590*/  IMAD R13, R145, c[0x0][0x284], R13 ;  /* 0x0000a100910d7a24 */ /* 0x000fe400078e020d */
[----:B------:R-:W-:Y:S02]  /*25a0*/  IMAD R14, R229, c[0x0][0x1e4], R2 ;  /* 0x00007900e50e7a24 */ /* 0x000fe400078e0202 */
[----:B------:R-:W-:Y:S01]  /*25b0*/  IMAD.IADD R117, R105, 0x1, R13 ;  /* 0x0000000169757824 */ /* 0x000fe200078e020d */
[----:B------:R-:W-:Y:S01]  /*25c0*/  IADD3 R120, R13, R109, RZ ;  /* 0x0000006d0d787210 */ /* 0x000fe20007ffe0ff */
[----:B------:R-:W-:Y:S01]  /*25d0*/  IMAD.IADD R139, R213, 0x1, R14 ;  /* 0x00000001d58b7824 */ /* 0x000fe200078e020e */
[----:B--2---:R-:W-:Y:S01]  /*25e0*/  @P3 SHF.R.S32.HI R2, RZ, 0x1f, R20 ;  /* 0x0000001fff023819 */ /* 0x004fe20000011414 */
[----:B------:R-:W-:Y:S01]  /*25f0*/  @!P3 IMAD.MOV.U32 R2, RZ, RZ, R146 ;  /* 0x000000ffff02b224 */ /* 0x000fe200078e0092 */
[----:B------:R-:W-:-:S04]  /*2600*/  @!P3 MOV R20, R34 ;  /* 0x000000220014b202 */ /* 0x000fc80000000f00 */
[----:B------:R-:W-:Y:S02]  /*2610*/  SEL R14, R2, RZ, !P6 ;  /* 0x000000ff020e7207 */ /* 0x000fe40007000000 */
[----:B------:R-:W-:-:S03]  /*2620*/  SEL R18, R20, RZ, !P6 ;  /* 0x000000ff14127207 */ /* 0x000fc60007000000 */
[----:B------:R-:W-:Y:S02]  /*2630*/  IMAD R2, R14, c[0x0][0x1f0], RZ ;  /* 0x00007c000e027a24 */ /* 0x000fe400078e02ff */
[----:B------:R-:W-:-:S04]  /*2640*/  IMAD.WIDE.U32 R94, R18, c[0x0][0x1f0], R10 ;  /* 0x00007c00125e7a25 */ /* 0x000fc800078e000a */
[----:B------:R-:W-:Y:S01]  /*2650*/  IMAD R2, R18, c[0x0][0x1f4], R2 ;  /* 0x00007d0012027a24 */ /* 0x000fe200078e0202 */
[----:B------:R-:W-:-:S03]  /*2660*/  IADD3 R118, P1, P0, R94, R212, R36 ;  /* 0x000000d45e767210 */ /* 0x000fc6000783e024 */
[----:B------:R-:W-:-:S05]  /*2670*/  IMAD.IADD R96, R95, 0x1, R2 ;  /* 0x000000015f607824 */ /* 0x000fca00078e0202 */
[----:B------:R-:W-:Y:S02]  /*2680*/  IADD3.X R115, R96, R139, R37, P1, P0 ;  /* 0x0000008b60737210 */ /* 0x000fe40000fe0425 */
[----:B------:R-:W-:Y:S01]  /*2690*/  ISETP.GE.AND P0, PT, R36, c[0x0][0x27c], PT ;  /* 0x00009f0024007a0c */ /* 0x000fe20003f06270 */
[C-C-:B------:R-:W-:Y:S01]  /*26a0*/  IMAD.WIDE.U32 R2, R31.reuse, c[0x0][0x260], R36.reuse ;  /* 0x000098001f027a25 */ /* 0x140fe200078e0024 */
[----:B------:R-:W-:Y:S01]  /*26b0*/  ISETP.GE.AND P2, PT, R216, 0x1, PT ;  /* 0x00000001d800780c */ /* 0x000fe20003f46270 */
[----:B------:R-:W-:Y:S01]  /*26c0*/  BAR.SYNC.DEFER_BLOCKING 0x0 ;  /* 0x0000000000007b1d */ /* 0x000fe20000010000 */
[----:B------:R-:W-:Y:S01]  /*26d0*/  SEL R6, RZ, c[0x0][0x27c], !P0 ;  /* 0x00009f00ff067a07 */ /* 0x000fe20004000000 */
[----:B------:R-:W-:Y:S01]  /*26e0*/  IMAD.WIDE.U32 R4, R31, c[0x0][0x210], R36 ;  /* 0x000084001f047a25 */ /* 0x000fe200078e0024 */
[----:B------:R-:W-:Y:S02]  /*26f0*/  LOP3.LUT R230, R230, 0xfffffff7, RZ, 0xc0, !PT ;  /* 0xfffffff7e6e67812 */ /* 0x000fe400078ec0ff */
[----:B------:R-:W-:Y:S01]  /*2700*/  IADD3 R143, P1, R229, R21, RZ ;  /* 0x00000015e58f7210 */ /* 0x000fe20007f3e0ff */
[----:B------:R-:W-:Y:S01]  /*2710*/  IMAD.IADD R6, R36, 0x1, R6 ;  /* 0x0000000124067824 */ /* 0x000fe200078e0206 */
[----:B------:R-:W-:Y:S01]  /*2720*/  ULDC.U8 UR6, c[0x0][0x298] ;  /* 0x0000a60000067ab9 */ /* 0x000fe20000000000 */
[C---:B------:R-:W-:Y:S01]  /*2730*/  IMAD R3, R31.reuse, c[0x0][0x264], R3 ;  /* 0x000099001f037a24 */ /* 0x040fe200078e0203 */
[----:B------:R-:W-:Y:S01]  /*2740*/  ULDC UR8, c[0x0][0x1e4] ;  /* 0x0000790000087ab9 */ /* 0x000fe20000000800 */
[----:B------:R-:W-:Y:S01]  /*2750*/  @P0 IADD3 R12, -R12, c[0x0][0x1d4], RZ ;  /* 0x000075000c0c0a10 */ /* 0x000fe20007ffe1ff */
[----:B------:R-:W-:Y:S01]  /*2760*/  IMAD R5, R31, c[0x0][0x214], R5 ;  /* 0x000085001f057a24 */ /* 0x000fe200078e0205 */
[----:B------:R-:W-:Y:S01]  /*2770*/  ISETP.NE.AND P0, PT, RZ, UR6, PT ;  /* 0x00000006ff007c0c */ /* 0x000fe2000bf05270 */
[----:B------:R-:W-:Y:S01]  /*2780*/  IMAD.WIDE.U32 R100, R22, c[0x0][0x268], R2 ;  /* 0x00009a0016647a25 */ /* 0x000fe200078e0002 */
[----:B------:R-:W-:Y:S01]  /*2790*/  SHF.R.S32.HI R7, RZ, 0x1f, R12 ;  /* 0x0000001fff077819 */ /* 0x000fe2000001140c */
[----:B------:R-:W-:Y:S01]  /*27a0*/  UMOV UR7, 0x60 ;  /* 0x0000006000077882 */ /* 0x000fe20000000000 */
[----:B------:R-:W-:Y:S01]  /*27b0*/  @P2 LOP3.LUT R230, R230, 0x8, RZ, 0xfc, !PT ;  /* 0x00000008e6e62812 */ /* 0x000fe200078efcff */
[----:B------:R-:W-:Y:S01]  /*27c0*/  IMAD.WIDE.U32 R98, R18, c[0x0][0x218], R4 ;  /* 0x0000860012627a25 */ /* 0x000fe200078e0004 */
[----:B------:R-:W-:Y:S01]  /*27d0*/  LEA.HI R9, R7, R12, RZ, 0x4 ;  /* 0x0000000c07097211 */ /* 0x000fe200078f20ff */
[----:B------:R-:W-:Y:S01]  /*27e0*/  ULDC UR5, c[0x0][0x284] ;  /* 0x0000a10000057ab9 */ /* 0x000fe20000000800 */
[----:B------:R-:W-:Y:S01]  /*27f0*/  SHF.R.S32.HI R7, RZ, 0x1f, R6 ;  /* 0x0000001fff077819 */ /* 0x000fe20000011406 */
[----:B------:R-:W-:Y:S01]  /*2800*/  IMAD R8, R23, c[0x0][0x268], RZ ;  /* 0x00009a0017087a24 */ /* 0x000fe200078e02ff */
[----:B------:R-:W-:Y:S01]  /*2810*/  SHF.R.S32.HI R3, RZ, 0x4, R9 ;  /* 0x00000004ff037819 */ /* 0x000fe20000011409 */
[----:B------:R-:W-:Y:S01]  /*2820*/  IMAD R10, R14, c[0x0][0x218], RZ ;  /* 0x000086000e0a7a24 */ /* 0x000fe200078e02ff */
[CC--:B------:R-:W-:Y:S01]  /*2830*/  LEA.HI R2, R7.reuse, R6.reuse, RZ, 0x3 ;  /* 0x0000000607027211 */ /* 0x0c0fe200078f18ff */
[----:B------:R-:W-:Y:S01]  /*2840*/  IMAD R16, R22, c[0x0][0x26c], R8 ;  /* 0x00009b0016107a24 */ /* 0x000fe200078e0208 */
[----:B------:R-:W-:Y:S01]  /*2850*/  LEA.HI R6, R7, R6, RZ, 0x6 ;  /* 0x0000000607067211 */ /* 0x000fe200078f30ff */
[----:B------:R-:W-:Y:S01]  /*2860*/  IMAD R17, R18, c[0x0][0x21c], R10 ;  /* 0x0000870012117a24 */ /* 0x000fe200078e020a */
[----:B------:R-:W-:Y:S01]  /*2870*/  LOP3.LUT R5, R158, 0x38, R2, 0xf8, !PT ;  /* 0x000000389e057812 */ /* 0x000fe200078ef802 */
[----:B------:R-:W-:Y:S01]  /*2880*/  ULDC UR4, c[0x0][0x294] ;  /* 0x0000a50000047ab9 */ /* 0x000fe20000000800 */
[----:B------:R-:W-:Y:S01]  /*2890*/  LEA.HI.SX32 R3, R2, R3, 0x1d ;  /* 0x0000000302037211 */ /* 0x000fe200078feaff */
[----:B------:R-:W-:Y:S01]  /*28a0*/  IMAD.MOV.U32 R179, RZ, RZ, 0x6 ;  /* 0x00000006ffb37424 */ /* 0x000fe200078e00ff */
[----:B------:R-:W-:Y:S01]  /*28b0*/  SHF.R.S32.HI R4, RZ, 0x6, R6 ;  /* 0x00000006ff047819 */ /* 0x000fe20000011406 */
[----:B------:R-:W-:Y:S01]  /*28c0*/  UIMAD UR8, UR8, 0x60, URZ ;  /* 0x00000060080878a4 */ /* 0x000fe2000f8e023f */
[----:B------:R-:W-:Y:S01]  /*28d0*/  LOP3.LUT R6, R157, 0x38, R2, 0xf8, !PT ;  /* 0x000000389d067812 */ /* 0x000fe200078ef802 */
[----:B------:R-:W-:Y:S01]  /*28e0*/  IMAD.SHL.U32 R93, R3, 0x8, RZ ;  /* 0x00000008035d7824 */ /* 0x000fe200078e00ff */
[----:B------:R-:W-:Y:S01]  /*28f0*/  LOP3.LUT R11, R5, R193, RZ, 0x3c, !PT ;  /* 0x000000c1050b7212 */ /* 0x000fe200078e3cff */
[C---:B------:R-:W-:Y:S01]  /*2900*/  IMAD R7, R4.reuse, 0x1c00, R170 ;  /* 0x00001c0004077824 */ /* 0x040fe200078e02aa */
[----:B------:R-:W-:Y:S01]  /*2910*/  SHF.R.S32.HI R5, RZ, 0x1f, R3 ;  /* 0x0000001fff057819 */ /* 0x000fe20000011403 */
[C---:B------:R-:W-:Y:S01]  /*2920*/  IMAD R8, R4.reuse, 0x1c00, R169 ;  /* 0x00001c0004087824 */ /* 0x040fe200078e02a9 */
[--C-:B------:R-:W-:Y:S01]  /*2930*/  LOP3.LUT R9, R147, 0x38, R2.reuse, 0xf8, !PT ;  /* 0x0000003893097812 */ /* 0x100fe200078ef802 */
[----:B------:R-:W-:Y:S01]  /*2940*/  IMAD R10, R4, 0x1c00, R19 ;  /* 0x00001c00040a7824 */ /* 0x000fe200078e0213 */
[----:B------:R-:W-:Y:S01]  /*2950*/  LOP3.LUT R6, R6, R215, RZ, 0x3c, !PT ;  /* 0x000000d706067212 */ /* 0x000fe200078e3cff */
[----:B------:R-:W-:Y:S01]  /*2960*/  IMAD.IADD R14, R8, 0x1, R11 ;  /* 0x00000001080e7824 */ /* 0x000fe200078e020b */
[----:B------:R-:W-:Y:S01]  /*2970*/  LEA.HI R5, R5, R3, RZ, 0x3 ;  /* 0x0000000305057211 */ /* 0x000fe200078f18ff */
[----:B------:R-:W-:Y:S01]  /*2980*/  UIMAD UR5, UR7, UR5, URZ ;  /* 0x00000005070572a4 */ /* 0x000fe2000f8e023f */
[----:B------:R-:W-:Y:S01]  /*2990*/  LOP3.LUT R9, R9, R26, RZ, 0x3c, !PT ;  /* 0x0000001a09097212 */ /* 0x000fe200078e3cff */
[----:B------:R-:W-:Y:S01]  /*29a0*/  UIMAD UR4, UR7, UR4, URZ ;  /* 0x00000004070472a4 */ /* 0x000fe2000f8e023f */
[----:B------:R-:W-:Y:S01]  /*29b0*/  IADD3 R13, R7, R6, RZ ;  /* 0x00000006070d7210 */ /* 0x000fe20007ffe0ff */
[----:B------:R-:W-:Y:S01]  /*29c0*/  IMAD R176, R148, c[0x0][0x1e4], RZ ;  /* 0x0000790094b07a24 */ /* 0x000fe200078e02ff */
[----:B------:R-:W-:Y:S01]  /*29d0*/  LOP3.LUT R6, R156, 0x38, R2, 0xf8, !PT ;  /* 0x000000389c067812 */ /* 0x000fe200078ef802 */
[----:B------:R-:W-:Y:S01]  /*29e0*/  IMAD.IADD R12, R10, 0x1, R9 ;  /* 0x000000010a0c7824 */ /* 0x000fe200078e0209 */
[----:B------:R-:W-:Y:S01]  /*29f0*/  SHF.R.S32.HI R3, RZ, 0x3, R5 ;  /* 0x00000003ff037819 */ /* 0x000fe20000011405 */
[----:B------:R-:W-:Y:S01]  /*2a00*/  IMAD R9, R4, 0x1c00, R15 ;  /* 0x00001c0004097824 */ /* 0x000fe200078e020f */
[----:B------:R-:W-:Y:S01]  /*2a10*/  LOP3.LUT R5, R147, 0x38, R93, 0xf8, !PT ;  /* 0x0000003893057812 */ /* 0x000fe200078ef85d */
[----:B------:R-:W-:Y:S01]  /*2a20*/  IMAD R177, R148, c[0x0][0x284], RZ ;  /* 0x0000a10094b17a24 */ /* 0x000fe200078e02ff */
[-C--:B------:R-:W-:Y:S01]  /*2a30*/  LOP3.LUT R8, R6, R27.reuse, RZ, 0x3c, !PT ;  /* 0x0000001b06087212 */ /* 0x080fe200078e3cff */
[C---:B------:R-:W-:Y:S01]  /*2a40*/  IMAD R6, R3.reuse, 0x1c00, R19 ;  /* 0x00001c0003067824 */ /* 0x040fe200078e0213 */
[----:B------:R-:W-:Y:S01]  /*2a50*/  LOP3.LUT R4, R156, 0x38, R93, 0xf8, !PT ;  /* 0x000000389c047812 */ /* 0x000fe200078ef85d */
[----:B------:R-:W-:Y:S01]  /*2a60*/  IMAD R7, R3, 0x1c00, R15 ;  /* 0x00001c0003077824 */ /* 0x000fe200078e020f */
[----:B------:R-:W-:Y:S01]  /*2a70*/  LOP3.LUT R5, R5, R26, RZ, 0x3c, !PT ;  /* 0x0000001a05057212 */ /* 0x000fe200078e3cff */
[----:B------:R-:W-:Y:S01]  /*2a80*/  IMAD.IADD R11, R9, 0x1, R8 ;  /* 0x00000001090b7824 */ /* 0x000fe200078e0208 */
[----:B------:R-:W-:Y:S01]  /*2a90*/  LOP3.LUT R4, R4, R27, RZ, 0x3c, !PT ;  /* 0x0000001b04047212 */ /* 0x000fe200078e3cff */
[----:B------:R-:W-:Y:S01]  /*2aa0*/  IMAD R178, R148, c[0x0][0x294], RZ ;  /* 0x0000a50094b27a24 */ /* 0x000fe200078e02ff */
[----:B------:R-:W-:Y:S01]  /*2ab0*/  IADD3 R10, R6, R5, RZ ;  /* 0x00000005060a7210 */ /* 0x000fe20007ffe0ff */
[----:B------:R-:W-:Y:S01]  /*2ac0*/  IMAD.WIDE.U32 R152, R148, c[0x0][0x1e0], RZ ;  /* 0x0000780094987a25 */ /* 0x000fe200078e00ff */
[----:B------:R-:W-:-:S02]  /*2ad0*/  LOP3.LUT R6, R158, 0x38, R93, 0xf8, !PT ;  /* 0x000000389e067812 */ /* 0x000fc400078ef85d */
[----:B------:R-:W-:Y:S01]  /*2ae0*/  LOP3.LUT R5, R157, 0x38, R93, 0xf8, !PT ;  /* 0x000000389d057812 */ /* 0x000fe200078ef85d */
[----:B------:R-:W-:Y:S01]  /*2af0*/  IMAD.IADD R9, R7, 0x1, R4 ;  /* 0x0000000107097824 */ /* 0x000fe200078e0204 */
[----:B------:R-:W-:Y:S01]  /*2b00*/  LOP3.LUT R6, R6, R193, RZ, 0x3c, !PT ;  /* 0x000000c106067212 */ /* 0x000fe200078e3cff */
[C---:B------:R-:W-:Y:S01]  /*2b10*/  IMAD R7, R3.reuse, 0x1c00, R169 ;  /* 0x00001c0003077824 */ /* 0x040fe200078e02a9 */
[----:B------:R-:W-:Y:S01]  /*2b20*/  MOV R15, c[0x0][0x1e0] ;  /* 0x00007800000f7a02 */ /* 0x000fe20000000f00 */
[----:B------:R-:W-:Y:S01]  /*2b30*/  IMAD R4, R3, 0x1c00, R170 ;  /* 0x00001c0003047824 */ /* 0x000fe200078e02aa */
[----:B------:R-:W-:Y:S01]  /*2b40*/  LOP3.LUT R3, R5, R215, RZ, 0x3c, !PT ;  /* 0x000000d705037212 */ /* 0x000fe200078e3cff */
[----:B------:R-:W-:Y:S01]  /*2b50*/  IMAD.IADD R8, R7, 0x1, R6 ;  /* 0x0000000107087824 */ /* 0x000fe200078e0206 */
[----:B------:R-:W-:Y:S01]  /*2b60*/  SHF.R.S32.HI R5, RZ, 0x1f, R29 ;  /* 0x0000001fff057819 */ /* 0x000fe2000001141d */
[----:B------:R-:W-:Y:S01]  /*2b70*/  IMAD.WIDE.U32 R150, R148, c[0x0][0x280], RZ ;  /* 0x0000a00094967a25 */ /* 0x000fe200078e00ff */
[----:B------:R-:W-:-:S02]  /*2b80*/  SHF.R.S32.HI R6, RZ, 0x1f, R28 ;  /* 0x0000001fff067819 */ /* 0x000fc4000001141c */
[----:B------:R-:W-:Y:S01]  /*2b90*/  LOP3.LUT R230, R230, 0xfffffffb, RZ, 0xc0, !PT ;  /* 0xfffffffbe6e67812 */ /* 0x000fe200078ec0ff */
[----:B------:R-:W-:Y:S01]  /*2ba0*/  IMAD.IADD R7, R4, 0x1, R3 ;  /* 0x0000000104077824 */ /* 0x000fe200078e0203 */
[----:B------:R-:W-:Y:S01]  /*2bb0*/  SHF.R.S32.HI R3, RZ, 0x1f, R30 ;  /* 0x0000001fff037819 */ /* 0x000fe2000001141e */
[----:B------:R-:W-:Y:S01]  /*2bc0*/  IMAD.WIDE.U32 R194, R28, c[0x0][0x1e0], RZ ;  /* 0x000078001cc27a25 */ /* 0x000fe200078e00ff */
[----:B------:R-:W-:Y:S02]  /*2bd0*/  LOP3.LUT R112, R2, 0xfffffff8, RZ, 0xc0, !PT ;  /* 0xfffffff802707812 */ /* 0x000fe400078ec0ff */
[----:B------:R-:W-:Y:S01]  /*2be0*/  SHF.L.U32 R189, R162, 0x6, RZ ;  /* 0x00000006a2bd7819 */ /* 0x000fe200000006ff */
[----:B------:R-:W-:Y:S01]  /*2bf0*/  IMAD R4, R3, c[0x0][0x1e0], RZ ;  /* 0x0000780003047a24 */ /* 0x000fe200078e02ff */
[----:B------:R-:W-:Y:S01]  /*2c00*/  ISETP.GE.AND P6, PT, R36, c[0x0][0x1d4], PT ;  /* 0x0000750024007a0c */ /* 0x000fe20003fc6270 */
[----:B------:R-:W-:Y:S01]  /*2c10*/  IMAD R3, R5, c[0x0][0x1e0], RZ ;  /* 0x0000780005037a24 */ /* 0x000fe200078e02ff */
[----:B------:R-:W-:Y:S01]  /*2c20*/  SHF.L.U64.HI R181, R15, R181, c[0x0][0x1e4] ;  /* 0x000079000fb57619 */ /* 0x000fe200000102b5 */
[----:B------:R-:W-:Y:S01]  /*2c30*/  IMAD R5, R6, c[0x0][0x1e0], RZ ;  /* 0x0000780006057a24 */ /* 0x000fe200078e02ff */
[----:B------:R-:W-:Y:S01]  /*2c40*/  @P0 LOP3.LUT R230, R230, 0x4, RZ, 0xfc, !PT ;  /* 0x00000004e6e60812 */ /* 0x000fe200078efcff */
[----:B------:R-:W-:Y:S01]  /*2c50*/  IMAD R6, R30, c[0x0][0x1e4], R4 ;  /* 0x000079001e067a24 */ /* 0x000fe200078e0204 */
[----:B------:R-:W-:Y:S01]  /*2c60*/  IADD3 R177, R151, R177, RZ ;  /* 0x000000b197b17210 */ /* 0x000fe20007ffe0ff */
[C---:B------:R-:W-:Y:S01]  /*2c70*/  IMAD.WIDE.U32 R184, R162.reuse, 0x60, RZ ;  /* 0x00000060a2b87825 */ /* 0x040fe200078e00ff */
[----:B------:R-:W-:-:S02]  /*2c80*/  SHF.L.U64.HI R162, R162, R179, c[0x0][0x284] ;  /* 0x0000a100a2a27619 */ /* 0x000fc400000102b3 */
[----:B------:R-:W-:Y:S01]  /*2c90*/  SHF.L.U32 R200, R15, 0x5, RZ ;  /* 0x000000050fc87819 */ /* 0x000fe200000006ff */
[----:B------:R-:W-:Y:S01]  /*2ca0*/  IMAD.WIDE.U32 R182, R163, 0x60, RZ ;  /* 0x00000060a3b67825 */ /* 0x000fe200078e00ff */
[----:B------:R-:W-:Y:S02]  /*2cb0*/  IADD3 R121, R185, UR5, RZ ;  /* 0x00000005b9797c10 */ /* 0x000fe4000fffe0ff */
[----:B------:R-:W-:Y:S01]  /*2cc0*/  SHF.R.S32.HI R114, RZ, 0x1f, R112 ;  /* 0x0000001fff727819 */ /* 0x000fe20000011470 */
[----:B------:R-:W-:Y:S01]  /*2cd0*/  IMAD.WIDE.U32 R160, R15, 0x60, RZ ;  /* 0x000000600fa07825 */ /* 0x000fe200078e00ff */
[----:B------:R-:W-:Y:S02]  /*2ce0*/  IADD3 R122, R183, UR4, RZ ;  /* 0x00000004b77a7c10 */ /* 0x000fe4000fffe0ff */
[----:B------:R-:W-:Y:S01]  /*2cf0*/  SHF.R.S32.HI R113, RZ, 0x1f, R93 ;  /* 0x0000001fff717819 */ /* 0x000fe2000001145d */
[----:B------:R-:W-:Y:S01]  /*2d00*/  IMAD R4, R28, c[0x0][0x1e4], R5 ;  /* 0x000079001c047a24 */ /* 0x000fe200078e0205 */
[----:B------:R-:W-:Y:S01]  /*2d10*/  IADD3 R175, R161, UR8, RZ ;  /* 0x00000008a1af7c10 */ /* 0x000fe2000fffe0ff */
[----:B------:R-:W-:Y:S01]  /*2d20*/  IMAD.WIDE.U32 R148, R148, c[0x0][0x290], RZ ;  /* 0x0000a40094947a25 */ /* 0x000fe200078e00ff */
[----:B------:R-:W-:-:S02]  /*2d30*/  SHF.L.U32 R135, R14, 0x1, RZ ;  /* 0x000000010e877819 */ /* 0x000fc400000006ff */
[----:B------:R-:W-:Y:S01]  /*2d40*/  IADD3 R136, R195, R4, RZ ;  /* 0x00000004c3887210 */ /* 0x000fe20007ffe0ff */
[----:B------:R-:W-:Y:S01]  /*2d50*/  IMAD.WIDE.U32 R198, R30, c[0x0][0x1e0], RZ ;  /* 0x000078001ec67a25 */ /* 0x000fe200078e00ff */
[----:B------:R-:W-:Y:S02]  /*2d60*/  SHF.L.U32 R132, R11, 0x1, RZ ;  /* 0x000000010b847819 */ /* 0x000fe400000006ff */
[----:B------:R-:W-:Y:S01]  /*2d70*/  SHF.L.U32 R129, R8, 0x1, RZ ;  /* 0x0000000108817819 */ /* 0x000fe200000006ff */
[----:B------:R-:W-:-:S04]  /*2d80*/  IMAD.WIDE.U32 R196, R29, c[0x0][0x1e0], RZ ;  /* 0x000078001dc47a25 */ /* 0x000fc800078e00ff */
[----:B------:R-:W-:Y:S02]  /*2d90*/  IMAD R3, R29, c[0x0][0x1e4], R3 ;  /* 0x000079001d037a24 */ /* 0x000fe400078e0203 */
[C---:B------:R-:W-:Y:S01]  /*2da0*/  IMAD.SHL.U32 R211, R180.reuse, 0x40, RZ ;  /* 0x00000040b4d37824 */ /* 0x040fe200078e00ff */
[-C--:B------:R-:W-:Y:S01]  /*2db0*/  SHF.L.U64.HI R180, R180, R179.reuse, c[0x0][0x23c] ;  /* 0x00008f00b4b47619 */ /* 0x080fe200000102b3 */
[C---:B------:R-:W-:Y:S01]  /*2dc0*/  IMAD.SHL.U32 R190, R163.reuse, 0x40, RZ ;  /* 0x00000040a3be7824 */ /* 0x040fe200078e00ff */
[-C--:B------:R-:W-:Y:S01]  /*2dd0*/  SHF.L.U64.HI R163, R163, R179.reuse, c[0x0][0x294] ;  /* 0x0000a500a3a37619 */ /* 0x080fe200000102b3 */
[----:B------:R-:W-:Y:S01]  /*2de0*/  IMAD.X R142, R25, 0x1, R24, P1 ;  /* 0x00000001198e7824 */ /* 0x000fe200008e0618 */
[----:B------:R-:W-:Y:S01]  /*2df0*/  SHF.L.U64.HI R179, R15, R179, c[0x0][0x1e4] ;  /* 0x000079000fb37619 */ /* 0x000fe200000102b3 */
[----:B------:R-:W-:Y:S02]  /*2e00*/  IMAD.IADD R176, R153, 0x1, R176 ;  /* 0x0000000199b07824 */ /* 0x000fe400078e02b0 */
[----:B------:R-:W-:-:S02]  /*2e10*/  IMAD.IADD R178, R149, 0x1, R178 ;  /* 0x0000000195b27824 */ /* 0x000fc400078e02b2 */
[----:B------:R-:W-:Y:S02]  /*2e20*/  IMAD.SHL.U32 R206, R15, 0x40, RZ ;  /* 0x000000400fce7824 */ /* 0x000fe400078e00ff */
[----:B------:R-:W-:Y:S02]  /*2e30*/  IMAD.IADD R138, R199, 0x1, R6 ;  /* 0x00000001c78a7824 */ /* 0x000fe400078e0206 */
[----:B------:R-:W-:Y:S02]  /*2e40*/  IMAD.IADD R137, R197, 0x1, R3 ;  /* 0x00000001c5897824 */ /* 0x000fe400078e0203 */
[----:B------:R-:W-:Y:S02]  /*2e50*/  IMAD.IADD R111, R101, 0x1, R16 ;  /* 0x00000001656f7824 */ /* 0x000fe400078e0210 */
[----:B------:R-:W-:Y:S02]  /*2e60*/  IMAD.IADD R110, R99, 0x1, R17 ;  /* 0x00000001636e7824 */ /* 0x000fe400078e0211 */
[----:B------:R-:W-:-:S02]  /*2e70*/  IMAD.SHL.U32 R134, R13, 0x2, RZ ;  /* 0x000000020d867824 */ /* 0x000fc400078e00ff */
[----:B------:R-:W-:Y:S02]  /*2e80*/  IMAD.SHL.U32 R133, R12, 0x2, RZ ;  /* 0x000000020c857824 */ /* 0x000fe400078e00ff */
[----:B------:R-:W-:Y:S02]  /*2e90*/  IMAD.SHL.U32 R131, R10, 0x2, RZ ;  /* 0x000000020a837824 */ /* 0x000fe400078e00ff */
[----:B------:R-:W-:Y:S02]  /*2ea0*/  IMAD.SHL.U32 R130, R9, 0x2, RZ ;  /* 0x0000000209827824 */ /* 0x000fe400078e00ff */
[----:B------:R-:W-:Y:S02]  /*2eb0*/  IMAD.SHL.U32 R128, R7, 0x2, RZ ;  /* 0x0000000207807824 */ /* 0x000fe400078e00ff */
.L_x_299:
[----:B------:R-:W-:Y:S01]  /*2ec0*/  SHF.R.S32.HI R97, RZ, 0x1f, R41 ;  /* 0x0000001fff617819 */ /* 0x000fe20000011429 */
[-C--:B-1----:R-:W-:Y:S01]  /*2ed0*/  IMAD R2, R176, R41.reuse, RZ ;  /* 0x00000029b0027224 */ /* 0x082fe200078e02ff */
[----:B------:R-:W-:Y:S01]  /*2ee0*/  ISETP.GE.AND P2, PT, R216, 0x1, PT ;  /* 0x00000001d800780c */ /* 0x000fe20003f46270 */
[----:B------:R-:W-:Y:S04]  /*2ef0*/  DEPBAR.LE SB0, 0x0 ;  /* 0x000080000000791a */ /* 0x000fe80000000000 */
[C---:B------:R-:W-:Y:S01]  /*2f00*/  IADD3 R218, R229.reuse, 0x60, RZ ;  /* 0x00000060e5da7810 */ /* 0x040fe20007ffe0ff */
[----:B------:R-:W-:Y:S01]  /*2f10*/  IMAD.WIDE.U32 R80, R152, R41, RZ ;  /* 0x0000002998507225 */ /* 0x000fe200078e00ff */
[C---:B------:R-:W-:Y:S01]  /*2f20*/  IADD3 R219, R229.reuse, 0x40, RZ ;  /* 0x00000040e5db7810 */ /* 0x040fe20007ffe0ff */
[----:B------:R-:W-:Y:S01]  /*2f30*/  WARPSYNC 0xffffffff ;  /* 0xffffffff00007948 */ /* 0x000fe20003800000 */
[----:B------:R-:W-:Y:S01]  /*2f40*/  IADD3 R220, R229, 0x20, RZ ;  /* 0x00000020e5dc7810 */ /* 0x000fe20007ffe0ff */
[----:B------:R-:W-:Y:S01]  /*2f50*/  IMAD R2, R97, R152, R2 ;  /* 0x0000009861027224 */ /* 0x000fe200078e0202 */
[----:B------:R-:W-:Y:S01]  /*2f60*/  BAR.SYNC.DEFER_BLOCKING 0x0 ;  /* 0x0000000000007b1d */ /* 0x000fe20000010000 */
[C---:B------:R-:W-:Y:S02]  /*2f70*/  IADD3 R3, P1, P0, R118.reuse, R80, R200 ;  /* 0x0000005076037210 */ /* 0x040fe4000783e0c8 */
[----:B------:R-:W-:Y:S05]  /*2f80*/  IMAD.IADD R86, R81, 0x1, R2 ;  /* 0x0000000151567824 */ /* 0x000fea00078e0202 */
[----:B------:R-:W-:Y:S02]  /*2f90*/  IADD3.X R5, R115, R86, R181, P1, P0 ;  /* 0x0000005673057210 */ /* 0x000fe40000fe04b5 */
[-C--:B------:R-:W-:Y:S04]  /*2fa0*/  IADD3 R2, P0, R118, R80.reuse, RZ ;  /* 0x0000005076027210 */ /* 0x080fe80007f1e0ff */
[----:B------:R-:W-:Y:S01]  /*2fb0*/  LEA R66, P1, R2, c[0x0][0x1c8], 0x1 ;  /* 0x0000720002427a11 */ /* 0x000fe200078208ff */
[----:B------:R-:W-:Y:S01]  /*2fc0*/  IMAD.X R4, R86, 0x1, R115, P0 ;  /* 0x0000000156047824 */ /* 0x000fe200000e0673 */
[C---:B------:R-:W-:Y:S04]  /*2fd0*/  LEA R72, P0, R3.reuse, c[0x0][0x1c8], 0x1 ;  /* 0x0000720003487a11 */ /* 0x040fe800078008ff */
[----:B------:R-:W-:Y:S02]  /*2fe0*/  LEA.HI.X R67, R2, c[0x0][0x1cc], R4, 0x1, P1 ;  /* 0x0000730002437a11 */ /* 0x000fe400008f0c04 */
[----:B------:R-:W-:Y:S02]  /*2ff0*/  LEA.HI.X R73, R3, c[0x0][0x1cc], R5, 0x1, P0 ;  /* 0x0000730003497a11 */ /* 0x000fe400000f0c05 */
[C---:B------:R-:W-:Y:S04]  /*3000*/  IADD3 R2, P1, P0, R118.reuse, R80, R206 ;  /* 0x0000005076027210 */ /* 0x040fe8000783e0ce */
[C---:B------:R-:W-:Y:S01]  /*3010*/  IADD3.X R4, R115.reuse, R86, R179, P1, P0 ;  /* 0x0000005673047210 */ /* 0x040fe20000fe04b3 */
[----:B------:R-:W-:Y:S01]  /*3020*/  BSSY B2, `(.L_x_251) ;  /* 0x00004e2000027945 */ /* 0x000fe20003800000 */
[----:B------:R-:W-:Y:S04]  /*3030*/  IADD3 R3, P1, P0, R118, R80, R160 ;  /* 0x0000005076037210 */ /* 0x000fe8000783e0a0 */
[----:B------:R-:W-:Y:S02]  /*3040*/  IADD3.X R5, R115, R86, R175, P1, P0 ;  /* 0x0000005673057210 */ /* 0x000fe40000fe04af */
[C---:B------:R-:W-:Y:S02]  /*3050*/  LEA R76, P1, R2.reuse, c[0x0][0x1c8], 0x1 ;  /* 0x00007200024c7a11 */ /* 0x040fe400078208ff */
[C---:B------:R-:W-:Y:S02]  /*3060*/  LEA R82, P0, R3.reuse, c[0x0][0x1c8], 0x1 ;  /* 0x0000720003527a11 */ /* 0x040fe400078008ff */
[----:B------:R-:W-:Y:S02]  /*3070*/  LEA.HI.X R77, R2, c[0x0][0x1cc], R4, 0x1, P1 ;  /* 0x00007300024d7a11 */ /* 0x000fe400008f0c04 */
[----:B------:R-:W-:Y:S01]  /*3080*/  LEA.HI.X R83, R3, c[0x0][0x1cc], R5, 0x1, P0 ;  /* 0x0000730003537a11 */ /* 0x000fe200000f0c05 */
[----:B------:R-:W-:-:S05]  /*3090*/  @!P2 BRA `(.L_x_252) ;  /* 0x00004ae00000a947 */ /* 0x000fca0003800000 */
[-C--:B------:R-:W-:Y:S01]  /*30a0*/  IMAD R4, R177, R41.reuse, RZ ;  /* 0x00000029b1047224 */ /* 0x080fe200078e02ff */
[----:B------:R-:W-:Y:S01]  /*30b0*/  LOP3.LUT P2, RZ, R230, 0x4, RZ, 0xc0, !PT ;  /* 0x00000004e6ff7812 */ /* 0x000fe2000784c0ff */
[-C--:B------:R-:W-:Y:S02]  /*30c0*/  IMAD R3, R178, R41.reuse, RZ ;  /* 0x00000029b2037224 */ /* 0x080fe400078e02ff */
[----:B------:R-:W-:Y:S02]  /*30d0*/  IMAD R2, R41, -0x70, R0 ;  /* 0xffffff9029027824 */ /* 0x000fe400078e0200 */
[-C--:B------:R-:W-:Y:S03]  /*30e0*/  IMAD.WIDE.U32 R34, R150, R41.reuse, RZ ;  /* 0x0000002996227225 */ /* 0x080fe600078e00ff */
[----:B------:R-:W-:Y:S01]  /*30f0*/  IMNMX R79, R2, 0x70, PT ;  /* 0x00000070024f7817 */ /* 0x000fe20003800200 */
[----:B------:R-:W-:Y:S04]  /*3100*/  IMAD.WIDE.U32 R70, R148, R41, RZ ;  /* 0x0000002994467225 */ /* 0x000fe800078e00ff */
[C---:B------:R-:W-:Y:S02]  /*3110*/  IMAD R4, R97.reuse, R150, R4 ;  /* 0x0000009661047224 */ /* 0x040fe400078e0204 */
[----:B------:R-:W-:Y:S03]  /*3120*/  IMAD R3, R97, R148, R3 ;  /* 0x0000009461037224 */ /* 0x000fe600078e0203 */
[----:B------:R-:W-:Y:S02]  /*3130*/  IADD3 R42, R35, R4, RZ ;  /* 0x00000004232a7210 */ /* 0x000fe40007ffe0ff */
[----:B------:R-:W-:Y:S01]  /*3140*/  IADD3 R44, R71, R3, RZ ;  /* 0x00000003472c7210 */ /* 0x000fe20007ffe0ff */
[----:B------:R-:W-:-:S05]  /*3150*/  @!P2 BRA `(.L_x_253) ;  /* 0x000026500000a947 */ /* 0x000fca0003800000 */
[----:B------:R-:W-:Y:S01]  /*3160*/  ISETP.GE.AND P5, PT, R229, R79, PT ;  /* 0x0000004fe500720c */ /* 0x000fe20003fa6270 */
[----:B------:R-:W-:Y:S01]  /*3170*/  BSSY B0, `(.L_x_254) ;  /* 0x000001b000007945 */ /* 0x000fe20003800000 */
[----:B------:R-:W-:Y:S01]  /*3180*/  CS2R R50, SRZ ;  /* 0x0000000000327805 */ /* 0x000fe2000001ff00 */
[----:B------:R-:W-:Y:S01]  /*3190*/  CS2R R46, SRZ ;  /* 0x00000000002e7805 */ /* 0x000fe2000001ff00 */
[----:B------:R-:W-:Y:S01]  /*31a0*/  CS2R R38, SRZ ;  /* 0x0000000000267805 */ /* 0x000fe2000001ff00 */
[----:B------:R-:W-:Y:S01]  /*31b0*/  CS2R R12, SRZ ;  /* 0x00000000000c7805 */ /* 0x000fe2000001ff00 */
[----:B------:R-:W-:Y:S07]  /*31c0*/  CS2R R2, SRZ ;  /* 0x0000000000027805 */ /* 0x000fee000001ff00 */
[----:B------:R-:W-:-:S05]  /*31d0*/  @P5 BRA `(.L_x_255) ;  /* 0x0000014000005947 */ /* 0x000fca0003800000 */
[----:B------:R-:W-:Y:S01]  /*31e0*/  IADD3 R2, P0, R104, R34, RZ ;  /* 0x0000002268027210 */ /* 0x000fe20007f1e0ff */
[----:B------:R-:W-:Y:S01]  /*31f0*/  CS2R R38, SRZ ;  /* 0x0000000000267805 */ /* 0x000fe2000001ff00 */
[----:B------:R-:W-:Y:S01]  /*3200*/  CS2R R46, SRZ ;  /* 0x00000000002e7805 */ /* 0x000fe2000001ff00 */
[----:B------:R-:W-:Y:S02]  /*3210*/  CS2R R12, SRZ ;  /* 0x00000000000c7805 */ /* 0x000fe4000001ff00 */
[----:B------:R-:W-:Y:S01]  /*3220*/  IMAD.X R4, R42, 0x1, R117, P0 ;  /* 0x000000012a047824 */ /* 0x000fe200000e0675 */
[----:B------:R-:W-:Y:S05]  /*3230*/  IADD3 R3, P0, R102, R70, RZ ;  /* 0x0000004666037210 */ /* 0x000fea0007f1e0ff */
[----:B------:R-:W-:Y:S01]  /*3240*/  IMAD.X R5, R44, 0x1, R116, P0 ;  /* 0x000000012c057824 */ /* 0x000fe200000e0674 */
[C---:B------:R-:W-:Y:S04]  /*3250*/  LEA R6, P0, R2.reuse, c[0x0][0x270], 0x1 ;  /* 0x00009c0002067a11 */ /* 0x040fe800078008ff */
[----:B------:R-:W-:Y:S02]  /*3260*/  LEA.HI.X R7, R2, c[0x0][0x274], R4, 0x1, P0 ;  /* 0x00009d0002077a11 */ /* 0x000fe400000f0c04 */
[C---:B------:R-:W-:Y:S04]  /*3270*/  LEA R4, P0, R3.reuse, c[0x0][0x288], 0x1 ;  /* 0x0000a20003047a11 */ /* 0x040fe800078008ff */
[----:B------:R-:W-:Y:S02]  /*3280*/  LEA.HI.X R5, R3, c[0x0][0x28c], R5, 0x1, P0 ;  /* 0x0000a30003057a11 */ /* 0x000fe400000f0c05 */
[----:B------:R-:W-:Y:S01]  /*3290*/  ISETP.GE.AND P0, PT, R32, c[0x0][0x27c], PT ;  /* 0x00009f0020007a0c */ /* 0x000fe20003f06270 */
[----:B------:R-:W-:Y:S11]  /*32a0*/  CS2R R2, SRZ ;  /* 0x0000000000027805 */ /* 0x000ff6000001ff00 */
[----:B------:R-:W-:Y:S01]  /*32b0*/  @!UPT UIADD3 URZ, URZ, URZ, URZ ;  /* 0x0000003f3f3ff290 */ /* 0x000fe2000fffe03f */
[----:B------:R1:W5:Y:S04]  /*32c0*/  @!P0 LDG.E.64 R38, [R6.64] ;  /* 0x0000000a06268981 */ /* 0x000368000c1e1b00 */
[----:B------:R1:W5:Y:S01]  /*32d0*/  @!P0 LDG.E.64 R2, [R4.64] ;  /* 0x0000000a04028981 */ /* 0x000362000c1e1b00 */
[----:B------:R-:W-:Y:S11]  /*32e0*/  ISETP.GE.AND P0, PT, R68, c[0x0][0x27c], PT ;  /* 0x00009f0044007a0c */ /* 0x000ff60003f06270 */
[----:B------:R-:W-:Y:S02]  /*32f0*/  @!UPT UIADD3 URZ, URZ, URZ, URZ ;  /* 0x0000003f3f3ff290 */ /* 0x000fe4000fffe03f */
[----:B------:R1:W5:Y:S04]  /*3300*/  @!P0 LDG.E.64 R46, [R6.64+0x40] ;  /* 0x0000400a062e8981 */ /* 0x000368000c1e1b00 */
[----:B------:R1:W5:Y:S02]  /*3310*/  @!P0 LDG.E.64 R12, [R4.64+0x40] ;  /* 0x0000400a040c8981 */ /* 0x000364000c1e1b00 */
.L_x_255:
[----:B------:R-:W-:Y:S05]  /*3320*/  BSYNC B0 ;  /* 0x0000000000007941 */ /* 0x000fea0003800000 */
.L_x_254:
[----:B------:R-:W-:Y:S01]  /*3330*/  ISETP.GE.AND P4, PT, R220, R79, PT ;  /* 0x0000004fdc00720c */ /* 0x000fe20003f86270 */
[----:B-1---5:R-:W-:Y:S01]  /*3340*/  IMAD.MOV.U32 R4, RZ, RZ, R46 ;  /* 0x000000ffff047224 */ /* 0x022fe200078e002e */
[----:B------:R-:W-:Y:S01]  /*3350*/  BSSY B0, `(.L_x_256) ;  /* 0x0000026000007945 */ /* 0x000fe20003800000 */
[----:B------:R-:W-:Y:S01]  /*3360*/  IMAD.MOV.U32 R7, RZ, RZ, R47 ;  /* 0x000000ffff077224 */ /* 0x000fe200078e002f */
[----:B------:R-:W-:Y:S01]  /*3370*/  CS2R R48, SRZ ;  /* 0x0000000000307805 */ /* 0x000fe2000001ff00 */
[----:B------:R-:W-:Y:S01]  /*3380*/  IMAD.MOV.U32 R6, RZ, RZ, R38 ;  /* 0x000000ffff067224 */ /* 0x000fe200078e0026 */
[----:B------:R-:W-:Y:S01]  /*3390*/  CS2R R16, SRZ ;  /* 0x0000000000107805 */ /* 0x000fe2000001ff00 */
[----:B------:R-:W-:Y:S01]  /*33a0*/  IMAD.MOV.U32 R5, RZ, RZ, R39 ;  /* 0x000000ffff057224 */ /* 0x000fe200078e0027 */
[----:B------:R-:W-:Y:S01]  /*33b0*/  PRMT R45, R4, 0x5410, R7 ;  /* 0x00005410042d7816 */ /* 0x000fe20000000007 */
[----:B------:R-:W-:Y:S01]  /*33c0*/  CS2R R14, SRZ ;  /* 0x00000000000e7805 */ /* 0x000fe2000001ff00 */
[----:B------:R-:W-:Y:S02]  /*33d0*/  MOV R4, R12 ;  /* 0x0000000c00047202 */ /* 0x000fe40000000f00 */
[----:B------:R-:W-:Y:S01]  /*33e0*/  PRMT R40, R6, 0x7610, R40 ;  /* 0x0000761006287816 */ /* 0x000fe20000000028 */
[----:B------:R-:W-:Y:S01]  /*33f0*/  IMAD.MOV.U32 R6, RZ, RZ, R13 ;  /* 0x000000ffff067224 */ /* 0x000fe200078e000d */
[----:B------:R-:W-:Y:S01]  /*3400*/  PRMT R43, R5, 0x7610, R43 ;  /* 0x00007610052b7816 */ /* 0x000fe2000000002b */
[----:B------:R-:W-:Y:S01]  /*3410*/  IMAD.MOV.U32 R5, RZ, RZ, R2 ;  /* 0x000000ffff057224 */ /* 0x000fe200078e0002 */
[----:B------:R-:W-:Y:S02]  /*3420*/  PRMT R19, R4, 0x7610, R19 ;  /* 0x0000761004137816 */ /* 0x000fe40000000013 */
[----:B------:R-:W-:Y:S02]  /*3430*/  MOV R4, R3 ;  /* 0x0000000300047202 */ /* 0x000fe40000000f00 */
[----:B------:R-:W-:Y:S02]  /*3440*/  PRMT R19, R19, 0x5410, R6 ;  /* 0x0000541013137816 */ /* 0x000fe40000000006 */
[----:B------:R-:W-:Y:S01]  /*3450*/  PRMT R18, R5, 0x5410, R4 ;  /* 0x0000541005127816 */ /* 0x000fe20000000004 */
[----:B------:R-:W-:-:S05]  /*3460*/  @P4 BRA `(.L_x_257) ;  /* 0x0000014000004947 */ /* 0x000fca0003800000 */
[----:B------:R-:W-:Y:S01]  /*3470*/  IADD3 R4, P1, P0, R104, R34, R191 ;  /* 0x0000002268047210 */ /* 0x000fe2000783e0bf */
[----:B------:R-:W-:Y:S01]  /*3480*/  CS2R R48, SRZ ;  /* 0x0000000000307805 */ /* 0x000fe2000001ff00 */
[----:B------:R-:W-:Y:S01]  /*3490*/  CS2R R14, SRZ ;  /* 0x00000000000e7805 */ /* 0x000fe2000001ff00 */
[----:B------:R-:W-:Y:S01]  /*34a0*/  CS2R R50, SRZ ;  /* 0x0000000000327805 */ /* 0x000fe2000001ff00 */
[----:B------:R-:W-:Y:S01]  /*34b0*/  IADD3.X R7, R117, R42, R167, P1, P0 ;  /* 0x0000002a75077210 */ /* 0x000fe20000fe04a7 */
[----:B------:R-:W-:Y:S01]  /*34c0*/  CS2R R16, SRZ ;  /* 0x0000000000107805 */ /* 0x000fe2000001ff00 */
[----:B------:R-:W-:Y:S04]  /*34d0*/  IADD3 R5, P1, P0, R102, R70, R192 ;  /* 0x0000004666057210 */ /* 0x000fe8000783e0c0 */
[----:B------:R-:W-:Y:S02]  /*34e0*/  IADD3.X R8, R116, R44, R168, P1, P0 ;  /* 0x0000002c74087210 */ /* 0x000fe40000fe04a8 */
[C---:B------:R-:W-:Y:S04]  /*34f0*/  LEA R6, P0, R4.reuse, c[0x0][0x270], 0x1 ;  /* 0x00009c0004067a11 */ /* 0x040fe800078008ff */
[----:B------:R-:W-:Y:S02]  /*3500*/  LEA.HI.X R7, R4, c[0x0][0x274], R7, 0x1, P0 ;  /* 0x00009d0004077a11 */ /* 0x000fe400000f0c07 */
[C---:B------:R-:W-:Y:S04]  /*3510*/  LEA R4, P0, R5.reuse, c[0x0][0x288], 0x1 ;  /* 0x0000a20005047a11 */ /* 0x040fe800078008ff */
[----:B------:R-:W-:Y:S02]  /*3520*/  LEA.HI.X R5, R5, c[0x0][0x28c], R8, 0x1, P0 ;  /* 0x0000a30005057a11 */ /* 0x000fe400000f0c08 */
[----:B------:R-:W-:Y:S11]  /*3530*/  ISETP.GE.AND P0, PT, R32, c[0x0][0x27c], PT ;  /* 0x00009f0020007a0c */ /* 0x000ff60003f06270 */
[----:B------:R-:W-:Y:S02]  /*3540*/  @!UPT UIADD3 URZ, URZ, URZ, URZ ;  /* 0x0000003f3f3ff290 */ /* 0x000fe4000fffe03f */
[----:B------:R1:W5:Y:S04]  /*3550*/  @!P0 LDG.E.64 R48, [R6.64] ;  /* 0x0000000a06308981 */ /* 0x000368000c1e1b00 */
[----:B------:R1:W5:Y:S01]  /*3560*/  @!P0 LDG.E.64 R14, [R4.64] ;  /* 0x0000000a040e8981 */ /* 0x000362000c1e1b00 */
[----:B------:R-:W-:Y:S11]  /*3570*/  ISETP.GE.AND P0, PT, R68, c[0x0][0x27c], PT ;  /* 0x00009f0044007a0c */ /* 0x000ff60003f06270 */
[----:B------:R-:W-:Y:S02]  /*3580*/  @!UPT UIADD3 URZ, URZ, URZ, URZ ;  /* 0x0000003f3f3ff290 */ /* 0x000fe4000fffe03f */
[----:B------:R1:W5:Y:S04]  /*3590*/  @!P0 LDG.E.64 R50, [R6.64+0x40] ;  /* 0x0000400a06328981 */ /* 0x000368000c1e1b00 */
[----:B------:R1:W5:Y:S02]  /*35a0*/  @!P0 LDG.E.64 R16, [R4.64+0x40] ;  /* 0x0000400a04108981 */ /* 0x000364000c1e1b00 */
.L_x_257:
[----:B------:R-:W-:Y:S05]  /*35b0*/  BSYNC B0 ;  /* 0x0000000000007941 */ /* 0x000fea0003800000 */
.L_x_256:
[----:B------:R-:W-:Y:S01]  /*35c0*/  ISETP.GE.AND P3, PT, R219, R79, PT ;  /* 0x0000004fdb00720c */ /* 0x000fe20003f66270 */
[----:B-1---5:R-:W-:Y:S01]  /*35d0*/  IMAD.MOV.U32 R7, RZ, RZ, R50 ;  /* 0x000000ffff077224 */ /* 0x022fe200078e0032 */
[----:B------:R-:W-:Y:S01]  /*35e0*/  MOV R5, R48 ;  /* 0x0000003000057202 */ /* 0x000fe20000000f00 */
[----:B------:R-:W-:Y:S01]  /*35f0*/  IMAD.MOV.U32 R6, RZ, RZ, R51 ;  /* 0x000000ffff067224 */ /* 0x000fe200078e0033 */
[----:B------:R-:W-:Y:S01]  /*3600*/  BSSY B0, `(.L_x_258) ;  /* 0x0000024000007945 */ /* 0x000fe20003800000 */
[----:B------:R-:W-:Y:S01]  /*3610*/  IMAD.MOV.U32 R4, RZ, RZ, R49 ;  /* 0x000000ffff047224 */ /* 0x000fe200078e0031 */
[----:B------:R-:W-:Y:S01]  /*3620*/  CS2R R58, SRZ ;  /* 0x00000000003a7805 */ /* 0x000fe2000001ff00 */
[----:B------:R-:W-:Y:S01]  /*3630*/  CS2R R54, SRZ ;  /* 0x0000000000367805 */ /* 0x000fe2000001ff00 */
[----:B------:R-:W-:Y:S01]  /*3640*/  PRMT R61, R7, 0x5410, R6 ;  /* 0x00005410073d7816 */ /* 0x000fe20000000006 */
[----:B------:R-:W-:Y:S01]  /*3650*/  IMAD.MOV.U32 R7, RZ, RZ, R16 ;  /* 0x000000ffff077224 */ /* 0x000fe200078e0010 */
[----:B------:R-:W-:Y:S01]  /*3660*/  PRMT R60, R5, 0x5410, R4 ;  /* 0x00005410053c7816 */ /* 0x000fe20000000004 */
[----:B------:R-:W-:Y:S01]  /*3670*/  IMAD.MOV.U32 R5, RZ, RZ, R14 ;  /* 0x000000ffff057224 */ /* 0x000fe200078e000e */
[----:B------:R-:W-:Y:S01]  /*3680*/  MOV R6, R17 ;  /* 0x0000001100067202 */ /* 0x000fe20000000f00 */
[----:B------:R-:W-:Y:S01]  /*3690*/  CS2R R52, SRZ ;  /* 0x0000000000347805 */ /* 0x000fe2000001ff00 */
[----:B------:R-:W-:Y:S01]  /*36a0*/  MOV R4, R15 ;  /* 0x0000000f00047202 */ /* 0x000fe20000000f00 */
[----:B------:R-:W-:Y:S01]  /*36b0*/  CS2R R22, SRZ ;  /* 0x0000000000167805 */ /* 0x000fe2000001ff00 */
[----:B------:R-:W-:Y:S01]  /*36c0*/  PRMT R29, R7, 0x5410, R6 ;  /* 0x00005410071d7816 */ /* 0x000fe20000000006 */
[----:B------:R-:W-:Y:S01]  /*36d0*/  CS2R R20, SRZ ;  /* 0x0000000000147805 */ /* 0x000fe2000001ff00 */
        /* <DEDUP_REMOVED lines=22> */
.L_x_259:
[----:B------:R-:W-:Y:S05]  /*3840*/  BSYNC B0 ;  /* 0x0000000000007941 */ /* 0x000fea0003800000 */
.L_x_258:
        /* <DEDUP_REMOVED lines=38> */
.L_x_261:
[----:B------:R-:W-:Y:S05]  /*3ab0*/  BSYNC B0 ;  /* 0x0000000000007941 */ /* 0x000fea0003800000 */
.L_x_260:
[----:B-1---5:R-:W-:Y:S01]  /*3ac0*/  MOV R5, R56 ;  /* 0x0000003800057202 */ /* 0x022fe20000000f00 */
[----:B------:R-:W-:Y:S01]  /*3ad0*/  IMAD.MOV.U32 R7, RZ, RZ, R58 ;  /* 0x000000ffff077224 */ /* 0x000fe200078e003a */
[----:B------:R-:W-:Y:S01]  /*3ae0*/  BSSY B1, `(.L_x_262) ;  /* 0x000007a000017945 */ /* 0x000fe20003800000 */
[----:B------:R-:W-:Y:S02]  /*3af0*/  IMAD.MOV.U32 R6, RZ, RZ, R59 ;  /* 0x000000ffff067224 */ /* 0x000fe400078e003b */
[----:B------:R-:W-:Y:S03]  /*3b00*/  IMAD.MOV.U32 R4, RZ, RZ, R57 ;  /* 0x000000ffff047224 */ /* 0x000fe600078e0039 */
[----:B------:R-:W-:Y:S01]  /*3b10*/  PRMT R65, R7, 0x5410, R6 ;  /* 0x0000541007417816 */ /* 0x000fe20000000006 */
[----:B------:R-:W-:Y:S01]  /*3b20*/  IMAD.MOV.U32 R7, RZ, RZ, R26 ;  /* 0x000000ffff077224 */ /* 0x000fe200078e001a */
[----:B------:R-:W-:Y:S01]  /*3b30*/  PRMT R64, R5, 0x5410, R4 ;  /* 0x0000541005407816 */ /* 0x000fe20000000004 */
[----:B------:R-:W-:Y:S01]  /*3b40*/  IMAD.MOV.U32 R5, RZ, RZ, R24 ;  /* 0x000000ffff057224 */ /* 0x000fe200078e0018 */
[----:B------:R-:W-:Y:S02]  /*3b50*/  MOV R6, R27 ;  /* 0x0000001b00067202 */ /* 0x000fe40000000f00 */
[----:B------:R-:W-:Y:S02]  /*3b60*/  MOV R4, R25 ;  /* 0x0000001900047202 */ /* 0x000fe40000000f00 */
[----:B------:R-:W-:Y:S02]  /*3b70*/  PRMT R35, R7, 0x5410, R6 ;  /* 0x0000541007237816 */ /* 0x000fe40000000006 */
[----:B------:R-:W-:Y:S01]  /*3b80*/  PRMT R34, R5, 0x5410, R4 ;  /* 0x0000541005227816 */ /* 0x000fe20000000004 */
[----:B------:R-:W-:-:S05]  /*3b90*/  @P5 BRA `(.L_x_263) ;  /* 0x000006e000005947 */ /* 0x000fca0003800000 */
[----:B------:R-:W-:Y:S01]  /*3ba0*/  BSSY B0, `(.L_x_264) ;  /* 0x0000036000007945 */ /* 0x000fe20003800000 */
[----:B------:R-:W-:-:S05]  /*3bb0*/  @P6 BRA `(.L_x_265) ;  /* 0x0000034000006947 */ /* 0x000fca0003800000 */
[----:B------:R-:W-:Y:S01]  /*3bc0*/  ISETP.GE.AND P0, PT, R32, c[0x0][0x27c], PT ;  /* 0x00009f0020007a0c */ /* 0x000fe20003f06270 */
[----:B------:R-:W1:Y:S11]  /*3bd0*/  LDS.128 R8, [R208+0x8100] ;  /* 0x00810000d0087984 */ /* 0x000e760000000c00 */
[----:B------:R-:W-:Y:S01]  /*3be0*/  @!UPT UIADD3 URZ, URZ, URZ, URZ ;  /* 0x0000003f3f3ff290 */ /* 0x000fe2000fffe03f */
[----:B------:R-:W-:Y:S01]  /*3bf0*/  @!P0 SHF.R.U64 R6, R2, 0x10, R3 ;  /* 0x0000001002068819 */ /* 0x000fe20000001203 */
[----:B------:R-:W-:Y:S01]  /*3c00*/  @!P0 HADD2.F32 R2, -RZ, R18.H0_H0 ;  /* 0x20000012ff028230 */ /* 0x000fe20000004100 */
[----:B------:R-:W-:Y:S02]  /*3c10*/  @!P0 SHF.R.U64 R42, R38, 0x10, R39 ;  /* 0x00000010262a8819 */ /* 0x000fe40000001227 */
[----:B------:R-:W-:Y:S02]  /*3c20*/  @!P0 SHF.R.U32.HI R7, RZ, 0x10, R3 ;  /* 0x00000010ff078819 */ /* 0x000fe40000011603 */
[----:B------:R-:W-:Y:S01]  /*3c30*/  @!P0 SHF.R.U32.HI R44, RZ, 0x10, R39 ;  /* 0x00000010ff2c8819 */ /* 0x000fe20000011627 */
[----:B------:R-:W-:Y:S02]  /*3c40*/  @!P0 HADD2.F32 R39, -RZ, R40.H0_H0 ;  /* 0x20000028ff278230 */ /* 0x000fe40000004100 */
[----:B------:R-:W-:Y:S02]  /*3c50*/  @!P0 HADD2.F32 R42, -RZ, R42.H0_H0 ;  /* 0x2000002aff2a8230 */ /* 0x000fe40000004100 */
[----:B------:R-:W-:Y:S01]  /*3c60*/  @!P0 HADD2.F32 R44, -RZ, R44.H0_H0 ;  /* 0x2000002cff2c8230 */ /* 0x000fe20000004100 */
[----:B-1----:R-:W-:Y:S02]  /*3c70*/  @!P0 MOV R5, R8 ;  /* 0x0000000800058202 */ /* 0x002fe40000000f00 */
[----:B------:R-:W-:Y:S03]  /*3c80*/  @!P0 MOV R4, R9 ;  /* 0x0000000900048202 */ /* 0x000fe60000000f00 */
[--C-:B------:R-:W-:Y:S02]  /*3c90*/  @!P0 HADD2.F32 R38, -RZ, R5.reuse.H1_H1 ;  /* 0x30000005ff268230 */ /* 0x100fe40000004100 */
[----:B------:R-:W-:Y:S02]  /*3ca0*/  @!P0 HADD2.F32 R3, -RZ, R5.H0_H0 ;  /* 0x20000005ff038230 */ /* 0x000fe40000004100 */
[----:B------:R-:W-:Y:S01]  /*3cb0*/  @!P0 HADD2.F32 R5, -RZ, R6.H0_H0 ;  /* 0x20000006ff058230 */ /* 0x000fe20000004100 */
[-C--:B------:R-:W-:Y:S01]  /*3cc0*/  @!P0 FMUL.FTZ R69, R38, R2.reuse ;  /* 0x0000000226458220 */ /* 0x080fe20000410000 */
[--C-:B------:R-:W-:Y:S01]  /*3cd0*/  @!P0 HADD2.F32 R40, -RZ, R4.reuse.H1_H1 ;  /* 0x30000004ff288230 */ /* 0x100fe20000004100 */
[C---:B------:R-:W-:Y:S01]  /*3ce0*/  @!P0 FMUL.FTZ R2, R3.reuse, R2 ;  /* 0x0000000203028220 */ /* 0x040fe20000410000 */
[----:B------:R-:W-:Y:S01]  /*3cf0*/  @!P0 HADD2.F32 R4, -RZ, R4.H0_H0 ;  /* 0x20000004ff048230 */ /* 0x000fe20000004100 */
[----:B------:R-:W-:Y:S01]  /*3d00*/  @!P0 FFMA.FTZ R74, R3, R39, -R69 ;  /* 0x00000027034a8223 */ /* 0x000fe20000010845 */
[----:B------:R-:W-:Y:S01]  /*3d10*/  @!P0 MOV R6, R10 ;  /* 0x0000000a00068202 */ /* 0x000fe20000000f00 */
[-C--:B------:R-:W-:Y:S02]  /*3d20*/  @!P0 FMUL.FTZ R69, R40, R5.reuse ;  /* 0x0000000528458220 */ /* 0x080fe40000410000 */
[----:B------:R-:W-:Y:S01]  /*3d30*/  @!P0 FMUL.FTZ R3, R4, R5 ;  /* 0x0000000504038220 */ /* 0x000fe20000410000 */
[----:B------:R-:W-:Y:S01]  /*3d40*/  @!P0 MOV R5, R11 ;  /* 0x0000000b00058202 */ /* 0x000fe20000000f00 */
[----:B------:R-:W-:Y:S01]  /*3d50*/  @!P0 FFMA.FTZ R2, R38, R39, R2 ;  /* 0x0000002726028223 */ /* 0x000fe20000010002 */
[----:B------:R-:W-:Y:S01]  /*3d60*/  @!P0 HADD2.F32 R38, -RZ, R6.H1_H1 ;  /* 0x30000006ff268230 */ /* 0x000fe20000004100 */
[-C--:B------:R-:W-:Y:S01]  /*3d70*/  @!P0 FFMA.FTZ R71, R4, R42.reuse, -R69 ;  /* 0x0000002a04478223 */ /* 0x080fe20000010845 */
[----:B------:R-:W-:Y:S01]  /*3d80*/  @!P0 HADD2.F32 R4, -RZ, R18.H1_H1 ;  /* 0x30000012ff048230 */ /* 0x000fe20000004100 */
[----:B------:R-:W-:Y:S01]  /*3d90*/  @!P0 FFMA.FTZ R3, R40, R42, R3 ;  /* 0x0000002a28038223 */ /* 0x000fe20000010003 */
[----:B------:R-:W-:Y:S02]  /*3da0*/  @!P0 HADD2.F32 R18, -RZ, R7.H0_H0 ;  /* 0x20000007ff128230 */ /* 0x000fe40000004100 */
[----:B------:R-:W-:Y:S02]  /*3db0*/  @!P0 HADD2.F32 R7, -RZ, R6.H0_H0 ;  /* 0x20000006ff078230 */ /* 0x000fe40000004100 */
[----:B------:R-:W-:Y:S02]  /*3dc0*/  @!P0 HADD2.F32 R6, -RZ, R5.H0_H0 ;  /* 0x20000005ff068230 */ /* 0x000fe40000004100 */
[----:B------:R-:W-:Y:S02]  /*3dd0*/  @!P0 HADD2.F32 R39, -RZ, R43.H0_H0 ;  /* 0x2000002bff278230 */ /* 0x000fe40000004100 */
[----:B------:R-:W-:Y:S01]  /*3de0*/  @!P0 HADD2.F32 R43, -RZ, R5.H1_H1 ;  /* 0x30000005ff2b8230 */ /* 0x000fe20000004100 */
[-C--:B------:R-:W-:Y:S02]  /*3df0*/  @!P0 FMUL.FTZ R5, R38, R4.reuse ;  /* 0x0000000426058220 */ /* 0x080fe40000410000 */
[C---:B------:R-:W-:Y:S02]  /*3e00*/  @!P0 FMUL.FTZ R4, R7.reuse, R4 ;  /* 0x0000000407048220 */ /* 0x040fe40000410000 */
[----:B------:R-:W-:Y:S01]  /*3e10*/  @!P0 FFMA.FTZ R70, R7, R39, -R5 ;  /* 0x0000002707468223 */ /* 0x000fe20000010805 */
[----:B------:R-:W-:Y:S01]  /*3e20*/  @!P0 F2FP.PACK_AB R7, R2, R74 ;  /* 0x0000004a0207823e */ /* 0x000fe200000000ff */
[-C--:B------:R-:W-:Y:S02]  /*3e30*/  @!P0 FMUL.FTZ R5, R6, R18.reuse ;  /* 0x0000001206058220 */ /* 0x080fe40000410000 */
[----:B------:R-:W-:Y:S01]  /*3e40*/  @!P0 FMUL.FTZ R69, R43, R18 ;  /* 0x000000122b458220 */ /* 0x000fe20000410000 */
[----:B------:R-:W-:Y:S01]  /*3e50*/  @!P0 MOV R8, R7 ;  /* 0x0000000700088202 */ /* 0x000fe20000000f00 */
[----:B------:R-:W-:Y:S02]  /*3e60*/  @!P0 FFMA.FTZ R4, R38, R39, R4 ;  /* 0x0000002726048223 */ /* 0x000fe40000010004 */
[-C--:B------:R-:W-:Y:S01]  /*3e70*/  @!P0 FFMA.FTZ R69, R6, R44.reuse, -R69 ;  /* 0x0000002c06458223 */ /* 0x080fe20000010845 */
[----:B------:R-:W-:Y:S01]  /*3e80*/  @!P0 F2FP.PACK_AB R6, R3, R71 ;  /* 0x000000470306823e */ /* 0x000fe200000000ff */
[----:B------:R-:W-:Y:S01]  /*3e90*/  @!P0 FFMA.FTZ R5, R43, R44, R5 ;  /* 0x0000002c2b058223 */ /* 0x000fe20000010005 */
[----:B------:R-:W-:Y:S02]  /*3ea0*/  @!P0 F2FP.PACK_AB R3, R4, R70 ;  /* 0x000000460403823e */ /* 0x000fe400000000ff */
[----:B------:R-:W-:Y:S02]  /*3eb0*/  @!P0 MOV R9, R6 ;  /* 0x0000000600098202 */ /* 0x000fe40000000f00 */
[----:B------:R-:W-:Y:S02]  /*3ec0*/  @!P0 F2FP.PACK_AB R2, R5, R69 ;  /* 0x000000450502823e */ /* 0x000fe400000000ff */
[----:B------:R-:W-:Y:S02]  /*3ed0*/  @!P0 MOV R10, R3 ;  /* 0x00000003000a8202 */ /* 0x000fe40000000f00 */
[----:B------:R-:W-:Y:S05]  /*3ee0*/  @!P0 MOV R11, R2 ;  /* 0x00000002000b8202 */ /* 0x000fea0000000f00 */
[----:B------:R1:W-:Y:S02]  /*3ef0*/  STG.E.128 [R66.64], R8 ;  /* 0x0000000842007986 */ /* 0x0003e4000c101d0a */
.L_x_265:
[----:B------:R-:W-:Y:S05]  /*3f00*/  BSYNC B0 ;  /* 0x0000000000007941 */ /* 0x000fea0003800000 */
.L_x_264:
[----:B------:R-:W-:Y:S11]  /*3f10*/  ISETP.GE.AND P0, PT, R209, c[0x0][0x1d4], PT ;  /* 0x00007500d1007a0c */ /* 0x000ff60003f06270 */
[----:B------:R-:W-:Y:S02]  /*3f20*/  @!UPT UIADD3 URZ, URZ, URZ, URZ ;  /* 0x0000003f3f3ff290 */ /* 0x000fe4000fffe03f */
[----:B------:R-:W-:-:S05]  /*3f30*/  @P0 BRA `(.L_x_263) ;  /* 0x0000034000000947 */ /* 0x000fca0003800000 */
[----:B------:R-:W-:Y:S01]  /*3f40*/  ISETP.GE.AND P0, PT, R68, c[0x0][0x27c], PT ;  /* 0x00009f0044007a0c */ /* 0x000fe20003f06270 */
[----:B-1----:R-:W1:Y:S11]  /*3f50*/  LDS.128 R8, [R208+0xb900] ;  /* 0x00b90000d0087984 */ /* 0x002e760000000c00 */
[----:B------:R-:W-:Y:S01]  /*3f60*/  @!UPT UIADD3 URZ, URZ, URZ, URZ ;  /* 0x0000003f3f3ff290 */ /* 0x000fe2000fffe03f */
[----:B------:R-:W-:Y:S01]  /*3f70*/  @!P0 HADD2.F32 R2, -RZ, R19.H0_H0 ;  /* 0x20000013ff028230 */ /* 0x000fe20000004100 */
[----:B------:R-:W-:Y:S01]  /*3f80*/  @!P0 SHF.R.U64 R5, R12, 0x10, R13 ;  /* 0x000000100c058819 */ /* 0x000fe2000000120d */
[----:B------:R-:W-:Y:S01]  /*3f90*/  @!P0 HADD2.F32 R12, -RZ, R45.H0_H0 ;  /* 0x2000002dff0c8230 */ /* 0x000fe20000004100 */
[----:B------:R-:W-:Y:S02]  /*3fa0*/  @!P0 SHF.R.U64 R18, R46, 0x10, R47 ;  /* 0x000000102e128819 */ /* 0x000fe4000000122f */
[----:B------:R-:W-:Y:S01]  /*3fb0*/  @!P0 SHF.R.U32.HI R7, RZ, 0x10, R13 ;  /* 0x00000010ff078819 */ /* 0x000fe2000001160d */
[----:B------:R-:W-:Y:S01]  /*3fc0*/  @!P0 HADD2.F32 R5, -RZ, R5.H0_H0 ;  /* 0x20000005ff058230 */ /* 0x000fe20000004100 */
[----:B------:R-:W-:Y:S01]  /*3fd0*/  @!P0 SHF.R.U32.HI R40, RZ, 0x10, R47 ;  /* 0x00000010ff288819 */ /* 0x000fe2000001162f */
[----:B------:R-:W-:Y:S04]  /*3fe0*/  @!P0 HADD2.F32 R18, -RZ, R18.H0_H0 ;  /* 0x20000012ff128230 */ /* 0x000fe80000004100 */
[----:B------:R-:W-:Y:S01]  /*3ff0*/  @!P0 HADD2.F32 R40, -RZ, R40.H0_H0 ;  /* 0x20000028ff288230 */ /* 0x000fe20000004100 */
[----:B-1----:R-:W-:Y:S02]  /*4000*/  @!P0 MOV R3, R8 ;  /* 0x0000000800038202 */ /* 0x002fe40000000f00 */
[----:B------:R-:W-:Y:S03]  /*4010*/  @!P0 MOV R4, R9 ;  /* 0x0000000900048202 */ /* 0x000fe60000000f00 */
[--C-:B------:R-:W-:Y:S02]  /*4020*/  @!P0 HADD2.F32 R6, -RZ, R3.reuse.H1_H1 ;  /* 0x30000003ff068230 */ /* 0x100fe40000004100 */
[----:B------:R-:W-:Y:S02]  /*4030*/  @!P0 HADD2.F32 R3, -RZ, R3.H0_H0 ;  /* 0x20000003ff038230 */ /* 0x000fe40000004100 */
[--C-:B------:R-:W-:Y:S01]  /*4040*/  @!P0 HADD2.F32 R13, -RZ, R4.reuse.H1_H1 ;  /* 0x30000004ff0d8230 */ /* 0x100fe20000004100 */
[CC--:B------:R-:W-:Y:S01]  /*4050*/  @!P0 FMUL.FTZ R38, R6.reuse, R2.reuse ;  /* 0x0000000206268220 */ /* 0x0c0fe20000410000 */
[----:B------:R-:W-:Y:S01]  /*4060*/  @!P0 HADD2.F32 R4, -RZ, R4.H0_H0 ;  /* 0x20000004ff048230 */ /* 0x000fe20000004100 */
[C---:B------:R-:W-:Y:S02]  /*4070*/  @!P0 FMUL.FTZ R2, R3.reuse, R2 ;  /* 0x0000000203028220 */ /* 0x040fe40000410000 */
[-C--:B------:R-:W-:Y:S02]  /*4080*/  @!P0 FFMA.FTZ R46, R3, R12.reuse, -R38 ;  /* 0x0000000c032e8223 */ /* 0x080fe40000010826 */
[----:B------:R-:W-:Y:S01]  /*4090*/  @!P0 FFMA.FTZ R2, R6, R12, R2 ;  /* 0x0000000c06028223 */ /* 0x000fe20000010002 */
[----:B------:R-:W-:Y:S01]  /*40a0*/  @!P0 MOV R6, R10 ;  /* 0x0000000a00068202 */ /* 0x000fe20000000f00 */
[CC--:B------:R-:W-:Y:S01]  /*40b0*/  @!P0 FMUL.FTZ R38, R13.reuse, R5.reuse ;  /* 0x000000050d268220 */ /* 0x0c0fe20000410000 */
[----:B------:R-:W-:Y:S01]  /*40c0*/  @!P0 HADD2.F32 R12, -RZ, R7.H0_H0 ;  /* 0x20000007ff0c8230 */ /* 0x000fe20000004100 */
[C---:B------:R-:W-:Y:S01]  /*40d0*/  @!P0 FMUL.FTZ R3, R4.reuse, R5 ;  /* 0x0000000504038220 */ /* 0x040fe20000410000 */
[----:B------:R-:W-:Y:S01]  /*40e0*/  @!P0 MOV R5, R11 ;  /* 0x0000000b00058202 */ /* 0x000fe20000000f00 */
[-C--:B------:R-:W-:Y:S01]  /*40f0*/  @!P0 FFMA.FTZ R44, R4, R18.reuse, -R38 ;  /* 0x00000012042c8223 */ /* 0x080fe20000010826 */
[----:B------:R-:W-:Y:S01]  /*4100*/  @!P0 HADD2.F32 R4, -RZ, R19.H1_H1 ;  /* 0x30000013ff048230 */ /* 0x000fe20000004100 */
[----:B------:R-:W-:Y:S01]  /*4110*/  @!P0 FFMA.FTZ R3, R13, R18, R3 ;  /* 0x000000120d038223 */ /* 0x000fe20000010003 */
[--C-:B------:R-:W-:Y:S02]  /*4120*/  @!P0 HADD2.F32 R19, -RZ, R6.reuse.H1_H1 ;  /* 0x30000006ff138230 */ /* 0x100fe40000004100 */
[----:B------:R-:W-:Y:S02]  /*4130*/  @!P0 HADD2.F32 R7, -RZ, R6.H0_H0 ;  /* 0x20000006ff078230 */ /* 0x000fe40000004100 */
[----:B------:R-:W-:Y:S02]  /*4140*/  @!P0 HADD2.F32 R6, -RZ, R5.H0_H0 ;  /* 0x20000005ff068230 */ /* 0x000fe40000004100 */
[----:B------:R-:W-:Y:S02]  /*4150*/  @!P0 HADD2.F32 R38, -RZ, R45.H1_H1 ;  /* 0x3000002dff268230 */ /* 0x000fe40000004100 */
[----:B------:R-:W-:Y:S01]  /*4160*/  @!P0 HADD2.F32 R39, -RZ, R5.H1_H1 ;  /* 0x30000005ff278230 */ /* 0x000fe20000004100 */
[-C--:B------:R-:W-:Y:S02]  /*4170*/  @!P0 FMUL.FTZ R5, R19, R4.reuse ;  /* 0x0000000413058220 */ /* 0x080fe40000410000 */
[C---:B------:R-:W-:Y:S02]  /*4180*/  @!P0 FMUL.FTZ R4, R7.reuse, R4 ;  /* 0x0000000407048220 */ /* 0x040fe40000410000 */
[----:B------:R-:W-:Y:S01]  /*4190*/  @!P0 FFMA.FTZ R43, R7, R38, -R5 ;  /* 0x00000026072b8223 */ /* 0x000fe20000010805 */
[----:B------:R-:W-:Y:S01]  /*41a0*/  @!P0 F2FP.PACK_AB R7, R2, R46 ;  /* 0x0000002e0207823e */ /* 0x000fe200000000ff */
[CC--:B------:R-:W-:Y:S02]  /*41b0*/  @!P0 FMUL.FTZ R5, R6.reuse, R12.reuse ;  /* 0x0000000c06058220 */ /* 0x0c0fe40000410000 */
[----:B------:R-:W-:Y:S01]  /*41c0*/  @!P0 FMUL.FTZ R42, R39, R12 ;  /* 0x0000000c272a8220 */ /* 0x000fe20000410000 */
[----:B------:R-:W-:Y:S01]  /*41d0*/  @!P0 MOV R8, R7 ;  /* 0x0000000700088202 */ /* 0x000fe20000000f00 */
[----:B------:R-:W-:Y:S02]  /*41e0*/  @!P0 FFMA.FTZ R4, R19, R38, R4 ;  /* 0x0000002613048223 */ /* 0x000fe40000010004 */
[----:B------:R-:W-:Y:S01]  /*41f0*/  @!P0 FFMA.FTZ R42, R6, R40, -R42 ;  /* 0x00000028062a8223 */ /* 0x000fe2000001082a */
[----:B------:R-:W-:Y:S01]  /*4200*/  @!P0 F2FP.PACK_AB R6, R3, R44 ;  /* 0x0000002c0306823e */ /* 0x000fe200000000ff */
[----:B------:R-:W-:Y:S01]  /*4210*/  @!P0 FFMA.FTZ R5, R39, R40, R5 ;  /* 0x0000002827058223 */ /* 0x000fe20000010005 */
[----:B------:R-:W-:Y:S02]  /*4220*/  @!P0 F2FP.PACK_AB R3, R4, R43 ;  /* 0x0000002b0403823e */ /* 0x000fe400000000ff */
[----:B------:R-:W-:Y:S02]  /*4230*/  @!P0 MOV R9, R6 ;  /* 0x0000000600098202 */ /* 0x000fe40000000f00 */
[----:B------:R-:W-:Y:S02]  /*4240*/  @!P0 F2FP.PACK_AB R2, R5, R42 ;  /* 0x0000002a0502823e */ /* 0x000fe400000000ff */
[----:B------:R-:W-:Y:S02]  /*4250*/  @!P0 MOV R10, R3 ;  /* 0x00000003000a8202 */ /* 0x000fe40000000f00 */
[----:B------:R-:W-:Y:S05]  /*4260*/  @!P0 MOV R11, R2 ;  /* 0x00000002000b8202 */ /* 0x000fea0000000f00 */
[----:B------:R1:W-:Y:S02]  /*4270*/  STG.E.128 [R66.64+0x80], R8 ;  /* 0x0000800842007986 */ /* 0x0003e4000c101d0a */
.L_x_263:
[----:B------:R-:W-:Y:S05]  /*4280*/  BSYNC B1 ;  /* 0x0000000000017941 */ /* 0x000fea0003800000 */
.L_x_262:
[----:B------:R-:W-:Y:S01]  /*4290*/  BSSY B1, `(.L_x_266) ;  /* 0x0000070000017945 */ /* 0x000fe20003800000 */
[----:B------:R-:W-:-:S05]  /*42a0*/  @P4 BRA `(.L_x_267) ;  /* 0x000006e000004947 */ /* 0x000fca0003800000 */
[----:B------:R-:W-:Y:S01]  /*42b0*/  BSSY B0, `(.L_x_268) ;  /* 0x0000036000007945 */ /* 0x000fe20003800000 */
[----:B------:R-:W-:-:S05]  /*42c0*/  @P6 BRA `(.L_x_269) ;  /* 0x0000034000006947 */ /* 0x000fca0003800000 */
[----:B------:R-:W-:Y:S01]  /*42d0*/  ISETP.GE.AND P0, PT, R32, c[0x0][0x27c], PT ;  /* 0x00009f0020007a0c */ /* 0x000fe20003f06270 */
[----:B-1----:R-:W1:Y:S11]  /*42e0*/  LDS.128 R8, [R208+0x9100] ;  /* 0x00910000d0087984 */ /* 0x002e760000000c00 */
[----:B------:R-:W-:Y:S01]  /*42f0*/  @!UPT UIADD3 URZ, URZ, URZ, URZ ;  /* 0x0000003f3f3ff290 */ /* 0x000fe2000fffe03f */
[----:B------:R-:W-:Y:S01]  /*4300*/  @!P0 HADD2.F32 R2, -RZ, R28.H0_H0 ;  /* 0x2000001cff028230 */ /* 0x000fe20000004100 */
[----:B------:R-:W-:Y:S01]  /*4310*/  @!P0 SHF.R.U64 R5, R14, 0x10, R15 ;  /* 0x000000100e058819 */ /* 0x000fe2000000120f */
[--C-:B------:R-:W-:Y:S01]  /*4320*/  @!P0 HADD2.F32 R12, -RZ, R60.reuse.H0_H0 ;  /* 0x2000003cff0c8230 */ /* 0x100fe20000004100 */
[----:B------:R-:W-:Y:S01]  /*4330*/  @!P0 SHF.R.U64 R14, R48, 0x10, R49 ;  /* 0x00000010300e8819 */ /* 0x000fe20000001231 */
[----:B------:R-:W-:Y:S01]  /*4340*/  @!P0 HADD2.F32 R18, -RZ, R60.H1_H1 ;  /* 0x3000003cff128230 */ /* 0x000fe20000004100 */
[----:B------:R-:W-:Y:S01]  /*4350*/  @!P0 SHF.R.U32.HI R7, RZ, 0x10, R15 ;  /* 0x00000010ff078819 */ /* 0x000fe2000001160f */
[----:B------:R-:W-:Y:S01]  /*4360*/  @!P0 HADD2.F32 R5, -RZ, R5.H0_H0 ;  /* 0x20000005ff058230 */ /* 0x000fe20000004100 */
[----:B------:R-:W-:Y:S01]  /*4370*/  @!P0 SHF.R.U32.HI R38, RZ, 0x10, R49 ;  /* 0x00000010ff268819 */ /* 0x000fe20000011631 */
        /* <DEDUP_REMOVED lines=21> */
[--C-:B------:R-:W-:Y:S02]  /*44d0*/  @!P0 HADD2.F32 R6, -RZ, R5.reuse.H0_H0 ;  /* 0x20000005ff068230 */ /* 0x100fe40000004100 */
[----:B------:R-:W-:Y:S01]  /*44e0*/  @!P0 HADD2.F32 R19, -RZ, R5.H1_H1 ;  /* 0x30000005ff138230 */ /* 0x000fe20000004100 */
[-C--:B------:R-:W-:Y:S01]  /*44f0*/  @!P0 FMUL.FTZ R5, R15, R4.reuse ;  /* 0x000000040f058220 */ /* 0x080fe20000410000 */
[----:B------:R-:W-:Y:S01]  /*4500*/  @!P0 HADD2.F32 R28, -RZ, R38.H0_H0 ;  /* 0x20000026ff1c8230 */ /* 0x000fe20000004100 */
        /* <DEDUP_REMOVED lines=16> */
.L_x_269:
[----:B------:R-:W-:Y:S05]  /*4610*/  BSYNC B0 ;  /* 0x0000000000007941 */ /* 0x000fea0003800000 */
.L_x_268:
        /* <DEDUP_REMOVED lines=55> */
.L_x_267:
[----:B------:R-:W-:Y:S05]  /*4990*/  BSYNC B1 ;  /* 0x0000000000017941 */ /* 0x000fea0003800000 */
.L_x_266:
        /* <DEDUP_REMOVED lines=56> */
.L_x_273:
[----:B------:R-:W-:Y:S05]  /*4d20*/  BSYNC B0 ;  /* 0x0000000000007941 */ /* 0x000fea0003800000 */
.L_x_272:
        /* <DEDUP_REMOVED lines=55> */
.L_x_271:
[----:B------:R-:W-:Y:S05]  /*50a0*/  BSYNC B1 ;  /* 0x0000000000017941 */ /* 0x000fea0003800000 */
.L_x_270:
        /* <DEDUP_REMOVED lines=55> */
.L_x_276:
[----:B------:R-:W-:Y:S05]  /*5420*/  BSYNC B0 ;  /* 0x0000000000007941 */ /* 0x000fea0003800000 */
.L_x_275:
        /* <DEDUP_REMOVED lines=54> */
[----:B------:R1:W-:Y:S01]  /*5790*/  STG.E.128 [R82.64+0x80], R8 ;  /* 0x0000800852007986 */ /* 0x0003e2000c101d0a */
[----:B------:R-:W-:-:S05]  /*57a0*/  BRA `(.L_x_274) ;  /* 0x0000269000007947 */ /* 0x000fca0003800000 */
.L_x_253:
[-C--:B------:R-:W-:Y:S01]  /*57b0*/  ISETP.GE.AND P0, PT, R220, R79.reuse, PT ;  /* 0x0000004fdc00720c */ /* 0x080fe20003f06270 */
[----:B------:R-:W-:Y:S01]  /*57c0*/  CS2R R22, SRZ ;  /* 0x0000000000167805 */ /* 0x000fe2000001ff00 */
[----:B------:R-:W-:Y:S01]  /*57d0*/  CS2R R20, SRZ ;  /* 0x0000000000147805 */ /* 0x000fe2000001ff00 */
[----:B------:R-:W-:Y:S01]  /*57e0*/  CS2R R66, SRZ ;  /* 0x0000000000427805 */ /* 0x000fe2000001ff00 */
[----:B------:R-:W-:Y:S01]  /*57f0*/  ISETP.GE.OR P4, PT, R36, c[0x0][0x27c], P0 ;  /* 0x00009f0024007a0c */ /* 0x000fe20000786670 */
        /* <DEDUP_REMOVED lines=10> */
[----:B------:R-:W-:Y:S02]  /*58a0*/  BSSY B0, `(.L_x_277) ;  /* 0x00000d1000007945 */ /* 0x000fe40003800000 */
[----:B------:R-:W-:Y:S04]  /*58b0*/  @!P4 IADD3 R2, P1, P0, R108, R34, R191 ;  /* 0x000000226c02c210 */ /* 0x000fe8000783e0bf */
[----:B------:R-:W-:Y:S02]  /*58c0*/  @!P4 IADD3.X R4, R120, R42, R167, P1, P0 ;  /* 0x0000002a7804c210 */ /* 0x000fe40000fe04a7 */
[----:B------:R-:W-:Y:S04]  /*58d0*/  @!P4 IADD3 R3, P1, P0, R106, R70, R192 ;  /* 0x000000466a03c210 */ /* 0x000fe8000783e0c0 */
[----:B------:R-:W-:Y:S02]  /*58e0*/  @!P4 IADD3.X R8, R119, R44, R168, P1, P0 ;  /* 0x0000002c7708c210 */ /* 0x000fe40000fe04a8 */
[----:B------:R-:W-:Y:S04]  /*58f0*/  ISETP.GE.AND P0, PT, R219, R79, PT ;  /* 0x0000004fdb00720c */ /* 0x000fe80003f06270 */
[----:B------:R-:W-:Y:S11]  /*5900*/  ISETP.GE.OR P3, PT, R36, c[0x0][0x27c], P0 ;  /* 0x00009f0024007a0c */ /* 0x000ff60000766670 */
[----:B------:R-:W-:Y:S02]  /*5910*/  @!UPT UIADD3 URZ, URZ, URZ, URZ ;  /* 0x0000003f3f3ff290 */ /* 0x000fe4000fffe03f */
[----:B------:R-:W-:Y:S04]  /*5920*/  @!P3 IADD3 R5, P1, P0, R108, R189, R34 ;  /* 0x000000bd6c05b210 */ /* 0x000fe8000783e022 */
[----:B------:R-:W-:Y:S02]  /*5930*/  @!P3 IADD3.X R10, R120, R162, R42, P1, P0 ;  /* 0x000000a2780ab210 */ /* 0x000fe40000fe042a */
[----:B------:R-:W-:Y:S04]  /*5940*/  @!P3 IADD3 R9, P1, P0, R106, R190, R70 ;  /* 0x000000be6a09b210 */ /* 0x000fe8000783e046 */
[C---:B------:R-:W-:Y:S02]  /*5950*/  @!P3 IADD3.X R12, R119.reuse, R163, R44, P1, P0 ;  /* 0x000000a3770cb210 */ /* 0x040fe40000fe042c */
[----:B------:R-:W-:Y:S04]  /*5960*/  ISETP.GE.AND P0, PT, R218, R79, PT ;  /* 0x0000004fda00720c */ /* 0x000fe80003f06270 */
[----:B------:R-:W-:Y:S11]  /*5970*/  ISETP.GE.OR P2, PT, R36, c[0x0][0x27c], P0 ;  /* 0x00009f0024007a0c */ /* 0x000ff60000746670 */
[----:B------:R-:W-:Y:S02]  /*5980*/  @!UPT UIADD3 URZ, URZ, URZ, URZ ;  /* 0x0000003f3f3ff290 */ /* 0x000fe4000fffe03f */
[----:B------:R-:W-:Y:S04]  /*5990*/  @!P2 IADD3 R11, P1, P0, R108, R184, R34 ;  /* 0x000000b86c0ba210 */ /* 0x000fe8000783e022 */
[----:B------:R-:W-:Y:S02]  /*59a0*/  @!P2 IADD3.X R14, R120, R121, R42, P1, P0 ;  /* 0x00000079780ea210 */ /* 0x000fe40000fe042a */
[----:B------:R-:W-:Y:S04]  /*59b0*/  @!P2 IADD3 R13, P1, P0, R106, R182, R70 ;  /* 0x000000b66a0da210 */ /* 0x000fe8000783e046 */
[----:B------:R-:W-:Y:S02]  /*59c0*/  @!P2 IADD3.X R15, R119, R122, R44, P1, P0 ;  /* 0x0000007a770fa210 */ /* 0x000fe40000fe042c */
[C---:B------:R-:W-:Y:S04]  /*59d0*/  @!P4 LEA R6, P0, R2.reuse, c[0x0][0x270], 0x1 ;  /* 0x00009c000206ca11 */ /* 0x040fe800078008ff */
[----:B------:R-:W-:Y:S02]  /*59e0*/  @!P4 LEA.HI.X R7, R2, c[0x0][0x274], R4, 0x1, P0 ;  /* 0x00009d000207ca11 */ /* 0x000fe400000f0c04 */
[C---:B------:R-:W-:Y:S03]  /*59f0*/  @!P4 LEA R2, P0, R3.reuse, c[0x0][0x288], 0x1 ;  /* 0x0000a2000302ca11 */ /* 0x040fe600078008ff */
[----:B------:R1:W2:Y:S01]  /*5a00*/  @!P4 LDG.E.128 R60, [R6.64] ;  /* 0x0000000a063cc981 */ /* 0x0002a2000c1e1d00 */
[----:B------:R-:W-:Y:S02]  /*5a10*/  @!P4 LEA.HI.X R3, R3, c[0x0][0x28c], R8, 0x1, P0 ;  /* 0x0000a3000303ca11 */ /* 0x000fe400000f0c08 */
[C---:B------:R-:W-:Y:S04]  /*5a20*/  @!P3 LEA R4, P0, R5.reuse, c[0x0][0x270], 0x1 ;  /* 0x00009c000504ba11 */ /* 0x040fe800078008ff */
[----:B------:R-:W-:Y:S01]  /*5a30*/  @!P3 LEA.HI.X R5, R5, c[0x0][0x274], R10, 0x1, P0 ;  /* 0x00009d000505ba11 */ /* 0x000fe200000f0c0a */
[----:B------:R3:W4:Y:S01]  /*5a40*/  @!P4 LDG.E.128 R20, [R2.64] ;  /* 0x0000000a0214c981 */ /* 0x000722000c1e1d00 */
[C---:B------:R-:W-:Y:S04]  /*5a50*/  @!P3 LEA R8, P0, R9.reuse, c[0x0][0x288], 0x1 ;  /* 0x0000a2000908ba11 */ /* 0x040fe800078008ff */
[----:B------:R-:W-:Y:S02]  /*5a60*/  @!P3 LEA.HI.X R9, R9, c[0x0][0x28c], R12, 0x1, P0 ;  /* 0x0000a3000909ba11 */ /* 0x000fe400000f0c0c */
[C---:B------:R-:W-:Y:S01]  /*5a70*/  @!P2 LEA R10, P0, R11.reuse, c[0x0][0x270], 0x1 ;  /* 0x00009c000b0aaa11 */ /* 0x040fe200078008ff */
[----:B------:R3:W4:Y:S03]  /*5a80*/  @!P3 LDG.E.128 R64, [R4.64] ;  /* 0x0000000a0440b981 */ /* 0x000726000c1e1d00 */
[----:B------:R-:W-:Y:S02]  /*5a90*/  @!P2 LEA.HI.X R11, R11, c[0x0][0x274], R14, 0x1, P0 ;  /* 0x00009d000b0baa11 */ /* 0x000fe400000f0c0e */
[C---:B------:R-:W-:Y:S03]  /*5aa0*/  @!P2 LEA R12, P0, R13.reuse, c[0x0][0x288], 0x1 ;  /* 0x0000a2000d0caa11 */ /* 0x040fe600078008ff */
[----:B------:R2:W4:Y:S01]  /*5ab0*/  @!P3 LDG.E.128 R24, [R8.64] ;  /* 0x0000000a0818b981 */ /* 0x000522000c1e1d00 */
[----:B------:R-:W-:Y:S01]  /*5ac0*/  @!P2 LEA.HI.X R13, R13, c[0x0][0x28c], R15, 0x1, P0 ;  /* 0x0000a3000d0daa11 */ /* 0x000fe200000f0c0f */
[----:B-1----:R-:W-:Y:S01]  /*5ad0*/  CS2R R6, SRZ ;  /* 0x0000000000067805 */ /* 0x002fe2000001ff00 */
[-C--:B------:R-:W-:Y:S04]  /*5ae0*/  ISETP.GE.AND P0, PT, R229, R79.reuse, PT ;  /* 0x0000004fe500720c */ /* 0x080fe80003f06270 */
[----:B------:R-:W-:Y:S01]  /*5af0*/  ISETP.GE.OR P0, PT, R36, c[0x0][0x27c], P0 ;  /* 0x00009f0024007a0c */ /* 0x000fe20000706670 */
[----:B------:R-:W4:Y:S08]  /*5b00*/  @!P2 LDG.E.128 R72, [R10.64] ;  /* 0x0000000a0a48a981 */ /* 0x000f30000c1e1d00 */
[----:B------:R-:W4:Y:S04]  /*5b10*/  @!P2 LDG.E.128 R28, [R12.64] ;  /* 0x0000000a0c1ca981 */ /* 0x000f28000c1e1d00 */
[----:B---3--:R-:W-:Y:S05]  /*5b20*/  @!P0 IADD3 R2, P1, R108, R34, RZ ;  /* 0x000000226c028210 */ /* 0x008fea0007f3e0ff */
[----:B------:R-:W-:Y:S01]  /*5b30*/  @!P0 IMAD.X R3, R42, 0x1, R120, P1 ;  /* 0x000000012a038824 */ /* 0x000fe200008e0678 */
[C---:B------:R-:W-:Y:S04]  /*5b40*/  @!P0 LEA R14, P1, R2.reuse, c[0x0][0x270], 0x1 ;  /* 0x00009c00020e8a11 */ /* 0x040fe800078208ff */
[----:B------:R-:W-:Y:S02]  /*5b50*/  @!P0 LEA.HI.X R15, R2, c[0x0][0x274], R3, 0x1, P1 ;  /* 0x00009d00020f8a11 */ /* 0x000fe400008f0c03 */
[----:B------:R-:W-:Y:S05]  /*5b60*/  @!P0 IADD3 R3, P1, R106, R70, RZ ;  /* 0x000000466a038210 */ /* 0x000fea0007f3e0ff */
[----:B------:R-:W-:Y:S01]  /*5b70*/  @!P0 IMAD.X R4, R44, 0x1, R119, P1 ;  /* 0x000000012c048824 */ /* 0x000fe200008e0677 */
[C---:B------:R-:W-:Y:S01]  /*5b80*/  @!P0 LEA R2, P1, R3.reuse, c[0x0][0x288], 0x1 ;  /* 0x0000a20003028a11 */ /* 0x040fe200078208ff */
[----:B------:R-:W-:Y:S03]  /*5b90*/  CS2R R44, SRZ ;  /* 0x00000000002c7805 */ /* 0x000fe6000001ff00 */
[----:B------:R-:W-:Y:S02]  /*5ba0*/  @!P0 LEA.HI.X R3, R3, c[0x0][0x28c], R4, 0x1, P1 ;  /* 0x0000a30003038a11 */ /* 0x000fe400008f0c04 */
[----:B------:R-:W-:Y:S01]  /*5bb0*/  CS2R R4, SRZ ;  /* 0x0000000000047805 */ /* 0x000fe2000001ff00 */
[----:B------:R1:W5:Y:S01]  /*5bc0*/  @!P0 LDG.E.128 R44, [R14.64] ;  /* 0x0000000a0e2c8981 */ /* 0x000362000c1e1d00 */
[----:B------:R-:W-:Y:S07]  /*5bd0*/  ISETP.GE.OR P1, PT, R229, R79, P6 ;  /* 0x0000004fe500720c */ /* 0x000fee0003726670 */
[----:B------:R3:W5:Y:S01]  /*5be0*/  @!P0 LDG.E.128 R4, [R2.64] ;  /* 0x0000000a02048981 */ /* 0x000762000c1e1d00 */
[----:B------:R-:W-:Y:S01]  /*5bf0*/  ISETP.GE.AND P0, PT, R36, c[0x0][0x27c], PT ;  /* 0x00009f0024007a0c */ /* 0x000fe20003f06270 */
[----:B--2---:R-:W-:Y:S02]  /*5c00*/  IMAD.MOV.U32 R9, RZ, RZ, R62 ;  /* 0x000000ffff097224 */ /* 0x004fe400078e003e */
[----:B------:R-:W-:Y:S02]  /*5c10*/  IMAD.MOV.U32 R8, RZ, RZ, R63 ;  /* 0x000000ffff087224 */ /* 0x000fe400078e003f */
[----:B---3--:R-:W-:Y:S02]  /*5c20*/  IMAD.MOV.U32 R3, RZ, RZ, R60 ;  /* 0x000000ffff037224 */ /* 0x008fe400078e003c */
[----:B------:R-:W-:Y:S01]  /*5c30*/  IMAD.MOV.U32 R2, RZ, RZ, R61 ;  /* 0x000000ffff027224 */ /* 0x000fe200078e003d */
[----:B------:R-:W-:Y:S01]  /*5c40*/  PRMT R70, R8, 0x5410, R9 ;  /* 0x0000541008467816 */ /* 0x000fe20000000009 */
[----:B----4-:R-:W-:Y:S02]  /*5c50*/  IMAD.MOV.U32 R9, RZ, RZ, R22 ;  /* 0x000000ffff097224 */ /* 0x010fe400078e0016 */
[----:B------:R-:W-:Y:S01]  /*5c60*/  IMAD.MOV.U32 R8, RZ, RZ, R23 ;  /* 0x000000ffff087224 */ /* 0x000fe200078e0017 */
[----:B------:R-:W-:Y:S01]  /*5c70*/  PRMT R69, R3, 0x5410, R2 ;  /* 0x0000541003457816 */ /* 0x000fe20000000002 */
[----:B------:R-:W-:Y:S02]  /*5c80*/  IMAD.MOV.U32 R3, RZ, RZ, R20 ;  /* 0x000000ffff037224 */ /* 0x000fe400078e0014 */
[----:B------:R-:W-:Y:S01]  /*5c90*/  IMAD.MOV.U32 R2, RZ, RZ, R21 ;  /* 0x000000ffff027224 */ /* 0x000fe200078e0015 */
[----:B------:R-:W-:Y:S01]  /*5ca0*/  PRMT R34, R8, 0x5410, R9 ;  /* 0x0000541008227816 */ /* 0x000fe20000000009 */
[----:B------:R-:W-:Y:S02]  /*5cb0*/  IMAD.MOV.U32 R9, RZ, RZ, R66 ;  /* 0x000000ffff097224 */ /* 0x000fe400078e0042 */
[----:B------:R-:W-:Y:S01]  /*5cc0*/  IMAD.MOV.U32 R8, RZ, RZ, R67 ;  /* 0x000000ffff087224 */ /* 0x000fe200078e0043 */
[----:B-1----:R-:W-:Y:S01]  /*5cd0*/  PRMT R15, R3, 0x5410, R2 ;  /* 0x00005410030f7816 */ /* 0x002fe20000000002 */
[----:B------:R-:W-:Y:S02]  /*5ce0*/  IMAD.MOV.U32 R3, RZ, RZ, R64 ;  /* 0x000000ffff037224 */ /* 0x000fe400078e0040 */
[----:B------:R-:W-:Y:S01]  /*5cf0*/  IMAD.MOV.U32 R2, RZ, RZ, R65 ;  /* 0x000000ffff027224 */ /* 0x000fe200078e0041 */
[----:B------:R-:W-:Y:S01]  /*5d00*/  PRMT R76, R8, 0x5410, R9 ;  /* 0x00005410084c7816 */ /* 0x000fe20000000009 */
        /* <DEDUP_REMOVED lines=17> */
[----:B------:R-:W-:Y:S04]  /*5e20*/  PRMT R40, R8, 0x5410, R9 ;  /* 0x0000541008287816 */ /* 0x000fe80000000009 */
[----:B------:R-:W-:Y:S01]  /*5e30*/  PRMT R39, R2, 0x5410, R3 ;  /* 0x0000541002277816 */ /* 0x000fe20000000003 */
[----:B------:R-:W-:-:S05]  /*5e40*/  @P1 BRA `(.L_x_278) ;  /* 0x0000076000001947 */ /* 0x000fca0003800000 */
[----:B-----5:R-:W-:Y:S01]  /*5e50*/  IMAD.MOV.U32 R13, RZ, RZ, R7 ;  /* 0x000000ffff0d7224 */ /* 0x020fe200078e0007 */
[----:B------:R-:W-:Y:S01]  /*5e60*/  IADD3 R2, P1, R212, R80, RZ ;  /* 0x00000050d4027210 */ /* 0x000fe20007f3e0ff */
[----:B------:R-:W-:Y:S01]  /*5e70*/  LDS.128 R56, [R129+0x8100] ;  /* 0x0081000081387984 */ /* 0x000fe20000000c00 */
[----:B------:R-:W-:Y:S01]  /*5e80*/  @!P0 SHF.R.U32.HI R11, RZ, 0x10, R5 ;  /* 0x00000010ff0b8819 */ /* 0x000fe20000011605 */
[----:B------:R-:W-:Y:S01]  /*5e90*/  IMAD.MOV.U32 R54, RZ, RZ, R47 ;  /* 0x000000ffff367224 */ /* 0x000fe200078e002f */
[----:B------:R-:W-:Y:S02]  /*5ea0*/  IADD3.X R3, R86, R139, RZ, P1, !PT ;  /* 0x0000008b56037210 */ /* 0x000fe40000ffe4ff */
[-C--:B------:R-:W-:Y:S02]  /*5eb0*/  IADD3 R8, P2, P1, R94, R2.reuse, R112 ;  /* 0x000000025e087210 */ /* 0x080fe4000795e070 */
[----:B------:R-:W-:Y:S01]  /*5ec0*/  @!P0 SHF.R.U64 R10, R4, 0x10, R5 ;  /* 0x00000010040a8819 */ /* 0x000fe20000001205 */
[----:B------:R-:W1:Y:S01]  /*5ed0*/  LDS.128 R16, [R135+0x8100] ;  /* 0x0081000087107984 */ /* 0x000e620000000c00 */
[----:B------:R-:W-:Y:S02]  /*5ee0*/  IADD3.X R9, R96, R3, R114, P2, P1 ;  /* 0x0000000360097210 */ /* 0x000fe400017e2472 */
[----:B------:R-:W-:Y:S02]  /*5ef0*/  ISETP.GE.AND P1, PT, R93, c[0x0][0x1d4], PT ;  /* 0x000075005d007a0c */ /* 0x000fe40003f26270 */
[----:B------:R-:W-:Y:S02]  /*5f00*/  MOV R49, R45 ;  /* 0x0000002d00317202 */ /* 0x000fe40000000f00 */
[----:B------:R-:W-:Y:S02]  /*5f10*/  @!P0 SHF.R.U32.HI R14, RZ, 0x10, R7 ;  /* 0x00000010ff0e8819 */ /* 0x000fe40000011607 */
[----:B------:R-:W-:Y:S02]  /*5f20*/  @!P0 SHF.R.U64 R51, R44, 0x10, R45 ;  /* 0x000000102c338819 */ /* 0x000fe4000000122d */
[----:B------:R-:W-:Y:S01]  /*5f30*/  @!P0 SHF.R.U64 R12, R6, 0x10, R7 ;  /* 0x00000010060c8819 */ /* 0x000fe20000001207 */
[----:B------:R-:W-:Y:S01]  /*5f40*/  @!P0 HADD2.F32 R6, -RZ, R6.H0_H0 ;  /* 0x20000006ff068230 */ /* 0x000fe20000004100 */
[----:B------:R-:W-:Y:S01]  /*5f50*/  @!P0 SHF.R.U32.HI R50, RZ, 0x10, R45 ;  /* 0x00000010ff328819 */ /* 0x000fe2000001162d */
[----:B------:R-:W-:Y:S01]  /*5f60*/  @!P0 HADD2.F32 R45, -RZ, R49.H0_H0 ;  /* 0x20000031ff2d8230 */ /* 0x000fe20000004100 */
[----:B------:R-:W-:Y:S02]  /*5f70*/  @!P0 SHF.R.U32.HI R55, RZ, 0x10, R47 ;  /* 0x00000010ff378819 */ /* 0x000fe4000001162f */
[----:B------:R-:W-:Y:S02]  /*5f80*/  @!P1 IADD3 R2, P3, P2, R94, R2, R93 ;  /* 0x000000025e029210 */ /* 0x000fe40007a7e05d */
[----:B------:R-:W-:Y:S02]  /*5f90*/  @!P0 SHF.R.U64 R52, R46, 0x10, R47 ;  /* 0x000000102e348819 */ /* 0x000fe4000000122f */
[----:B------:R-:W-:Y:S02]  /*5fa0*/  @!P1 IADD3.X R3, R96, R3, R113, P3, P2 ;  /* 0x0000000360039210 */ /* 0x000fe40001fe4471 */
[C---:B------:R-:W-:Y:S02]  /*5fb0*/  LEA R84, P2, R8.reuse, c[0x0][0x1c8], 0x1 ;  /* 0x0000720008547a11 */ /* 0x040fe400078408ff */
[----:B------:R-:W-:Y:S02]  /*5fc0*/  MOV R53, R46 ;  /* 0x0000002e00357202 */ /* 0x000fe40000000f00 */
[----:B------:R-:W-:Y:S02]  /*5fd0*/  LEA.HI.X R85, R8, c[0x0][0x1cc], R9, 0x1, P2 ;  /* 0x0000730008557a11 */ /* 0x000fe400010f0c09 */
[C---:B------:R-:W-:Y:S01]  /*5fe0*/  @!P1 LEA R82, P2, R2.reuse, c[0x0][0x1c8], 0x1 ;  /* 0x0000720002529a11 */ /* 0x040fe200078408ff */
[----:B------:R-:W-:Y:S02]  /*5ff0*/  @!P0 HADD2.F32 R49, -RZ, R53.H0_H0 ;  /* 0x20000035ff318230 */ /* 0x000fe40000004100 */
[----:B------:R-:W-:Y:S01]  /*6000*/  @!P0 HADD2.F32 R53, -RZ, R55.H0_H0 ;  /* 0x20000037ff358230 */ /* 0x000fe20000004100 */
[----:B------:R-:W-:Y:S01]  /*6010*/  @!P1 LEA.HI.X R83, R2, c[0x0][0x1cc], R3, 0x1, P2 ;  /* 0x0000730002539a11 */ /* 0x000fe200010f0c03 */
[----:B------:R-:W-:Y:S01]  /*6020*/  IMAD.MOV.U32 R2, RZ, RZ, R4 ;  /* 0x000000ffff027224 */ /* 0x000fe200078e0004 */
[----:B------:R-:W-:Y:S01]  /*6030*/  MOV R3, R5 ;  /* 0x0000000500037202 */ /* 0x000fe20000000f00 */
[----:B------:R-:W-:Y:S03]  /*6040*/  IMAD.MOV.U32 R5, RZ, RZ, R44 ;  /* 0x000000ffff057224 */ /* 0x000fe600078e002c */
[----:B------:R-:W-:Y:S01]  /*6050*/  @!P0 HADD2.F32 R2, -RZ, R2.H0_H0 ;  /* 0x20000002ff028230 */ /* 0x000fe20000004100 */
[----:B-1----:R-:W-:Y:S01]  /*6060*/  @!P0 IMAD.MOV.U32 R9, RZ, RZ, R16 ;  /* 0x000000ffff098224 */ /* 0x002fe200078e0010 */
[----:B------:R-:W-:Y:S01]  /*6070*/  @!P0 MOV R48, R56 ;  /* 0x0000003800308202 */ /* 0x000fe20000000f00 */
[----:B------:R-:W-:Y:S01]  /*6080*/  @!P0 HADD2.F32 R3, -RZ, R3.H0_H0 ;  /* 0x20000003ff038230 */ /* 0x000fe20000004100 */
[----:B------:R-:W-:Y:S01]  /*6090*/  @!P0 MOV R43, R57 ;  /* 0x00000039002b8202 */ /* 0x000fe20000000f00 */
[----:B------:R-:W-:Y:S01]  /*60a0*/  @!P0 HADD2.F32 R42, -RZ, R5.H0_H0 ;  /* 0x20000005ff2a8230 */ /* 0x000fe20000004100 */
[----:B------:R-:W-:Y:S01]  /*60b0*/  @!P0 MOV R8, R17 ;  /* 0x0000001100088202 */ /* 0x000fe20000000f00 */
[----:B------:R-:W-:Y:S02]  /*60c0*/  @!P0 HADD2.F32 R7, -RZ, R48.H0_H0 ;  /* 0x20000030ff078230 */ /* 0x000fe40000004100 */
[----:B------:R-:W-:Y:S02]  /*60d0*/  @!P0 HADD2.F32 R44, -RZ, R43.H0_H0 ;  /* 0x2000002bff2c8230 */ /* 0x000fe40000004100 */
[--C-:B------:R-:W-:Y:S01]  /*60e0*/  @!P0 HADD2.F32 R4, -RZ, R9.reuse.H0_H0 ;  /* 0x20000009ff048230 */ /* 0x100fe20000004100 */
[-C--:B------:R-:W-:Y:S01]  /*60f0*/  @!P0 FMUL.FTZ R47, R7, R2.reuse ;  /* 0x00000002072f8220 */ /* 0x080fe20000410000 */
[--C-:B------:R-:W-:Y:S01]  /*6100*/  @!P0 HADD2.F32 R5, -RZ, R8.reuse.H0_H0 ;  /* 0x20000008ff058230 */ /* 0x100fe20000004100 */
[-C--:B------:R-:W-:Y:S01]  /*6110*/  @!P0 FMUL.FTZ R46, R44, R3.reuse ;  /* 0x000000032c2e8220 */ /* 0x080fe20000410000 */
[----:B------:R-:W-:Y:S01]  /*6120*/  @!P0 HADD2.F32 R8, -RZ, R8.H1_H1 ;  /* 0x30000008ff088230 */ /* 0x000fe20000004100 */
[C---:B------:R-:W-:Y:S01]  /*6130*/  @!P0 FMUL.FTZ R2, R4.reuse, R2 ;  /* 0x0000000204028220 */ /* 0x040fe20000410000 */
[----:B------:R-:W-:Y:S01]  /*6140*/  @!P0 HADD2.F32 R9, -RZ, R9.H1_H1 ;  /* 0x30000009ff098230 */ /* 0x000fe20000004100 */
[-C--:B------:R-:W-:Y:S01]  /*6150*/  @!P0 FFMA.FTZ R92, R4, R42.reuse, -R47 ;  /* 0x0000002a045c8223 */ /* 0x080fe2000001082f */
[----:B------:R-:W-:Y:S01]  /*6160*/  @!P0 HADD2.F32 R47, -RZ, R50.H0_H0 ;  /* 0x20000032ff2f8230 */ /* 0x000fe20000004100 */
[C---:B------:R-:W-:Y:S01]  /*6170*/  @!P0 FMUL.FTZ R4, R5.reuse, R3 ;  /* 0x0000000305048220 */ /* 0x040fe20000410000 */
[----:B------:R-:W-:Y:S01]  /*6180*/  @!P0 HADD2.F32 R3, -RZ, R11.H0_H0 ;  /* 0x2000000bff038230 */ /* 0x000fe20000004100 */
[----:B------:R-:W-:Y:S01]  /*6190*/  @!P0 FFMA.FTZ R91, R5, R45, -R46 ;  /* 0x0000002d055b8223 */ /* 0x000fe2000001082e */
[----:B------:R-:W-:Y:S01]  /*61a0*/  @!P0 HADD2.F32 R46, -RZ, R43.H1_H1 ;  /* 0x3000002bff2e8230 */ /* 0x000fe20000004100 */
[----:B------:R-:W-:Y:S01]  /*61b0*/  @!P0 FFMA.FTZ R2, R7, R42, R2 ;  /* 0x0000002a07028223 */ /* 0x000fe20000010002 */
[----:B------:R-:W-:Y:S01]  /*61c0*/  @!P0 HADD2.F32 R7, -RZ, R10.H0_H0 ;  /* 0x2000000aff078230 */ /* 0x000fe20000004100 */
[-C--:B------:R-:W-:Y:S01]  /*61d0*/  @!P0 FMUL.FTZ R5, R8, R3.reuse ;  /* 0x0000000308058220 */ /* 0x080fe20000410000 */
[----:B------:R-:W-:Y:S01]  /*61e0*/  @!P0 HADD2.F32 R42, -RZ, R48.H1_H1 ;  /* 0x30000030ff2a8230 */ /* 0x000fe20000004100 */
[----:B------:R-:W-:Y:S01]  /*61f0*/  @!P0 FMUL.FTZ R10, R46, R3 ;  /* 0x000000032e0a8220 */ /* 0x000fe20000410000 */
[----:B------:R-:W-:Y:S01]  /*6200*/  @!P0 HADD2.F32 R43, -RZ, R51.H0_H0 ;  /* 0x20000033ff2b8230 */ /* 0x000fe20000004100 */
[C---:B------:R-:W-:Y:S01]  /*6210*/  @!P0 FMUL.FTZ R3, R9.reuse, R7 ;  /* 0x0000000709038220 */ /* 0x040fe20000410000 */
[----:B------:R-:W-:Y:S01]  /*6220*/  @!P0 HADD2.F32 R51, -RZ, R52.H0_H0 ;  /* 0x20000034ff338230 */ /* 0x000fe20000004100 */
[----:B------:R-:W-:Y:S01]  /*6230*/  @!P0 FFMA.FTZ R90, R8, R47, -R10 ;  /* 0x0000002f085a8223 */ /* 0x000fe2000001080a */
[----:B------:R-:W-:Y:S01]  /*6240*/  @!P0 MOV R8, R18 ;  /* 0x0000001200088202 */ /* 0x000fe20000000f00 */
[----:B------:R-:W-:Y:S02]  /*6250*/  @!P0 IMAD.MOV.U32 R10, RZ, RZ, R58 ;  /* 0x000000ffff0a8224 */ /* 0x000fe400078e003a */
[C---:B------:R-:W-:Y:S01]  /*6260*/  @!P0 FMUL.FTZ R11, R42.reuse, R7 ;  /* 0x000000072a0b8220 */ /* 0x040fe20000410000 */
[----:B------:R-:W-:Y:S01]  /*6270*/  @!P0 HADD2.F32 R7, -RZ, R12.H0_H0 ;  /* 0x2000000cff078230 */ /* 0x000fe20000004100 */
[-C--:B------:R-:W-:Y:S01]  /*6280*/  @!P0 FFMA.FTZ R3, R42, R43.reuse, R3 ;  /* 0x0000002b2a038223 */ /* 0x080fe20000010003 */
[--C-:B------:R-:W-:Y:S01]  /*6290*/  @!P0 HADD2.F32 R50, -RZ, R10.reuse.H1_H1 ;  /* 0x3000000aff328230 */ /* 0x100fe20000004100 */
[----:B------:R-:W-:Y:S01]  /*62a0*/  @!P0 FFMA.FTZ R89, R9, R43, -R11 ;  /* 0x0000002b09598223 */ /* 0x000fe2000001080b */
[----:B------:R-:W-:Y:S01]  /*62b0*/  @!P0 HADD2.F32 R48, -RZ, R10.H0_H0 ;  /* 0x2000000aff308230 */ /* 0x000fe20000004100 */
[----:B------:R-:W-:Y:S01]  /*62c0*/  @!P0 FFMA.FTZ R4, R44, R45, R4 ;  /* 0x0000002d2c048223 */ /* 0x000fe20000010004 */
[--C-:B------:R-:W-:Y:S01]  /*62d0*/  @!P0 HADD2.F32 R9, -RZ, R8.reuse.H1_H1 ;  /* 0x30000008ff098230 */ /* 0x100fe20000004100 */
[----:B------:R-:W-:Y:S01]  /*62e0*/  @!P0 FMUL.FTZ R10, R50, R7 ;  /* 0x00000007320a8220 */ /* 0x000fe20000410000 */
[----:B------:R-:W-:Y:S01]  /*62f0*/  @!P0 MOV R11, R59 ;  /* 0x0000003b000b8202 */ /* 0x000fe20000000f00 */
[-C--:B------:R-:W-:Y:S01]  /*6300*/  @!P0 FMUL.FTZ R12, R48, R6.reuse ;  /* 0x00000006300c8220 */ /* 0x080fe20000410000 */
[----:B------:R-:W-:Y:S01]  /*6310*/  @!P0 HADD2.F32 R8, -RZ, R8.H0_H0 ;  /* 0x20000008ff088230 */ /* 0x000fe20000004100 */
[C---:B------:R-:W-:Y:S02]  /*6320*/  @!P0 FMUL.FTZ R7, R9.reuse, R7 ;  /* 0x0000000709078220 */ /* 0x040fe40000410000 */
[----:B------:R-:W-:Y:S01]  /*6330*/  @!P0 FFMA.FTZ R88, R9, R51, -R10 ;  /* 0x0000003309588223 */ /* 0x000fe2000001080a */
[----:B------:R-:W-:Y:S01]  /*6340*/  @!P0 HADD2.F32 R10, -RZ, R14.H0_H0 ;  /* 0x2000000eff0a8230 */ /* 0x000fe20000004100 */
[----:B------:R-:W-:Y:S01]  /*6350*/  @!P0 IMAD.MOV.U32 R9, RZ, RZ, R19 ;  /* 0x000000ffff098224 */ /* 0x000fe200078e0013 */
[----:B------:R-:W-:Y:S01]  /*6360*/  @!P0 HADD2.F32 R52, -RZ, R11.H1_H1 ;  /* 0x3000000bff348230 */ /* 0x000fe20000004100 */
[C---:B------:R-:W-:Y:S01]  /*6370*/  @!P0 FMUL.FTZ R6, R8.reuse, R6 ;  /* 0x0000000608068220 */ /* 0x040fe20000410000 */
[----:B------:R-:W-:Y:S01]  /*6380*/  @!P0 HADD2.F32 R14, -RZ, R54.H0_H0 ;  /* 0x20000036ff0e8230 */ /* 0x000fe20000004100 */
[----:B------:R-:W-:Y:S01]  /*6390*/  @!P0 FFMA.FTZ R87, R8, R49, -R12 ;  /* 0x0000003108578223 */ /* 0x000fe2000001080c */
[----:B------:R-:W-:Y:S01]  /*63a0*/  @!P0 HADD2.F32 R8, -RZ, R13.H0_H0 ;  /* 0x2000000dff088230 */ /* 0x000fe20000004100 */
[----:B------:R-:W-:Y:S01]  /*63b0*/  @!P0 FMUL.FTZ R54, R52, R10 ;  /* 0x0000000a34368220 */ /* 0x000fe20000410000 */
[----:B------:R-:W-:Y:S01]  /*63c0*/  @!P0 HADD2.F32 R13, -RZ, R11.H0_H0 ;  /* 0x2000000bff0d8230 */ /* 0x000fe20000004100 */
[----:B------:R-:W-:Y:S01]  /*63d0*/  @!P0 FFMA.FTZ R5, R46, R47, R5 ;  /* 0x0000002f2e058223 */ /* 0x000fe20000010005 */
[--C-:B------:R-:W-:Y:S01]  /*63e0*/  @!P0 HADD2.F32 R12, -RZ, R9.reuse.H0_H0 ;  /* 0x20000009ff0c8230 */ /* 0x100fe20000004100 */
[----:B------:R-:W-:Y:S01]  /*63f0*/  @!P0 FFMA.FTZ R6, R48, R49, R6 ;  /* 0x0000003130068223 */ /* 0x000fe20000010006 */
[----:B------:R-:W-:Y:S01]  /*6400*/  @!P0 HADD2.F32 R11, -RZ, R9.H1_H1 ;  /* 0x30000009ff0b8230 */ /* 0x000fe20000004100 */
[----:B------:R-:W-:Y:S01]  /*6410*/  @!P0 FMUL.FTZ R9, R13, R8 ;  /* 0x000000080d098220 */ /* 0x000fe20000410000 */
[----:B------:R-:W-:Y:S01]  /*6420*/  @!P0 F2FP.PACK_AB R4, R5, R4 ;  /* 0x000000040504823e */ /* 0x000fe200000000ff */
[C---:B------:R-:W-:Y:S02]  /*6430*/  @!P0 FMUL.FTZ R8, R12.reuse, R8 ;  /* 0x000000080c088220 */ /* 0x040fe40000410000 */
[----:B------:R-:W-:Y:S01]  /*6440*/  @!P0 FFMA.FTZ R55, R12, R14, -R9 ;  /* 0x0000000e0c378223 */ /* 0x000fe20000010809 */
[----:B------:R-:W-:Y:S01]  /*6450*/  @!P0 F2FP.PACK_AB R12, R88, R87 ;  /* 0x00000057580c823e */ /* 0x000fe200000000ff */
[C---:B------:R-:W-:Y:S02]  /*6460*/  @!P0 FFMA.FTZ R54, R11.reuse, R53, -R54 ;  /* 0x000000350b368223 */ /* 0x040fe40000010836 */
[----:B------:R-:W-:Y:S01]  /*6470*/  @!P0 FMUL.FTZ R9, R11, R10 ;  /* 0x0000000a0b098220 */ /* 0x000fe20000410000 */
[----:B------:R-:W-:Y:S01]  /*6480*/  @!P0 F2FP.PACK_AB R11, R90, R91 ;  /* 0x0000005b5a0b823e */ /* 0x000fe200000000ff */
[----:B------:R-:W-:Y:S01]  /*6490*/  @!P0 FFMA.FTZ R7, R50, R51, R7 ;  /* 0x0000003332078223 */ /* 0x000fe20000010007 */
[----:B------:R-:W-:Y:S01]  /*64a0*/  @!P0 F2FP.PACK_AB R10, R89, R92 ;  /* 0x0000005c590a823e */ /* 0x000fe200000000ff */
[----:B------:R-:W-:Y:S01]  /*64b0*/  @!P0 IMAD.MOV.U32 R18, RZ, RZ, R12 ;  /* 0x000000ffff128224 */ /* 0x000fe200078e000c */
[----:B------:R-:W-:Y:S01]  /*64c0*/  @!P0 F2FP.PACK_AB R42, R54, R55 ;  /* 0x00000037362a823e */ /* 0x000fe200000000ff */
[----:B------:R-:W-:Y:S01]  /*64d0*/  @!P0 FFMA.FTZ R8, R13, R14, R8 ;  /* 0x0000000e0d088223 */ /* 0x000fe20000010008 */
[----:B------:R-:W-:Y:S01]  /*64e0*/  @!P0 MOV R16, R10 ;  /* 0x0000000a00108202 */ /* 0x000fe20000000f00 */
[----:B------:R-:W-:Y:S01]  /*64f0*/  @!P0 FFMA.FTZ R9, R52, R53, R9 ;  /* 0x0000003534098223 */ /* 0x000fe20000010009 */
[----:B------:R-:W-:Y:S01]  /*6500*/  @!P0 MOV R17, R11 ;  /* 0x0000000b00118202 */ /* 0x000fe20000000f00 */
[----:B------:R-:W-:Y:S01]  /*6510*/  @!P0 IMAD.MOV.U32 R57, RZ, RZ, R4 ;  /* 0x000000ffff398224 */ /* 0x000fe200078e0004 */
[----:B------:R-:W-:Y:S02]  /*6520*/  @!P0 MOV R19, R42 ;  /* 0x0000002a00138202 */ /* 0x000fe40000000f00 */
[----:B------:R-:W-:Y:S02]  /*6530*/  @!P0 F2FP.PACK_AB R10, R3, R2 ;  /* 0x00000002030a823e */ /* 0x000fe400000000ff */
[----:B------:R-:W-:Y:S01]  /*6540*/  @!P0 F2FP.PACK_AB R3, R7, R6 ;  /* 0x000000060703823e */ /* 0x000fe200000000ff */
[----:B------:R1:W-:Y:S01]  /*6550*/  STG.E.128 [R84.64], R16 ;  /* 0x0000001054007986 */ /* 0x0003e2000c101d0a */
[----:B------:R-:W-:Y:S02]  /*6560*/  @!P0 F2FP.PACK_AB R2, R9, R8 ;  /* 0x000000080902823e */ /* 0x000fe400000000ff */
[----:B------:R-:W-:Y:S02]  /*6570*/  @!P0 MOV R56, R10 ;  /* 0x0000000a00388202 */ /* 0x000fe40000000f00 */
[----:B------:R-:W-:Y:S02]  /*6580*/  @!P0 MOV R58, R3 ;  /* 0x00000003003a8202 */ /* 0x000fe40000000f00 */
[----:B------:R-:W-:Y:S05]  /*6590*/  @!P0 MOV R59, R2 ;  /* 0x00000002003b8202 */ /* 0x000fea0000000f00 */
[----:B------:R1:W-:Y:S02]  /*65a0*/  @!P1 STG.E.128 [R82.64], R56 ;  /* 0x0000003852009986 */ /* 0x0003e4000c101d0a */
.L_x_278:
[----:B------:R-:W-:Y:S05]  /*65b0*/  BSYNC B0 ;  /* 0x0000000000007941 */ /* 0x000fea0003800000 */
.L_x_277:
[----:B------:R-:W-:Y:S01]  /*65c0*/  ISETP.GE.OR P1, PT, R220, R79, P6 ;  /* 0x0000004fdc00720c */ /* 0x000fe20003726670 */
[----:B------:R-:W-:Y:S01]  /*65d0*/  @!UPT UIADD3 URZ, URZ, URZ, URZ ;  /* 0x0000003f3f3ff290 */ /* 0x000fe2000fffe03f */
[----:B------:R-:W-:Y:S11]  /*65e0*/  BSSY B0, `(.L_x_279) ;  /* 0x0000071000007945 */ /* 0x000ff60003800000 */
[----:B------:R-:W-:-:S05]  /*65f0*/  @P1 BRA `(.L_x_280) ;  /* 0x000006f000001947 */ /* 0x000fca0003800000 */
[----:B------:R-:W-:Y:S01]  /*6600*/  IADD3 R2, P1, R198, R80, RZ ;  /* 0x00000050c6027210 */ /* 0x000fe20007f3e0ff */
[----:B------:R-:W-:Y:S01]  /*6610*/  LDS.128 R48, [R128+0x8100] ;  /* 0x0081000080307984 */ /* 0x000fe20000000c00 */
[--C-:B------:R-:W-:Y:S01]  /*6620*/  @!P0 SHF.R.U32.HI R10, RZ, 0x10, R23.reuse ;  /* 0x00000010ff0a8819 */ /* 0x100fe20000011617 */
[----:B------:R-:W-:Y:S01]  /*6630*/  @!P0 HADD2.F32 R13, -RZ, R69.H0_H0 ;  /* 0x20000045ff0d8230 */ /* 0x000fe20000004100 */
[----:B------:R-:W-:Y:S01]  /*6640*/  IADD3.X R3, R86, R138, RZ, P1, !PT ;  /* 0x0000008a56037210 */ /* 0x000fe20000ffe4ff */
[----:B-----5:R-:W-:Y:S01]  /*6650*/  @!P0 HADD2.F32 R45, -RZ, R70.H0_H0 ;  /* 0x20000046ff2d8230 */ /* 0x020fe20000004100 */
[-C--:B------:R-:W-:Y:S02]  /*6660*/  IADD3 R4, P2, P1, R94, R2.reuse, R112 ;  /* 0x000000025e047210 */ /* 0x080fe4000795e070 */
[----:B------:R-:W-:Y:S01]  /*6670*/  @!P0 SHF.R.U64 R11, R22, 0x10, R23 ;  /* 0x00000010160b8819 */ /* 0x000fe20000001217 */
[----:B-1----:R-:W1:Y:S01]  /*6680*/  LDS.128 R16, [R134+0x8100] ;  /* 0x0081000086107984 */ /* 0x002e620000000c00 */
[-C--:B------:R-:W-:Y:S02]  /*6690*/  IADD3.X R5, R96, R3.reuse, R114, P2, P1 ;  /* 0x0000000360057210 */ /* 0x080fe400017e2472 */
[----:B------:R-:W-:Y:S02]  /*66a0*/  ISETP.GE.AND P1, PT, R93, c[0x0][0x1d4], PT ;  /* 0x000075005d007a0c */ /* 0x000fe40003f26270 */
[----:B------:R-:W-:Y:S02]  /*66b0*/  @!P0 SHF.R.U32.HI R42, RZ, 0x10, R61 ;  /* 0x00000010ff2a8819 */ /* 0x000fe4000001163d */
[--C-:B------:R-:W-:Y:S02]  /*66c0*/  @!P0 SHF.R.U32.HI R47, RZ, 0x10, R63.reuse ;  /* 0x00000010ff2f8819 */ /* 0x100fe4000001163f */
[----:B------:R-:W-:Y:S02]  /*66d0*/  @!P0 SHF.R.U64 R52, R62, 0x10, R63 ;  /* 0x000000103e348819 */ /* 0x000fe4000000123f */
[----:B------:R-:W-:Y:S01]  /*66e0*/  @!P0 SHF.R.U64 R43, R60, 0x10, R61 ;  /* 0x000000103c2b8819 */ /* 0x000fe2000000123d */
[----:B------:R-:W-:Y:S01]  /*66f0*/  @!P0 HADD2.F32 R47, -RZ, R47.H0_H0 ;  /* 0x2000002fff2f8230 */ /* 0x000fe20000004100 */
[--C-:B------:R-:W-:Y:S02]  /*6700*/  @!P0 SHF.R.U32.HI R9, RZ, 0x10, R21.reuse ;  /* 0x00000010ff098819 */ /* 0x100fe40000011615 */
[----:B------:R-:W-:Y:S01]  /*6710*/  @!P0 SHF.R.U64 R6, R20, 0x10, R21 ;  /* 0x0000001014068819 */ /* 0x000fe20000001215 */
[----:B------:R-:W-:Y:S01]  /*6720*/  @!P0 HADD2.F32 R20, -RZ, R69.H1_H1 ;  /* 0x30000045ff148230 */ /* 0x000fe20000004100 */
[----:B------:R-:W-:Y:S03]  /*6730*/  @!P1 IADD3 R2, P3, P2, R94, R2, R93 ;  /* 0x000000025e029210 */ /* 0x000fe60007a7e05d */
[----:B------:R-:W-:Y:S01]  /*6740*/  @!P0 HADD2.F32 R6, -RZ, R6.H0_H0 ;  /* 0x20000006ff068230 */ /* 0x000fe20000004100 */
[----:B------:R-:W-:Y:S02]  /*6750*/  @!P1 IADD3.X R3, R96, R3, R113, P3, P2 ;  /* 0x0000000360039210 */ /* 0x000fe40001fe4471 */
[C---:B------:R-:W-:Y:S04]  /*6760*/  LEA R56, P2, R4.reuse, c[0x0][0x1c8], 0x1 ;  /* 0x0000720004387a11 */ /* 0x040fe800078408ff */
[----:B------:R-:W-:Y:S02]  /*6770*/  LEA.HI.X R57, R4, c[0x0][0x1cc], R5, 0x1, P2 ;  /* 0x0000730004397a11 */ /* 0x000fe400010f0c05 */
[C---:B------:R-:W-:Y:S04]  /*6780*/  @!P1 LEA R54, P2, R2.reuse, c[0x0][0x1c8], 0x1 ;  /* 0x0000720002369a11 */ /* 0x040fe800078408ff */
[----:B------:R-:W-:Y:S01]  /*6790*/  @!P1 LEA.HI.X R55, R2, c[0x0][0x1cc], R3, 0x1, P2 ;  /* 0x0000730002379a11 */ /* 0x000fe200010f0c03 */
[--C-:B------:R-:W-:Y:S02]  /*67a0*/  @!P0 HADD2.F32 R2, -RZ, R15.reuse.H0_H0 ;  /* 0x2000000fff028230 */ /* 0x100fe40000004100 */
[----:B------:R-:W-:Y:S01]  /*67b0*/  @!P0 HADD2.F32 R3, -RZ, R15.H1_H1 ;  /* 0x3000000fff038230 */ /* 0x000fe20000004100 */
[----:B-1----:R-:W-:Y:S01]  /*67c0*/  @!P0 IMAD.MOV.U32 R8, RZ, RZ, R16 ;  /* 0x000000ffff088224 */ /* 0x002fe200078e0010 */
[----:B------:R-:W-:Y:S02]  /*67d0*/  @!P0 MOV R23, R48 ;  /* 0x0000003000178202 */ /* 0x000fe40000000f00 */
[----:B------:R-:W-:Y:S02]  /*67e0*/  @!P0 MOV R14, R49 ;  /* 0x00000031000e8202 */ /* 0x000fe40000000f00 */
[----:B------:R-:W-:Y:S01]  /*67f0*/  @!P0 MOV R7, R17 ;  /* 0x0000001100078202 */ /* 0x000fe20000000f00 */
[----:B------:R-:W-:Y:S02]  /*6800*/  @!P0 HADD2.F32 R12, -RZ, R23.H0_H0 ;  /* 0x20000017ff0c8230 */ /* 0x000fe40000004100 */
[----:B------:R-:W-:Y:S02]  /*6810*/  @!P0 HADD2.F32 R15, -RZ, R14.H0_H0 ;  /* 0x2000000eff0f8230 */ /* 0x000fe40000004100 */
[--C-:B------:R-:W-:Y:S01]  /*6820*/  @!P0 HADD2.F32 R4, -RZ, R8.reuse.H0_H0 ;  /* 0x20000008ff048230 */ /* 0x100fe20000004100 */
[-C--:B------:R-:W-:Y:S01]  /*6830*/  @!P0 FMUL.FTZ R22, R12, R2.reuse ;  /* 0x000000020c168220 */ /* 0x080fe20000410000 */
[--C-:B------:R-:W-:Y:S01]  /*6840*/  @!P0 HADD2.F32 R5, -RZ, R7.reuse.H0_H0 ;  /* 0x20000007ff058230 */ /* 0x100fe20000004100 */
[----:B------:R-:W-:Y:S01]  /*6850*/  @!P0 FMUL.FTZ R21, R15, R3 ;  /* 0x000000030f158220 */ /* 0x000fe20000410000 */
[----:B------:R-:W-:Y:S01]  /*6860*/  @!P0 HADD2.F32 R7, -RZ, R7.H1_H1 ;  /* 0x30000007ff078230 */ /* 0x000fe20000004100 */
[C---:B------:R-:W-:Y:S01]  /*6870*/  @!P0 FMUL.FTZ R2, R4.reuse, R2 ;  /* 0x0000000204028220 */ /* 0x040fe20000410000 */
[----:B------:R-:W-:Y:S01]  /*6880*/  @!P0 HADD2.F32 R8, -RZ, R8.H1_H1 ;  /* 0x30000008ff088230 */ /* 0x000fe20000004100 */
[----:B------:R-:W-:Y:S01]  /*6890*/  @!P0 FFMA.FTZ R63, R4, R13, -R22 ;  /* 0x0000000d043f8223 */ /* 0x000fe20000010816 */
[----:B------:R-:W-:Y:S01]  /*68a0*/  @!P0 HADD2.F32 R22, -RZ, R42.H0_H0 ;  /* 0x2000002aff168230 */ /* 0x000fe20000004100 */
[C---:B------:R-:W-:Y:S01]  /*68b0*/  @!P0 FMUL.FTZ R4, R5.reuse, R3 ;  /* 0x0000000305048220 */ /* 0x040fe20000410000 */
[----:B------:R-:W-:Y:S01]  /*68c0*/  @!P0 HADD2.F32 R3, -RZ, R9.H0_H0 ;  /* 0x20000009ff038230 */ /* 0x000fe20000004100 */
[----:B------:R-:W-:Y:S01]  /*68d0*/  @!P0 FFMA.FTZ R62, R5, R20, -R21 ;  /* 0x00000014053e8223 */ /* 0x000fe20000010815 */
[----:B------:R-:W-:Y:S01]  /*68e0*/  @!P0 HADD2.F32 R21, -RZ, R14.H1_H1 ;  /* 0x3000000eff158230 */ /* 0x000fe20000004100 */
[----:B------:R-:W-:Y:S01]  /*68f0*/  @!P0 FFMA.FTZ R2, R12, R13, R2 ;  /* 0x0000000d0c028223 */ /* 0x000fe20000010002 */
[----:B------:R-:W-:Y:S01]  /*6900*/  @!P0 HADD2.F32 R13, -RZ, R23.H1_H1 ;  /* 0x30000017ff0d8230 */ /* 0x000fe20000004100 */
[----:B------:R-:W-:Y:S01]  /*6910*/  @!P0 IMAD.MOV.U32 R12, RZ, RZ, R51 ;  /* 0x000000ffff0c8224 */ /* 0x000fe200078e0033 */
[----:B------:R-:W-:Y:S01]  /*6920*/  @!P0 HADD2.F32 R14, -RZ, R43.H0_H0 ;  /* 0x2000002bff0e8230 */ /* 0x000fe20000004100 */
[-C--:B------:R-:W-:Y:S01]  /*6930*/  @!P0 FMUL.FTZ R9, R21, R3.reuse ;  /* 0x0000000315098220 */ /* 0x080fe20000410000 */
[----:B------:R-:W-:Y:S01]  /*6940*/  @!P0 HADD2.F32 R43, -RZ, R52.H0_H0 ;  /* 0x20000034ff2b8230 */ /* 0x000fe20000004100 */
[C---:B------:R-:W-:Y:S01]  /*6950*/  @!P0 FMUL.FTZ R5, R7.reuse, R3 ;  /* 0x0000000307058220 */ /* 0x040fe20000410000 */
[----:B------:R-:W-:Y:S01]  /*6960*/  @!P0 HADD2.F32 R44, -RZ, R12.H0_H0 ;  /* 0x2000000cff2c8230 */ /* 0x000fe20000004100 */
[----:B------:R-:W-:Y:S01]  /*6970*/  @!P0 FFMA.FTZ R61, R7, R22, -R9 ;  /* 0x00000016073d8223 */ /* 0x000fe20000010809 */
[----:B------:R-:W-:Y:S01]  /*6980*/  @!P0 MOV R7, R19 ;  /* 0x0000001300078202 */ /* 0x000fe20000000f00 */
[CC--:B------:R-:W-:Y:S01]  /*6990*/  @!P0 FMUL.FTZ R23, R13.reuse, R6.reuse ;  /* 0x000000060d178220 */ /* 0x0c0fe20000410000 */
[----:B------:R-:W-:Y:S01]  /*69a0*/  @!P0 HADD2.F32 R9, -RZ, R10.H0_H0 ;  /* 0x2000000aff098230 */ /* 0x000fe20000004100 */
[C---:B------:R-:W-:Y:S01]  /*69b0*/  @!P0 FMUL.FTZ R3, R8.reuse, R6 ;  /* 0x0000000608038220 */ /* 0x040fe20000410000 */
[----:B------:R-:W-:Y:S01]  /*69c0*/  @!P0 HADD2.F32 R6, -RZ, R34.H0_H0 ;  /* 0x20000022ff068230 */ /* 0x000fe20000004100 */
[-C--:B------:R-:W-:Y:S01]  /*69d0*/  @!P0 FFMA.FTZ R60, R8, R14.reuse, -R23 ;  /* 0x0000000e083c8223 */ /* 0x080fe20000010817 */
[--C-:B------:R-:W-:Y:S01]  /*69e0*/  @!P0 HADD2.F32 R10, -RZ, R7.reuse.H0_H0 ;  /* 0x20000007ff0a8230 */ /* 0x100fe20000004100 */
[----:B------:R-:W-:Y:S01]  /*69f0*/  @!P0 FFMA.FTZ R3, R13, R14, R3 ;  /* 0x0000000e0d038223 */ /* 0x000fe20000010003 */
[----:B------:R-:W-:Y:S01]  /*6a00*/  @!P0 HADD2.F32 R46, -RZ, R12.H1_H1 ;  /* 0x3000000cff2e8230 */ /* 0x000fe20000004100 */
[-C--:B------:R-:W-:Y:S01]  /*6a10*/  @!P0 FMUL.FTZ R12, R44, R6.reuse ;  /* 0x000000062c0c8220 */ /* 0x080fe20000410000 */
[----:B------:R-:W-:Y:S01]  /*6a20*/  @!P0 HADD2.F32 R7, -RZ, R7.H1_H1 ;  /* 0x30000007ff078230 */ /* 0x000fe20000004100 */
[----:B------:R-:W-:Y:S02]  /*6a30*/  @!P0 FMUL.FTZ R8, R10, R6 ;  /* 0x000000060a088220 */ /* 0x000fe40000410000 */
[----:B------:R-:W-:Y:S02]  /*6a40*/  @!P0 FMUL.FTZ R6, R46, R9 ;  /* 0x000000092e068220 */ /* 0x000fe40000410000 */
[----:B------:R-:W-:Y:S01]  /*6a50*/  @!P0 FFMA.FTZ R59, R10, R45, -R12 ;  /* 0x0000002d0a3b8223 */ /* 0x000fe2000001080c */
[----:B------:R-:W-:Y:S01]  /*6a60*/  @!P0 MOV R12, R50 ;  /* 0x00000032000c8202 */ /* 0x000fe20000000f00 */
[C---:B------:R-:W-:Y:S01]  /*6a70*/  @!P0 FMUL.FTZ R9, R7.reuse, R9 ;  /* 0x0000000907098220 */ /* 0x040fe20000410000 */
[----:B------:R-:W-:Y:S01]  /*6a80*/  @!P0 HADD2.F32 R10, -RZ, R11.H0_H0 ;  /* 0x2000000bff0a8230 */ /* 0x000fe20000004100 */
[----:B------:R-:W-:Y:S01]  /*6a90*/  @!P0 FFMA.FTZ R58, R7, R47, -R6 ;  /* 0x0000002f073a8223 */ /* 0x000fe20000010806 */
[----:B------:R-:W-:Y:S01]  /*6aa0*/  @!P0 HADD2.F32 R6, -RZ, R34.H1_H1 ;  /* 0x30000022ff068230 */ /* 0x000fe20000004100 */
[----:B------:R-:W-:Y:S01]  /*6ab0*/  @!P0 IMAD.MOV.U32 R7, RZ, RZ, R18 ;  /* 0x000000ffff078224 */ /* 0x000fe200078e0012 */
[--C-:B------:R-:W-:Y:S01]  /*6ac0*/  @!P0 HADD2.F32 R23, -RZ, R12.reuse.H0_H0 ;  /* 0x2000000cff178230 */ /* 0x100fe20000004100 */
[----:B------:R-:W-:Y:S01]  /*6ad0*/  @!P0 FFMA.FTZ R4, R15, R20, R4 ;  /* 0x000000140f048223 */ /* 0x000fe20000010004 */
[----:B------:R-:W-:Y:S01]  /*6ae0*/  @!P0 F2FP.PACK_AB R13, R58, R59 ;  /* 0x0000003b3a0d823e */ /* 0x000fe200000000ff */
[----:B------:R-:W-:Y:S01]  /*6af0*/  @!P0 HADD2.F32 R42, -RZ, R12.H1_H1 ;  /* 0x3000000cff2a8230 */ /* 0x000fe20000004100 */
[----:B------:R-:W-:Y:S01]  /*6b00*/  @!P0 FFMA.FTZ R5, R21, R22, R5 ;  /* 0x0000001615058223 */ /* 0x000fe20000010005 */
[--C-:B------:R-:W-:Y:S01]  /*6b10*/  @!P0 HADD2.F32 R12, -RZ, R7.reuse.H0_H0 ;  /* 0x20000007ff0c8230 */ /* 0x100fe20000004100 */
[----:B------:R-:W-:Y:S01]  /*6b20*/  @!P0 MOV R19, R13 ;  /* 0x0000000d00138202 */ /* 0x000fe20000000f00 */
[----:B------:R-:W-:Y:S01]  /*6b30*/  @!P0 HADD2.F32 R11, -RZ, R7.H1_H1 ;  /* 0x30000007ff0b8230 */ /* 0x000fe20000004100 */
[----:B------:R-:W-:Y:S01]  /*6b40*/  @!P0 FMUL.FTZ R52, R42, R10 ;  /* 0x0000000a2a348220 */ /* 0x000fe20000410000 */
[----:B------:R-:W-:Y:S01]  /*6b50*/  @!P0 F2FP.PACK_AB R4, R5, R4 ;  /* 0x000000040504823e */ /* 0x000fe200000000ff */
[----:B------:R-:W-:Y:S01]  /*6b60*/  @!P0 HADD2.F32 R34, -RZ, R70.H1_H1 ;  /* 0x30000046ff228230 */ /* 0x000fe20000004100 */
[-C--:B------:R-:W-:Y:S02]  /*6b70*/  @!P0 FMUL.FTZ R7, R23, R6.reuse ;  /* 0x0000000617078220 */ /* 0x080fe40000410000 */
[C---:B------:R-:W-:Y:S02]  /*6b80*/  @!P0 FMUL.FTZ R6, R12.reuse, R6 ;  /* 0x000000060c068220 */ /* 0x040fe40000410000 */
[----:B------:R-:W-:Y:S02]  /*6b90*/  @!P0 FFMA.FTZ R53, R12, R34, -R7 ;  /* 0x000000220c358223 */ /* 0x000fe40000010807 */
[C---:B------:R-:W-:Y:S02]  /*6ba0*/  @!P0 FFMA.FTZ R12, R11.reuse, R43, -R52 ;  /* 0x0000002b0b0c8223 */ /* 0x040fe40000010834 */
[----:B------:R-:W-:Y:S01]  /*6bb0*/  @!P0 FMUL.FTZ R7, R11, R10 ;  /* 0x0000000a0b078220 */ /* 0x000fe20000410000 */
[----:B------:R-:W-:Y:S01]  /*6bc0*/  @!P0 F2FP.PACK_AB R11, R61, R62 ;  /* 0x0000003e3d0b823e */ /* 0x000fe200000000ff */
[----:B------:R-:W-:Y:S01]  /*6bd0*/  @!P0 FFMA.FTZ R6, R23, R34, R6 ;  /* 0x0000002217068223 */ /* 0x000fe20000010006 */
[----:B------:R-:W-:Y:S01]  /*6be0*/  @!P0 F2FP.PACK_AB R12, R12, R53 ;  /* 0x000000350c0c823e */ /* 0x000fe200000000ff */
[----:B------:R-:W-:Y:S01]  /*6bf0*/  @!P0 FFMA.FTZ R7, R42, R43, R7 ;  /* 0x0000002b2a078223 */ /* 0x000fe20000010007 */
[----:B------:R-:W-:Y:S01]  /*6c00*/  @!P0 F2FP.PACK_AB R10, R60, R63 ;  /* 0x0000003f3c0a823e */ /* 0x000fe200000000ff */
[----:B------:R-:W-:Y:S01]  /*6c10*/  @!P0 FFMA.FTZ R8, R44, R45, R8 ;  /* 0x0000002d2c088223 */ /* 0x000fe20000010008 */
[----:B------:R-:W-:Y:S01]  /*6c20*/  @!P0 MOV R17, R11 ;  /* 0x0000000b00118202 */ /* 0x000fe20000000f00 */
[----:B------:R-:W-:Y:S01]  /*6c30*/  @!P0 FFMA.FTZ R9, R46, R47, R9 ;  /* 0x0000002f2e098223 */ /* 0x000fe20000010009 */
[----:B------:R-:W-:Y:S01]  /*6c40*/  @!P0 MOV R16, R10 ;  /* 0x0000000a00108202 */ /* 0x000fe20000000f00 */
[----:B------:R-:W-:Y:S01]  /*6c50*/  @!P0 IMAD.MOV.U32 R18, RZ, RZ, R12 ;  /* 0x000000ffff128224 */ /* 0x000fe200078e000c */
[----:B------:R-:W-:Y:S01]  /*6c60*/  @!P0 F2FP.PACK_AB R10, R3, R2 ;  /* 0x00000002030a823e */ /* 0x000fe200000000ff */
[----:B------:R-:W-:Y:S01]  /*6c70*/  @!P0 IMAD.MOV.U32 R49, RZ, RZ, R4 ;  /* 0x000000ffff318224 */ /* 0x000fe200078e0004 */
[----:B------:R-:W-:Y:S02]  /*6c80*/  @!P0 F2FP.PACK_AB R3, R7, R6 ;  /* 0x000000060703823e */ /* 0x000fe400000000ff */
[----:B------:R1:W-:Y:S01]  /*6c90*/  STG.E.128 [R56.64], R16 ;  /* 0x0000001038007986 */ /* 0x0003e2000c101d0a */
[----:B------:R-:W-:Y:S02]  /*6ca0*/  @!P0 F2FP.PACK_AB R2, R9, R8 ;  /* 0x000000080902823e */ /* 0x000fe400000000ff */
[----:B------:R-:W-:Y:S02]  /*6cb0*/  @!P0 MOV R48, R10 ;  /* 0x0000000a00308202 */ /* 0x000fe40000000f00 */
[----:B------:R-:W-:Y:S02]  /*6cc0*/  @!P0 MOV R50, R3 ;  /* 0x0000000300328202 */ /* 0x000fe40000000f00 */
[----:B------:R-:W-:Y:S05]  /*6cd0*/  @!P0 MOV R51, R2 ;  /* 0x0000000200338202 */ /* 0x000fea0000000f00 */
[----:B------:R1:W-:Y:S02]  /*6ce0*/  @!P1 STG.E.128 [R54.64], R48 ;  /* 0x0000003036009986 */ /* 0x0003e4000c101d0a */
.L_x_280:
[----:B------:R-:W-:Y:S05]  /*6cf0*/  BSYNC B0 ;  /* 0x0000000000007941 */ /* 0x000fea0003800000 */
.L_x_279:
[----:B------:R-:W-:Y:S01]  /*6d00*/  ISETP.GE.OR P1, PT, R219, R79, P6 ;  /* 0x0000004fdb00720c */ /* 0x000fe20003726670 */
[----:B------:R-:W-:Y:S01]  /*6d10*/  @!UPT UIADD3 URZ, URZ, URZ, URZ ;  /* 0x0000003f3f3ff290 */ /* 0x000fe2000fffe03f */
[----:B------:R-:W-:Y:S11]  /*6d20*/  BSSY B0, `(.L_x_281) ;  /* 0x0000071000007945 */ /* 0x000ff60003800000 */
[----:B------:R-:W-:-:S05]  /*6d30*/  @P1 BRA `(.L_x_282) ;  /* 0x000006f000001947 */ /* 0x000fca0003800000 */
[----:B------:R-:W-:Y:S01]  /*6d40*/  IADD3 R2, P1, R196, R80, RZ ;  /* 0x00000050c4027210 */ /* 0x000fe20007f3e0ff */
[----:B-----5:R-:W-:Y:S01]  /*6d50*/  LDS.128 R44, [R131+0x8100] ;  /* 0x00810000832c7984 */ /* 0x020fe20000000c00 */
[----:B------:R-:W-:Y:S01]  /*6d60*/  @!P0 SHF.R.U32.HI R6, RZ, 0x10, R25 ;  /* 0x00000010ff068819 */ /* 0x000fe20000011619 */
[--C-:B------:R-:W-:Y:S01]  /*6d70*/  @!P0 HADD2.F32 R13, -RZ, R71.reuse.H0_H0 ;  /* 0x20000047ff0d8230 */ /* 0x100fe20000004100 */
[----:B------:R-:W-:Y:S01]  /*6d80*/  IADD3.X R3, R86, R137, RZ, P1, !PT ;  /* 0x0000008956037210 */ /* 0x000fe20000ffe4ff */
[----:B------:R-:W-:Y:S01]  /*6d90*/  @!P0 HADD2.F32 R20, -RZ, R71.H1_H1 ;  /* 0x30000047ff148230 */ /* 0x000fe20000004100 */
[-C--:B------:R-:W-:Y:S01]  /*6da0*/  IADD3 R4, P2, P1, R94, R2.reuse, R112 ;  /* 0x000000025e047210 */ /* 0x080fe2000795e070 */
[----:B------:R-:W-:Y:S01]  /*6db0*/  @!P0 HADD2.F32 R34, -RZ, R76.H0_H0 ;  /* 0x2000004cff228230 */ /* 0x000fe20000004100 */
[--C-:B------:R-:W-:Y:S01]  /*6dc0*/  @!P0 SHF.R.U32.HI R10, RZ, 0x10, R27.reuse ;  /* 0x00000010ff0a8819 */ /* 0x100fe2000001161b */
[----:B-1----:R-:W1:Y:S01]  /*6dd0*/  LDS.128 R16, [R133+0x8100] ;  /* 0x0081000085107984 */ /* 0x002e620000000c00 */
[-C--:B------:R-:W-:Y:S02]  /*6de0*/  IADD3.X R5, R96, R3.reuse, R114, P2, P1 ;  /* 0x0000000360057210 */ /* 0x080fe400017e2472 */
[----:B------:R-:W-:Y:S02]  /*6df0*/  ISETP.GE.AND P1, PT, R93, c[0x0][0x1d4], PT ;  /* 0x000075005d007a0c */ /* 0x000fe40003f26270 */
[----:B------:R-:W-:Y:S02]  /*6e00*/  @!P0 SHF.R.U64 R11, R26, 0x10, R27 ;  /* 0x000000101a0b8819 */ /* 0x000fe4000000121b */
[----:B------:R-:W-:Y:S02]  /*6e10*/  @!P0 SHF.R.U32.HI R22, RZ, 0x10, R65 ;  /* 0x00000010ff168819 */ /* 0x000fe40000011641 */
[----:B------:R-:W-:Y:S02]  /*6e20*/  @!P0 SHF.R.U64 R9, R24, 0x10, R25 ;  /* 0x0000001018098819 */ /* 0x000fe40000001219 */
[----:B------:R-:W-:Y:S01]  /*6e30*/  @!P0 SHF.R.U64 R24, R64, 0x10, R65 ;  /* 0x0000001040188819 */ /* 0x000fe20000001241 */
[----:B------:R-:W-:Y:S01]  /*6e40*/  @!P0 HADD2.F32 R22, -RZ, R22.H0_H0 ;  /* 0x20000016ff168230 */ /* 0x000fe20000004100 */
[--C-:B------:R-:W-:Y:S02]  /*6e50*/  @!P0 SHF.R.U32.HI R25, RZ, 0x10, R67.reuse ;  /* 0x00000010ff198819 */ /* 0x100fe40000011643 */
[----:B------:R-:W-:Y:S02]  /*6e60*/  @!P0 SHF.R.U64 R26, R66, 0x10, R67 ;  /* 0x00000010421a8819 */ /* 0x000fe40000001243 */
[----:B------:R-:W-:Y:S01]  /*6e70*/  @!P1 IADD3 R2, P3, P2, R94, R2, R93 ;  /* 0x000000025e029210 */ /* 0x000fe20007a7e05d */
[----:B------:R-:W-:Y:S02]  /*6e80*/  @!P0 HADD2.F32 R42, -RZ, R25.H0_H0 ;  /* 0x20000019ff2a8230 */ /* 0x000fe40000004100 */
        /* <DEDUP_REMOVED lines=21> */
[----:B------:R-:W-:Y:S02]  /*6fe0*/  @!P0 FFMA.FTZ R57, R4, R13, -R27 ;  /* 0x0000000d04398223 */ /* 0x000fe4000001081b */
[C---:B------:R-:W-:Y:S01]  /*6ff0*/  @!P0 FMUL.FTZ R4, R5.reuse, R3 ;  /* 0x0000000305048220 */ /* 0x040fe20000410000 */
[----:B------:R-:W-:Y:S01]  /*7000*/  @!P0 HADD2.F32 R3, -RZ, R6.H0_H0 ;  /* 0x20000006ff038230 */ /* 0x000fe20000004100 */
[----:B------:R-:W-:Y:S01]  /*7010*/  @!P0 FFMA.FTZ R56, R5, R20, -R21 ;  /* 0x0000001405388223 */ /* 0x000fe20000010815 */
[----:B------:R-:W-:Y:S01]  /*7020*/  @!P0 HADD2.F32 R21, -RZ, R14.H1_H1 ;  /* 0x3000000eff158230 */ /* 0x000fe20000004100 */
[----:B------:R-:W-:Y:S01]  /*7030*/  @!P0 FFMA.FTZ R2, R12, R13, R2 ;  /* 0x0000000d0c028223 */ /* 0x000fe20000010002 */
[----:B------:R-:W-:Y:S01]  /*7040*/  @!P0 HADD2.F32 R6, -RZ, R9.H0_H0 ;  /* 0x20000009ff068230 */ /* 0x000fe20000004100 */
[----:B------:R-:W-:Y:S01]  /*7050*/  @!P0 IMAD.MOV.U32 R12, RZ, RZ, R47 ;  /* 0x000000ffff0c8224 */ /* 0x000fe200078e002f */
[----:B------:R-:W-:Y:S01]  /*7060*/  @!P0 HADD2.F32 R13, -RZ, R23.H1_H1 ;  /* 0x30000017ff0d8230 */ /* 0x000fe20000004100 */
        /* <DEDUP_REMOVED lines=16> */
[C---:B------:R-:W-:Y:S01]  /*7170*/  @!P0 FMUL.FTZ R8, R10.reuse, R6 ;  /* 0x000000060a088220 */ /* 0x040fe20000410000 */
[----:B------:R-:W-:Y:S01]  /*7180*/  @!P0 HADD2.F32 R24, -RZ, R76.H1_H1 ;  /* 0x3000004cff188230 */ /* 0x000fe20000004100 */
[-C--:B------:R-:W-:Y:S02]  /*7190*/  @!P0 FMUL.FTZ R6, R35, R9.reuse ;  /* 0x0000000923068220 */ /* 0x080fe40000410000 */
        /* <DEDUP_REMOVED lines=41> */
.L_x_282:
[----:B------:R-:W-:Y:S05]  /*7430*/  BSYNC B0 ;  /* 0x0000000000007941 */ /* 0x000fea0003800000 */
.L_x_281:
[----:B-1----:R-:W-:Y:S05]  /*7440*/  IADD3 R54, P1, R194, R80, RZ ;  /* 0x00000050c2367210 */ /* 0x002fea0007f3e0ff */
[----:B------:R-:W-:Y:S01]  /*7450*/  IMAD.X R56, R86, 0x1, R136, P1 ;  /* 0x0000000156387824 */ /* 0x000fe200008e0688 */
[----:B------:R-:W-:Y:S11]  /*7460*/  ISETP.GE.OR P1, PT, R218, R79, P6 ;  /* 0x0000004fda00720c */ /* 0x000ff60003726670 */
[----:B------:R-:W-:Y:S02]  /*7470*/  @!UPT UIADD3 URZ, URZ, URZ, URZ ;  /* 0x0000003f3f3ff290 */ /* 0x000fe4000fffe03f */
[----:B------:R-:W-:-:S05]  /*7480*/  @P1 BRA `(.L_x_274) ;  /* 0x000009b000001947 */ /* 0x000fca0003800000 */
[----:B-----5:R-:W-:Y:S01]  /*7490*/  IADD3 R4, P2, P1, R94, R54, R112 ;  /* 0x000000365e047210 */ /* 0x020fe2000795e070 */
[----:B------:R-:W1:Y:S01]  /*74a0*/  LDS.128 R44, [R130+0x8100] ;  /* 0x00810000822c7984 */ /* 0x000e620000000c00 */
[----:B------:R-:W-:Y:S01]  /*74b0*/  @!P0 SHF.R.U64 R5, R28, 0x10, R29 ;  /* 0x000000101c058819 */ /* 0x000fe2000000121d */
[----:B------:R-:W-:Y:S01]  /*74c0*/  @!P0 HADD2.F32 R2, -RZ, R39.H0_H0 ;  /* 0x20000027ff028230 */ /* 0x000fe20000004100 */
[----:B------:R-:W-:Y:S01]  /*74d0*/  IADD3.X R6, R96, R56, R114, P2, P1 ;  /* 0x0000003860067210 */ /* 0x000fe200017e2472 */
[----:B------:R-:W-:Y:S01]  /*74e0*/  @!P0 HADD2.F32 R24, -RZ, R77.H0_H0 ;  /* 0x2000004dff188230 */ /* 0x000fe20000004100 */
[----:B------:R-:W-:Y:S01]  /*74f0*/  LEA R52, P1, R4, c[0x0][0x1c8], 0x1 ;  /* 0x0000720004347a11 */ /* 0x000fe200078208ff */
[----:B------:R-:W-:Y:S01]  /*7500*/  @!P0 HADD2.F32 R5, -RZ, R5.H0_H0 ;  /* 0x20000005ff058230 */ /* 0x000fe20000004100 */
[----:B------:R-:W-:Y:S01]  /*7510*/  @!P0 SHF.R.U64 R9, R72, 0x10, R73 ;  /* 0x0000001048098819 */ /* 0x000fe20000001249 */
[----:B------:R-:W2:Y:S01]  /*7520*/  LDS.128 R12, [R132+0x8100] ;  /* 0x00810000840c7984 */ /* 0x000ea20000000c00 */
[----:B------:R-:W-:Y:S01]  /*7530*/  LEA.HI.X R53, R4, c[0x0][0x1cc], R6, 0x1, P1 ;  /* 0x0000730004357a11 */ /* 0x000fe200008f0c06 */
[----:B------:R-:W-:Y:S01]  /*7540*/  @!P0 HADD2.F32 R20, -RZ, R77.H1_H1 ;  /* 0x3000004dff148230 */ /* 0x000fe20000004100 */
[----:B------:R-:W-:Y:S01]  /*7550*/  @!P0 SHF.R.U32.HI R27, RZ, 0x10, R75 ;  /* 0x00000010ff1b8819 */ /* 0x000fe2000001164b */
[----:B------:R-:W-:Y:S01]  /*7560*/  @!P0 HADD2.F32 R22, -RZ, R9.H0_H0 ;  /* 0x20000009ff168230 */ /* 0x000fe20000004100 */
[----:B------:R-:W-:Y:S01]  /*7570*/  @!P0 SHF.R.U32.HI R10, RZ, 0x10, R29 ;  /* 0x00000010ff0a8819 */ /* 0x000fe2000001161d */
[--C-:B------:R-:W-:Y:S01]  /*7580*/  @!P0 HADD2.F32 R34, -RZ, R78.reuse.H0_H0 ;  /* 0x2000004eff228230 */ /* 0x100fe20000004100 */
[----:B------:R-:W-:Y:S01]  /*7590*/  @!P0 SHF.R.U64 R16, R30, 0x10, R31 ;  /* 0x000000101e108819 */ /* 0x000fe2000000121f */
[----:B------:R-:W-:Y:S01]  /*75a0*/  @!P0 HADD2.F32 R38, -RZ, R27.H0_H0 ;  /* 0x2000001bff268230 */ /* 0x000fe20000004100 */
[----:B------:R-:W-:Y:S01]  /*75b0*/  @!P0 SHF.R.U32.HI R17, RZ, 0x10, R73 ;  /* 0x00000010ff118819 */ /* 0x000fe20000011649 */
[----:B------:R-:W-:Y:S01]  /*75c0*/  @!P0 HADD2.F32 R28, -RZ, R78.H1_H1 ;  /* 0x3000004eff1c8230 */ /* 0x000fe20000004100 */
[----:B------:R-:W-:Y:S01]  /*75d0*/  @!P0 SHF.R.U64 R30, R74, 0x10, R75 ;  /* 0x000000104a1e8819 */ /* 0x000fe2000000124b */
[----:B------:R-:W-:Y:S01]  /*75e0*/  @!P0 HADD2.F32 R11, -RZ, R40.H0_H0 ;  /* 0x20000028ff0b8230 */ /* 0x000fe20000004100 */
[----:B------:R-:W-:Y:S01]  /*75f0*/  @!P0 SHF.R.U32.HI R18, RZ, 0x10, R31 ;  /* 0x00000010ff128819 */ /* 0x000fe2000001161f */
[----:B------:R-:W-:Y:S01]  /*7600*/  @!P0 HADD2.F32 R26, -RZ, R17.H0_H0 ;  /* 0x20000011ff1a8230 */ /* 0x000fe20000004100 */
[----:B------:R-:W-:Y:S01]  /*7610*/  ISETP.GE.AND P1, PT, R93, c[0x0][0x1d4], PT ;  /* 0x000075005d007a0c */ /* 0x000fe20003f26270 */
[----:B------:R-:W-:Y:S02]  /*7620*/  @!P0 HADD2.F32 R30, -RZ, R30.H0_H0 ;  /* 0x2000001eff1e8230 */ /* 0x000fe40000004100 */
[----:B------:R-:W-:Y:S01]  /*7630*/  @!P0 HADD2.F32 R18, -RZ, R18.H0_H0 ;  /* 0x20000012ff128230 */ /* 0x000fe20000004100 */
[----:B-1----:R-:W-:Y:S01]  /*7640*/  @!P0 IMAD.MOV.U32 R29, RZ, RZ, R46 ;  /* 0x000000ffff1d8224 */ /* 0x002fe200078e002e */
[----:B------:R-:W-:Y:S02]  /*7650*/  @!P0 MOV R25, R45 ;  /* 0x0000002d00198202 */ /* 0x000fe40000000f00 */
[----:B------:R-:W-:Y:S02]  /*7660*/  @!P0 MOV R6, R44 ;  /* 0x0000002c00068202 */ /* 0x000fe40000000f00 */
[----:B------:R-:W-:Y:S01]  /*7670*/  @!P0 MOV R27, R47 ;  /* 0x0000002f001b8202 */ /* 0x000fe20000000f00 */
[----:B------:R-:W-:Y:S01]  /*7680*/  @!P0 HADD2.F32 R23, -RZ, R25.H0_H0 ;  /* 0x20000019ff178230 */ /* 0x000fe20000004100 */
[----:B--2---:R-:W-:Y:S01]  /*7690*/  @!P0 MOV R8, R13 ;  /* 0x0000000d00088202 */ /* 0x004fe20000000f00 */
[--C-:B------:R-:W-:Y:S03]  /*76a0*/  @!P0 HADD2.F32 R19, -RZ, R6.reuse.H0_H0 ;  /* 0x20000006ff138230 */ /* 0x100fe60000004100 */
[-C--:B------:R-:W-:Y:S01]  /*76b0*/  @!P0 FMUL.FTZ R7, R23, R2.reuse ;  /* 0x0000000217078220 */ /* 0x080fe20000410000 */
[----:B------:R-:W-:Y:S02]  /*76c0*/  @!P0 HADD2.F32 R21, -RZ, R6.H1_H1 ;  /* 0x30000006ff158230 */ /* 0x000fe40000004100 */
[--C-:B------:R-:W-:Y:S02]  /*76d0*/  @!P0 HADD2.F32 R3, -RZ, R8.reuse.H0_H0 ;  /* 0x20000008ff038230 */ /* 0x100fe40000004100 */
[----:B------:R-:W-:Y:S01]  /*76e0*/  @!P0 HADD2.F32 R8, -RZ, R8.H1_H1 ;  /* 0x30000008ff088230 */ /* 0x000fe20000004100 */
[-C--:B------:R-:W-:Y:S01]  /*76f0*/  @!P0 FMUL.FTZ R9, R21, R5.reuse ;  /* 0x0000000515098220 */ /* 0x080fe20000410000 */
[----:B------:R-:W-:Y:S01]  /*7700*/  @!P0 HADD2.F32 R31, -RZ, R27.H0_H0 ;  /* 0x2000001bff1f8230 */ /* 0x000fe20000004100 */
[C---:B------:R-:W-:Y:S01]  /*7710*/  @!P0 FMUL.FTZ R4, R3.reuse, R2 ;  /* 0x0000000203048220 */ /* 0x040fe20000410000 */
[----:B------:R-:W-:Y:S01]  /*7720*/  @!P0 HADD2.F32 R2, -RZ, R39.H1_H1 ;  /* 0x30000027ff028230 */ /* 0x000fe20000004100 */
[----:B------:R-:W-:Y:S01]  /*7730*/  @!P0 FFMA.FTZ R57, R3, R24, -R7 ;  /* 0x0000001803398223 */ /* 0x000fe20000010807 */
[----:B------:R-:W-:Y:S01]  /*7740*/  @!P0 MOV R3, R12 ;  /* 0x0000000c00038202 */ /* 0x000fe20000000f00 */
[----:B------:R-:W-:Y:S02]  /*7750*/  @!P0 HADD2.F32 R35, -RZ, R27.H1_H1 ;  /* 0x3000001bff238230 */ /* 0x000fe40000004100 */
[----:B------:R-:W-:Y:S02]  /*7760*/  @!P0 HADD2.F32 R27, -RZ, R29.H0_H0 ;  /* 0x2000001dff1b8230 */ /* 0x000fe40000004100 */
[--C-:B------:R-:W-:Y:S01]  /*7770*/  @!P0 HADD2.F32 R7, -RZ, R3.reuse.H0_H0 ;  /* 0x20000003ff078230 */ /* 0x100fe20000004100 */
[----:B------:R-:W-:Y:S01]  /*7780*/  @!P0 FMUL.FTZ R39, R35, R18 ;  /* 0x0000001223278220 */ /* 0x000fe20000410000 */
[----:B------:R-:W-:Y:S01]  /*7790*/  @!P0 HADD2.F32 R6, -RZ, R3.H1_H1 ;  /* 0x30000003ff068230 */ /* 0x000fe20000004100 */
[-C--:B------:R-:W-:Y:S01]  /*77a0*/  @!P0 FMUL.FTZ R3, R19, R2.reuse ;  /* 0x0000000213038220 */ /* 0x080fe20000410000 */
[----:B------:R-:W-:Y:S01]  /*77b0*/  @!P0 HADD2.F32 R29, -RZ, R29.H1_H1 ;  /* 0x3000001dff1d8230 */ /* 0x000fe20000004100 */
[C---:B------:R-:W-:Y:S01]  /*77c0*/  @!P0 FMUL.FTZ R2, R7.reuse, R2 ;  /* 0x0000000207028220 */ /* 0x040fe20000410000 */
[----:B------:R-:W-:Y:S01]  /*77d0*/  @!P0 HADD2.F32 R25, -RZ, R25.H1_H1 ;  /* 0x30000019ff198230 */ /* 0x000fe20000004100 */
[----:B------:R-:W-:Y:S01]  /*77e0*/  @!P0 FFMA.FTZ R55, R7, R20, -R3 ;  /* 0x0000001407378223 */ /* 0x000fe20000010803 */
[----:B------:R-:W-:Y:S01]  /*77f0*/  @!P0 MOV R7, R14 ;  /* 0x0000000e00078202 */ /* 0x000fe20000000f00 */
[C---:B------:R-:W-:Y:S01]  /*7800*/  @!P0 FMUL.FTZ R3, R6.reuse, R5 ;  /* 0x0000000506038220 */ /* 0x040fe20000410000 */
[----:B------:R-:W-:Y:S01]  /*7810*/  @!P0 HADD2.F32 R5, -RZ, R10.H0_H0 ;  /* 0x2000000aff058230 */ /* 0x000fe20000004100 */
[----:B------:R-:W-:Y:S01]  /*7820*/  @!P0 FFMA.FTZ R51, R6, R22, -R9 ;  /* 0x0000001606338223 */ /* 0x000fe20000010809 */
[----:B------:R-:W-:Y:S01]  /*7830*/  @!P0 MOV R6, R15 ;  /* 0x0000000f00068202 */ /* 0x000fe20000000f00 */
[----:B------:R-:W-:Y:S01]  /*7840*/  @!P0 FFMA.FTZ R2, R19, R20, R2 ;  /* 0x0000001413028223 */ /* 0x000fe20000010002 */
[----:B------:R-:W-:Y:S01]  /*7850*/  @!P0 HADD2.F32 R9, -RZ, R40.H1_H1 ;  /* 0x30000028ff098230 */ /* 0x000fe20000004100 */
[----:B------:R-:W-:Y:S01]  /*7860*/  @!P0 FMUL.FTZ R40, R31, R11 ;  /* 0x0000000b1f288220 */ /* 0x000fe20000410000 */
[----:B------:R-:W-:Y:S01]  /*7870*/  @!P0 HADD2.F32 R10, -RZ, R16.H0_H0 ;  /* 0x20000010ff0a8230 */ /* 0x000fe20000004100 */
[----:B------:R-:W-:Y:S01]  /*7880*/  @!P0 FMUL.FTZ R48, R25, R5 ;  /* 0x0000000519308220 */ /* 0x000fe20000410000 */
[--C-:B------:R-:W-:Y:S01]  /*7890*/  @!P0 HADD2.F32 R17, -RZ, R6.reuse.H0_H0 ;  /* 0x20000006ff118230 */ /* 0x100fe20000004100 */
[----:B------:R-:W-:Y:S01]  /*78a0*/  @!P0 FMUL.FTZ R43, R27, R9 ;  /* 0x000000091b2b8220 */ /* 0x000fe20000410000 */
[----:B------:R-:W-:Y:S01]  /*78b0*/  @!P0 HADD2.F32 R16, -RZ, R6.H1_H1 ;  /* 0x30000006ff108230 */ /* 0x000fe20000004100 */
[----:B------:R-:W-:Y:S01]  /*78c0*/  @!P0 FMUL.FTZ R42, R29, R10 ;  /* 0x0000000a1d2a8220 */ /* 0x000fe20000410000 */
[--C-:B------:R-:W-:Y:S01]  /*78d0*/  @!P0 HADD2.F32 R6, -RZ, R7.reuse.H0_H0 ;  /* 0x20000007ff068230 */ /* 0x100fe20000004100 */
[----:B------:R-:W-:Y:S01]  /*78e0*/  @!P0 FFMA.FTZ R40, R17, R34, -R40 ;  /* 0x0000002211288223 */ /* 0x000fe20000010828 */
[----:B------:R-:W-:Y:S01]  /*78f0*/  @!P0 HADD2.F32 R7, -RZ, R7.H1_H1 ;  /* 0x30000007ff078230 */ /* 0x000fe20000004100 */
[----:B------:R-:W-:Y:S02]  /*7900*/  @!P0 FFMA.FTZ R39, R16, R38, -R39 ;  /* 0x0000002610278223 */ /* 0x000fe40000010827 */
[----:B------:R-:W-:Y:S02]  /*7910*/  @!P0 FFMA.FTZ R50, R8, R26, -R48 ;  /* 0x0000001a08328223 */ /* 0x000fe40000010830 */
[----:B------:R-:W-:Y:S01]  /*7920*/  @!P0 FFMA.FTZ R49, R6, R28, -R43 ;  /* 0x0000001c06318223 */ /* 0x000fe2000001082b */
[----:B------:R-:W-:Y:S01]  /*7930*/  @!P0 F2FP.PACK_AB R40, R39, R40 ;  /* 0x000000282728823e */ /* 0x000fe200000000ff */
[----:B------:R-:W-:Y:S01]  /*7940*/  @!P0 FFMA.FTZ R48, R7, R30, -R42 ;  /* 0x0000001e07308223 */ /* 0x000fe2000001082a */
[----:B------:R-:W-:Y:S01]  /*7950*/  @!P0 F2FP.PACK_AB R43, R50, R57 ;  /* 0x00000039322b823e */ /* 0x000fe200000000ff */
[----:B------:R-:W-:Y:S01]  /*7960*/  @!P0 FMUL.FTZ R5, R8, R5 ;  /* 0x0000000508058220 */ /* 0x000fe20000410000 */
[----:B------:R-:W-:Y:S01]  /*7970*/  @!P0 F2FP.PACK_AB R42, R51, R55 ;  /* 0x00000037332a823e */ /* 0x000fe200000000ff */
[----:B------:R-:W-:Y:S01]  /*7980*/  @!P0 IMAD.MOV.U32 R15, RZ, RZ, R40 ;  /* 0x000000ffff0f8224 */ /* 0x000fe200078e0028 */
[----:B------:R-:W-:Y:S01]  /*7990*/  @!P0 F2FP.PACK_AB R39, R48, R49 ;  /* 0x000000313027823e */ /* 0x000fe200000000ff */
[----:B------:R-:W-:Y:S01]  /*79a0*/  @!P0 FFMA.FTZ R3, R21, R22, R3 ;  /* 0x0000001615038223 */ /* 0x000fe20000010003 */
[----:B------:R-:W-:Y:S01]  /*79b0*/  @!P0 MOV R12, R42 ;  /* 0x0000002a000c8202 */ /* 0x000fe20000000f00 */
[----:B------:R-:W-:Y:S01]  /*79c0*/  @!P0 FMUL.FTZ R6, R6, R9 ;  /* 0x0000000906068220 */ /* 0x000fe20000410000 */
[----:B------:R-:W-:Y:S01]  /*79d0*/  @!P0 MOV R13, R43 ;  /* 0x0000002b000d8202 */ /* 0x000fe20000000f00 */
[----:B------:R-:W-:Y:S01]  /*79e0*/  @!P0 FFMA.FTZ R4, R23, R24, R4 ;  /* 0x0000001817048223 */ /* 0x000fe20000010004 */
[----:B------:R-:W-:Y:S01]  /*79f0*/  @!P0 MOV R14, R39 ;  /* 0x00000027000e8202 */ /* 0x000fe20000000f00 */
[----:B------:R-:W-:Y:S01]  /*7a00*/  @!P0 FMUL.FTZ R7, R7, R10 ;  /* 0x0000000a07078220 */ /* 0x000fe20000410000 */
[----:B------:R-:W-:Y:S01]  /*7a10*/  @!P0 F2FP.PACK_AB R10, R3, R2 ;  /* 0x00000002030a823e */ /* 0x000fe200000000ff */
[----:B------:R-:W-:Y:S02]  /*7a20*/  @!P0 FFMA.FTZ R5, R25, R26, R5 ;  /* 0x0000001a19058223 */ /* 0x000fe40000010005 */
[----:B------:R1:W-:Y:S01]  /*7a30*/  STG.E.128 [R52.64], R12 ;  /* 0x0000000c34007986 */ /* 0x0003e2000c101d0a */
[----:B------:R-:W-:Y:S01]  /*7a40*/  @!P0 MOV R44, R10 ;  /* 0x0000000a002c8202 */ /* 0x000fe20000000f00 */
[----:B------:R-:W-:Y:S01]  /*7a50*/  @!P0 FMUL.FTZ R8, R17, R11 ;  /* 0x0000000b11088220 */ /* 0x000fe20000410000 */
[----:B------:R-:W-:Y:S01]  /*7a60*/  @!P0 F2FP.PACK_AB R4, R5, R4 ;  /* 0x000000040504823e */ /* 0x000fe200000000ff */
[----:B------:R-:W-:Y:S02]  /*7a70*/  @!P0 FFMA.FTZ R6, R27, R28, R6 ;  /* 0x0000001c1b068223 */ /* 0x000fe40000010006 */
[----:B------:R-:W-:Y:S01]  /*7a80*/  @!P0 FMUL.FTZ R9, R16, R18 ;  /* 0x0000001210098220 */ /* 0x000fe20000410000 */
[----:B------:R-:W-:Y:S01]  /*7a90*/  @!P0 MOV R45, R4 ;  /* 0x00000004002d8202 */ /* 0x000fe20000000f00 */
[----:B------:R-:W-:Y:S02]  /*7aa0*/  @!P0 FFMA.FTZ R7, R29, R30, R7 ;  /* 0x0000001e1d078223 */ /* 0x000fe40000010007 */
[----:B------:R-:W-:Y:S02]  /*7ab0*/  @!P0 FFMA.FTZ R8, R31, R34, R8 ;  /* 0x000000221f088223 */ /* 0x000fe40000010008 */
[----:B------:R-:W-:Y:S01]  /*7ac0*/  @!P0 FFMA.FTZ R9, R35, R38, R9 ;  /* 0x0000002623098223 */ /* 0x000fe20000010009 */
[----:B------:R-:W-:Y:S04]  /*7ad0*/  @!P0 F2FP.PACK_AB R3, R7, R6 ;  /* 0x000000060703823e */ /* 0x000fe800000000ff */
[----:B------:R-:W-:Y:S02]  /*7ae0*/  @!P0 F2FP.PACK_AB R2, R9, R8 ;  /* 0x000000080902823e */ /* 0x000fe400000000ff */
[----:B------:R-:W-:Y:S02]  /*7af0*/  @!P0 MOV R46, R3 ;  /* 0x00000003002e8202 */ /* 0x000fe40000000f00 */
[----:B------:R-:W-:Y:S01]  /*7b00*/  @!P0 MOV R47, R2 ;  /* 0x00000002002f8202 */ /* 0x000fe20000000f00 */
[----:B------:R-:W-:-:S05]  /*7b10*/  @P1 BRA `(.L_x_274) ;  /* 0x0000032000001947 */ /* 0x000fca0003800000 */
[----:B------:R-:W-:Y:S04]  /*7b20*/  IADD3 R3, P1, P0, R94, R54, R93 ;  /* 0x000000365e037210 */ /* 0x000fe8000783e05d */
[----:B------:R-:W-:Y:S02]  /*7b30*/  IADD3.X R4, R96, R56, R113, P1, P0 ;  /* 0x0000003860047210 */ /* 0x000fe40000fe0471 */
[C---:B------:R-:W-:Y:S04]  /*7b40*/  LEA R2, P0, R3.reuse, c[0x0][0x1c8], 0x1 ;  /* 0x0000720003027a11 */ /* 0x040fe800078008ff */
[----:B------:R-:W-:Y:S05]  /*7b50*/  LEA.HI.X R3, R3, c[0x0][0x1cc], R4, 0x1, P0 ;  /* 0x0000730003037a11 */ /* 0x000fea00000f0c04 */
[----:B------:R2:W-:Y:S01]  /*7b60*/  STG.E.128 [R2.64], R44 ;  /* 0x0000002c02007986 */ /* 0x0005e2000c101d0a */
[----:B------:R-:W-:-:S05]  /*7b70*/  BRA `(.L_x_274) ;  /* 0x000002c000007947 */ /* 0x000fca0003800000 */
.L_x_252:
[----:B------:R-:W-:Y:S01]  /*7b80*/  IMAD R2, R41, -0x70, R0 ;  /* 0xffffff9029027824 */ /* 0x000fe200078e0200 */
[----:B------:R-:W-:Y:S04]  /*7b90*/  BSSY B0, `(.L_x_283) ;  /* 0x000000b000007945 */ /* 0x000fe80003800000 */
[----:B------:R-:W-:Y:S04]  /*7ba0*/  IMNMX R79, R2, 0x70, PT ;  /* 0x00000070024f7817 */ /* 0x000fe80003800200 */
[----:B------:R-:W-:Y:S11]  /*7bb0*/  ISETP.GE.AND P0, PT, R229, R79, PT ;  /* 0x0000004fe500720c */ /* 0x000ff60003f06270 */
[----:B------:R-:W-:Y:S02]  /*7bc0*/  @!UPT UIADD3 URZ, URZ, URZ, URZ ;  /* 0x0000003f3f3ff290 */ /* 0x000fe4000fffe03f */
[----:B------:R-:W-:-:S05]  /*7bd0*/  @P0 BRA `(.L_x_284) ;  /* 0x0000006000000947 */ /* 0x000fca0003800000 */
[----:B------:R-:W1:Y:S01]  /*7be0*/  @!P6 LDS.128 R8, [R208+0x8100] ;  /* 0x00810000d008e984 */ /* 0x000e620000000c00 */
[----:B------:R-:W-:Y:S11]  /*7bf0*/  ISETP.GE.AND P0, PT, R209, c[0x0][0x1d4], PT ;  /* 0x00007500d1007a0c */ /* 0x000ff60003f06270 */
[----:B------:R-:W-:Y:S02]  /*7c00*/  @!UPT UIADD3 URZ, URZ, URZ, URZ ;  /* 0x0000003f3f3ff290 */ /* 0x000fe4000fffe03f */
[----:B------:R-:W2:Y:S04]  /*7c10*/  @!P0 LDS.128 R4, [R208+0xb900] ;  /* 0x00b90000d0048984 */ /* 0x000ea80000000c00 */
[----:B-1----:R1:W-:Y:S04]  /*7c20*/  @!P6 STG.E.128 [R66.64], R8 ;  /* 0x000000084200e986 */ /* 0x0023e8000c101d0a */
[----:B--2---:R1:W-:Y:S02]  /*7c30*/  @!P0 STG.E.128 [R66.64+0x80], R4 ;  /* 0x0000800442008986 */ /* 0x0043e4000c101d0a */
.L_x_284:
[----:B------:R-:W-:Y:S05]  /*7c40*/  BSYNC B0 ;  /* 0x0000000000007941 */ /* 0x000fea0003800000 */
.L_x_283:
[----:B------:R-:W-:Y:S01]  /*7c50*/  ISETP.GE.AND P0, PT, R220, R79, PT ;  /* 0x0000004fdc00720c */ /* 0x000fe20003f06270 */
[----:B------:R-:W-:Y:S01]  /*7c60*/  @!UPT UIADD3 URZ, URZ, URZ, URZ ;  /* 0x0000003f3f3ff290 */ /* 0x000fe2000fffe03f */
[----:B------:R-:W-:Y:S11]  /*7c70*/  BSSY B0, `(.L_x_285) ;  /* 0x0000008000007945 */ /* 0x000ff60003800000 */
[----:B------:R-:W-:-:S05]  /*7c80*/  @P0 BRA `(.L_x_286) ;  /* 0x0000006000000947 */ /* 0x000fca0003800000 */
[----:B-1----:R-:W1:Y:S01]  /*7c90*/  @!P6 LDS.128 R8, [R208+0x9100] ;  /* 0x00910000d008e984 */ /* 0x002e620000000c00 */
[----:B------:R-:W-:Y:S11]  /*7ca0*/  ISETP.GE.AND P0, PT, R209, c[0x0][0x1d4], PT ;  /* 0x00007500d1007a0c */ /* 0x000ff60003f06270 */
[----:B------:R-:W-:Y:S02]  /*7cb0*/  @!UPT UIADD3 URZ, URZ, URZ, URZ ;  /* 0x0000003f3f3ff290 */ /* 0x000fe4000fffe03f */
[----:B------:R-:W2:Y:S04]  /*7cc0*/  @!P0 LDS.128 R4, [R208+0xc900] ;  /* 0x00c90000d0048984 */ /* 0x000ea80000000c00 */
[----:B-1----:R1:W-:Y:S04]  /*7cd0*/  @!P6 STG.E.128 [R72.64], R8 ;  /* 0x000000084800e986 */ /* 0x0023e8000c101d0a */
[----:B--2---:R1:W-:Y:S02]  /*7ce0*/  @!P0 STG.E.128 [R72.64+0x80], R4 ;  /* 0x0000800448008986 */ /* 0x0043e4000c101d0a */
.L_x_286:
[----:B------:R-:W-:Y:S05]  /*7cf0*/  BSYNC B0 ;  /* 0x0000000000007941 */ /* 0x000fea0003800000 */
.L_x_285:
        /* <DEDUP_REMOVED lines=10> */
.L_x_288:
[----:B------:R-:W-:Y:S05]  /*7da0*/  BSYNC B0 ;  /* 0x0000000000007941 */ /* 0x000fea0003800000 */
.L_x_287:
[----:B------:R-:W-:Y:S11]  /*7db0*/  ISETP.GE.AND P0, PT, R218, R79, PT ;  /* 0x0000004fda00720c */ /* 0x000ff60003f06270 */
[----:B------:R-:W-:Y:S02]  /*7dc0*/  @!UPT UIADD3 URZ, URZ, URZ, URZ ;  /* 0x0000003f3f3ff290 */ /* 0x000fe4000fffe03f */
[----:B------:R-:W-:-:S05]  /*7dd0*/  @P0 BRA `(.L_x_274) ;  /* 0x0000006000000947 */ /* 0x000fca0003800000 */
[----:B-1----:R-:W1:Y:S01]  /*7de0*/  @!P6 LDS.128 R8, [R208+0xb100] ;  /* 0x00b10000d008e984 */ /* 0x002e620000000c00 */
[----:B------:R-:W-:Y:S11]  /*7df0*/  ISETP.GE.AND P0, PT, R209, c[0x0][0x1d4], PT ;  /* 0x00007500d1007a0c */ /* 0x000ff60003f06270 */
[----:B------:R-:W-:Y:S02]  /*7e00*/  @!UPT UIADD3 URZ, URZ, URZ, URZ ;  /* 0x0000003f3f3ff290 */ /* 0x000fe4000fffe03f */
[----:B------:R-:W2:Y:S04]  /*7e10*/  @!P0 LDS.128 R4, [R208+0xe900] ;  /* 0x00e90000d0048984 */ /* 0x000ea80000000c00 */
[----:B-1----:R1:W-:Y:S04]  /*7e20*/  @!P6 STG.E.128 [R82.64], R8 ;  /* 0x000000085200e986 */ /* 0x0023e8000c101d0a */
[----:B--2---:R1:W-:Y:S02]  /*7e30*/  @!P0 STG.E.128 [R82.64+0x80], R4 ;  /* 0x0000800452008986 */ /* 0x0043e4000c101d0a */
.L_x_274:
[----:B------:R-:W-:Y:S05]  /*7e40*/  BSYNC B2 ;  /* 0x0000000000027941 */ /* 0x000fea0003800000 */
.L_x_251:
[----:B-1---5:R-:W-:Y:S01]  /*7e50*/  IMAD.IADD R6, R79, 0x1, -R229 ;  /* 0x000000014f067824 */ /* 0x022fe200078e0ae5 */
[----:B------:R-:W-:Y:S01]  /*7e60*/  ISETP.GE.AND P5, PT, R209, c[0x0][0x1d4], PT ;  /* 0x00007500d1007a0c */ /* 0x000fe20003fa6270 */
[----:B--2---:R-:W-:Y:S01]  /*7e70*/  IMAD R2, R97, 0x70, RZ ;  /* 0x0000007061027824 */ /* 0x004fe200078e02ff */
[----:B------:R-:W-:Y:S01]  /*7e80*/  BSSY B0, `(.L_x_289) ;  /* 0x0000051000007945 */ /* 0x000fe20003800000 */
[----:B------:R-:W-:Y:S01]  /*7e90*/  IMAD.WIDE.U32 R14, R41, 0x70, RZ ;  /* 0x00000070290e7825 */ /* 0x000fe200078e00ff */
[C---:B------:R-:W-:Y:S02]  /*7ea0*/  ISETP.GE.AND P2, PT, R6.reuse, 0x21, PT ;  /* 0x000000210600780c */ /* 0x040fe40003f46270 */
[C---:B------:R-:W-:Y:S01]  /*7eb0*/  ISETP.GE.AND P3, PT, R6.reuse, 0x1, PT ;  /* 0x000000010600780c */ /* 0x040fe20003f66270 */
[----:B------:R-:W-:Y:S01]  /*7ec0*/  IMAD.IADD R16, R15, 0x1, R2 ;  /* 0x000000010f107824 */ /* 0x000fe200078e0202 */
[----:B------:R-:W-:Y:S02]  /*7ed0*/  ISETP.GE.AND P1, PT, R6, 0x41, PT ;  /* 0x000000410600780c */ /* 0x000fe40003f26270 */
[----:B------:R-:W-:Y:S04]  /*7ee0*/  IADD3 R2, P0, R123, R14, RZ ;  /* 0x0000000e7b027210 */ /* 0x000fe80007f1e0ff */
[----:B------:R-:W-:Y:S03]  /*7ef0*/  IADD3.X R3, R16, R141, RZ, P0, !PT ;  /* 0x0000008d10037210 */ /* 0x000fe600007fe4ff */
[C---:B------:R-:W-:Y:S02]  /*7f00*/  @P2 IADD3 R7, P0, R2.reuse, 0x20, RZ ;  /* 0x0000002002072810 */ /* 0x040fe40007f1e0ff */
[-C--:B------:R-:W-:Y:S01]  /*7f10*/  @P3 MOV R4, R100.reuse ;  /* 0x0000006400043202 */ /* 0x080fe20000000f00 */
[----:B------:R-:W-:Y:S02]  /*7f20*/  @P3 IMAD.MOV.U32 R5, RZ, RZ, R111 ;  /* 0x000000ffff053224 */ /* 0x000fe400078e006f */
[----:B------:R-:W-:Y:S02]  /*7f30*/  @P3 IMAD R8, R3, c[0x0][0x258], RZ ;  /* 0x0000960003083a24 */ /* 0x000fe400078e02ff */
[----:B------:R-:W-:Y:S01]  /*7f40*/  @P2 IMAD.X R9, RZ, RZ, R3, P0 ;  /* 0x000000ffff092224 */ /* 0x000fe200000e0603 */
[C---:B------:R-:W-:Y:S01]  /*7f50*/  @P1 IADD3 R13, P0, R2.reuse, 0x40, RZ ;  /* 0x00000040020d1810 */ /* 0x040fe20007f1e0ff */
[C---:B------:R-:W-:Y:S04]  /*7f60*/  @P3 IMAD.WIDE.U32 R4, R2.reuse, c[0x0][0x258], R4 ;  /* 0x0000960002043a25 */ /* 0x040fe800078e0004 */
[----:B------:R-:W-:Y:S02]  /*7f70*/  @P3 IMAD R8, R2, c[0x0][0x25c], R8 ;  /* 0x0000970002083a24 */ /* 0x000fe400078e0208 */
[----:B------:R-:W-:Y:S01]  /*7f80*/  @P1 IMAD.X R15, RZ, RZ, R3, P0 ;  /* 0x000000ffff0f1224 */ /* 0x000fe200000e0603 */
[C---:B------:R-:W-:Y:S01]  /*7f90*/  @P3 LEA R10, P0, R4.reuse, c[0x0][0x250], 0x1 ;  /* 0x00009400040a3a11 */ /* 0x040fe200078008ff */
[----:B------:R-:W-:Y:S02]  /*7fa0*/  @P3 IMAD.IADD R5, R5, 0x1, R8 ;  /* 0x0000000105053824 */ /* 0x000fe400078e0208 */
[----:B------:R-:W-:Y:S03]  /*7fb0*/  @P2 IMAD R8, R9, c[0x0][0x258], RZ ;  /* 0x0000960009082a24 */ /* 0x000fe600078e02ff */
[----:B------:R-:W-:Y:S01]  /*7fc0*/  @P3 LEA.HI.X R11, R4, c[0x0][0x254], R5, 0x1, P0 ;  /* 0x00009500040b3a11 */ /* 0x000fe200000f0c05 */
[----:B------:R-:W-:Y:S01]  /*7fd0*/  @P2 IMAD.MOV.U32 R5, RZ, RZ, R111 ;  /* 0x000000ffff052224 */ /* 0x000fe200078e006f */
[-C--:B------:R-:W-:Y:S05]  /*7fe0*/  @P2 MOV R4, R100.reuse ;  /* 0x0000006400042202 */ /* 0x080fea0000000f00 */
[C---:B------:R-:W-:Y:S04]  /*7ff0*/  @P2 IMAD.WIDE.U32 R4, R7.reuse, c[0x0][0x258], R4 ;  /* 0x0000960007042a25 */ /* 0x040fe800078e0004 */
[----:B------:R-:W-:Y:S01]  /*8000*/  @P2 IMAD R7, R7, c[0x0][0x25c], R8 ;  /* 0x0000970007072a24 */ /* 0x000fe200078e0208 */
[C---:B------:R-:W-:Y:S04]  /*8010*/  @P2 LEA R8, P0, R4.reuse, c[0x0][0x250], 0x1 ;  /* 0x0000940004082a11 */ /* 0x040fe800078008ff */
[----:B------:R-:W-:Y:S01]  /*8020*/  @P2 IADD3 R7, R5, R7, RZ ;  /* 0x0000000705072210 */ /* 0x000fe20007ffe0ff */
[----:B------:R-:W-:Y:S03]  /*8030*/  @P1 IMAD R5, R15, c[0x0][0x258], RZ ;  /* 0x000096000f051a24 */ /* 0x000fe600078e02ff */
[----:B------:R-:W-:Y:S01]  /*8040*/  @P2 LEA.HI.X R9, R4, c[0x0][0x254], R7, 0x1, P0 ;  /* 0x0000950004092a11 */ /* 0x000fe200000f0c07 */
[C---:B------:R-:W-:Y:S01]  /*8050*/  @P1 IMAD R5, R13.reuse, c[0x0][0x25c], R5 ;  /* 0x000097000d051a24 */ /* 0x040fe200078e0205 */
[----:B------:R-:W-:Y:S11]  /*8060*/  ISETP.GE.AND P0, PT, R6, 0x61, PT ;  /* 0x000000610600780c */ /* 0x000ff60003f06270 */
[----:B------:R-:W-:Y:S02]  /*8070*/  @!UPT UIADD3 URZ, URZ, URZ, URZ ;  /* 0x0000003f3f3ff290 */ /* 0x000fe4000fffe03f */
[----:B------:R-:W-:Y:S02]  /*8080*/  @P0 IADD3 R4, P4, R2, 0x60, RZ ;  /* 0x0000006002040810 */ /* 0x000fe40007f9e0ff */
[----:B------:R-:W-:Y:S03]  /*8090*/  @P1 MOV R2, R100 ;  /* 0x0000006400021202 */ /* 0x000fe60000000f00 */
[----:B------:R-:W-:Y:S02]  /*80a0*/  @P0 IMAD.X R12, RZ, RZ, R3, P4 ;  /* 0x000000ffff0c0224 */ /* 0x000fe400020e0603 */
[----:B------:R-:W-:Y:S04]  /*80b0*/  @P1 IMAD.MOV.U32 R3, RZ, RZ, R111 ;  /* 0x000000ffff031224 */ /* 0x000fe800078e006f */
[----:B------:R-:W-:Y:S05]  /*80c0*/  @P1 IMAD.WIDE.U32 R2, R13, c[0x0][0x258], R2 ;  /* 0x000096000d021a25 */ /* 0x000fea00078e0002 */
[----:B------:R-:W-:Y:S02]  /*80d0*/  @P1 LEA R6, P4, R2, c[0x0][0x250], 0x1 ;  /* 0x0000940002061a11 */ /* 0x000fe400078808ff */
[----:B------:R-:W-:Y:S01]  /*80e0*/  @P1 IADD3 R3, R3, R5, RZ ;  /* 0x0000000503031210 */ /* 0x000fe20007ffe0ff */
[----:B------:R-:W-:Y:S03]  /*80f0*/  @P0 IMAD R5, R12, c[0x0][0x258], RZ ;  /* 0x000096000c050a24 */ /* 0x000fe600078e02ff */
[----:B------:R-:W-:Y:S01]  /*8100*/  @P1 LEA.HI.X R7, R2, c[0x0][0x254], R3, 0x1, P4 ;  /* 0x0000950002071a11 */ /* 0x000fe200020f0c03 */
[----:B------:R-:W-:Y:S01]  /*8110*/  @P0 IMAD.MOV.U32 R2, RZ, RZ, R100 ;  /* 0x000000ffff020224 */ /* 0x000fe200078e0064 */
[----:B------:R-:W-:Y:S05]  /*8120*/  @P0 MOV R3, R111 ;  /* 0x0000006f00030202 */ /* 0x000fea0000000f00 */
[C---:B------:R-:W-:Y:S04]  /*8130*/  @P0 IMAD.WIDE.U32 R2, R4.reuse, c[0x0][0x258], R2 ;  /* 0x0000960004020a25 */ /* 0x040fe800078e0002 */
[----:B------:R-:W-:Y:S04]  /*8140*/  @P0 IMAD R4, R4, c[0x0][0x25c], R5 ;  /* 0x0000970004040a24 */ /* 0x000fe800078e0205 */
[----:B------:R-:W-:Y:S01]  /*8150*/  @P0 IMAD.IADD R3, R3, 0x1, R4 ;  /* 0x0000000103030824 */ /* 0x000fe200078e0204 */
[C---:B------:R-:W-:Y:S04]  /*8160*/  @P0 LEA R4, P4, R2.reuse, c[0x0][0x250], 0x1 ;  /* 0x0000940002040a11 */ /* 0x040fe800078808ff */
[----:B------:R-:W-:Y:S02]  /*8170*/  @P0 LEA.HI.X R5, R2, c[0x0][0x254], R3, 0x1, P4 ;  /* 0x0000950002050a11 */ /* 0x000fe400020f0c03 */
[----:B------:R-:W-:Y:S11]  /*8180*/  LOP3.LUT P4, RZ, R230, 0x2, RZ, 0xc0, !PT ;  /* 0x00000002e6ff7812 */ /* 0x000ff6000788c0ff */
[----:B------:R-:W-:Y:S02]  /*8190*/  @!UPT UIADD3 URZ, URZ, URZ, URZ ;  /* 0x0000003f3f3ff290 */ /* 0x000fe4000fffe03f */
[----:B------:R-:W-:Y:S01]  /*81a0*/  @!PT LDS RZ, [RZ] ;  /* 0x00000000fffff984 */ /* 0x000fe20000000800 */
[----:B------:R-:W-:Y:S01]  /*81b0*/  @!PT LDS RZ, [RZ] ;  /* 0x00000000fffff984 */ /* 0x000fe20000000800 */
[----:B------:R-:W-:Y:S01]  /*81c0*/  @!PT LDS RZ, [RZ] ;  /* 0x00000000fffff984 */ /* 0x000fe20000000800 */
[----:B------:R1:W-:Y:S05]  /*81d0*/  @P3 LDGSTS.E.BYPASS.LTC128B.128 [R208+0x100], [R10.64], !P4 ;  /* 0x001000000ad03fae */ /* 0x0003ea000e101d4a */
[----:B------:R1:W-:Y:S05]  /*81e0*/  @P3 LDGSTS.E.BYPASS.LTC128B.128 [R208+0x3900], [R10.64+0x80], !P5 ;  /* 0x039000800ad03fae */ /* 0x0003ea000e901d4a */
[----:B------:R1:W-:Y:S05]  /*81f0*/  @P2 LDGSTS.E.BYPASS.LTC128B.128 [R210+0x1100], [R8.64], !P4 ;  /* 0x0110000008d22fae */ /* 0x0003ea000e101d4a */
[----:B------:R1:W-:Y:S05]  /*8200*/  @P2 LDGSTS.E.BYPASS.LTC128B.128 [R210+0x4900], [R8.64+0x80], !P5 ;  /* 0x0490008008d22fae */ /* 0x0003ea000e901d4a */
[----:B------:R2:W-:Y:S05]  /*8210*/  @P1 LDGSTS.E.BYPASS.LTC128B.128 [R210+0x2100], [R6.64], !P4 ;  /* 0x0210000006d21fae */ /* 0x0005ea000e101d4a */
[----:B------:R2:W-:Y:S01]  /*8220*/  @P1 LDGSTS.E.BYPASS.LTC128B.128 [R210+0x5900], [R6.64+0x80], !P5 ;  /* 0x0590008006d21fae */ /* 0x0005e2000e901d4a */
[----:B------:R-:W-:Y:S04]  /*8230*/  ISETP.GT.AND P1, PT, R79, R229, PT ;  /* 0x000000e54f00720c */ /* 0x000fe80003f24270 */
[----:B------:R1:W-:Y:S05]  /*8240*/  @P0 LDGSTS.E.BYPASS.LTC128B.128 [R210+0x3100], [R4.64], !P4 ;  /* 0x0310000004d20fae */ /* 0x0003ea000e101d4a */
[----:B------:R1:W-:Y:S05]  /*8250*/  @P0 LDGSTS.E.BYPASS.LTC128B.128 [R210+0x6900], [R4.64+0x80], !P5 ;  /* 0x0690008004d20fae */ /* 0x0003ea000e901d4a */
[----:B------:R-:W0:Y:S01]  /*8260*/  LDGDEPBAR ;  /* 0x00000000000079af */ /* 0x000e220000000000 */
[----:B--2---:R-:W-:Y:S04]  /*8270*/  IADD3 R6, P0, R143, R14, RZ ;  /* 0x0000000e8f067210 */ /* 0x004fe80007f1e0ff */
[----:B------:R-:W-:Y:S01]  /*8280*/  IADD3.X R7, R16, R142, RZ, P0, !PT ;  /* 0x0000008e10077210 */ /* 0x000fe200007fe4ff */
[----:B------:R-:W-:Y:S04]  /*8290*/  DEPBAR.LE SB0, 0x0 ;  /* 0x000080000000791a */ /* 0x000fe80000000000 */
[----:B------:R-:W-:Y:S06]  /*82a0*/  BAR.SYNC.DEFER_BLOCKING 0x0 ;  /* 0x0000000000007b1d */ /* 0x000fec0000010000 */
[----:B------:R-:W-:-:S05]  /*82b0*/  @!P1 BRA `(.L_x_290) ;  /* 0x000000d000009947 */ /* 0x000fca0003800000 */
[----:B-1----:R-:W1:Y:S01]  /*82c0*/  @!P6 LDS.128 R12, [R208+0x100] ;  /* 0x00010000d00ce984 */ /* 0x002e620000000c00 */
[----:B------:R-:W-:Y:S01]  /*82d0*/  ISETP.GE.AND P0, PT, R209, c[0x0][0x1d4], PT ;  /* 0x00007500d1007a0c */ /* 0x000fe20003f06270 */
[----:B------:R-:W-:Y:S01]  /*82e0*/  IMAD R2, R7, c[0x0][0x208], RZ ;  /* 0x0000820007027a24 */ /* 0x000fe200078e02ff */
[----:B------:R-:W-:Y:S02]  /*82f0*/  MOV R4, R98 ;  /* 0x0000006200047202 */ /* 0x000fe40000000f00 */
[----:B------:R-:W-:Y:S01]  /*8300*/  MOV R5, R110 ;  /* 0x0000006e00057202 */ /* 0x000fe20000000f00 */
[C---:B------:R-:W-:Y:S04]  /*8310*/  IMAD R2, R6.reuse, c[0x0][0x20c], R2 ;  /* 0x0000830006027a24 */ /* 0x040fe800078e0202 */
[----:B------:R-:W-:Y:S04]  /*8320*/  IMAD.WIDE.U32 R4, R6, c[0x0][0x208], R4 ;  /* 0x0000820006047a25 */ /* 0x000fe800078e0004 */
[----:B------:R-:W2:Y:S01]  /*8330*/  @!P0 LDS.128 R8, [R208+0x3900] ;  /* 0x00390000d0088984 */ /* 0x000ea20000000c00 */
[----:B------:R-:W-:Y:S02]  /*8340*/  IADD3 R3, R5, R2, RZ ;  /* 0x0000000205037210 */ /* 0x000fe40007ffe0ff */
[C---:B------:R-:W-:Y:S04]  /*8350*/  LEA R2, P1, R4.reuse, c[0x0][0x1f8], 0x1 ;  /* 0x00007e0004027a11 */ /* 0x040fe800078208ff */
[----:B------:R-:W-:Y:S05]  /*8360*/  LEA.HI.X R3, R4, c[0x0][0x1fc], R3, 0x1, P1 ;  /* 0x00007f0004037a11 */ /* 0x000fea00008f0c03 */
[----:B-1----:R1:W-:Y:S04]  /*8370*/  @!P6 STG.E.128 [R2.64], R12 ;  /* 0x0000000c0200e986 */ /* 0x0023e8000c101d0a */
[----:B--2---:R1:W-:Y:S02]  /*8380*/  @!P0 STG.E.128 [R2.64+0x80], R8 ;  /* 0x0000800802008986 */ /* 0x0043e4000c101d0a */
.L_x_290:
[----:B-1----:R-:W-:Y:S05]  /*8390*/  BSYNC B0 ;  /* 0x0000000000007941 */ /* 0x002fea0003800000 */
.L_x_289:
[----:B------:R-:W-:Y:S01]  /*83a0*/  ISETP.GE.AND P0, PT, R220, R79, PT ;  /* 0x0000004fdc00720c */ /* 0x000fe20003f06270 */
[----:B------:R-:W-:Y:S01]  /*83b0*/  @!UPT UIADD3 URZ, URZ, URZ, URZ ;  /* 0x0000003f3f3ff290 */ /* 0x000fe2000fffe03f */
[----:B------:R-:W-:Y:S11]  /*83c0*/  BSSY B0, `(.L_x_291) ;  /* 0x0000011000007945 */ /* 0x000ff60003800000 */
[----:B------:R-:W-:-:S05]  /*83d0*/  @P0 BRA `(.L_x_292) ;  /* 0x000000f000000947 */ /* 0x000fca0003800000 */
[----:B------:R-:W1:Y:S01]  /*83e0*/  @!P6 LDS.128 R12, [R208+0x1100] ;  /* 0x00110000d00ce984 */ /* 0x000e620000000c00 */
[----:B------:R-:W-:Y:S01]  /*83f0*/  ISETP.GE.AND P1, PT, R209, c[0x0][0x1d4], PT ;  /* 0x00007500d1007a0c */ /* 0x000fe20003f26270 */
[----:B------:R-:W-:Y:S01]  /*8400*/  IMAD.MOV.U32 R4, RZ, RZ, R98 ;  /* 0x000000ffff047224 */ /* 0x000fe200078e0062 */
[----:B------:R-:W-:Y:S02]  /*8410*/  IADD3 R2, P0, R6, 0x20, RZ ;  /* 0x0000002006027810 */ /* 0x000fe40007f1e0ff */
[----:B------:R-:W-:Y:S03]  /*8420*/  MOV R5, R110 ;  /* 0x0000006e00057202 */ /* 0x000fe60000000f00 */
[----:B------:R-:W-:Y:S02]  /*8430*/  IMAD.X R3, RZ, RZ, R7, P0 ;  /* 0x000000ffff037224 */ /* 0x000fe400000e0607 */
[C---:B------:R-:W-:Y:S04]  /*8440*/  IMAD.WIDE.U32 R4, R2.reuse, c[0x0][0x208], R4 ;  /* 0x0000820002047a25 */ /* 0x040fe800078e0004 */
[----:B------:R-:W2:Y:S01]  /*8450*/  @!P1 LDS.128 R8, [R208+0x4900] ;  /* 0x00490000d0089984 */ /* 0x000ea20000000c00 */
[----:B------:R-:W-:Y:S04]  /*8460*/  IMAD R3, R3, c[0x0][0x208], RZ ;  /* 0x0000820003037a24 */ /* 0x000fe800078e02ff */
[----:B------:R-:W-:Y:S01]  /*8470*/  IMAD R3, R2, c[0x0][0x20c], R3 ;  /* 0x0000830002037a24 */ /* 0x000fe200078e0203 */
[C---:B------:R-:W-:Y:S04]  /*8480*/  LEA R2, P0, R4.reuse, c[0x0][0x1f8], 0x1 ;  /* 0x00007e0004027a11 */ /* 0x040fe800078008ff */
[----:B------:R-:W-:Y:S04]  /*8490*/  IADD3 R3, R5, R3, RZ ;  /* 0x0000000305037210 */ /* 0x000fe80007ffe0ff */
[----:B------:R-:W-:Y:S05]  /*84a0*/  LEA.HI.X R3, R4, c[0x0][0x1fc], R3, 0x1, P0 ;  /* 0x00007f0004037a11 */ /* 0x000fea00000f0c03 */
[----:B-1----:R1:W-:Y:S04]  /*84b0*/  @!P6 STG.E.128 [R2.64], R12 ;  /* 0x0000000c0200e986 */ /* 0x0023e8000c101d0a */
[----:B--2---:R1:W-:Y:S02]  /*84c0*/  @!P1 STG.E.128 [R2.64+0x80], R8 ;  /* 0x0000800802009986 */ /* 0x0043e4000c101d0a */
.L_x_292:
[----:B------:R-:W-:Y:S05]  /*84d0*/  BSYNC B0 ;  /* 0x0000000000007941 */ /* 0x000fea0003800000 */
.L_x_291:
[----:B------:R-:W-:Y:S01]  /*84e0*/  ISETP.GE.AND P0, PT, R219, R79, PT ;  /* 0x0000004fdb00720c */ /* 0x000fe20003f06270 */
[----:B------:R-:W-:Y:S01]  /*84f0*/  @!UPT UIADD3 URZ, URZ, URZ, URZ ;  /* 0x0000003f3f3ff290 */ /* 0x000fe2000fffe03f */
[----:B------:R-:W-:Y:S11]  /*8500*/  BSSY B0, `(.L_x_293) ;  /* 0x0000011000007945 */ /* 0x000ff60003800000 */
[----:B------:R-:W-:-:S05]  /*8510*/  @P0 BRA `(.L_x_294) ;  /* 0x000000f000000947 */ /* 0x000fca0003800000 */
[----:B-1----:R-:W1:Y:S01]  /*8520*/  @!P6 LDS.128 R12, [R208+0x2100] ;  /* 0x00210000d00ce984 */ /* 0x002e620000000c00 */
        /* <DEDUP_REMOVED lines=14> */
.L_x_294:
[----:B------:R-:W-:Y:S05]  /*8610*/  BSYNC B0 ;  /* 0x0000000000007941 */ /* 0x000fea0003800000 */
.L_x_293:
        /* <DEDUP_REMOVED lines=19> */
.L_x_296:
[----:B------:R-:W-:Y:S05]  /*8750*/  BSYNC B0 ;  /* 0x0000000000007941 */ /* 0x000fea0003800000 */
.L_x_295:
[----:B------:R-:W-:Y:S01]  /*8760*/  ISETP.GT.AND P5, PT, R41, R140, PT ;  /* 0x0000008c2900720c */ /* 0x000fe20003fa4270 */
[----:B------:R-:W-:Y:S01]  /*8770*/  @!UPT UIADD3 URZ, URZ, URZ, URZ ;  /* 0x0000003f3f3ff290 */ /* 0x000fe2000fffe03f */
[----:B------:R-:W-:Y:S11]  /*8780*/  BSSY B0, `(.L_x_297) ;  /* 0x000002f000007945 */ /* 0x000ff60003800000 */
[----:B------:R-:W-:-:S05]  /*8790*/  @!P5 BRA `(.L_x_298) ;  /* 0x000002d00000d947 */ /* 0x000fca0003800000 */
[----:B------:R-:W-:Y:S01]  /*87a0*/  IADD3 R4, R41, -0x1, RZ ;  /* 0xffffffff29047810 */ /* 0x000fe20007ffe0ff */
[----:B-1----:R-:W-:Y:S01]  /*87b0*/  IMAD.MOV.U32 R2, RZ, RZ, R126 ;  /* 0x000000ffff027224 */ /* 0x002fe200078e007e */
[C---:B------:R-:W-:Y:S01]  /*87c0*/  ISETP.GE.AND P2, PT, R228.reuse, 0x21, PT ;  /* 0x00000021e400780c */ /* 0x040fe20003f46270 */
[----:B------:R-:W-:Y:S01]  /*87d0*/  IMAD.MOV.U32 R3, RZ, RZ, R125 ;  /* 0x000000ffff037224 */ /* 0x000fe200078e007d */
[----:B------:R-:W-:Y:S01]  /*87e0*/  SHF.R.S32.HI R6, RZ, 0x1f, R4 ;  /* 0x0000001fff067819 */ /* 0x000fe20000011404 */
[----:B------:R-:W-:Y:S01]  /*87f0*/  IMAD R5, R187, R4, RZ ;  /* 0x00000004bb057224 */ /* 0x000fe200078e02ff */
[----:B------:R-:W-:Y:S01]  /*8800*/  ISETP.GE.AND P1, PT, R228, 0x41, PT ;  /* 0x00000041e400780c */ /* 0x000fe20003f26270 */
[-C--:B------:R-:W-:Y:S01]  /*8810*/  IMAD.WIDE.U32 R2, R4, R154.reuse, R2 ;  /* 0x0000009a04027225 */ /* 0x080fe200078e0002 */
[----:B------:R-:W-:Y:S02]  /*8820*/  ISETP.GE.AND P3, PT, R228, 0x1, PT ;  /* 0x00000001e400780c */ /* 0x000fe40003f66270 */
[----:B------:R-:W-:Y:S01]  /*8830*/  P2R R11, PR, RZ, 0x20 ;  /* 0x00000020ff0b7803 */ /* 0x000fe20000000000 */
[----:B------:R-:W-:Y:S01]  /*8840*/  IMAD R4, R6, R154, R5 ;  /* 0x0000009a06047224 */ /* 0x000fe200078e0205 */
[----:B------:R-:W-:Y:S03]  /*8850*/  LOP3.LUT P5, RZ, R230, 0x2, RZ, 0xc0, !PT ;  /* 0x00000002e6ff7812 */ /* 0x000fe600078ac0ff */
[----:B------:R-:W-:Y:S01]  /*8860*/  IMAD.IADD R3, R3, 0x1, R4 ;  /* 0x0000000103037824 */ /* 0x000fe200078e0204 */
[-C--:B------:R-:W-:Y:S05]  /*8870*/  @P2 IADD3 R4, P0, R214, R2.reuse, RZ ;  /* 0x00000002d6042210 */ /* 0x080fea0007f1e0ff */
[----:B------:R-:W-:Y:S01]  /*8880*/  @P2 IMAD.X R7, R3, 0x1, R188, P0 ;  /* 0x0000000103072824 */ /* 0x000fe200000e06bc */
[-C--:B------:R-:W-:Y:S05]  /*8890*/  @P1 IADD3 R5, P0, R211, R2.reuse, RZ ;  /* 0x00000002d3051210 */ /* 0x080fea0007f1e0ff */
[----:B------:R-:W-:Y:S01]  /*88a0*/  @P1 IMAD.X R10, R3, 0x1, R180, P0 ;  /* 0x00000001030a1824 */ /* 0x000fe200000e06b4 */
[C---:B------:R-:W-:Y:S04]  /*88b0*/  @P3 LEA R8, P0, R2.reuse, c[0x0][0x220], 0x1 ;  /* 0x0000880002083a11 */ /* 0x040fe800078008ff */
[----:B------:R-:W-:Y:S02]  /*88c0*/  @P3 LEA.HI.X R9, R2, c[0x0][0x224], R3, 0x1, P0 ;  /* 0x0000890002093a11 */ /* 0x000fe400000f0c03 */
[C---:B------:R-:W-:Y:S03]  /*88d0*/  @P2 LEA R6, P0, R4.reuse, c[0x0][0x220], 0x1 ;  /* 0x0000880004062a11 */ /* 0x040fe600078008ff */
[----:B------:R-:W-:Y:S01]  /*88e0*/  @!PT LDS RZ, [RZ] ;  /* 0x00000000fffff984 */ /* 0x000fe20000000800 */
[----:B------:R-:W-:Y:S01]  /*88f0*/  @!PT LDS RZ, [RZ] ;  /* 0x00000000fffff984 */ /* 0x000fe20000000800 */
[----:B------:R-:W-:Y:S01]  /*8900*/  @!PT LDS RZ, [RZ] ;  /* 0x00000000fffff984 */ /* 0x000fe20000000800 */
[----:B------:R1:W-:Y:S01]  /*8910*/  @P3 LDGSTS.E.BYPASS.LTC128B.128 [R208+0x8100], [R8.64], !P5 ;  /* 0x0810000008d03fae */ /* 0x0003e2000e901d4a */
[----:B------:R-:W-:Y:S02]  /*8920*/  @P2 LEA.HI.X R7, R4, c[0x0][0x224], R7, 0x1, P0 ;  /* 0x0000890004072a11 */ /* 0x000fe400000f0c07 */
[----:B------:R-:W-:Y:S02]  /*8930*/  @P1 LEA R4, P0, R5, c[0x0][0x220], 0x1 ;  /* 0x0000880005041a11 */ /* 0x000fe400078008ff */
[----:B------:R-:W-:Y:S02]  /*8940*/  ISETP.NE.AND P5, PT, R11, RZ, PT ;  /* 0x000000ff0b00720c */ /* 0x000fe40003fa5270 */
[----:B------:R-:W-:Y:S02]  /*8950*/  @P1 LEA.HI.X R5, R5, c[0x0][0x224], R10, 0x1, P0 ;  /* 0x0000890005051a11 */ /* 0x000fe400000f0c0a */
[----:B------:R-:W-:Y:S11]  /*8960*/  ISETP.GE.AND P0, PT, R228, 0x61, PT ;  /* 0x00000061e400780c */ /* 0x000ff60003f06270 */
[----:B------:R-:W-:Y:S02]  /*8970*/  @!UPT UIADD3 URZ, URZ, URZ, URZ ;  /* 0x0000003f3f3ff290 */ /* 0x000fe4000fffe03f */
[----:B------:R-:W-:Y:S05]  /*8980*/  @P0 IADD3 R10, P4, R164, R2, RZ ;  /* 0x00000002a40a0210 */ /* 0x000fea0007f9e0ff */
[----:B------:R-:W-:Y:S01]  /*8990*/  @P0 IMAD.X R3, R3, 0x1, R186, P4 ;  /* 0x0000000103030824 */ /* 0x000fe200020e06ba */
[C---:B------:R-:W-:Y:S04]  /*89a0*/  @P0 LEA R2, P4, R10.reuse, c[0x0][0x220], 0x1 ;  /* 0x000088000a020a11 */ /* 0x040fe800078808ff */
[----:B------:R-:W-:Y:S02]  /*89b0*/  @P0 LEA.HI.X R3, R10, c[0x0][0x224], R3, 0x1, P4 ;  /* 0x000089000a030a11 */ /* 0x000fe400020f0c03 */
[----:B------:R-:W-:Y:S11]  /*89c0*/  ISETP.GE.AND P4, PT, R209, c[0x0][0x1d4], PT ;  /* 0x00007500d1007a0c */ /* 0x000ff60003f86270 */
[----:B------:R-:W-:Y:S02]  /*89d0*/  @!UPT UIADD3 URZ, URZ, URZ, URZ ;  /* 0x0000003f3f3ff290 */ /* 0x000fe4000fffe03f */
[----:B------:R1:W-:Y:S01]  /*89e0*/  @P3 LDGSTS.E.BYPASS.LTC128B.128 [R208+0xb900], [R8.64+0x80], !P4 ;  /* 0x0b90008008d03fae */ /* 0x0003e2000e101d4a */
[----:B------:R-:W-:Y:S11]  /*89f0*/  LOP3.LUT P3, RZ, R230, 0x2, RZ, 0xc0, !PT ;  /* 0x00000002e6ff7812 */ /* 0x000ff6000786c0ff */
[----:B------:R-:W-:Y:S02]  /*8a00*/  @!UPT UIADD3 URZ, URZ, URZ, URZ ;  /* 0x0000003f3f3ff290 */ /* 0x000fe4000fffe03f */
[----:B------:R1:W-:Y:S04]  /*8a10*/  @P2 LDGSTS.E.BYPASS.LTC128B.128 [R210+0x9100], [R6.64], !P3 ;  /* 0x0910000006d22fae */ /* 0x0003e8000d901d4a */
[----:B------:R1:W-:Y:S04]  /*8a20*/  @P2 LDGSTS.E.BYPASS.LTC128B.128 [R210+0xc900], [R6.64+0x80], !P4 ;  /* 0x0c90008006d22fae */ /* 0x0003e8000e101d4a */
[----:B------:R1:W-:Y:S04]  /*8a30*/  @P1 LDGSTS.E.BYPASS.LTC128B.128 [R210+0xa100], [R4.64], !P3 ;  /* 0x0a10000004d21fae */ /* 0x0003e8000d901d4a */
[----:B------:R1:W-:Y:S04]  /*8a40*/  @P1 LDGSTS.E.BYPASS.LTC128B.128 [R210+0xd900], [R4.64+0x80], !P4 ;  /* 0x0d90008004d21fae */ /* 0x0003e8000e101d4a */
[----:B------:R1:W-:Y:S04]  /*8a50*/  @P0 LDGSTS.E.BYPASS.LTC128B.128 [R210+0xb100], [R2.64], !P3 ;  /* 0x0b10000002d20fae */ /* 0x0003e8000d901d4a */
[----:B------:R1:W-:Y:S02]  /*8a60*/  @P0 LDGSTS.E.BYPASS.LTC128B.128 [R210+0xe900], [R2.64+0x80], !P4 ;  /* 0x0e90008002d20fae */ /* 0x0003e4000e101d4a */
.L_x_298:
[----:B------:R-:W-:Y:S05]  /*8a70*/  BSYNC B0 ;  /* 0x0000000000007941 */ /* 0x000fea0003800000 */
.L_x_297:
[----:B------:R-:W0:Y:S01]  /*8a80*/  LDGDEPBAR ;  /* 0x00000000000079af */ /* 0x000e220000000000 */
[----:B------:R-:W-:Y:S01]  /*8a90*/  IADD3 R41, R41, -0x1, RZ ;  /* 0xffffffff29297810 */ /* 0x000fe20007ffe0ff */
[----:B------:R-:W-:-:S05]  /*8aa0*/  @P5 BRA `(.L_x_299) ;  /* 0xffffa41000005947 */ /* 0x000fca000383ffff */
[----:B------:R-:W-:Y:S01]  /*8ab0*/  WARPSYNC 0xffffffff ;  /* 0xffffffff00007948 */ /* 0x000fe20003800000 */
[----:B------:R-:W-:Y:S06]  /*8ac0*/  BAR.SYNC.DEFER_BLOCKING 0x0 ;  /* 0x0000000000007b1d */ /* 0x000fec0000010000 */
.L_x_250:
[----:B------:R-:W-:Y:S01]  /*8ad0*/  ISETP.GE.AND P0, PT, R173, 0x1, PT ;  /* 0x00000001ad00780c */ /* 0x000fe20003f06270 */
[----:B------:R-:W-:Y:S01]  /*8ae0*/  BSSY B0, `(.L_x_300) ;  /* 0x0000021000007945 */ /* 0x000fe20003800000 */
[----:B-1----:R-:W-:Y:S01]  /*8af0*/  IMAD.IADD R9, R171, 0x1, R172 ;  /* 0x00000001ab097824 */ /* 0x002fe200078e02ac */
[----:B------:R-:W-:-:S10]  /*8b00*/  MOV R0, RZ ;  /* 0x000000ff00007202 */ /* 0x000fd40000000f00 */
[----:B------:R-:W-:Y:S05]  /*8b10*/  @!P0 BRA `(.L_x_301) ;  /* 0x000001d000008947 */ /* 0x000fea0003800000 */
[----:B------:R-:W-:Y:S02]  /*8b20*/  IABS R0, R144 ;  /* 0x0000009000007213 */ /* 0x000fe40000000000 */
[----:B------:R-:W-:-:S03]  /*8b30*/  IADD3 R5, R159, -0x1, R144 ;  /* 0xffffffff9f057810 */ /* 0x000fc60007ffe090 */
        /* <DEDUP_REMOVED lines=10> */
[----:B------:R-:W-:Y:S02]  /*8be0*/  IMAD.MOV.U32 R2, RZ, RZ, RZ ;  /* 0x000000ffff027224 */ /* 0x000fe400078e00ff */
        /* <DEDUP_REMOVED lines=16> */
.L_x_301:
[----:B------:R-:W-:Y:S05]  /*8cf0*/  BSYNC B0 ;  /* 0x0000000000007941 */ /* 0x000fea0003800000 */
.L_x_300:
[----:B------:R-:W2:Y:S01]  /*8d00*/  LDL R2, [R1+0x48] ;  /* 0x0000480001027983 */ /* 0x000ea20000100800 */
[----:B------:R-:W-:Y:S01]  /*8d10*/  MOV R17, RZ ;  /* 0x000000ff00117202 */ /* 0x000fe20000000f00 */
[----:B------:R-:W-:Y:S01]  /*8d20*/  IMAD.MOV.U32 R23, RZ, RZ, RZ ;  /* 0x000000ffff177224 */ /* 0x000fe200078e00ff */
        /* <DEDUP_REMOVED lines=32> */
[----:B--2---:R-:W-:-:S04]  /*8f30*/  IMAD R251, R2, R0, RZ ;  /* 0x0000000002fb7224 */ /* 0x004fc800078e02ff */
[--C-:B------:R-:W-:Y:S01]  /*8f40*/  IMAD.IADD R2, R251, 0x1, R0.reuse ;  /* 0x00000001fb027824 */ /* 0x100fe200078e0200 */
[----:B------:R1:W-:Y:S01]  /*8f50*/  STL [R1+0x28], R251 ;  /* 0x000028fb01007387 */ /* 0x0003e20000100800 */
[----:B------:R-:W-:-:S03]  /*8f60*/  PRMT R0, RZ, 0x7610, R0 ;  /* 0x00007610ff007816 */ /* 0x000fc60000000000 */
[----:B------:R-:W-:-:S04]  /*8f70*/  IMNMX R241, R159, R2, PT ;  /* 0x000000029ff17217 */ /* 0x000fc80003800200 */
[----:B------:R-:W-:-:S13]  /*8f80*/  ISETP.GT.AND P0, PT, R241, R251, PT ;  /* 0x000000fbf100720c */ /* 0x000fda0003f04270 */
[----:B------:R-:W-:Y:S05]  /*8f90*/  @!P0 BRA `(.L_x_302) ;  /* 0x0000be3000008947 */ /* 0x000fea0003800000 */
[----:B------:R-:W2:Y:S01]  /*8fa0*/  LDL R11, [R1+0x18] ;  /* 0x00001800010b7983 */ /* 0x000ea20000100800 */
[----:B------:R-:W-:-:S03]  /*8fb0*/  ISETP.NE.U32.AND P0, PT, RZ, c[0x0][0x340], PT ;  /* 0x0000d000ff007a0c */ /* 0x000fc60003f05070 */
[----:B------:R-:W3:Y:S01]  /*8fc0*/  LDL R10, [R1+0x2c] ;  /* 0x00002c00010a7983 */ /* 0x000ee20000100800 */
[----:B------:R-:W-:-:S13]  /*8fd0*/  ISETP.NE.AND.EX P1, PT, RZ, c[0x0][0x344], PT, P0 ;  /* 0x0000d100ff007a0c */ /* 0x000fda0003f25300 */
[----:B------:R-:W-:-:S04]  /*8fe0*/  @P1 IMAD.MOV.U32 R2, RZ, RZ, 0x4 ;  /* 0x00000004ff021424 */ /* 0x000fc800078e00ff */
[----:B--2---:R-:W-:-:S05]  /*8ff0*/  @P1 IMAD.WIDE R2, R11, R2, c[0x0][0x340] ;  /* 0x0000d0000b021625 */ /* 0x004fca00078e0202 */
[----:B------:R2:W4:Y:S01]  /*9000*/  @P1 LDG.E R8, [R2.64] ;  /* 0x0000000a02081981 */ /* 0x000522000c1e1900 */
[----:B------:R-:W-:Y:S01]  /*9010*/  IADD3 R0, P0, R229, R9, RZ ;  /* 0x00000009e5007210 */ /* 0x000fe20007f1e0ff */
[----:B------:R-:W-:Y:S01]  /*9020*/  WARPSYNC 0xffffffff ;  /* 0xffffffff00007948 */ /* 0x000fe20003800000 */
[----:B------:R-:W-:Y:S02]  /*9030*/  SHF.R.S32.HI R13, RZ, 0x1f, R36 ;  /* 0x0000001fff0d7819 */ /* 0x000fe40000011424 */
[----:B------:R-:W-:Y:S02]  /*9040*/  MOV R12, R36 ;  /* 0x00000024000c7202 */ /* 0x000fe40000000f00 */
[----:B------:R-:W-:Y:S02]  /*9050*/  ISETP.GE.AND P2, PT, R36, c[0x0][0x1d4], PT ;  /* 0x0000750024007a0c */ /* 0x000fe40003f46270 */
[----:B------:R-:W-:Y:S01]  /*9060*/  SHF.R.S32.HI R18, RZ, 0x1f, R209 ;  /* 0x0000001fff127819 */ /* 0x000fe200000114d1 */
[----:B------:R-:W-:Y:S01]  /*9070*/  IMAD.WIDE.U32 R6, R0, c[0x0][0x208], R12 ;  /* 0x0000820000067a25 */ /* 0x000fe200078e000c */
[----:B------:R-:W-:-:S02]  /*9080*/  P2R R50, PR, RZ, 0x4 ;  /* 0x00000004ff327803 */ /* 0x000fc40000000000 */
[----:B------:R-:W-:Y:S02]  /*9090*/  IADD3 R148, R241, -0x1, RZ ;  /* 0xfffffffff1947810 */ /* 0x000fe40007ffe0ff */
[----:B------:R-:W-:Y:S02]  /*90a0*/  SEL R52, RZ, 0x1, P2 ;  /* 0x00000001ff347807 */ /* 0x000fe40001000000 */
[----:B--2---:R-:W-:-:S04]  /*90b0*/  SHF.R.S32.HI R2, RZ, 0x1f, R229 ;  /* 0x0000001fff027819 */ /* 0x004fc800000114e5 */
[----:B------:R-:W-:Y:S02]  /*90c0*/  LEA.HI.X.SX32 R2, R9, R2, 0x1, P0 ;  /* 0x0000000209027211 */ /* 0x000fe400000f0eff */
[----:B------:R-:W-:-:S03]  /*90d0*/  ISETP.NE.U32.AND P0, PT, RZ, c[0x0][0x350], PT ;  /* 0x0000d400ff007a0c */ /* 0x000fc60003f05070 */
[C---:B------:R-:W-:Y:S01]  /*90e0*/  IMAD R4, R2.reuse, c[0x0][0x1e0], RZ ;  /* 0x0000780002047a24 */ /* 0x040fe200078e02ff */
[----:B------:R-:W-:Y:S01]  /*90f0*/  ISETP.NE.AND.EX P0, PT, RZ, c[0x0][0x354], PT, P0 ;  /* 0x0000d500ff007a0c */ /* 0x000fe20003f05300 */
[----:B------:R-:W-:Y:S02]  /*9100*/  IMAD R5, R2, c[0x0][0x208], RZ ;  /* 0x0000820002057a24 */ /* 0x000fe400078e02ff */
[----:B------:R-:W-:-:S04]  /*9110*/  IMAD.WIDE.U32 R2, R0, c[0x0][0x1e0], R12 ;  /* 0x0000780000027a25 */ /* 0x000fc800078e000c */
[C---:B------:R-:W-:Y:S02]  /*9120*/  IMAD R4, R0.reuse, c[0x0][0x1e4], R4 ;  /* 0x0000790000047a24 */ /* 0x040fe400078e0204 */
[----:B------:R-:W-:Y:S02]  /*9130*/  IMAD R0, R0, c[0x0][0x20c], R5 ;  /* 0x0000830000007a24 */ /* 0x000fe400078e0205 */
[----:B------:R-:W-:Y:S02]  /*9140*/  IMAD.IADD R5, R3, 0x1, R4 ;  /* 0x0000000103057824 */ /* 0x000fe400078e0204 */
[----:B------:R-:W-:Y:S01]  /*9150*/  IMAD.MOV.U32 R4, RZ, RZ, R2 ;  /* 0x000000ffff047224 */ /* 0x000fe200078e0002 */
[----:B------:R-:W-:Y:S02]  /*9160*/  IADD3 R3, R7, R0, RZ ;  /* 0x0000000007037210 */ /* 0x000fe40007ffe0ff */
[----:B------:R-:W-:Y:S01]  /*9170*/  MOV R2, R6 ;  /* 0x0000000600027202 */ /* 0x000fe20000000f00 */
[----:B---3--:R-:W-:Y:S01]  /*9180*/  IMAD.WIDE.U32 R4, R10, c[0x0][0x1e8], R4 ;  /* 0x00007a000a047a25 */ /* 0x008fe200078e0004 */
[----:B------:R-:W-:-:S03]  /*9190*/  SHF.R.S32.HI R7, RZ, 0x1f, R166 ;  /* 0x0000001fff077819 */ /* 0x000fc600000114a6 */
[----:B------:R-:W-:-:S04]  /*91a0*/  IMAD.WIDE.U32 R2, R10, c[0x0][0x210], R2 ;  /* 0x000084000a027a25 */ /* 0x000fc800078e0002 */
[C---:B------:R-:W-:Y:S02]  /*91b0*/  IMAD R5, R10.reuse, c[0x0][0x1ec], R5 ;  /* 0x00007b000a057a24 */ /* 0x040fe400078e0205 */
[----:B------:R-:W-:Y:S01]  /*91c0*/  IMAD R3, R10, c[0x0][0x214], R3 ;  /* 0x000085000a037a24 */ /* 0x000fe200078e0203 */
[----:B----4-:R-:W-:Y:S01]  /*91d0*/  @P1 SHF.R.S32.HI R0, RZ, 0x1f, R8 ;  /* 0x0000001fff001819 */ /* 0x010fe20000011408 */
[----:B------:R-:W-:Y:S01]  /*91e0*/  @!P1 IMAD.MOV.U32 R0, RZ, RZ, R146 ;  /* 0x000000ffff009224 */ /* 0x000fe200078e0092 */
[----:B------:R-:W-:Y:S02]  /*91f0*/  @!P1 MOV R8, R11 ;  /* 0x0000000b00089202 */ /* 0x000fe40000000f00 */
[----:B------:R-:W-:Y:S02]  /*9200*/  ISETP.GE.AND P1, PT, R209, c[0x0][0x1d4], PT ;  /* 0x00007500d1007a0c */ /* 0x000fe40003f26270 */
[----:B------:R-:W-:Y:S02]  /*9210*/  SEL R6, R0, RZ, !P0 ;  /* 0x000000ff00067207 */ /* 0x000fe40004000000 */
[----:B------:R-:W-:-:S02]  /*9220*/  SEL R0, R8, RZ, !P0 ;  /* 0x000000ff08007207 */ /* 0x000fc40004000000 */
[----:B------:R-:W-:Y:S01]  /*9230*/  ISETP.NE.U32.AND P0, PT, RZ, c[0x0][0x348], PT ;  /* 0x0000d200ff007a0c */ /* 0x000fe20003f05070 */
[C---:B------:R-:W-:Y:S02]  /*9240*/  IMAD R9, R6.reuse, c[0x0][0x1f0], RZ ;  /* 0x00007c0006097a24 */ /* 0x040fe400078e02ff */
[----:B------:R-:W-:Y:S01]  /*9250*/  IMAD R8, R6, c[0x0][0x218], RZ ;  /* 0x0000860006087a24 */ /* 0x000fe200078e02ff */
[----:B------:R-:W-:Y:S01]  /*9260*/  ISETP.NE.AND.EX P0, PT, RZ, c[0x0][0x34c], PT, P0 ;  /* 0x0000d300ff007a0c */ /* 0x000fe20003f05300 */
[----:B------:R-:W-:-:S03]  /*9270*/  IMAD.WIDE.U32 R152, R0, c[0x0][0x1f0], R4 ;  /* 0x00007c0000987a25 */ /* 0x000fc600078e0004 */
[----:B------:R-:W-:Y:S01]  /*9280*/  SEL R5, R11, RZ, !P0 ;  /* 0x000000ff0b057207 */ /* 0x000fe20004000000 */
[C---:B------:R-:W-:Y:S01]  /*9290*/  IMAD.WIDE.U32 R246, R0.reuse, c[0x0][0x218], R2 ;  /* 0x0000860000f67a25 */ /* 0x040fe200078e0002 */
[----:B------:R2:W-:Y:S03]  /*92a0*/  STL.64 [R1+0x8], R152 ;  /* 0x0000089801007387 */ /* 0x0005e60000100a00 */
[C---:B------:R-:W-:Y:S01]  /*92b0*/  IMAD R6, R0.reuse, c[0x0][0x1f4], R9 ;  /* 0x00007d0000067a24 */ /* 0x040fe200078e0209 */
[----:B------:R2:W-:Y:S01]  /*92c0*/  STL.64 [R1+0x30], R246 ;  /* 0x000030f601007387 */ /* 0x0005e20000100a00 */
[----:B------:R-:W-:Y:S02]  /*92d0*/  IMAD R4, R0, c[0x0][0x21c], R8 ;  /* 0x0000870000047a24 */ /* 0x000fe400078e0208 */
[----:B------:R-:W-:Y:S01]  /*92e0*/  IMAD R0, R7, c[0x0][0x178], RZ ;  /* 0x00005e0007007a24 */ /* 0x000fe200078e02ff */
[----:B------:R-:W-:Y:S01]  /*92f0*/  IADD3 R150, R153, R6, RZ ;  /* 0x0000000699967210 */ /* 0x000fe20007ffe0ff */
[----:B------:R-:W-:Y:S01]  /*9300*/  IMAD.IADD R248, R247, 0x1, R4 ;  /* 0x00000001f7f87824 */ /* 0x000fe200078e0204 */
[----:B------:R-:W-:Y:S01]  /*9310*/  SEL R7, R146, RZ, !P0 ;  /* 0x000000ff92077207 */ /* 0x000fe20004000000 */
[----:B------:R-:W-:-:S02]  /*9320*/  IMAD R0, R166, c[0x0][0x17c], R0 ;  /* 0x00005f00a6007a24 */ /* 0x000fc400078e0200 */
[----:B------:R-:W-:Y:S01]  /*9330*/  IMAD.WIDE.U32 R2, R166, c[0x0][0x178], RZ ;  /* 0x00005e00a6027a25 */ /* 0x000fe200078e00ff */
[----:B------:R2:W-:Y:S03]  /*9340*/  STL [R1+0x24], R248 ;  /* 0x000024f801007387 */ /* 0x0005e60000100800 */
[----:B------:R-:W-:Y:S01]  /*9350*/  IMAD.IADD R0, R3, 0x1, R0 ;  /* 0x0000000103007824 */ /* 0x000fe200078e0200 */
[----:B------:R2:W-:Y:S04]  /*9360*/  STL [R1], R150 ;  /* 0x0000009601007387 */ /* 0x0005e80000100800 */
[----:B------:R-:W3:Y:S04]  /*9370*/  LDL R25, [R1+0x3c] ;  /* 0x00003c0001197983 */ /* 0x000ee80000100800 */
[----:B------:R-:W4:Y:S01]  /*9380*/  S2R R11, SR_TID.X ;  /* 0x00000000000b7919 */ /* 0x000f220000002100 */
[----:B------:R-:W-:-:S05]  /*9390*/  IMAD.MOV.U32 R3, RZ, RZ, c[0x0][0x2c4] ;  /* 0x0000b100ff037624 */ /* 0x000fca00078e00ff */
[----:B------:R-:W-:Y:S02]  /*93a0*/  ISETP.NE.AND P0, PT, R3, 0x1, PT ;  /* 0x000000010300780c */ /* 0x000fe40003f05270 */
[----:B----4-:R-:W-:-:S04]  /*93b0*/  SHF.R.S32.HI R249, RZ, 0x1f, R11 ;  /* 0x0000001ffff97819 */ /* 0x010fc8000001140b */
[----:B------:R-:W-:-:S04]  /*93c0*/  LEA.HI R249, R249, R11, RZ, 0x3 ;  /* 0x0000000bf9f97211 */ /* 0x000fc800078f18ff */
[----:B------:R-:W-:-:S05]  /*93d0*/  LOP3.LUT R249, R249, 0xfffffff8, RZ, 0xc0, !PT ;  /* 0xfffffff8f9f97812 */ /* 0x000fca00078ec0ff */
[----:B------:R-:W-:-:S04]  /*93e0*/  IMAD.IADD R249, R11, 0x1, -R249 ;  /* 0x000000010bf97824 */ /* 0x000fc800078e0af9 */
[----:B------:R-:W-:Y:S02]  /*93f0*/  IMAD R3, R249, 0x20, R229 ;  /* 0x00000020f9037824 */ /* 0x000fe400078e02e5 */
[----:B------:R-:W-:-:S04]  /*9400*/  IMAD R7, R7, c[0x0][0x1c0], RZ ;  /* 0x0000700007077a24 */ /* 0x000fc800078e02ff */
[----:B------:R-:W-:Y:S02]  /*9410*/  IMAD R7, R5, c[0x0][0x1c4], R7 ;  /* 0x0000710005077a24 */ /* 0x000fe400078e0207 */
[----:B------:R-:W-:Y:S01]  /*9420*/  IMAD R19, R174, c[0x0][0x2c4], RZ ;  /* 0x0000b100ae137a24 */ /* 0x000fe200078e02ff */
[----:B------:R-:W-:Y:S01]  /*9430*/  BAR.SYNC.DEFER_BLOCKING 0x0 ;  /* 0x0000000000007b1d */ /* 0x000fe20000010000 */
[----:B------:R-:W-:Y:S02]  /*9440*/  ISETP.GE.AND P6, PT, R36, c[0x0][0x198], PT ;  /* 0x0000660024007a0c */ /* 0x000fe40003fc6270 */
[----:B------:R-:W-:Y:S01]  /*9450*/  ISETP.GE.AND P4, PT, R209, c[0x0][0x198], PT ;  /* 0x00006600d1007a0c */ /* 0x000fe20003f86270 */
[----:B------:R-:W-:Y:S01]  /*9460*/  IMAD.MOV.U32 R51, RZ, RZ, 0x70 ;  /* 0x00000070ff337424 */ /* 0x000fe200078e00ff */
[----:B------:R-:W-:-:S03]  /*9470*/  SHF.R.S32.HI R49, RZ, 0x1f, R148 ;  /* 0x0000001fff317819 */ /* 0x000fc60000011494 */
[----:B------:R-:W-:-:S04]  /*9480*/  IMAD R51, R241, -0x70, R51 ;  /* 0xffffff90f1337824 */ /* 0x000fc800078e0233 */
[----:B------:R-:W-:Y:S02]  /*9490*/  IMAD.IADD R149, R173, 0x1, R51 ;  /* 0x00000001ad957824 */ /* 0x000fe400078e0233 */
[----:B------:R-:W-:Y:S02]  /*94a0*/  IMAD.MOV.U32 R69, RZ, RZ, 0x40 ;  /* 0x00000040ff457424 */ /* 0x000fe400078e00ff */
[----:B---3--:R-:W-:Y:S02]  /*94b0*/  IMAD R4, R25, 0x80, R3 ;  /* 0x0000008019047824 */ /* 0x008fe400078e0203 */
[----:B------:R-:W-:Y:S02]  /*94c0*/  IMAD.MOV.U32 R3, RZ, RZ, R0 ;  /* 0x000000ffff037224 */ /* 0x000fe400078e0000 */
[----:B------:R-:W-:-:S04]  /*94d0*/  @P0 IMAD.HI.U32 R6, R4, c[0x0][0x2c8], RZ ;  /* 0x0000b20004060a27 */ /* 0x000fc800078e00ff */
[----:B------:R-:W-:-:S04]  /*94e0*/  IMAD.WIDE.U32 R2, R10, c[0x0][0x1b8], R2 ;  /* 0x00006e000a027a25 */ /* 0x000fc800078e0002 */
[----:B------:R-:W-:Y:S01]  /*94f0*/  IMAD.MOV.U32 R0, RZ, RZ, R4 ;  /* 0x000000ffff007224 */ /* 0x000fe200078e0004 */
[----:B------:R-:W-:Y:S01]  /*9500*/  @P0 SHF.R.U32.HI R0, RZ, c[0x0][0x2cc], R6 ;  /* 0x0000b300ff000a19 */ /* 0x000fe20000011606 */
[----:B------:R-:W-:-:S03]  /*9510*/  IMAD R3, R10, c[0x0][0x1bc], R3 ;  /* 0x00006f000a037a24 */ /* 0x000fc600078e0203 */
[----:B------:R-:W-:Y:S01]  /*9520*/  SHF.R.S32.HI R6, RZ, 0x1f, R0 ;  /* 0x0000001fff067819 */ /* 0x000fe20000011400 */
[----:B------:R-:W-:-:S04]  /*9530*/  IMAD.WIDE.U32 R2, R5, c[0x0][0x1c0], R2 ;  /* 0x0000700005027a25 */ /* 0x000fc800078e0002 */
[----:B------:R-:W-:-:S04]  /*9540*/  IMAD.MOV R5, RZ, RZ, -R0 ;  /* 0x000000ffff057224 */ /* 0x000fc800078e0a00 */
[----:B------:R-:W-:Y:S02]  /*9550*/  IMAD R4, R5, c[0x0][0x2c4], R4 ;  /* 0x0000b10005047a24 */ /* 0x000fe400078e0204 */
[----:B------:R-:W-:Y:S02]  /*9560*/  IMAD R5, R6, c[0x0][0x1b0], RZ ;  /* 0x00006c0006057a24 */ /* 0x000fe400078e02ff */
[----:B------:R-:W-:Y:S02]  /*9570*/  IMAD.IADD R3, R3, 0x1, R7 ;  /* 0x0000000103037824 */ /* 0x000fe400078e0207 */
[C---:B------:R-:W-:Y:S01]  /*9580*/  IMAD R6, R0.reuse, c[0x0][0x1b4], R5 ;  /* 0x00006d0000067a24 */ /* 0x040fe200078e0205 */
[----:B------:R-:W-:Y:S01]  /*9590*/  SHF.R.S32.HI R5, RZ, 0x1f, R4 ;  /* 0x0000001fff057819 */ /* 0x000fe20000011404 */
[----:B------:R-:W-:-:S04]  /*95a0*/  IMAD.WIDE.U32 R2, R0, c[0x0][0x1b0], R2 ;  /* 0x00006c0000027a25 */ /* 0x000fc800078e0002 */
[----:B------:R-:W-:Y:S02]  /*95b0*/  IMAD R0, R5, c[0x0][0x1a8], RZ ;  /* 0x00006a0005007a24 */ /* 0x000fe400078e02ff */
[----:B------:R-:W-:Y:S02]  /*95c0*/  IMAD.IADD R3, R3, 0x1, R6 ;  /* 0x0000000103037824 */ /* 0x000fe400078e0206 */
[C---:B------:R-:W-:Y:S02]  /*95d0*/  IMAD R0, R4.reuse, c[0x0][0x1ac], R0 ;  /* 0x00006b0004007a24 */ /* 0x040fe400078e0200 */
[----:B------:R-:W-:-:S04]  /*95e0*/  IMAD.WIDE.U32 R2, R4, c[0x0][0x1a8], R2 ;  /* 0x00006a0004027a25 */ /* 0x000fc800078e0002 */
[----:B------:R-:W-:Y:S01]  /*95f0*/  IMAD.IADD R0, R3, 0x1, R0 ;  /* 0x0000000103007824 */ /* 0x000fe200078e0200 */
[----:B------:R-:W-:-:S04]  /*9600*/  LEA R3, P0, R2, c[0x0][0x160], 0x1 ;  /* 0x0000580002037a11 */ /* 0x000fc800078008ff */
[----:B------:R-:W-:Y:S02]  /*9610*/  LEA.HI.X R0, R2, c[0x0][0x164], R0, 0x1, P0 ;  /* 0x0000590002007a11 */ /* 0x000fe400000f0c00 */
[----:B------:R-:W3:Y:S01]  /*9620*/  SHFL.IDX PT, R2, R3, RZ, 0x181f ;  /* 0x00181fff03027589 */ /* 0x000ee200000e0000 */
[----:B------:R-:W-:-:S03]  /*9630*/  IMAD R14, R25, 0x80, R229 ;  /* 0x00000080190e7824 */ /* 0x000fc600078e02e5 */
[----:B------:R-:W4:Y:S04]  /*9640*/  SHFL.IDX PT, R5, R0, RZ, 0x181f ;  /* 0x00181fff00057589 */ /* 0x000f2800000e0000 */
[----:B------:R-:W1:Y:S01]  /*9650*/  SHFL.IDX PT, R4, R3, 0x1, 0x181f ;  /* 0x00381f0003047f89 */ /* 0x000e6200000e0000 */
[----:B------:R-:W-:-:S03]  /*9660*/  ISETP.GE.AND P5, PT, R14, R19, PT ;  /* 0x000000130e00720c */ /* 0x000fc60003fa6270 */
[----:B------:R-:W2:Y:S01]  /*9670*/  SHFL.IDX PT, R15, R0, 0x1, 0x181f ;  /* 0x00381f00000f7f89 */ /* 0x000ea200000e0000 */
[----:B------:R-:W-:-:S04]  /*9680*/  IADD3 R6, R14, 0x20, RZ ;  /* 0x000000200e067810 */ /* 0x000fc80007ffe0ff */
[----:B------:R-:W-:-:S05]  /*9690*/  ISETP.GE.AND P1, PT, R6, R19, PT ;  /* 0x000000130600720c */ /* 0x000fca0003f26270 */
[CC--:B---3--:R-:W-:Y:S02]  /*96a0*/  @!P5 LEA R10, P0, R36.reuse, R2.reuse, 0x1 ;  /* 0x00000002240ad211 */ /* 0x0c8fe400078008ff */
[----:B------:R-:W-:Y:S02]  /*96b0*/  @!P5 LEA R8, P2, R209, R2, 0x1 ;  /* 0x00000002d108d211 */ /* 0x000fe400078408ff */
[----:B------:R-:W3:Y:S01]  /*96c0*/  SHFL.IDX PT, R2, R3, 0x2, 0x181f ;  /* 0x00581f0003027f89 */ /* 0x000ee200000e0000 */
[----:B----4-:R-:W-:-:S03]  /*96d0*/  @!P5 LEA.HI.X R11, R36, R5, R13, 0x1, P0 ;  /* 0x00000005240bd211 */ /* 0x010fc600000f0c0d */
[-C--:B-1----:R-:W-:Y:S01]  /*96e0*/  @!P1 LEA R6, P0, R36, R4.reuse, 0x1 ;  /* 0x0000000424069211 */ /* 0x082fe200078008ff */
[----:B------:R-:W1:Y:S01]  /*96f0*/  SHFL.IDX PT, R16, R0, 0x2, 0x181f ;  /* 0x00581f0000107f89 */ /* 0x000e6200000e0000 */
[----:B------:R-:W-:Y:S02]  /*9700*/  IADD3 R17, R14, 0x40, RZ ;  /* 0x000000400e117810 */ /* 0x000fe40007ffe0ff */
[----:B--2---:R-:W-:Y:S01]  /*9710*/  @!P1 LEA.HI.X R7, R36, R15, R13, 0x1, P0 ;  /* 0x0000000f24079211 */ /* 0x004fe200000f0c0d */
[----:B------:R2:W-:Y:S01]  /*9720*/  @!P5 LDGSTS.E.BYPASS.LTC128B.128 [R208+0x100], [R10.64], !P6 ;  /* 0x001000000ad0dfae */ /* 0x0005e2000f101d4a */
[C---:B------:R-:W-:Y:S02]  /*9730*/  @!P1 LEA R4, P0, R209.reuse, R4, 0x1 ;  /* 0x00000004d1049211 */ /* 0x040fe400078008ff */
[C-C-:B------:R-:W-:Y:S02]  /*9740*/  @!P5 LEA.HI.X R9, R209.reuse, R5, R18.reuse, 0x1, P2 ;  /* 0x00000005d109d211 */ /* 0x140fe400010f0c12 */
[----:B------:R-:W-:-:S02]  /*9750*/  @!P1 LEA.HI.X R5, R209, R15, R18, 0x1, P0 ;  /* 0x0000000fd1059211 */ /* 0x000fc400000f0c12 */
[----:B------:R-:W-:Y:S01]  /*9760*/  ISETP.GE.AND P0, PT, R17, R19, PT ;  /* 0x000000131100720c */ /* 0x000fe20003f06270 */
[----:B------:R4:W-:Y:S04]  /*9770*/  @!P5 LDGSTS.E.BYPASS.LTC128B.128 [R208+0x4100], [R8.64], !P4 ;  /* 0x0410000008d0dfae */ /* 0x0009e8000e101d4a */
[----:B------:R1:W-:Y:S04]  /*9780*/  @!P1 LDGSTS.E.BYPASS.LTC128B.128 [R210+0x1100], [R6.64], !P6 ;  /* 0x0110000006d29fae */ /* 0x0003e8000f101d4a */
[----:B------:R3:W-:Y:S04]  /*9790*/  @!P1 LDGSTS.E.BYPASS.LTC128B.128 [R210+0x5100], [R4.64], !P4 ;  /* 0x0510000004d29fae */ /* 0x0007e8000e101d4a */
[----:B--2---:R2:W-:Y:S04]  /*97a0*/  SHFL.IDX PT, R10, R0, 0x3, 0x181f ;  /* 0x00781f00000a7f89 */ /* 0x0045e800000e0000 */
[----:B----4-:R4:W4:Y:S01]  /*97b0*/  SHFL.IDX PT, R9, R3, 0x3, 0x181f ;  /* 0x00781f0003097f89 */ /* 0x01092200000e0000 */
[----:B---3--:R-:W-:-:S04]  /*97c0*/  @!P0 LEA R4, P1, R36, R2, 0x1 ;  /* 0x0000000224048211 */ /* 0x008fc800078208ff */
[----:B-1----:R-:W-:Y:S02]  /*97d0*/  @!P0 LEA.HI.X R5, R36, R16, R13, 0x1, P1 ;  /* 0x0000001024058211 */ /* 0x002fe400008f0c0d */
[C---:B------:R-:W-:Y:S02]  /*97e0*/  @!P0 LEA R2, P1, R209.reuse, R2, 0x1 ;  /* 0x00000002d1028211 */ /* 0x040fe400078208ff */
[----:B--2---:R-:W-:Y:S01]  /*97f0*/  IADD3 R0, R14, 0x60, RZ ;  /* 0x000000600e007810 */ /* 0x004fe20007ffe0ff */
[----:B------:R1:W-:Y:S01]  /*9800*/  @!P0 LDGSTS.E.BYPASS.LTC128B.128 [R210+0x2100], [R4.64], !P6 ;  /* 0x0210000004d28fae */ /* 0x0003e2000f101d4a */
[----:B----4-:R-:W-:Y:S02]  /*9810*/  @!P0 LEA.HI.X R3, R209, R16, R18, 0x1, P1 ;  /* 0x00000010d1038211 */ /* 0x010fe400008f0c12 */
[----:B------:R-:W-:Y:S01]  /*9820*/  ISETP.GE.AND P1, PT, R0, R19, PT ;  /* 0x000000130000720c */ /* 0x000fe20003f26270 */
[----:B------:R-:W-:Y:S02]  /*9830*/  IMAD R0, R49, c[0x0][0x1e0], RZ ;  /* 0x0000780031007a24 */ /* 0x000fe400078e02ff */
[----:B------:R2:W-:Y:S02]  /*9840*/  @!P0 LDGSTS.E.BYPASS.LTC128B.128 [R210+0x6100], [R2.64], !P4 ;  /* 0x0610000002d28fae */ /* 0x0005e4000e101d4a */
[----:B------:R-:W-:-:S02]  /*9850*/  IMAD R6, R148, c[0x0][0x1e4], R0 ;  /* 0x0000790094067a24 */ /* 0x000fc400078e0200 */
[----:B------:R-:W-:Y:S01]  /*9860*/  IMAD.MOV.U32 R7, RZ, RZ, R150 ;  /* 0x000000ffff077224 */ /* 0x000fe200078e0096 */
[----:B-1----:R-:W-:-:S05]  /*9870*/  IMNMX R5, R149, 0x70, PT ;  /* 0x0000007095057817 */ /* 0x002fca0003800200 */
[----:B------:R-:W-:Y:S01]  /*9880*/  @!P1 LEA R4, P0, R36, R9, 0x1 ;  /* 0x0000000924049211 */ /* 0x000fe200078008ff */
[----:B------:R-:W-:Y:S02]  /*9890*/  IMAD.IADD R0, R5, 0x1, -R229 ;  /* 0x0000000105007824 */ /* 0x000fe400078e0ae5 */
[----:B--2---:R-:W-:-:S04]  /*98a0*/  IMAD.WIDE.U32 R2, R148, c[0x0][0x1e0], RZ ;  /* 0x0000780094027a25 */ /* 0x004fc800078e00ff */
[----:B------:R-:W-:Y:S02]  /*98b0*/  IMAD.IADD R8, R3, 0x1, R6 ;  /* 0x0000000103087824 */ /* 0x000fe400078e0206 */
[----:B------:R-:W-:Y:S01]  /*98c0*/  IMAD.MOV.U32 R6, RZ, RZ, R152 ;  /* 0x000000ffff067224 */ /* 0x000fe200078e0098 */
[----:B------:R-:W-:-:S03]  /*98d0*/  @!P1 LEA.HI.X R5, R36, R10, R13, 0x1, P0 ;  /* 0x0000000a24059211 */ /* 0x000fc600000f0c0d */
[----:B------:R-:W-:Y:S01]  /*98e0*/  IMAD.WIDE.U32 R2, R2, 0x70, R6 ;  /* 0x0000007002027825 */ /* 0x000fe200078e0006 */
[C---:B------:R-:W-:Y:S01]  /*98f0*/  @!P1 LEA R6, P0, R209.reuse, R9, 0x1 ;  /* 0x00000009d1069211 */ /* 0x040fe200078008ff */
[----:B------:R1:W-:Y:S01]  /*9900*/  @!P1 LDGSTS.E.BYPASS.LTC128B.128 [R210+0x3100], [R4.64], !P6 ;  /* 0x0310000004d29fae */ /* 0x0003e2000f101d4a */
[----:B------:R-:W-:Y:S02]  /*9910*/  ISETP.GE.AND P3, PT, R0, 0x1, PT ;  /* 0x000000010000780c */ /* 0x000fe40003f66270 */
[C---:B------:R-:W-:Y:S02]  /*9920*/  @!P1 LEA.HI.X R7, R209.reuse, R10, R18, 0x1, P0 ;  /* 0x0000000ad1079211 */ /* 0x040fe400000f0c12 */
[----:B------:R-:W-:-:S03]  /*9930*/  ISETP.GE.AND P6, PT, R209, c[0x0][0x1d4], PT ;  /* 0x00007500d1007a0c */ /* 0x000fc60003fc6270 */
[----:B------:R2:W-:Y:S01]  /*9940*/  @!P1 LDGSTS.E.BYPASS.LTC128B.128 [R210+0x7100], [R6.64], !P4 ;  /* 0x0710000006d29fae */ /* 0x0005e2000e101d4a */
[----:B------:R-:W-:Y:S02]  /*9950*/  ISETP.NE.AND P4, PT, R50, RZ, PT ;  /* 0x000000ff3200720c */ /* 0x000fe40003f85270 */
[C---:B------:R-:W-:Y:S01]  /*9960*/  ISETP.GE.AND P2, PT, R0.reuse, 0x21, PT ;  /* 0x000000210000780c */ /* 0x040fe20003f46270 */
[----:B------:R-:W0:Y:S01]  /*9970*/  LDGDEPBAR ;  /* 0x00000000000079af */ /* 0x000e220000000000 */
[----:B------:R-:W-:Y:S01]  /*9980*/  ISETP.GE.AND P1, PT, R0, 0x41, PT ;  /* 0x000000410000780c */ /* 0x000fe20003f26270 */
[----:B-1----:R-:W-:-:S04]  /*9990*/  IMAD R4, R8, 0x70, RZ ;  /* 0x0000007008047824 */ /* 0x002fc800078e02ff */
[----:B------:R-:W-:Y:S01]  /*99a0*/  IMAD.IADD R3, R3, 0x1, R4 ;  /* 0x0000000103037824 */ /* 0x000fe200078e0204 */
[----:B------:R-:W-:Y:S01]  /*99b0*/  @P3 LEA R4, P0, R2, c[0x0][0x1c8], 0x1 ;  /* 0x0000720002043a11 */ /* 0x000fe200078008ff */
[----:B------:R-:W-:-:S03]  /*99c0*/  IMAD.MOV.U32 R8, RZ, RZ, 0x20 ;  /* 0x00000020ff087424 */ /* 0x000fc600078e00ff */
[----:B------:R-:W-:Y:S01]  /*99d0*/  @P3 LEA.HI.X R5, R2, c[0x0][0x1cc], R3, 0x1, P0 ;  /* 0x0000730002053a11 */ /* 0x000fe200000f0c03 */
[----:B--2---:R-:W-:Y:S01]  /*99e0*/  IMAD.WIDE.U32 R6, R8, c[0x0][0x1e0], RZ ;  /* 0x0000780008067a25 */ /* 0x004fe200078e00ff */
[----:B------:R-:W-:-:S03]  /*99f0*/  ISETP.GE.AND P0, PT, R0, 0x61, PT ;  /* 0x000000610000780c */ /* 0x000fc60003f06270 */
[----:B------:R1:W-:Y:S04]  /*9a00*/  @P3 LDGSTS.E.BYPASS.LTC128B.128 [R208+0x8100], [R4.64], !P4 ;  /* 0x0810000004d03fae */ /* 0x0003e8000e101d4a */
[----:B------:R1:W-:Y:S01]  /*9a10*/  @P3 LDGSTS.E.BYPASS.LTC128B.128 [R208+0xb900], [R4.64+0x80], !P6 ;  /* 0x0b90008004d03fae */ /* 0x0003e2000f101d4a */
[----:B------:R-:W-:Y:S01]  /*9a20*/  @P2 IADD3 R0, P3, R2, R6, RZ ;  /* 0x0000000602002210 */ /* 0x000fe20007f7e0ff */
[----:B-1----:R-:W-:-:S05]  /*9a30*/  IMAD R4, R8, c[0x0][0x1e4], RZ ;  /* 0x0000790008047a24 */ /* 0x002fca00078e02ff */
[----:B------:R-:W-:Y:S01]  /*9a40*/  @P2 IADD3.X R4, R3, R7, R4, P3, !PT ;  /* 0x0000000703042210 */ /* 0x000fe20001ffe404 */
[----:B------:R-:W-:Y:S01]  /*9a50*/  IMAD.WIDE.U32 R6, R69, c[0x0][0x1e0], RZ ;  /* 0x0000780045067a25 */ /* 0x000fe200078e00ff */
[----:B------:R-:W-:-:S03]  /*9a60*/  @P2 LEA R8, P3, R0, c[0x0][0x1c8], 0x1 ;  /* 0x0000720000082a11 */ /* 0x000fc600078608ff */
[----:B------:R-:W-:Y:S01]  /*9a70*/  IMAD R5, R69, c[0x0][0x1e4], RZ ;  /* 0x0000790045057a24 */ /* 0x000fe200078e02ff */
[----:B------:R-:W-:Y:S01]  /*9a80*/  @P2 LEA.HI.X R9, R0, c[0x0][0x1cc], R4, 0x1, P3 ;  /* 0x0000730000092a11 */ /* 0x000fe200018f0c04 */
[----:B------:R-:W-:Y:S01]  /*9a90*/  @P0 IMAD.MOV.U32 R0, RZ, RZ, 0x60 ;  /* 0x00000060ff000424 */ /* 0x000fe200078e00ff */
[----:B------:R-:W-:-:S03]  /*9aa0*/  @P1 IADD3 R4, P3, R2, R6, RZ ;  /* 0x0000000602041210 */ /* 0x000fc60007f7e0ff */
[----:B------:R1:W-:Y:S01]  /*9ab0*/  @P2 LDGSTS.E.BYPASS.LTC128B.128 [R210+0x9100], [R8.64], !P4 ;  /* 0x0910000008d22fae */ /* 0x0003e2000e101d4a */
[----:B------:R-:W-:Y:S01]  /*9ac0*/  @P1 IADD3.X R5, R3, R7, R5, P3, !PT ;  /* 0x0000000703051210 */ /* 0x000fe20001ffe405 */
[----:B------:R-:W-:Y:S01]  /*9ad0*/  @P0 IMAD.WIDE.U32 R2, R0, c[0x0][0x1e0], R2 ;  /* 0x0000780000020a25 */ /* 0x000fe200078e0002 */
[----:B------:R-:W-:Y:S01]  /*9ae0*/  @P1 LEA R6, P3, R4, c[0x0][0x1c8], 0x1 ;  /* 0x0000720004061a11 */ /* 0x000fe200078608ff */
[----:B------:R1:W-:Y:S02]  /*9af0*/  @P2 LDGSTS.E.BYPASS.LTC128B.128 [R210+0xc900], [R8.64+0x80], !P6 ;  /* 0x0c90008008d22fae */ /* 0x0003e4000f101d4a */
[----:B------:R-:W-:Y:S01]  /*9b00*/  @P0 IMAD R0, R0, c[0x0][0x1e4], RZ ;  /* 0x0000790000000a24 */ /* 0x000fe200078e02ff */
[----:B------:R-:W-:Y:S02]  /*9b10*/  @P1 LEA.HI.X R7, R4, c[0x0][0x1cc], R5, 0x1, P3 ;  /* 0x0000730004071a11 */ /* 0x000fe400018f0c05 */
[----:B------:R-:W-:Y:S01]  /*9b20*/  @P0 LEA R4, P3, R2, c[0x0][0x1c8], 0x1 ;  /* 0x0000720002040a11 */ /* 0x000fe200078608ff */
[----:B------:R-:W-:-:S02]  /*9b30*/  @P0 IMAD.IADD R0, R3, 0x1, R0 ;  /* 0x0000000103000824 */ /* 0x000fc400078e0200 */
[----:B------:R1:W-:Y:S03]  /*9b40*/  @P1 LDGSTS.E.BYPASS.LTC128B.128 [R210+0xa100], [R6.64], !P4 ;  /* 0x0a10000006d21fae */ /* 0x0003e6000e101d4a */
[----:B------:R-:W-:Y:S01]  /*9b50*/  @P0 LEA.HI.X R5, R2, c[0x0][0x1cc], R0, 0x1, P3 ;  /* 0x0000730002050a11 */ /* 0x000fe200018f0c00 */
[----:B------:R1:W-:Y:S04]  /*9b60*/  @P1 LDGSTS.E.BYPASS.LTC128B.128 [R210+0xd900], [R6.64+0x80], !P6 ;  /* 0x0d90008006d21fae */ /* 0x0003e8000f101d4a */
[----:B------:R1:W-:Y:S04]  /*9b70*/  @P0 LDGSTS.E.BYPASS.LTC128B.128 [R210+0xb100], [R4.64], !P4 ;  /* 0x0b10000004d20fae */ /* 0x0003e8000e101d4a */
[----:B------:R1:W-:Y:S01]  /*9b80*/  @P0 LDGSTS.E.BYPASS.LTC128B.128 [R210+0xe900], [R4.64+0x80], !P6 ;  /* 0x0e90008004d20fae */ /* 0x0003e2000f101d4a */
[----:B------:R-:W-:-:S03]  /*9b90*/  ISETP.LT.AND P0, PT, RZ, c[0x0][0x27c], PT ;  /* 0x00009f00ff007a0c */ /* 0x000fc60003f01270 */
[----:B------:R-:W0:Y:S10]  /*9ba0*/  LDGDEPBAR ;  /* 0x00000000000079af */ /* 0x000e340000000000 */
[----:B------:R-:W-:Y:S05]  /*9bb0*/  @P0 BRA `(.L_x_303) ;  /* 0x0000002000000947 */ /* 0x000fea0003800000 */
[----:B------:R-:W-:-:S04]  /*9bc0*/  DEPBAR.LE SB0, 0x1 ;  /* 0x000080400000791a */ /* 0x000fc80000000000 */
[----:B------:R-:W-:Y:S05]  /*9bd0*/  BRA `(.L_x_304) ;  /* 0x0000358000007947 */ /* 0x000fea0003800000 */
.L_x_303:
[----:B-----5:R-:W-:Y:S01]  /*9be0*/  SHF.R.S32.HI R0, RZ, 0x1f, R145 ;  /* 0x0000001fff007819 */ /* 0x020fe20000011491 */
[----:B------:R-:W-:Y:S01]  /*9bf0*/  ULDC.U8 UR4, c[0x0][0x298] ;  /* 0x0000a60000047ab9 */ /* 0x000fe20000000000 */
[C---:B-1----:R-:W-:Y:S01]  /*9c00*/  IMAD.WIDE.U32 R4, R145.reuse, c[0x0][0x280], RZ ;  /* 0x0000a00091047a25 */ /* 0x042fe200078e00ff */
[----:B------:R-:W-:Y:S01]  /*9c10*/  ISETP.NE.AND P2, PT, RZ, UR4, PT ;  /* 0x00000004ff007c0c */ /* 0x000fe2000bf45270 */
[----:B------:R-:W-:Y:S02]  /*9c20*/  BSSY B2, `(.L_x_304) ;  /* 0x0000353000027945 */ /* 0x000fe40003800000 */
[C---:B------:R-:W-:Y:S02]  /*9c30*/  IMAD R6, R0.reuse, c[0x0][0x280], RZ ;  /* 0x0000a00000067a24 */ /* 0x040fe400078e02ff */
[----:B------:R-:W-:Y:S02]  /*9c40*/  IMAD R0, R0, c[0x0][0x290], RZ ;  /* 0x0000a40000007a24 */ /* 0x000fe400078e02ff */
[----:B------:R-:W-:-:S04]  /*9c50*/  IMAD.WIDE.U32 R2, R145, c[0x0][0x290], RZ ;  /* 0x0000a40091027a25 */ /* 0x000fc800078e00ff */
[C---:B------:R-:W-:Y:S01]  /*9c60*/  IMAD R8, R145.reuse, c[0x0][0x284], R6 ;  /* 0x0000a10091087a24 */ /* 0x040fe200078e0206 */
[----:B------:R-:W-:Y:S01]  /*9c70*/  LEA R6, P1, R4, c[0x0][0x270], 0x1 ;  /* 0x00009c0004067a11 */ /* 0x000fe200078208ff */
[----:B------:R-:W-:Y:S01]  /*9c80*/  IMAD R0, R145, c[0x0][0x294], R0 ;  /* 0x0000a50091007a24 */ /* 0x000fe200078e0200 */
[----:B------:R-:W-:Y:S02]  /*9c90*/  LEA R7, P0, R2, c[0x0][0x288], 0x1 ;  /* 0x0000a20002077a11 */ /* 0x000fe400078008ff */
[----:B------:R-:W-:Y:S02]  /*9ca0*/  IADD3 R5, R8, R5, RZ ;  /* 0x0000000508057210 */ /* 0x000fe40007ffe0ff */
[----:B------:R-:W-:Y:S02]  /*9cb0*/  IADD3 R3, R0, R3, RZ ;  /* 0x0000000300037210 */ /* 0x000fe40007ffe0ff */
[----:B------:R-:W-:Y:S02]  /*9cc0*/  LEA.HI.X R0, R4, c[0x0][0x274], R5, 0x1, P1 ;  /* 0x00009d0004007a11 */ /* 0x000fe400008f0c05 */
[----:B------:R-:W-:Y:S01]  /*9cd0*/  LEA.HI.X R2, R2, c[0x0][0x28c], R3, 0x1, P0 ;  /* 0x0000a30002027a11 */ /* 0x000fe200000f0c03 */
[----:B------:R-:W-:Y:S05]  /*9ce0*/  @!P2 BRA `(.L_x_305) ;  /* 0x000019300000a947 */ /* 0x000fea0003800000 */
[----:B------:R-:W1:Y:S01]  /*9cf0*/  SHFL.IDX PT, R11, R0, RZ, 0x181f ;  /* 0x00181fff000b7589 */ /* 0x000e6200000e0000 */
[----:B------:R-:W-:Y:S01]  /*9d00*/  BSSY B0, `(.L_x_306) ;  /* 0x000001b000007945 */ /* 0x000fe20003800000 */
[----:B------:R-:W-:Y:S01]  /*9d10*/  SHF.L.U32 R24, R249, 0x2, RZ ;  /* 0x00000002f9187819 */ /* 0x000fe200000006ff */
[----:B------:R-:W-:Y:S01]  /*9d20*/  CS2R R4, SRZ ;  /* 0x0000000000047805 */ /* 0x000fe2000001ff00 */
[----:B------:R-:W2:Y:S01]  /*9d30*/  SHFL.IDX PT, R10, R6, RZ, 0x181f ;  /* 0x00181fff060a7589 */ /* 0x000ea200000e0000 */
[----:B------:R-:W-:-:S03]  /*9d40*/  CS2R R8, SRZ ;  /* 0x0000000000087805 */ /* 0x000fc6000001ff00 */
[----:B------:R3:W4:Y:S04]  /*9d50*/  SHFL.IDX PT, R13, R2, RZ, 0x181f ;  /* 0x00181fff020d7589 */ /* 0x00072800000e0000 */
[----:B------:R5:W1:Y:S01]  /*9d60*/  SHFL.IDX PT, R12, R7, RZ, 0x181f ;  /* 0x00181fff070c7589 */ /* 0x000a6200000e0000 */
[----:B---3--:R-:W-:Y:S01]  /*9d70*/  CS2R R2, SRZ ;  /* 0x0000000000027805 */ /* 0x008fe2000001ff00 */
[----:B-----5:R-:W-:Y:S01]  /*9d80*/  CS2R R6, SRZ ;  /* 0x0000000000067805 */ /* 0x020fe2000001ff00 */
[----:B------:R-:W-:Y:S05]  /*9d90*/  @P5 BRA `(.L_x_307) ;  /* 0x0000011000005947 */ /* 0x000fea0003800000 */
[----:B-12-4-:R-:W-:Y:S01]  /*9da0*/  ISETP.GE.AND P1, PT, R24, c[0x0][0x27c], PT ;  /* 0x00009f0018007a0c */ /* 0x016fe20003f26270 */
[C---:B------:R-:W-:Y:S01]  /*9db0*/  IMAD.SHL.U32 R4, R68.reuse, 0x2, RZ ;  /* 0x0000000244047824 */ /* 0x040fe200078e00ff */
[----:B------:R-:W-:Y:S02]  /*9dc0*/  ISETP.GE.AND P0, PT, R68, c[0x0][0x27c], PT ;  /* 0x00009f0044007a0c */ /* 0x000fe40003f06270 */
[----:B------:R-:W-:-:S04]  /*9dd0*/  SHF.R.S32.HI R0, RZ, 0x1f, R68 ;  /* 0x0000001fff007819 */ /* 0x000fc80000011444 */
[----:B------:R-:W-:-:S05]  /*9de0*/  SHF.L.U64.HI R0, R68, 0x1, R0 ;  /* 0x0000000144007819 */ /* 0x000fca0000010200 */
[----:B------:R-:W-:Y:S02]  /*9df0*/  @!P1 IMAD.WIDE R2, R24, 0x2, R10 ;  /* 0x0000000218029825 */ /* 0x000fe400078e020a */
[-C--:B------:R-:W-:Y:S02]  /*9e00*/  @!P0 IADD3 R14, P3, R10, R4.reuse, RZ ;  /* 0x000000040a0e8210 */ /* 0x080fe40007f7e0ff */
[----:B------:R-:W-:Y:S01]  /*9e10*/  @!P0 IADD3 R10, P2, R12, R4, RZ ;  /* 0x000000040c0a8210 */ /* 0x000fe20007f5e0ff */
[----:B------:R1:W5:Y:S01]  /*9e20*/  @!P1 LD.E.64 R8, [R2.64] ;  /* 0x0000000a02089980 */ /* 0x000362000c101b00 */
[----:B------:R-:W-:Y:S01]  /*9e30*/  CS2R R4, SRZ ;  /* 0x0000000000047805 */ /* 0x000fe2000001ff00 */
[----:B------:R-:W-:Y:S02]  /*9e40*/  @!P0 IMAD.X R15, R11, 0x1, R0, P3 ;  /* 0x000000010b0f8824 */ /* 0x000fe400018e0600 */
[----:B------:R-:W-:-:S03]  /*9e50*/  @!P1 IMAD.WIDE R16, R24, 0x2, R12 ;  /* 0x0000000218109825 */ /* 0x000fc600078e020c */
[----:B------:R2:W5:Y:S01]  /*9e60*/  @!P0 LD.E.64 R4, [R14.64] ;  /* 0x0000000a0e048980 */ /* 0x000562000c101b00 */
[----:B------:R-:W-:-:S03]  /*9e70*/  @!P0 IMAD.X R11, R13, 0x1, R0, P2 ;  /* 0x000000010d0b8824 */ /* 0x000fc600010e0600 */
[----:B------:R2:W5:Y:S01]  /*9e80*/  @!P1 LD.E.64 R6, [R16.64] ;  /* 0x0000000a10069980 */ /* 0x000562000c101b00 */
[----:B-1----:R-:W-:-:S06]  /*9e90*/  CS2R R2, SRZ ;  /* 0x0000000000027805 */ /* 0x002fcc000001ff00 */
[----:B------:R2:W5:Y:S02]  /*9ea0*/  @!P0 LD.E.64 R2, [R10.64] ;  /* 0x0000000a0a028980 */ /* 0x000564000c101b00 */
.L_x_307:
[----:B-12-4-:R-:W-:Y:S05]  /*9eb0*/  BSYNC B0 ;  /* 0x0000000000007941 */ /* 0x016fea0003800000 */
.L_x_306:
[--C-:B-----5:R-:W-:Y:S01]  /*9ec0*/  IMAD.MOV.U32 R17, RZ, RZ, R9.reuse ;  /* 0x000000ffff117224 */ /* 0x120fe200078e0009 */
[--C-:B------:R-:W-:Y:S01]  /*9ed0*/  SHF.R.U64 R16, R8, 0x10, R9.reuse ;  /* 0x0000001008107819 */ /* 0x100fe20000001209 */
[----:B------:R-:W-:Y:S01]  /*9ee0*/  IMAD.MOV.U32 R18, RZ, RZ, R8 ;  /* 0x000000ffff127224 */ /* 0x000fe200078e0008 */
[----:B------:R-:W-:Y:S01]  /*9ef0*/  SHF.R.U32.HI R13, RZ, 0x10, R9 ;  /* 0x00000010ff0d7819 */ /* 0x000fe20000011609 */
[--C-:B------:R-:W-:Y:S01]  /*9f00*/  IMAD.MOV.U32 R14, RZ, RZ, R5.reuse ;  /* 0x000000ffff0e7224 */ /* 0x100fe200078e0005 */
[--C-:B------:R-:W-:Y:S01]  /*9f10*/  SHF.R.U64 R12, R4, 0x10, R5.reuse ;  /* 0x00000010040c7819 */ /* 0x100fe20000001205 */
[----:B------:R-:W-:Y:S01]  /*9f20*/  IMAD.MOV.U32 R15, RZ, RZ, R4 ;  /* 0x000000ffff0f7224 */ /* 0x000fe200078e0004 */
[----:B------:R-:W-:Y:S01]  /*9f30*/  SHF.R.U32.HI R9, RZ, 0x10, R5 ;  /* 0x00000010ff097819 */ /* 0x000fe20000011605 */
[--C-:B------:R-:W-:Y:S01]  /*9f40*/  IMAD.MOV.U32 R10, RZ, RZ, R7.reuse ;  /* 0x000000ffff0a7224 */ /* 0x100fe200078e0007 */
[--C-:B------:R-:W-:Y:S01]  /*9f50*/  SHF.R.U64 R8, R6, 0x10, R7.reuse ;  /* 0x0000001006087819 */ /* 0x100fe20000001207 */
[----:B------:R-:W-:Y:S01]  /*9f60*/  IMAD.MOV.U32 R11, RZ, RZ, R6 ;  /* 0x000000ffff0b7224 */ /* 0x000fe200078e0006 */
[----:B------:R-:W-:Y:S01]  /*9f70*/  SHF.R.U32.HI R5, RZ, 0x10, R7 ;  /* 0x00000010ff057819 */ /* 0x000fe20000011607 */
[----:B------:R-:W-:Y:S01]  /*9f80*/  IMAD.MOV.U32 R7, RZ, RZ, R2 ;  /* 0x000000ffff077224 */ /* 0x000fe200078e0002 */
[----:B------:R-:W-:Y:S01]  /*9f90*/  SHF.R.U64 R4, R2, 0x10, R3 ;  /* 0x0000001002047819 */ /* 0x000fe20000001203 */
[----:B------:R-:W-:Y:S01]  /*9fa0*/  IMAD R2, R25, -0x80, R19 ;  /* 0xffffff8019027824 */ /* 0x000fe200078e0213 */
[----:B------:R-:W-:Y:S01]  /*9fb0*/  PRMT R18, R16, 0x5410, R18 ;  /* 0x0000541010127816 */ /* 0x000fe20000000012 */
[--C-:B------:R-:W-:Y:S01]  /*9fc0*/  IMAD.MOV.U32 R6, RZ, RZ, R3.reuse ;  /* 0x000000ffff067224 */ /* 0x100fe200078e0003 */
[----:B------:R-:W-:Y:S01]  /*9fd0*/  SHF.R.U32.HI R0, RZ, 0x10, R3 ;  /* 0x00000010ff007819 */ /* 0x000fe20000011603 */
[----:B------:R-:W-:-:S04]  /*9fe0*/  DEPBAR.LE SB0, 0x1 ;  /* 0x000080400000791a */ /* 0x000fc80000000000 */
[----:B------:R-:W-:Y:S01]  /*9ff0*/  IMNMX R16, R2, 0x80, PT ;  /* 0x0000008002107817 */ /* 0x000fe20003800200 */
[----:B------:R-:W-:Y:S01]  /*a000*/  BSSY B1, `(.L_x_308) ;  /* 0x000005d000017945 */ /* 0x000fe20003800000 */
[----:B------:R-:W-:Y:S01]  /*a010*/  PRMT R20, R17, 0x5410, R4 ;  /* 0x0000541011147816 */ /* 0x000fe20000000004 */
[----:B------:R-:W-:Y:S01]  /*a020*/  BAR.SYNC.DEFER_BLOCKING 0x0 ;  /* 0x0000000000007b1d */ /* 0x000fe20000010000 */
[----:B------:R-:W-:Y:S02]  /*a030*/  ISETP.GE.AND P0, PT, R229, R16, PT ;  /* 0x00000010e500720c */ /* 0x000fe40003f06270 */
[----:B------:R-:W-:Y:S02]  /*a040*/  PRMT R22, R12, 0x5410, R15 ;  /* 0x000054100c167816 */ /* 0x000fe4000000000f */
[----:B------:R-:W-:Y:S02]  /*a050*/  PRMT R19, R13, 0x5410, R7 ;  /* 0x000054100d137816 */ /* 0x000fe40000000007 */
[----:B------:R-:W-:-:S02]  /*a060*/  PRMT R23, R9, 0x5410, R14 ;  /* 0x0000541009177816 */ /* 0x000fc4000000000e */
[----:B------:R-:W-:Y:S02]  /*a070*/  PRMT R15, R11, 0x5410, R8 ;  /* 0x000054100b0f7816 */ /* 0x000fe40000000008 */
[----:B------:R-:W-:Y:S02]  /*a080*/  PRMT R17, R5, 0x5410, R10 ;  /* 0x0000541005117816 */ /* 0x000fe4000000000a */
[----:B------:R-:W-:Y:S01]  /*a090*/  PRMT R21, R0, 0x5410, R6 ;  /* 0x0000541000157816 */ /* 0x000fe20000000006 */
[----:B------:R-:W-:Y:S05]  /*a0a0*/  @P0 BRA `(.L_x_309) ;  /* 0x0000052000000947 */ /* 0x000fea0003800000 */
[----:B------:R-:W-:Y:S01]  /*a0b0*/  ISETP.GE.AND P0, PT, R24, c[0x0][0x27c], PT ;  /* 0x00009f0018007a0c */ /* 0x000fe20003f06270 */
[----:B------:R-:W-:-:S12]  /*a0c0*/  BSSY B0, `(.L_x_310) ;  /* 0x0000028000007945 */ /* 0x000fd80003800000 */
[----:B------:R-:W-:Y:S05]  /*a0d0*/  @P0 BRA `(.L_x_311) ;  /* 0x0000026000000947 */ /* 0x000fea0003800000 */
[----:B------:R-:W1:Y:S01]  /*a0e0*/  LDS.128 R4, [R208+0x100] ;  /* 0x00010000d0047984 */ /* 0x000e620000000c00 */
[--C-:B------:R-:W-:Y:S02]  /*a0f0*/  HADD2.F32 R9, -RZ, R15.reuse.H0_H0 ;  /* 0x2000000fff097230 */ /* 0x100fe40000004100 */
[----:B------:R-:W-:Y:S02]  /*a100*/  HADD2.F32 R0, -RZ, R15.H1_H1 ;  /* 0x3000000fff007230 */ /* 0x000fe40000004100 */
[--C-:B------:R-:W-:Y:S02]  /*a110*/  HADD2.F32 R3, -RZ, R18.reuse.H1_H1 ;  /* 0x30000012ff037230 */ /* 0x100fe40000004100 */
[----:B------:R-:W-:Y:S02]  /*a120*/  HADD2.F32 R2, -RZ, R18.H0_H0 ;  /* 0x20000012ff027230 */ /* 0x000fe40000004100 */
[--C-:B-1----:R-:W-:Y:S02]  /*a130*/  HADD2.F32 R10, -RZ, R4.reuse.H0_H0 ;  /* 0x20000004ff0a7230 */ /* 0x102fe40000004100 */
[----:B------:R-:W-:-:S02]  /*a140*/  HADD2.F32 R8, -RZ, R4.H1_H1 ;  /* 0x30000004ff087230 */ /* 0x000fc40000004100 */
[--C-:B------:R-:W-:Y:S01]  /*a150*/  HADD2.F32 R4, -RZ, R5.reuse.H0_H0 ;  /* 0x20000005ff047230 */ /* 0x100fe20000004100 */
[-C--:B------:R-:W-:Y:S01]  /*a160*/  FMUL.FTZ R13, R10, R9.reuse ;  /* 0x000000090a0d7220 */ /* 0x080fe20000410000 */
[----:B------:R-:W-:Y:S01]  /*a170*/  HADD2.F32 R5, -RZ, R5.H1_H1 ;  /* 0x30000005ff057230 */ /* 0x000fe20000004100 */
[C---:B------:R-:W-:Y:S01]  /*a180*/  FMUL.FTZ R14, R8.reuse, R9 ;  /* 0x00000009080e7220 */ /* 0x040fe20000410000 */
[--C-:B------:R-:W-:Y:S01]  /*a190*/  HADD2.F32 R12, -RZ, R6.reuse.H0_H0 ;  /* 0x20000006ff0c7230 */ /* 0x100fe20000004100 */
[-C--:B------:R-:W-:Y:S01]  /*a1a0*/  FFMA.FTZ R13, R8, R3.reuse, R13 ;  /* 0x00000003080d7223 */ /* 0x080fe2000001000d */
[----:B------:R-:W-:Y:S01]  /*a1b0*/  HADD2.F32 R6, -RZ, R6.H1_H1 ;  /* 0x30000006ff067230 */ /* 0x000fe20000004100 */
[CC--:B------:R-:W-:Y:S01]  /*a1c0*/  FMUL.FTZ R9, R5.reuse, R0.reuse ;  /* 0x0000000005097220 */ /* 0x0c0fe20000410000 */
[--C-:B------:R-:W-:Y:S01]  /*a1d0*/  HADD2.F32 R11, -RZ, R7.reuse.H0_H0 ;  /* 0x20000007ff0b7230 */ /* 0x100fe20000004100 */
[----:B------:R-:W-:Y:S01]  /*a1e0*/  FMUL.FTZ R0, R4, R0 ;  /* 0x0000000004007220 */ /* 0x000fe20000410000 */
[----:B------:R-:W-:Y:S01]  /*a1f0*/  HADD2.F32 R7, -RZ, R7.H1_H1 ;  /* 0x30000007ff077230 */ /* 0x000fe20000004100 */
[----:B------:R-:W-:Y:S01]  /*a200*/  FFMA.FTZ R14, R10, R3, -R14 ;  /* 0x000000030a0e7223 */ /* 0x000fe2000001080e */
[----:B------:R-:W-:Y:S01]  /*a210*/  HADD2.F32 R3, -RZ, R20.H0_H0 ;  /* 0x20000014ff037230 */ /* 0x000fe20000004100 */
[-C--:B------:R-:W-:Y:S01]  /*a220*/  FFMA.FTZ R10, R4, R2.reuse, -R9 ;  /* 0x00000002040a7223 */ /* 0x080fe20000010809 */
[--C-:B------:R-:W-:Y:S01]  /*a230*/  HADD2.F32 R4, -RZ, R17.reuse.H1_H1 ;  /* 0x30000011ff047230 */ /* 0x100fe20000004100 */
[----:B------:R-:W-:Y:S01]  /*a240*/  FFMA.FTZ R9, R5, R2, R0 ;  /* 0x0000000205097223 */ /* 0x000fe20000010000 */
[----:B------:R-:W-:-:S02]  /*a250*/  HADD2.F32 R0, -RZ, R17.H0_H0 ;  /* 0x20000011ff007230 */ /* 0x000fc40000004100 */
[----:B------:R-:W-:Y:S01]  /*a260*/  HADD2.F32 R2, -RZ, R19.H0_H0 ;  /* 0x20000013ff027230 */ /* 0x000fe20000004100 */
[-C--:B------:R-:W-:Y:S02]  /*a270*/  FMUL.FTZ R8, R6, R4.reuse ;  /* 0x0000000406087220 */ /* 0x080fe40000410000 */
[C---:B------:R-:W-:Y:S02]  /*a280*/  FMUL.FTZ R5, R12.reuse, R4 ;  /* 0x000000040c057220 */ /* 0x040fe40000410000 */
[-C--:B------:R-:W-:Y:S02]  /*a290*/  FMUL.FTZ R4, R7, R0.reuse ;  /* 0x0000000007047220 */ /* 0x080fe40000410000 */
[----:B------:R-:W-:Y:S02]  /*a2a0*/  FMUL.FTZ R0, R11, R0 ;  /* 0x000000000b007220 */ /* 0x000fe40000410000 */
[-C--:B------:R-:W-:Y:S02]  /*a2b0*/  FFMA.FTZ R8, R12, R3.reuse, -R8 ;  /* 0x000000030c087223 */ /* 0x080fe40000010808 */
[----:B------:R-:W-:Y:S01]  /*a2c0*/  FFMA.FTZ R6, R6, R3, R5 ;  /* 0x0000000306067223 */ /* 0x000fe20000010005 */
[----:B------:R-:W-:Y:S01]  /*a2d0*/  F2FP.PACK_AB R5, R9, R10 ;  /* 0x0000000a0905723e */ /* 0x000fe200000000ff */
[----:B------:R-:W-:Y:S01]  /*a2e0*/  FFMA.FTZ R3, R11, R2, -R4 ;  /* 0x000000020b037223 */ /* 0x000fe20000010804 */
[----:B------:R-:W-:Y:S01]  /*a2f0*/  F2FP.PACK_AB R4, R13, R14 ;  /* 0x0000000e0d04723e */ /* 0x000fe200000000ff */
[----:B------:R-:W-:Y:S01]  /*a300*/  FFMA.FTZ R0, R7, R2, R0 ;  /* 0x0000000207007223 */ /* 0x000fe20000010000 */
[----:B------:R-:W-:-:S04]  /*a310*/  F2FP.PACK_AB R6, R6, R8 ;  /* 0x000000080606723e */ /* 0x000fc800000000ff */
[----:B------:R-:W-:-:S05]  /*a320*/  F2FP.PACK_AB R7, R0, R3 ;  /* 0x000000030007723e */ /* 0x000fca00000000ff */
[----:B------:R1:W-:Y:S02]  /*a330*/  STS.128 [R208+0x100], R4 ;  /* 0x00010004d0007388 */ /* 0x0003e40000000c00 */
.L_x_311:
[----:B------:R-:W-:Y:S05]  /*a340*/  BSYNC B0 ;  /* 0x0000000000007941 */ /* 0x000fea0003800000 */
.L_x_310:
[----:B------:R-:W-:-:S13]  /*a350*/  ISETP.GE.AND P0, PT, R68, c[0x0][0x27c], PT ;  /* 0x00009f0044007a0c */ /* 0x000fda0003f06270 */
[----:B------:R-:W-:Y:S05]  /*a360*/  @P0 BRA `(.L_x_309) ;  /* 0x0000026000000947 */ /* 0x000fea0003800000 */
[----:B-1----:R-:W1:Y:S01]  /*a370*/  LDS.128 R4, [R208+0x4100] ;  /* 0x00410000d0047984 */ /* 0x002e620000000c00 */
[----:B------:R-:W-:Y:S02]  /*a380*/  HADD2.F32 R9, -RZ, R19.H1_H1 ;  /* 0x30000013ff097230 */ /* 0x000fe40000004100 */
        /* <DEDUP_REMOVED lines=17> */
[----:B------:R-:W-:Y:S01]  /*a4a0*/  HADD2.F32 R3, -RZ, R23.H1_H1 ;  /* 0x30000017ff037230 */ /* 0x000fe20000004100 */
        /* <DEDUP_REMOVED lines=18> */
.L_x_309:
[----:B------:R-:W-:Y:S05]  /*a5d0*/  BSYNC B1 ;  /* 0x0000000000017941 */ /* 0x000fea0003800000 */
.L_x_308:
[----:B------:R-:W-:Y:S01]  /*a5e0*/  IADD3 R0, R229, 0x20, RZ ;  /* 0x00000020e5007810 */ /* 0x000fe20007ffe0ff */
[----:B------:R-:W-:Y:S03]  /*a5f0*/  BSSY B1, `(.L_x_312) ;  /* 0x0000055000017945 */ /* 0x000fe60003800000 */
[----:B------:R-:W-:-:S13]  /*a600*/  ISETP.GE.AND P0, PT, R0, R16, PT ;  /* 0x000000100000720c */ /* 0x000fda0003f06270 */
[----:B------:R-:W-:Y:S05]  /*a610*/  @P0 BRA `(.L_x_313) ;  /* 0x0000052000000947 */ /* 0x000fea0003800000 */
[----:B------:R-:W-:Y:S01]  /*a620*/  ISETP.GE.AND P0, PT, R24, c[0x0][0x27c], PT ;  /* 0x00009f0018007a0c */ /* 0x000fe20003f06270 */
[----:B------:R-:W-:-:S12]  /*a630*/  BSSY B0, `(.L_x_314) ;  /* 0x0000028000007945 */ /* 0x000fd80003800000 */
[----:B------:R-:W-:Y:S05]  /*a640*/  @P0 BRA `(.L_x_315) ;  /* 0x0000026000000947 */ /* 0x000fea0003800000 */
[----:B-1----:R-:W1:Y:S01]  /*a650*/  LDS.128 R4, [R208+0x1100] ;  /* 0x00110000d0047984 */ /* 0x002e620000000c00 */
[--C-:B------:R-:W-:Y:S02]  /*a660*/  HADD2.F32 R9, -RZ, R15.reuse.H0_H0 ;  /* 0x2000000fff097230 */ /* 0x100fe40000004100 */
[----:B------:R-:W-:Y:S02]  /*a670*/  HADD2.F32 R0, -RZ, R15.H1_H1 ;  /* 0x3000000fff007230 */ /* 0x000fe40000004100 */
[--C-:B------:R-:W-:Y:S02]  /*a680*/  HADD2.F32 R3, -RZ, R18.reuse.H1_H1 ;  /* 0x30000012ff037230 */ /* 0x100fe40000004100 */
[----:B------:R-:W-:Y:S02]  /*a690*/  HADD2.F32 R2, -RZ, R18.H0_H0 ;  /* 0x20000012ff027230 */ /* 0x000fe40000004100 */
[--C-:B-1----:R-:W-:Y:S02]  /*a6a0*/  HADD2.F32 R10, -RZ, R4.reuse.H0_H0 ;  /* 0x20000004ff0a7230 */ /* 0x102fe40000004100 */
[----:B------:R-:W-:-:S02]  /*a6b0*/  HADD2.F32 R8, -RZ, R4.H1_H1 ;  /* 0x30000004ff087230 */ /* 0x000fc40000004100 */
[--C-:B------:R-:W-:Y:S01]  /*a6c0*/  HADD2.F32 R4, -RZ, R5.reuse.H0_H0 ;  /* 0x20000005ff047230 */ /* 0x100fe20000004100 */
[C---:B------:R-:W-:Y:S01]  /*a6d0*/  FMUL.FTZ R13, R9.reuse, R10 ;  /* 0x0000000a090d7220 */ /* 0x040fe20000410000 */
[----:B------:R-:W-:Y:S01]  /*a6e0*/  HADD2.F32 R5, -RZ, R5.H1_H1 ;  /* 0x30000005ff057230 */ /* 0x000fe20000004100 */
[-C--:B------:R-:W-:Y:S01]  /*a6f0*/  FMUL.FTZ R14, R9, R8.reuse ;  /* 0x00000008090e7220 */ /* 0x080fe20000410000 */
[--C-:B------:R-:W-:Y:S01]  /*a700*/  HADD2.F32 R12, -RZ, R6.reuse.H0_H0 ;  /* 0x20000006ff0c7230 */ /* 0x100fe20000004100 */
[C---:B------:R-:W-:Y:S01]  /*a710*/  FFMA.FTZ R13, R3.reuse, R8, R13 ;  /* 0x00000008030d7223 */ /* 0x040fe2000001000d */
[----:B------:R-:W-:Y:S01]  /*a720*/  HADD2.F32 R6, -RZ, R6.H1_H1 ;  /* 0x30000006ff067230 */ /* 0x000fe20000004100 */
[CC--:B------:R-:W-:Y:S01]  /*a730*/  FMUL.FTZ R9, R0.reuse, R5.reuse ;  /* 0x0000000500097220 */ /* 0x0c0fe20000410000 */
[--C-:B------:R-:W-:Y:S01]  /*a740*/  HADD2.F32 R11, -RZ, R7.reuse.H0_H0 ;  /* 0x20000007ff0b7230 */ /* 0x100fe20000004100 */
[----:B------:R-:W-:Y:S01]  /*a750*/  FMUL.FTZ R0, R0, R4 ;  /* 0x0000000400007220 */ /* 0x000fe20000410000 */
[----:B------:R-:W-:Y:S01]  /*a760*/  HADD2.F32 R7, -RZ, R7.H1_H1 ;  /* 0x30000007ff077230 */ /* 0x000fe20000004100 */
[----:B------:R-:W-:Y:S01]  /*a770*/  FFMA.FTZ R14, R3, R10, -R14 ;  /* 0x0000000a030e7223 */ /* 0x000fe2000001080e */
[----:B------:R-:W-:Y:S01]  /*a780*/  HADD2.F32 R3, -RZ, R20.H0_H0 ;  /* 0x20000014ff037230 */ /* 0x000fe20000004100 */
[C---:B------:R-:W-:Y:S01]  /*a790*/  FFMA.FTZ R10, R2.reuse, R4, -R9 ;  /* 0x00000004020a7223 */ /* 0x040fe20000010809 */
[--C-:B------:R-:W-:Y:S01]  /*a7a0*/  HADD2.F32 R4, -RZ, R17.reuse.H1_H1 ;  /* 0x30000011ff047230 */ /* 0x100fe20000004100 */
[----:B------:R-:W-:Y:S01]  /*a7b0*/  FFMA.FTZ R9, R2, R5, R0 ;  /* 0x0000000502097223 */ /* 0x000fe20000010000 */
[----:B------:R-:W-:-:S02]  /*a7c0*/  HADD2.F32 R0, -RZ, R17.H0_H0 ;  /* 0x20000011ff007230 */ /* 0x000fc40000004100 */
[----:B------:R-:W-:Y:S01]  /*a7d0*/  HADD2.F32 R2, -RZ, R19.H0_H0 ;  /* 0x20000013ff027230 */ /* 0x000fe20000004100 */
[C---:B------:R-:W-:Y:S02]  /*a7e0*/  FMUL.FTZ R8, R4.reuse, R6 ;  /* 0x0000000604087220 */ /* 0x040fe40000410000 */
[-C--:B------:R-:W-:Y:S02]  /*a7f0*/  FMUL.FTZ R5, R4, R12.reuse ;  /* 0x0000000c04057220 */ /* 0x080fe40000410000 */
[C---:B------:R-:W-:Y:S02]  /*a800*/  FMUL.FTZ R4, R0.reuse, R7 ;  /* 0x0000000700047220 */ /* 0x040fe40000410000 */
[-C--:B------:R-:W-:Y:S02]  /*a810*/  FMUL.FTZ R0, R0, R11.reuse ;  /* 0x0000000b00007220 */ /* 0x080fe40000410000 */
[C---:B------:R-:W-:Y:S02]  /*a820*/  FFMA.FTZ R8, R3.reuse, R12, -R8 ;  /* 0x0000000c03087223 */ /* 0x040fe40000010808 */
[----:B------:R-:W-:Y:S01]  /*a830*/  FFMA.FTZ R6, R3, R6, R5 ;  /* 0x0000000603067223 */ /* 0x000fe20000010005 */
[----:B------:R-:W-:Y:S01]  /*a840*/  F2FP.PACK_AB R5, R9, R10 ;  /* 0x0000000a0905723e */ /* 0x000fe200000000ff */
[C---:B------:R-:W-:Y:S01]  /*a850*/  FFMA.FTZ R3, R2.reuse, R11, -R4 ;  /* 0x0000000b02037223 */ /* 0x040fe20000010804 */
[----:B------:R-:W-:Y:S01]  /*a860*/  F2FP.PACK_AB R4, R13, R14 ;  /* 0x0000000e0d04723e */ /* 0x000fe200000000ff */
[----:B------:R-:W-:Y:S01]  /*a870*/  FFMA.FTZ R0, R2, R7, R0 ;  /* 0x0000000702007223 */ /* 0x000fe20000010000 */
[----:B------:R-:W-:-:S04]  /*a880*/  F2FP.PACK_AB R6, R6, R8 ;  /* 0x000000080606723e */ /* 0x000fc800000000ff */
[----:B------:R-:W-:-:S05]  /*a890*/  F2FP.PACK_AB R7, R0, R3 ;  /* 0x000000030007723e */ /* 0x000fca00000000ff */
[----:B------:R1:W-:Y:S02]  /*a8a0*/  STS.128 [R208+0x1100], R4 ;  /* 0x00110004d0007388 */ /* 0x0003e40000000c00 */
.L_x_315:
[----:B------:R-:W-:Y:S05]  /*a8b0*/  BSYNC B0 ;  /* 0x0000000000007941 */ /* 0x000fea0003800000 */
.L_x_314:
        /* <DEDUP_REMOVED lines=21> */
[----:B------:R-:W-:Y:S01]  /*aa10*/  HADD2.F32 R3, -RZ, R23.H1_H1 ;  /* 0x30000017ff037230 */ /* 0x000fe20000004100 */
        /* <DEDUP_REMOVED lines=18> */
.L_x_313:
[----:B------:R-:W-:Y:S05]  /*ab40*/  BSYNC B1 ;  /* 0x0000000000017941 */ /* 0x000fea0003800000 */
.L_x_312:
        /* <DEDUP_REMOVED lines=45> */
.L_x_319:
[----:B------:R-:W-:Y:S05]  /*ae20*/  BSYNC B0 ;  /* 0x0000000000007941 */ /* 0x000fea0003800000 */
.L_x_318:
        /* <DEDUP_REMOVED lines=40> */
.L_x_317:
[----:B------:R-:W-:Y:S05]  /*b0b0*/  BSYNC B1 ;  /* 0x0000000000017941 */ /* 0x000fea0003800000 */
.L_x_316:
[----:B------:R-:W-:-:S04]  /*b0c0*/  IADD3 R0, R229, 0x60, RZ ;  /* 0x00000060e5007810 */ /* 0x000fc80007ffe0ff */
        /* <DEDUP_REMOVED lines=43> */
.L_x_322:
[----:B------:R-:W-:Y:S05]  /*b380*/  BSYNC B0 ;  /* 0x0000000000007941 */ /* 0x000fea0003800000 */
.L_x_321:
        /* <DEDUP_REMOVED lines=39> */
[----:B------:R1:W-:Y:S01]  /*b600*/  STS.128 [R208+0x7100], R4 ;  /* 0x00710004d0007388 */ /* 0x0003e20000000c00 */
[----:B------:R-:W-:Y:S05]  /*b610*/  BRA `(.L_x_320) ;  /* 0x00001b3000007947 */ /* 0x000fea0003800000 */
.L_x_305:
[----:B------:R-:W1:Y:S01]  /*b620*/  SHFL.IDX PT, R16, R0, RZ, 0x181f ;  /* 0x00181fff00107589 */ /* 0x000e6200000e0000 */
[----:B------:R-:W-:Y:S01]  /*b630*/  BSSY B0, `(.L_x_323) ;  /* 0x0000014000007945 */ /* 0x000fe20003800000 */
[----:B------:R-:W-:Y:S01]  /*b640*/  CS2R R4, SRZ ;  /* 0x0000000000047805 */ /* 0x000fe2000001ff00 */
[----:B------:R-:W-:Y:S01]  /*b650*/  CS2R R10, SRZ ;  /* 0x00000000000a7805 */ /* 0x000fe2000001ff00 */
[----:B------:R-:W2:Y:S01]  /*b660*/  SHFL.IDX PT, R14, R6, RZ, 0x181f ;  /* 0x00181fff060e7589 */ /* 0x000ea200000e0000 */
[----:B------:R-:W-:-:S03]  /*b670*/  CS2R R8, SRZ ;  /* 0x0000000000087805 */ /* 0x000fc6000001ff00 */
[----:B------:R-:W3:Y:S04]  /*b680*/  SHFL.IDX PT, R15, R2, RZ, 0x181f ;  /* 0x00181fff020f7589 */ /* 0x000ee800000e0000 */
[----:B------:R4:W1:Y:S02]  /*b690*/  SHFL.IDX PT, R3, R7, RZ, 0x181f ;  /* 0x00181fff07037589 */ /* 0x00086400000e0000 */
[----:B----4-:R-:W-:Y:S01]  /*b6a0*/  CS2R R6, SRZ ;  /* 0x0000000000067805 */ /* 0x010fe2000001ff00 */
[----:B------:R-:W-:Y:S05]  /*b6b0*/  @P5 BRA `(.L_x_324) ;  /* 0x000000b000005947 */ /* 0x000fea0003800000 */
[C---:B-123--:R-:W-:Y:S01]  /*b6c0*/  ISETP.GE.AND P0, PT, R36.reuse, c[0x0][0x27c], PT ;  /* 0x00009f0024007a0c */ /* 0x04efe20003f06270 */
[C---:B------:R-:W-:Y:S01]  /*b6d0*/  IMAD.SHL.U32 R2, R36.reuse, 0x2, RZ ;  /* 0x0000000224027824 */ /* 0x040fe200078e00ff */
[----:B------:R-:W-:Y:S01]  /*b6e0*/  SHF.L.U64.HI R0, R36, 0x1, R13 ;  /* 0x0000000124007819 */ /* 0x000fe2000001020d */
[----:B------:R-:W-:-:S03]  /*b6f0*/  CS2R R6, SRZ ;  /* 0x0000000000067805 */ /* 0x000fc6000001ff00 */
[-C--:B------:R-:W-:Y:S02]  /*b700*/  IADD3 R12, P2, R14, R2.reuse, RZ ;  /* 0x000000020e0c7210 */ /* 0x080fe40007f5e0ff */
[----:B------:R-:W-:-:S03]  /*b710*/  IADD3 R2, P1, R3, R2, RZ ;  /* 0x0000000203027210 */ /* 0x000fc60007f3e0ff */
[--C-:B------:R-:W-:Y:S02]  /*b720*/  IMAD.X R13, R16, 0x1, R0.reuse, P2 ;  /* 0x00000001100d7824 */ /* 0x100fe400010e0600 */
[----:B------:R-:W-:Y:S01]  /*b730*/  IMAD.X R3, R15, 0x1, R0, P1 ;  /* 0x000000010f037824 */ /* 0x000fe200008e0600 */
[----:B------:R-:W-:Y:S05]  /*b740*/  @P0 BRA `(.L_x_324) ;  /* 0x0000002000000947 */ /* 0x000fea0003800000 */
[----:B------:R1:W5:Y:S04]  /*b750*/  LD.E.128 R8, [R12.64] ;  /* 0x0000000a0c087980 */ /* 0x000368000c101d00 */
[----:B------:R1:W5:Y:S02]  /*b760*/  LD.E.128 R4, [R2.64] ;  /* 0x0000000a02047980 */ /* 0x000364000c101d00 */
.L_x_324:
[----:B-123--:R-:W-:Y:S05]  /*b770*/  BSYNC B0 ;  /* 0x0000000000007941 */ /* 0x00efea0003800000 */
.L_x_323:
[--C-:B-----5:R-:W-:Y:S01]  /*b780*/  SHF.R.U32.HI R2, RZ, 0x10, R9.reuse ;  /* 0x00000010ff027819 */ /* 0x120fe20000011609 */
[----:B------:R-:W-:Y:S01]  /*b790*/  IMAD.MOV.U32 R17, RZ, RZ, R9 ;  /* 0x000000ffff117224 */ /* 0x000fe200078e0009 */
[--C-:B------:R-:W-:Y:S01]  /*b7a0*/  SHF.R.U64 R13, R10, 0x10, R11.reuse ;  /* 0x000000100a0d7819 */ /* 0x100fe2000000120b */
[----:B------:R-:W-:Y:S01]  /*b7b0*/  IMAD.MOV.U32 R15, RZ, RZ, R10 ;  /* 0x000000ffff0f7224 */ /* 0x000fe200078e000a */
[----:B------:R-:W-:Y:S01]  /*b7c0*/  ISETP.GE.AND P0, PT, R36, c[0x0][0x27c], PT ;  /* 0x00009f0024007a0c */ /* 0x000fe20003f06270 */
[----:B------:R-:W-:Y:S01]  /*b7d0*/  IMAD.MOV.U32 R14, RZ, RZ, R11 ;  /* 0x000000ffff0e7224 */ /* 0x000fe200078e000b */
[----:B------:R-:W-:Y:S01]  /*b7e0*/  PRMT R47, R2, 0x5410, R13 ;  /* 0x00005410022f7816 */ /* 0x000fe2000000000d */
[----:B------:R-:W-:Y:S01]  /*b7f0*/  IMAD R2, R25, -0x80, R19 ;  /* 0xffffff8019027824 */ /* 0x000fe200078e0213 */
[----:B------:R-:W-:Y:S01]  /*b800*/  SHF.R.U64 R16, R8, 0x10, R9 ;  /* 0x0000001008107819 */ /* 0x000fe20000001209 */
[----:B------:R-:W-:Y:S01]  /*b810*/  IMAD.MOV.U32 R12, RZ, RZ, R4 ;  /* 0x000000ffff0c7224 */ /* 0x000fe200078e0004 */
[----:B------:R-:W-:Y:S01]  /*b820*/  SHF.R.U32.HI R10, RZ, 0x10, R11 ;  /* 0x00000010ff0a7819 */ /* 0x000fe2000001160b */
[----:B------:R-:W-:Y:S01]  /*b830*/  IMAD.MOV.U32 R18, RZ, RZ, R8 ;  /* 0x000000ffff127224 */ /* 0x000fe200078e0008 */
[----:B------:R-:W-:Y:S01]  /*b840*/  IMNMX R40, R2, 0x80, PT ;  /* 0x0000008002287817 */ /* 0x000fe20003800200 */
[--C-:B------:R-:W-:Y:S01]  /*b850*/  IMAD.MOV.U32 R11, RZ, RZ, R5.reuse ;  /* 0x000000ffff0b7224 */ /* 0x100fe200078e0005 */
[----:B------:R-:W-:Y:S01]  /*b860*/  SHF.R.U64 R9, R4, 0x10, R5 ;  /* 0x0000001004097819 */ /* 0x000fe20000001205 */
[----:B------:R-:W-:Y:S01]  /*b870*/  IMAD.MOV.U32 R8, RZ, RZ, R6 ;  /* 0x000000ffff087224 */ /* 0x000fe200078e0006 */
[----:B------:R-:W-:Y:S01]  /*b880*/  ISETP.GE.OR P1, PT, R229, R40, P0 ;  /* 0x00000028e500720c */ /* 0x000fe20000726670 */
[----:B------:R-:W-:-:S04]  /*b890*/  DEPBAR.LE SB0, 0x1 ;  /* 0x000080400000791a */ /* 0x000fc80000000000 */
[----:B------:R-:W-:Y:S01]  /*b8a0*/  SHF.R.U32.HI R4, RZ, 0x10, R5 ;  /* 0x00000010ff047819 */ /* 0x000fe20000011605 */
[--C-:B------:R-:W-:Y:S01]  /*b8b0*/  IMAD.MOV.U32 R5, RZ, RZ, R7.reuse ;  /* 0x000000ffff057224 */ /* 0x100fe200078e0007 */
[--C-:B------:R-:W-:Y:S01]  /*b8c0*/  SHF.R.U64 R3, R6, 0x10, R7.reuse ;  /* 0x0000001006037819 */ /* 0x100fe20000001207 */
[----:B------:R-:W-:Y:S01]  /*b8d0*/  BSSY B0, `(.L_x_325) ;  /* 0x0000062000007945 */ /* 0x000fe20003800000 */
[----:B------:R-:W-:Y:S02]  /*b8e0*/  SHF.R.U32.HI R0, RZ, 0x10, R7 ;  /* 0x00000010ff007819 */ /* 0x000fe40000011607 */
[----:B------:R-:W-:Y:S02]  /*b8f0*/  PRMT R43, R18, 0x5410, R8 ;  /* 0x00005410122b7816 */ /* 0x000fe40000000008 */
[----:B------:R-:W-:Y:S02]  /*b900*/  PRMT R45, R17, 0x5410, R0 ;  /* 0x00005410112d7816 */ /* 0x000fe40000000000 */
[----:B------:R-:W-:-:S02]  /*b910*/  PRMT R44, R3, 0x5410, R16 ;  /* 0x00005410032c7816 */ /* 0x000fc40000000010 */
[----:B------:R-:W-:Y:S02]  /*b920*/  PRMT R46, R15, 0x5410, R5 ;  /* 0x000054100f2e7816 */ /* 0x000fe40000000005 */
[----:B------:R-:W-:Y:S02]  /*b930*/  PRMT R48, R10, 0x5410, R14 ;  /* 0x000054100a307816 */ /* 0x000fe4000000000e */
[----:B------:R-:W-:Y:S02]  /*b940*/  PRMT R41, R12, 0x5410, R9 ;  /* 0x000054100c297816 */ /* 0x000fe40000000009 */
[----:B------:R-:W-:Y:S01]  /*b950*/  PRMT R42, R11, 0x5410, R4 ;  /* 0x000054100b2a7816 */ /* 0x000fe20000000004 */
[----:B------:R-:W-:Y:S06]  /*b960*/  BAR.SYNC.DEFER_BLOCKING 0x0 ;  /* 0x0000000000007b1d */ /* 0x000fec0000010000 */
[----:B------:R-:W-:Y:S05]  /*b970*/  @P1 BRA `(.L_x_326) ;  /* 0x0000057000001947 */ /* 0x000fea0003800000 */
[----:B------:R-:W-:Y:S01]  /*b980*/  MOV R0, c[0x0][0x27c] ;  /* 0x00009f0000007a02 */ /* 0x000fe20000000f00 */
[----:B------:R-:W1:Y:S01]  /*b990*/  LDS.128 R4, [R208+0x100] ;  /* 0x00010000d0047984 */ /* 0x000e620000000c00 */
[----:B------:R-:W-:-:S02]  /*b9a0*/  HADD2.F32 R13, -RZ, R43.H0_H0 ;  /* 0x2000002bff0d7230 */ /* 0x000fc40000004100 */
[----:B------:R-:W-:Y:S01]  /*b9b0*/  LEA.HI R0, R0, R249, RZ, 0x1d ;  /* 0x000000f900007211 */ /* 0x000fe200078fe8ff */
[----:B------:R-:W-:-:S03]  /*b9c0*/  HADD2.F32 R12, -RZ, R44.H1_H1 ;  /* 0x3000002cff0c7230 */ /* 0x000fc60000004100 */
[----:B------:R-:W-:Y:S02]  /*b9d0*/  SHF.R.S32.HI R3, RZ, 0x1f, R0 ;  /* 0x0000001fff037819 */ /* 0x000fe40000011400 */
[----:B------:R-:W-:Y:S02]  /*b9e0*/  SHF.L.U32 R2, R0, 0x3, RZ ;  /* 0x0000000300027819 */ /* 0x000fe400000006ff */
[----:B------:R-:W-:Y:S02]  /*b9f0*/  LEA.HI R0, R3, R0, RZ, 0x3 ;  /* 0x0000000003007211 */ /* 0x000fe400078f18ff */
[----:B------:R-:W-:Y:S02]  /*ba00*/  LOP3.LUT R2, R158, 0x38, R2, 0xf8, !PT ;  /* 0x000000389e027812 */ /* 0x000fe400078ef802 */
[----:B------:R-:W-:Y:S02]  /*ba10*/  SHF.L.U32 R0, R0, 0xa, RZ ;  /* 0x0000000a00007819 */ /* 0x000fe400000006ff */
[----:B------:R-:W-:-:S02]  /*ba20*/  LOP3.LUT R2, R2, R193, RZ, 0x3c, !PT ;  /* 0x000000c102027212 */ /* 0x000fc400078e3cff */
[----:B------:R-:W-:-:S04]  /*ba30*/  LOP3.LUT R0, R0, 0x7fffe000, RZ, 0xc0, !PT ;  /* 0x7fffe00000007812 */ /* 0x000fc800078ec0ff */
[----:B------:R-:W-:Y:S01]  /*ba40*/  IADD3 R0, R2, R0, R169 ;  /* 0x0000000002007210 */ /* 0x000fe20007ffe0a9 */
[----:B------:R-:W-:-:S03]  /*ba50*/  HADD2.F32 R2, -RZ, R41.H0_H0 ;  /* 0x20000029ff027230 */ /* 0x000fc60000004100 */
[----:B------:R-:W-:Y:S01]  /*ba60*/  SHF.L.U32 R28, R0, 0x1, RZ ;  /* 0x00000001001c7819 */ /* 0x000fe200000006ff */
[----:B------:R-:W-:-:S04]  /*ba70*/  HADD2.F32 R0, -RZ, R41.H1_H1 ;  /* 0x30000029ff007230 */ /* 0x000fc80000004100 */
[----:B------:R-:W2:Y:S01]  /*ba80*/  LDS.128 R8, [R28+0x100] ;  /* 0x000100001c087984 */ /* 0x000ea20000000c00 */
[--C-:B-1----:R-:W-:Y:S02]  /*ba90*/  HADD2.F32 R17, -RZ, R4.reuse.H0_H0 ;  /* 0x20000004ff117230 */ /* 0x102fe40000004100 */
[----:B------:R-:W-:Y:S02]  /*baa0*/  HADD2.F32 R16, -RZ, R4.H1_H1 ;  /* 0x30000004ff107230 */ /* 0x000fe40000004100 */
[--C-:B------:R-:W-:Y:S02]  /*bab0*/  HADD2.F32 R23, -RZ, R7.reuse.H0_H0 ;  /* 0x20000007ff177230 */ /* 0x100fe40000004100 */
[----:B------:R-:W-:Y:S01]  /*bac0*/  HADD2.F32 R22, -RZ, R7.H1_H1 ;  /* 0x30000007ff167230 */ /* 0x000fe20000004100 */
[----:B------:R-:W-:Y:S01]  /*bad0*/  FMUL.FTZ R7, R17, R2 ;  /* 0x0000000211077220 */ /* 0x000fe20000410000 */
[--C-:B------:R-:W-:Y:S02]  /*bae0*/  HADD2.F32 R19, -RZ, R5.reuse.H0_H0 ;  /* 0x20000005ff137230 */ /* 0x100fe40000004100 */
[----:B------:R-:W-:-:S02]  /*baf0*/  HADD2.F32 R18, -RZ, R5.H1_H1 ;  /* 0x30000005ff127230 */ /* 0x000fc40000004100 */
[----:B------:R-:W-:Y:S02]  /*bb00*/  HADD2.F32 R5, -RZ, R42.H0_H0 ;  /* 0x2000002aff057230 */ /* 0x000fe40000004100 */
[--C-:B------:R-:W-:Y:S02]  /*bb10*/  HADD2.F32 R21, -RZ, R6.reuse.H0_H0 ;  /* 0x20000006ff157230 */ /* 0x100fe40000004100 */
[----:B------:R-:W-:Y:S02]  /*bb20*/  HADD2.F32 R20, -RZ, R6.H1_H1 ;  /* 0x30000006ff147230 */ /* 0x000fe40000004100 */
[--C-:B--2---:R-:W-:Y:S02]  /*bb30*/  HADD2.F32 R4, -RZ, R8.reuse.H0_H0 ;  /* 0x20000008ff047230 */ /* 0x104fe40000004100 */
[----:B------:R-:W-:Y:S02]  /*bb40*/  HADD2.F32 R3, -RZ, R8.H1_H1 ;  /* 0x30000008ff037230 */ /* 0x000fe40000004100 */
[--C-:B------:R-:W-:Y:S01]  /*bb50*/  HADD2.F32 R15, -RZ, R11.reuse.H0_H0 ;  /* 0x2000000bff0f7230 */ /* 0x100fe20000004100 */
[----:B------:R-:W-:Y:S01]  /*bb60*/  FMUL.FTZ R33, R4, R2 ;  /* 0x0000000204217220 */ /* 0x000fe20000410000 */
[----:B------:R-:W-:Y:S01]  /*bb70*/  HADD2.F32 R14, -RZ, R11.H1_H1 ;  /* 0x3000000bff0e7230 */ /* 0x000fe20000004100 */
[----:B------:R-:W-:Y:S01]  /*bb80*/  FMUL.FTZ R2, R16, R0 ;  /* 0x0000000010027220 */ /* 0x000fe20000410000 */
[----:B------:R-:W-:Y:S01]  /*bb90*/  HADD2.F32 R6, -RZ, R9.H0_H0 ;  /* 0x20000009ff067230 */ /* 0x000fe20000004100 */
[----:B------:R-:W-:Y:S01]  /*bba0*/  FFMA.FTZ R38, R4, R13, R7 ;  /* 0x0000000d04267223 */ /* 0x000fe20000010007 */
[----:B------:R-:W-:Y:S01]  /*bbb0*/  HADD2.F32 R11, -RZ, R45.H0_H0 ;  /* 0x2000002dff0b7230 */ /* 0x000fe20000004100 */
[----:B------:R-:W-:Y:S01]  /*bbc0*/  FFMA.FTZ R35, R3, R12, R2 ;  /* 0x0000000c03237223 */ /* 0x000fe20000010002 */
[----:B------:R-:W-:Y:S01]  /*bbd0*/  HADD2.F32 R2, -RZ, R42.H1_H1 ;  /* 0x3000002aff027230 */ /* 0x000fe20000004100 */
[-C--:B------:R-:W-:Y:S01]  /*bbe0*/  FMUL.FTZ R4, R19, R5.reuse ;  /* 0x0000000513047220 */ /* 0x080fe20000410000 */
[----:B------:R-:W-:Y:S01]  /*bbf0*/  HADD2.F32 R9, -RZ, R9.H1_H1 ;  /* 0x30000009ff097230 */ /* 0x000fe20000004100 */
[----:B------:R-:W-:Y:S01]  /*bc00*/  FMUL.FTZ R32, R3, R0 ;  /* 0x0000000003207220 */ /* 0x000fe20000410000 */
[----:B------:R-:W-:Y:S01]  /*bc10*/  HADD2.F32 R0, -RZ, R43.H1_H1 ;  /* 0x3000002bff007230 */ /* 0x000fe20000004100 */
[C---:B------:R-:W-:Y:S01]  /*bc20*/  FMUL.FTZ R30, R6.reuse, R5 ;  /* 0x00000005061e7220 */ /* 0x040fe20000410000 */
[--C-:B------:R-:W-:Y:S01]  /*bc30*/  HADD2.F32 R7, -RZ, R47.reuse.H0_H0 ;  /* 0x2000002fff077230 */ /* 0x100fe20000004100 */
[----:B------:R-:W-:Y:S01]  /*bc40*/  FFMA.FTZ R34, R6, R11, R4 ;  /* 0x0000000b06227223 */ /* 0x000fe20000010004 */
[----:B------:R-:W-:Y:S01]  /*bc50*/  HADD2.F32 R8, -RZ, R10.H0_H0 ;  /* 0x2000000aff087230 */ /* 0x000fe20000004100 */
[----:B------:R-:W-:Y:S01]  /*bc60*/  FMUL.FTZ R5, R18, R2 ;  /* 0x0000000212057220 */ /* 0x000fe20000410000 */
[----:B------:R-:W-:Y:S01]  /*bc70*/  HADD2.F32 R6, -RZ, R46.H0_H0 ;  /* 0x2000002eff067230 */ /* 0x000fe20000004100 */
[-C--:B------:R-:W-:Y:S01]  /*bc80*/  FMUL.FTZ R4, R21, R0.reuse ;  /* 0x0000000015047220 */ /* 0x080fe20000410000 */
[----:B------:R-:W-:Y:S01]  /*bc90*/  HADD2.F32 R3, -RZ, R44.H0_H0 ;  /* 0x2000002cff037230 */ /* 0x000fe20000004100 */
[C---:B------:R-:W-:Y:S01]  /*bca0*/  FFMA.FTZ R31, R9.reuse, R7, R5 ;  /* 0x00000007091f7223 */ /* 0x040fe20000010005 */
[----:B------:R-:W-:Y:S01]  /*bcb0*/  HADD2.F32 R10, -RZ, R10.H1_H1 ;  /* 0x3000000aff0a7230 */ /* 0x000fe20000004100 */
[C---:B------:R-:W-:Y:S01]  /*bcc0*/  FMUL.FTZ R25, R8.reuse, R0 ;  /* 0x0000000008197220 */ /* 0x040fe20000410000 */
[----:B------:R-:W-:Y:S01]  /*bcd0*/  HADD2.F32 R5, -RZ, R47.H1_H1 ;  /* 0x3000002fff057230 */ /* 0x000fe20000004100 */
[----:B------:R-:W-:Y:S01]  /*bce0*/  FFMA.FTZ R29, R8, R6, R4 ;  /* 0x00000006081d7223 */ /* 0x000fe20000010004 */
[----:B------:R-:W-:Y:S01]  /*bcf0*/  HADD2.F32 R0, -RZ, R45.H1_H1 ;  /* 0x3000002dff007230 */ /* 0x000fe20000004100 */
[----:B------:R-:W-:Y:S01]  /*bd00*/  FMUL.FTZ R27, R9, R2 ;  /* 0x00000002091b7220 */ /* 0x000fe20000410000 */
[----:B------:R-:W-:Y:S01]  /*bd10*/  HADD2.F32 R2, -RZ, R46.H1_H1 ;  /* 0x3000002eff027230 */ /* 0x000fe20000004100 */
[----:B------:R-:W-:-:S02]  /*bd20*/  FMUL.FTZ R4, R20, R3 ;  /* 0x0000000314047220 */ /* 0x000fc40000410000 */
[C---:B------:R-:W-:Y:S01]  /*bd30*/  FMUL.FTZ R24, R10.reuse, R3 ;  /* 0x000000030a187220 */ /* 0x040fe20000410000 */
[--C-:B------:R-:W-:Y:S01]  /*bd40*/  HADD2.F32 R3, -RZ, R48.reuse.H0_H0 ;  /* 0x20000030ff037230 */ /* 0x100fe20000004100 */
[----:B------:R-:W-:Y:S01]  /*bd50*/  FFMA.FTZ R26, R10, R5, R4 ;  /* 0x000000050a1a7223 */ /* 0x000fe20000010004 */
[----:B------:R-:W-:Y:S01]  /*bd60*/  HADD2.F32 R4, -RZ, R48.H1_H1 ;  /* 0x30000030ff047230 */ /* 0x000fe20000004100 */
[----:B------:R-:W-:Y:S02]  /*bd70*/  FMUL.FTZ R9, R22, R0 ;  /* 0x0000000016097220 */ /* 0x000fe40000410000 */
[-C--:B------:R-:W-:Y:S02]  /*bd80*/  FMUL.FTZ R8, R23, R2.reuse ;  /* 0x0000000217087220 */ /* 0x080fe40000410000 */
[----:B------:R-:W-:Y:S02]  /*bd90*/  FMUL.FTZ R2, R15, R2 ;  /* 0x000000020f027220 */ /* 0x000fe40000410000 */
[----:B------:R-:W-:-:S02]  /*bda0*/  FMUL.FTZ R0, R14, R0 ;  /* 0x000000000e007220 */ /* 0x000fc40000410000 */
[----:B------:R-:W-:Y:S02]  /*bdb0*/  FFMA.FTZ R14, R14, R3, R9 ;  /* 0x000000030e0e7223 */ /* 0x000fe40000010009 */
[----:B------:R-:W-:Y:S02]  /*bdc0*/  FFMA.FTZ R15, R15, R4, R8 ;  /* 0x000000040f0f7223 */ /* 0x000fe40000010008 */
[----:B------:R-:W-:Y:S02]  /*bdd0*/  FFMA.FTZ R11, R19, R11, -R30 ;  /* 0x0000000b130b7223 */ /* 0x000fe4000001081e */
[----:B------:R-:W-:Y:S02]  /*bde0*/  FFMA.FTZ R9, R18, R7, -R27 ;  /* 0x0000000712097223 */ /* 0x000fe4000001081b */
[----:B------:R-:W-:Y:S02]  /*bdf0*/  FFMA.FTZ R13, R17, R13, -R33 ;  /* 0x0000000d110d7223 */ /* 0x000fe40000010821 */
[----:B------:R-:W-:Y:S01]  /*be00*/  FFMA.FTZ R8, R16, R12, -R32 ;  /* 0x0000000c10087223 */ /* 0x000fe20000010820 */
[----:B------:R-:W-:Y:S01]  /*be10*/  F2FP.PACK_AB R9, R9, R11 ;  /* 0x0000000b0909723e */ /* 0x000fe200000000ff */
[----:B------:R-:W-:Y:S01]  /*be20*/  FFMA.FTZ R10, R21, R6, -R25 ;  /* 0x00000006150a7223 */ /* 0x000fe20000010819 */
[----:B------:R-:W-:Y:S01]  /*be30*/  F2FP.PACK_AB R6, R26, R29 ;  /* 0x0000001d1a06723e */ /* 0x000fe200000000ff */
[----:B------:R-:W-:Y:S01]  /*be40*/  FFMA.FTZ R7, R20, R5, -R24 ;  /* 0x0000000514077223 */ /* 0x000fe20000010818 */
[----:B------:R-:W-:Y:S01]  /*be50*/  F2FP.PACK_AB R8, R8, R13 ;  /* 0x0000000d0808723e */ /* 0x000fe200000000ff */
[----:B------:R-:W-:Y:S01]  /*be60*/  FFMA.FTZ R2, R23, R4, -R2 ;  /* 0x0000000417027223 */ /* 0x000fe20000010802 */
[----:B------:R-:W-:Y:S01]  /*be70*/  F2FP.PACK_AB R4, R35, R38 ;  /* 0x000000262304723e */ /* 0x000fe200000000ff */
[----:B------:R-:W-:Y:S01]  /*be80*/  FFMA.FTZ R0, R22, R3, -R0 ;  /* 0x0000000316007223 */ /* 0x000fe20000010800 */
[----:B------:R-:W-:-:S02]  /*be90*/  F2FP.PACK_AB R10, R7, R10 ;  /* 0x0000000a070a723e */ /* 0x000fc400000000ff */
[----:B------:R-:W-:Y:S02]  /*bea0*/  F2FP.PACK_AB R5, R31, R34 ;  /* 0x000000221f05723e */ /* 0x000fe400000000ff */
[----:B------:R-:W-:Y:S02]  /*beb0*/  F2FP.PACK_AB R11, R0, R2 ;  /* 0x00000002000b723e */ /* 0x000fe400000000ff */
[----:B------:R-:W-:-:S03]  /*bec0*/  F2FP.PACK_AB R7, R14, R15 ;  /* 0x0000000f0e07723e */ /* 0x000fc600000000ff */
[----:B------:R1:W-:Y:S04]  /*bed0*/  STS.128 [R208+0x100], R8 ;  /* 0x00010008d0007388 */ /* 0x0003e80000000c00 */
[----:B------:R1:W-:Y:S02]  /*bee0*/  STS.128 [R28+0x100], R4 ;  /* 0x000100041c007388 */ /* 0x0003e40000000c00 */
.L_x_326:
[----:B------:R-:W-:Y:S05]  /*bef0*/  BSYNC B0 ;  /* 0x0000000000007941 */ /* 0x000fea0003800000 */
.L_x_325:
[----:B------:R-:W-:Y:S01]  /*bf00*/  IADD3 R0, R229, 0x20, RZ ;  /* 0x00000020e5007810 */ /* 0x000fe20007ffe0ff */
[----:B------:R-:W-:Y:S03]  /*bf10*/  BSSY B0, `(.L_x_327) ;  /* 0x000005d000007945 */ /* 0x000fe60003800000 */
[----:B------:R-:W-:-:S13]  /*bf20*/  ISETP.GE.OR P1, PT, R0, R40, P0 ;  /* 0x000000280000720c */ /* 0x000fda0000726670 */
[----:B------:R-:W-:Y:S05]  /*bf30*/  @P1 BRA `(.L_x_328) ;  /* 0x000005a000001947 */ /* 0x000fea0003800000 */
[----:B------:R-:W-:Y:S01]  /*bf40*/  MOV R3, c[0x0][0x27c] ;  /* 0x00009f0000037a02 */ /* 0x000fe20000000f00 */
[----:B------:R-:W-:Y:S01]  /*bf50*/  HADD2.F32 R13, -RZ, R43.H0_H0 ;  /* 0x2000002bff0d7230 */ /* 0x000fe20000004100 */
[----:B------:R-:W-:Y:S01]  /*bf60*/  LOP3.LUT R0, R157, 0x38, R36, 0xf8, !PT ;  /* 0x000000389d007812 */ /* 0x000fe200078ef824 */
[----:B------:R-:W-:Y:S01]  /*bf70*/  HADD2.F32 R12, -RZ, R44.H1_H1 ;  /* 0x3000002cff0c7230 */ /* 0x000fe20000004100 */
[----:B------:R-:W-:-:S04]  /*bf80*/  LEA.HI R3, R3, R249, RZ, 0x1d ;  /* 0x000000f903037211 */ /* 0x000fc800078fe8ff */
[----:B-1----:R-:W-:Y:S02]  /*bf90*/  SHF.R.S32.HI R4, RZ, 0x1f, R3 ;  /* 0x0000001fff047819 */ /* 0x002fe40000011403 */
[----:B------:R-:W-:Y:S02]  /*bfa0*/  SHF.L.U32 R2, R3, 0x3, RZ ;  /* 0x0000000303027819 */ /* 0x000fe400000006ff */
[----:B------:R-:W-:Y:S02]  /*bfb0*/  LEA.HI R4, R4, R3, RZ, 0x3 ;  /* 0x0000000304047211 */ /* 0x000fe400078f18ff */
[----:B------:R-:W-:Y:S02]  /*bfc0*/  LOP3.LUT R3, R170, R0, R215, 0xf6, !PT ;  /* 0x00000000aa037212 */ /* 0x000fe400078ef6d7 */
[----:B------:R-:W-:Y:S02]  /*bfd0*/  LOP3.LUT R2, R157, 0x38, R2, 0xf8, !PT ;  /* 0x000000389d027812 */ /* 0x000fe400078ef802 */
[----:B------:R-:W-:-:S02]  /*bfe0*/  SHF.L.U32 R0, R4, 0xa, RZ ;  /* 0x0000000a04007819 */ /* 0x000fc400000006ff */
[----:B------:R-:W-:Y:S02]  /*bff0*/  LOP3.LUT R2, R2, R215, RZ, 0x3c, !PT ;  /* 0x000000d702027212 */ /* 0x000fe400078e3cff */
[----:B------:R-:W-:Y:S02]  /*c000*/  LOP3.LUT R0, R0, 0x7fffe000, RZ, 0xc0, !PT ;  /* 0x7fffe00000007812 */ /* 0x000fe400078ec0ff */
[----:B------:R-:W-:Y:S02]  /*c010*/  LEA R31, R3, 0x100, 0x1 ;  /* 0x00000100031f7811 */ /* 0x000fe400078e08ff */
[----:B------:R-:W-:Y:S01]  /*c020*/  IADD3 R0, R2, R0, R170 ;  /* 0x0000000002007210 */ /* 0x000fe20007ffe0aa */
[--C-:B------:R-:W-:Y:S02]  /*c030*/  HADD2.F32 R2, -RZ, R41.reuse.H0_H0 ;  /* 0x20000029ff027230 */ /* 0x100fe40000004100 */
[----:B------:R-:W1:Y:S01]  /*c040*/  LDS.128 R4, [R31] ;  /* 0x000000001f047984 */ /* 0x000e620000000c00 */
[----:B------:R-:W-:Y:S01]  /*c050*/  SHF.L.U32 R28, R0, 0x1, RZ ;  /* 0x00000001001c7819 */ /* 0x000fe200000006ff */
[----:B------:R-:W-:-:S04]  /*c060*/  HADD2.F32 R0, -RZ, R41.H1_H1 ;  /* 0x30000029ff007230 */ /* 0x000fc80000004100 */
[----:B------:R-:W2:Y:S01]  /*c070*/  LDS.128 R8, [R28+0x100] ;  /* 0x000100001c087984 */ /* 0x000ea20000000c00 */
[--C-:B-1----:R-:W-:Y:S02]  /*c080*/  HADD2.F32 R17, -RZ, R4.reuse.H0_H0 ;  /* 0x20000004ff117230 */ /* 0x102fe40000004100 */
[----:B------:R-:W-:Y:S02]  /*c090*/  HADD2.F32 R16, -RZ, R4.H1_H1 ;  /* 0x30000004ff107230 */ /* 0x000fe40000004100 */
[--C-:B------:R-:W-:Y:S02]  /*c0a0*/  HADD2.F32 R23, -RZ, R7.reuse.H0_H0 ;  /* 0x20000007ff177230 */ /* 0x100fe40000004100 */
[--C-:B--2---:R-:W-:Y:S02]  /*c0b0*/  HADD2.F32 R4, -RZ, R8.reuse.H0_H0 ;  /* 0x20000008ff047230 */ /* 0x104fe40000004100 */
[----:B------:R-:W-:Y:S01]  /*c0c0*/  HADD2.F32 R22, -RZ, R7.H1_H1 ;  /* 0x30000007ff167230 */ /* 0x000fe20000004100 */
[CC--:B------:R-:W-:Y:S01]  /*c0d0*/  FMUL.FTZ R7, R2.reuse, R17.reuse ;  /* 0x0000001102077220 */ /* 0x0c0fe20000410000 */
[--C-:B------:R-:W-:Y:S01]  /*c0e0*/  HADD2.F32 R19, -RZ, R5.reuse.H0_H0 ;  /* 0x20000005ff137230 */ /* 0x100fe20000004100 */
[----:B------:R-:W-:Y:S01]  /*c0f0*/  FMUL.FTZ R34, R2, R4 ;  /* 0x0000000402227220 */ /* 0x000fe20000410000 */
[----:B------:R-:W-:Y:S01]  /*c100*/  HADD2.F32 R18, -RZ, R5.H1_H1 ;  /* 0x30000005ff127230 */ /* 0x000fe20000004100 */
[----:B------:R-:W-:Y:S01]  /*c110*/  FMUL.FTZ R2, R0, R16 ;  /* 0x0000001000027220 */ /* 0x000fe20000410000 */
[----:B------:R-:W-:Y:S01]  /*c120*/  HADD2.F32 R3, -RZ, R8.H1_H1 ;  /* 0x30000008ff037230 */ /* 0x000fe20000004100 */
[C---:B------:R-:W-:Y:S01]  /*c130*/  FFMA.FTZ R39, R13.reuse, R4, R7 ;  /* 0x000000040d277223 */ /* 0x040fe20000010007 */
[----:B------:R-:W-:Y:S01]  /*c140*/  HADD2.F32 R5, -RZ, R42.H0_H0 ;  /* 0x2000002aff057230 */ /* 0x000fe20000004100 */
[----:B------:R-:W-:Y:S01]  /*c150*/  FFMA.FTZ R13, R13, R17, -R34 ;  /* 0x000000110d0d7223 */ /* 0x000fe20000010822 */
[--C-:B------:R-:W-:Y:S01]  /*c160*/  HADD2.F32 R21, -RZ, R6.reuse.H0_H0 ;  /* 0x20000006ff157230 */ /* 0x100fe20000004100 */
[----:B------:R-:W-:Y:S01]  /*c170*/  FFMA.FTZ R38, R12, R3, R2 ;  /* 0x000000030c267223 */ /* 0x000fe20000010002 */
[----:B------:R-:W-:Y:S01]  /*c180*/  HADD2.F32 R20, -RZ, R6.H1_H1 ;  /* 0x30000006ff147230 */ /* 0x000fe20000004100 */
[----:B------:R-:W-:Y:S01]  /*c190*/  FMUL.FTZ R4, R5, R19 ;  /* 0x0000001305047220 */ /* 0x000fe20000410000 */
[--C-:B------:R-:W-:Y:S01]  /*c1a0*/  HADD2.F32 R15, -RZ, R11.reuse.H0_H0 ;  /* 0x2000000bff0f7230 */ /* 0x100fe20000004100 */
[----:B------:R-:W-:Y:S01]  /*c1b0*/  FMUL.FTZ R33, R0, R3 ;  /* 0x0000000300217220 */ /* 0x000fe20000410000 */
[----:B------:R-:W-:-:S02]  /*c1c0*/  HADD2.F32 R14, -RZ, R11.H1_H1 ;  /* 0x3000000bff0e7230 */ /* 0x000fc40000004100 */
[----:B------:R-:W-:Y:S02]  /*c1d0*/  HADD2.F32 R6, -RZ, R9.H0_H0 ;  /* 0x20000009ff067230 */ /* 0x000fe40000004100 */
[----:B------:R-:W-:Y:S02]  /*c1e0*/  HADD2.F32 R11, -RZ, R45.H0_H0 ;  /* 0x2000002dff0b7230 */ /* 0x000fe40000004100 */
[----:B------:R-:W-:Y:S01]  /*c1f0*/  HADD2.F32 R2, -RZ, R42.H1_H1 ;  /* 0x3000002aff027230 */ /* 0x000fe20000004100 */
[-C--:B------:R-:W-:Y:S01]  /*c200*/  FMUL.FTZ R30, R5, R6.reuse ;  /* 0x00000006051e7220 */ /* 0x080fe20000410000 */
[----:B------:R-:W-:Y:S01]  /*c210*/  HADD2.F32 R0, -RZ, R43.H1_H1 ;  /* 0x3000002bff007230 */ /* 0x000fe20000004100 */
[----:B------:R-:W-:Y:S01]  /*c220*/  FFMA.FTZ R35, R11, R6, R4 ;  /* 0x000000060b237223 */ /* 0x000fe20000010004 */
[----:B------:R-:W-:Y:S01]  /*c230*/  HADD2.F32 R9, -RZ, R9.H1_H1 ;  /* 0x30000009ff097230 */ /* 0x000fe20000004100 */
[----:B------:R-:W-:Y:S01]  /*c240*/  FMUL.FTZ R5, R2, R18 ;  /* 0x0000001202057220 */ /* 0x000fe20000410000 */
[--C-:B------:R-:W-:Y:S01]  /*c250*/  HADD2.F32 R7, -RZ, R47.reuse.H0_H0 ;  /* 0x2000002fff077230 */ /* 0x100fe20000004100 */
[----:B------:R-:W-:Y:S01]  /*c260*/  FMUL.FTZ R4, R0, R21 ;  /* 0x0000001500047220 */ /* 0x000fe20000410000 */
[----:B------:R-:W-:Y:S01]  /*c270*/  HADD2.F32 R8, -RZ, R10.H0_H0 ;  /* 0x2000000aff087230 */ /* 0x000fe20000004100 */
[-C--:B------:R-:W-:Y:S01]  /*c280*/  FMUL.FTZ R27, R2, R9.reuse ;  /* 0x00000009021b7220 */ /* 0x080fe20000410000 */
[----:B------:R-:W-:Y:S01]  /*c290*/  HADD2.F32 R6, -RZ, R46.H0_H0 ;  /* 0x2000002eff067230 */ /* 0x000fe20000004100 */
[----:B------:R-:W-:Y:S01]  /*c2a0*/  FFMA.FTZ R32, R7, R9, R5 ;  /* 0x0000000907207223 */ /* 0x000fe20000010005 */
[----:B------:R-:W-:Y:S01]  /*c2b0*/  HADD2.F32 R3, -RZ, R44.H0_H0 ;  /* 0x2000002cff037230 */ /* 0x000fe20000004100 */
[-C--:B------:R-:W-:Y:S01]  /*c2c0*/  FMUL.FTZ R25, R0, R8.reuse ;  /* 0x0000000800197220 */ /* 0x080fe20000410000 */
[----:B------:R-:W-:Y:S01]  /*c2d0*/  HADD2.F32 R10, -RZ, R10.H1_H1 ;  /* 0x3000000aff0a7230 */ /* 0x000fe20000004100 */
[----:B------:R-:W-:Y:S01]  /*c2e0*/  FFMA.FTZ R29, R6, R8, R4 ;  /* 0x00000008061d7223 */ /* 0x000fe20000010004 */
[----:B------:R-:W-:Y:S01]  /*c2f0*/  HADD2.F32 R5, -RZ, R47.H1_H1 ;  /* 0x3000002fff057230 */ /* 0x000fe20000004100 */
[C---:B------:R-:W-:Y:S01]  /*c300*/  FMUL.FTZ R4, R3.reuse, R20 ;  /* 0x0000001403047220 */ /* 0x040fe20000410000 */
[----:B------:R-:W-:Y:S01]  /*c310*/  HADD2.F32 R0, -RZ, R45.H1_H1 ;  /* 0x3000002dff007230 */ /* 0x000fe20000004100 */
[-C--:B------:R-:W-:Y:S01]  /*c320*/  FMUL.FTZ R24, R3, R10.reuse ;  /* 0x0000000a03187220 */ /* 0x080fe20000410000 */
[----:B------:R-:W-:Y:S01]  /*c330*/  HADD2.F32 R2, -RZ, R46.H1_H1 ;  /* 0x3000002eff027230 */ /* 0x000fe20000004100 */
[----:B------:R-:W-:Y:S01]  /*c340*/  FFMA.FTZ R26, R5, R10, R4 ;  /* 0x0000000a051a7223 */ /* 0x000fe20000010004 */
[--C-:B------:R-:W-:Y:S01]  /*c350*/  HADD2.F32 R3, -RZ, R48.reuse.H0_H0 ;  /* 0x20000030ff037230 */ /* 0x100fe20000004100 */
[----:B------:R-:W-:Y:S01]  /*c360*/  FMUL.FTZ R9, R0, R22 ;  /* 0x0000001600097220 */ /* 0x000fe20000410000 */
[----:B------:R-:W-:Y:S01]  /*c370*/  HADD2.F32 R4, -RZ, R48.H1_H1 ;  /* 0x30000030ff047230 */ /* 0x000fe20000004100 */
[----:B------:R-:W-:-:S02]  /*c380*/  FMUL.FTZ R8, R2, R23 ;  /* 0x0000001702087220 */ /* 0x000fc40000410000 */
[-C--:B------:R-:W-:Y:S02]  /*c390*/  FMUL.FTZ R2, R2, R15.reuse ;  /* 0x0000000f02027220 */ /* 0x080fe40000410000 */
[-C--:B------:R-:W-:Y:S02]  /*c3a0*/  FMUL.FTZ R0, R0, R14.reuse ;  /* 0x0000000e00007220 */ /* 0x080fe40000410000 */
[----:B------:R-:W-:Y:S02]  /*c3b0*/  FFMA.FTZ R14, R3, R14, R9 ;  /* 0x0000000e030e7223 */ /* 0x000fe40000010009 */
[----:B------:R-:W-:Y:S02]  /*c3c0*/  FFMA.FTZ R15, R4, R15, R8 ;  /* 0x0000000f040f7223 */ /* 0x000fe40000010008 */
[----:B------:R-:W-:Y:S02]  /*c3d0*/  FFMA.FTZ R11, R11, R19, -R30 ;  /* 0x000000130b0b7223 */ /* 0x000fe4000001081e */
[----:B------:R-:W-:-:S02]  /*c3e0*/  FFMA.FTZ R9, R7, R18, -R27 ;  /* 0x0000001207097223 */ /* 0x000fc4000001081b */
        /* <DEDUP_REMOVED lines=8> */
[----:B------:R-:W-:Y:S02]  /*c470*/  F2FP.PACK_AB R10, R7, R10 ;  /* 0x0000000a070a723e */ /* 0x000fe400000000ff */
[----:B------:R-:W-:-:S02]  /*c480*/  F2FP.PACK_AB R5, R32, R35 ;  /* 0x000000232005723e */ /* 0x000fc400000000ff */
[----:B------:R-:W-:Y:S02]  /*c490*/  F2FP.PACK_AB R11, R0, R2 ;  /* 0x00000002000b723e */ /* 0x000fe400000000ff */
[----:B------:R-:W-:Y:S02]  /*c4a0*/  F2FP.PACK_AB R6, R26, R29 ;  /* 0x0000001d1a06723e */ /* 0x000fe400000000ff */
[----:B------:R-:W-:Y:S01]  /*c4b0*/  F2FP.PACK_AB R7, R14, R15 ;  /* 0x0000000f0e07723e */ /* 0x000fe200000000ff */
[----:B------:R1:W-:Y:S04]  /*c4c0*/  STS.128 [R31], R8 ;  /* 0x000000081f007388 */ /* 0x0003e80000000c00 */
[----:B------:R1:W-:Y:S02]  /*c4d0*/  STS.128 [R28+0x100], R4 ;  /* 0x000100041c007388 */ /* 0x0003e40000000c00 */
.L_x_328:
[----:B------:R-:W-:Y:S05]  /*c4e0*/  BSYNC B0 ;  /* 0x0000000000007941 */ /* 0x000fea0003800000 */
.L_x_327:
[----:B------:R-:W-:Y:S01]  /*c4f0*/  IADD3 R2, R229, 0x40, RZ ;  /* 0x00000040e5027810 */ /* 0x000fe20007ffe0ff */
[----:B------:R-:W-:Y:S03]  /*c500*/  BSSY B0, `(.L_x_329) ;  /* 0x0000062000007945 */ /* 0x000fe60003800000 */
[----:B------:R-:W-:-:S13]  /*c510*/  ISETP.GE.OR P1, PT, R2, R40, P0 ;  /* 0x000000280200720c */ /* 0x000fda0000726670 */
[----:B------:R-:W-:Y:S05]  /*c520*/  @P1 BRA `(.L_x_330) ;  /* 0x000005f000001947 */ /* 0x000fea0003800000 */
[----:B------:R-:W-:Y:S01]  /*c530*/  SHF.R.S32.HI R0, RZ, 0x1f, R2 ;  /* 0x0000001fff007819 */ /* 0x000fe20000011402 */
[----:B------:R-:W-:Y:S01]  /*c540*/  HADD2.F32 R13, -RZ, R43.H0_H0 ;  /* 0x2000002bff0d7230 */ /* 0x000fe20000004100 */
[----:B------:R-:W-:Y:S01]  /*c550*/  MOV R3, c[0x0][0x27c] ;  /* 0x00009f0000037a02 */ /* 0x000fe20000000f00 */
[----:B------:R-:W-:Y:S01]  /*c560*/  HADD2.F32 R12, -RZ, R44.H1_H1 ;  /* 0x3000002cff0c7230 */ /* 0x000fe20000004100 */
[----:B------:R-:W-:Y:S02]  /*c570*/  LEA.HI R0, R0, R2, RZ, 0x3 ;  /* 0x0000000200007211 */ /* 0x000fe400078f18ff */
[----:B------:R-:W-:Y:S02]  /*c580*/  LEA.HI R3, R3, R249, RZ, 0x1d ;  /* 0x000000f903037211 */ /* 0x000fe400078fe8ff */
[----:B------:R-:W-:Y:S02]  /*c590*/  SHF.L.U32 R0, R0, 0x6, RZ ;  /* 0x0000000600007819 */ /* 0x000fe400000006ff */
[----:B-1----:R-:W-:-:S02]  /*c5a0*/  SHF.R.S32.HI R5, RZ, 0x1f, R3 ;  /* 0x0000001fff057819 */ /* 0x002fc40000011403 */
[----:B------:R-:W-:Y:S02]  /*c5b0*/  SHF.R.U32.HI R6, RZ, 0x3, R147 ;  /* 0x00000003ff067819 */ /* 0x000fe40000011693 */
[----:B------:R-:W-:Y:S02]  /*c5c0*/  LOP3.LUT R2, R147, 0x38, R36, 0xf8, !PT ;  /* 0x0000003893027812 */ /* 0x000fe400078ef824 */
[----:B------:R-:W-:Y:S02]  /*c5d0*/  SHF.L.U32 R4, R3, 0x3, RZ ;  /* 0x0000000303047819 */ /* 0x000fe400000006ff */
[----:B------:R-:W-:Y:S02]  /*c5e0*/  LOP3.LUT R0, R0, 0xfffffe00, RZ, 0xc0, !PT ;  /* 0xfffffe0000007812 */ /* 0x000fe400078ec0ff */
[----:B------:R-:W-:Y:S02]  /*c5f0*/  LEA.HI R3, R5, R3, RZ, 0x3 ;  /* 0x0000000305037211 */ /* 0x000fe400078f18ff */
[----:B------:R-:W-:-:S02]  /*c600*/  LOP3.LUT R2, R0, R2, R6, 0xf6, !PT ;  /* 0x0000000200027212 */ /* 0x000fc400078ef606 */
[----:B------:R-:W-:Y:S02]  /*c610*/  LOP3.LUT R4, R147, 0x38, R4, 0xf8, !PT ;  /* 0x0000003893047812 */ /* 0x000fe400078ef804 */
[----:B------:R-:W-:Y:S02]  /*c620*/  SHF.L.U32 R3, R3, 0xa, RZ ;  /* 0x0000000a03037819 */ /* 0x000fe400000006ff */
[----:B------:R-:W-:Y:S02]  /*c630*/  LEA R31, R2, 0x100, 0x1 ;  /* 0x00000100021f7811 */ /* 0x000fe400078e08ff */
[----:B------:R-:W-:Y:S02]  /*c640*/  LOP3.LUT R4, R4, R6, RZ, 0x3c, !PT ;  /* 0x0000000604047212 */ /* 0x000fe400078e3cff */
[----:B------:R-:W-:-:S04]  /*c650*/  LOP3.LUT R2, R3, 0x7fffe000, RZ, 0xc0, !PT ;  /* 0x7fffe00003027812 */ /* 0x000fc800078ec0ff */
[----:B------:R-:W-:Y:S01]  /*c660*/  IADD3 R2, R4, R2, R0 ;  /* 0x0000000204027210 */ /* 0x000fe20007ffe000 */
[--C-:B------:R-:W-:Y:S01]  /*c670*/  HADD2.F32 R0, -RZ, R41.reuse.H1_H1 ;  /* 0x30000029ff007230 */ /* 0x100fe20000004100 */
[----:B------:R-:W1:Y:S02]  /*c680*/  LDS.128 R4, [R31] ;  /* 0x000000001f047984 */ /* 0x000e640000000c00 */
[----:B------:R-:W-:Y:S01]  /*c690*/  SHF.L.U32 R28, R2, 0x1, RZ ;  /* 0x00000001021c7819 */ /* 0x000fe200000006ff */
[----:B------:R-:W-:-:S04]  /*c6a0*/  HADD2.F32 R2, -RZ, R41.H0_H0 ;  /* 0x20000029ff027230 */ /* 0x000fc80000004100 */
[----:B------:R-:W2:Y:S01]  /*c6b0*/  LDS.128 R8, [R28+0x100] ;  /* 0x000100001c087984 */ /* 0x000ea20000000c00 */
[--C-:B-1----:R-:W-:Y:S02]  /*c6c0*/  HADD2.F32 R17, -RZ, R4.reuse.H0_H0 ;  /* 0x20000004ff117230 */ /* 0x102fe40000004100 */
[----:B------:R-:W-:Y:S02]  /*c6d0*/  HADD2.F32 R16, -RZ, R4.H1_H1 ;  /* 0x30000004ff107230 */ /* 0x000fe40000004100 */
[--C-:B------:R-:W-:Y:S02]  /*c6e0*/  HADD2.F32 R23, -RZ, R7.reuse.H0_H0 ;  /* 0x20000007ff177230 */ /* 0x100fe40000004100 */
[----:B------:R-:W-:Y:S01]  /*c6f0*/  HADD2.F32 R22, -RZ, R7.H1_H1 ;  /* 0x30000007ff167230 */ /* 0x000fe20000004100 */
[----:B------:R-:W-:Y:S01]  /*c700*/  FMUL.FTZ R7, R2, R17 ;  /* 0x0000001102077220 */ /* 0x000fe20000410000 */
[----:B--2---:R-:W-:Y:S02]  /*c710*/  HADD2.F32 R4, -RZ, R8.H0_H0 ;  /* 0x20000008ff047230 */ /* 0x004fe40000004100 */
[----:B------:R-:W-:-:S02]  /*c720*/  HADD2.F32 R19, -RZ, R5.H0_H0 ;  /* 0x20000005ff137230 */ /* 0x000fc40000004100 */
[----:B------:R-:W-:Y:S01]  /*c730*/  HADD2.F32 R18, -RZ, R5.H1_H1 ;  /* 0x30000005ff127230 */ /* 0x000fe20000004100 */
[----:B------:R-:W-:Y:S01]  /*c740*/  FMUL.FTZ R34, R2, R4 ;  /* 0x0000000402227220 */ /* 0x000fe20000410000 */
[----:B------:R-:W-:Y:S01]  /*c750*/  HADD2.F32 R3, -RZ, R8.H1_H1 ;  /* 0x30000008ff037230 */ /* 0x000fe20000004100 */
[----:B------:R-:W-:Y:S01]  /*c760*/  FMUL.FTZ R2, R0, R16 ;  /* 0x0000001000027220 */ /* 0x000fe20000410000 */
[----:B------:R-:W-:Y:S01]  /*c770*/  HADD2.F32 R5, -RZ, R42.H0_H0 ;  /* 0x2000002aff057230 */ /* 0x000fe20000004100 */
[----:B------:R-:W-:Y:S01]  /*c780*/  FFMA.FTZ R39, R13, R4, R7 ;  /* 0x000000040d277223 */ /* 0x000fe20000010007 */
[--C-:B------:R-:W-:Y:S01]  /*c790*/  HADD2.F32 R21, -RZ, R6.reuse.H0_H0 ;  /* 0x20000006ff157230 */ /* 0x100fe20000004100 */
[----:B------:R-:W-:Y:S01]  /*c7a0*/  FFMA.FTZ R38, R12, R3, R2 ;  /* 0x000000030c267223 */ /* 0x000fe20000010002 */
[----:B------:R-:W-:Y:S01]  /*c7b0*/  HADD2.F32 R20, -RZ, R6.H1_H1 ;  /* 0x30000006ff147230 */ /* 0x000fe20000004100 */
[----:B------:R-:W-:Y:S01]  /*c7c0*/  FMUL.FTZ R4, R5, R19 ;  /* 0x0000001305047220 */ /* 0x000fe20000410000 */
[--C-:B------:R-:W-:Y:S01]  /*c7d0*/  HADD2.F32 R15, -RZ, R11.reuse.H0_H0 ;  /* 0x2000000bff0f7230 */ /* 0x100fe20000004100 */
[----:B------:R-:W-:Y:S01]  /*c7e0*/  FMUL.FTZ R33, R0, R3 ;  /* 0x0000000300217220 */ /* 0x000fe20000410000 */
[----:B------:R-:W-:Y:S01]  /*c7f0*/  HADD2.F32 R14, -RZ, R11.H1_H1 ;  /* 0x3000000bff0e7230 */ /* 0x000fe20000004100 */
[----:B------:R-:W-:Y:S01]  /*c800*/  FFMA.FTZ R13, R13, R17, -R34 ;  /* 0x000000110d0d7223 */ /* 0x000fe20000010822 */
[----:B------:R-:W-:-:S02]  /*c810*/  HADD2.F32 R6, -RZ, R9.H0_H0 ;  /* 0x20000009ff067230 */ /* 0x000fc40000004100 */
        /* <DEDUP_REMOVED lines=48> */
.L_x_330:
[----:B------:R-:W-:Y:S05]  /*cb20*/  BSYNC B0 ;  /* 0x0000000000007941 */ /* 0x000fea0003800000 */
.L_x_329:
[----:B------:R-:W-:-:S04]  /*cb30*/  IADD3 R2, R229, 0x60, RZ ;  /* 0x00000060e5027810 */ /* 0x000fc80007ffe0ff */
        /* <DEDUP_REMOVED lines=97> */
.L_x_320:
[----:B------:R-:W-:Y:S05]  /*d150*/  BSYNC B2 ;  /* 0x0000000000027941 */ /* 0x000fea0003800000 */
.L_x_304:
[----:B------:R-:W2:Y:S01]  /*d160*/  S2R R250, SR_TID.X ;  /* 0x0000000000fa7919 */ /* 0x000ea20000002100 */
[----:B------:R-:W-:Y:S01]  /*d170*/  MOV R3, 0x40 ;  /* 0x0000004000037802 */ /* 0x000fe20000000f00 */
[----:B-1----:R-:W-:Y:S01]  /*d180*/  IMAD.WIDE.U32 R6, R148, c[0x0][0x208], RZ ;  /* 0x0000820094067a25 */ /* 0x002fe200078e00ff */
[----:B------:R-:W-:Y:S01]  /*d190*/  MOV R15, c[0x0][0x208] ;  /* 0x00008200000f7a02 */ /* 0x000fe20000000f00 */
[----:B------:R-:W-:Y:S01]  /*d1a0*/  BAR.SYNC.DEFER_BLOCKING 0x0 ;  /* 0x0000000000007b1d */ /* 0x000fe20000010000 */
[----:B------:R-:W-:-:S02]  /*d1b0*/  MOV R11, 0x6 ;  /* 0x00000006000b7802 */ /* 0x000fc40000000f00 */
[C---:B------:R-:W-:Y:S02]  /*d1c0*/  SHF.L.U32 R12, R15.reuse, 0x6, RZ ;  /* 0x000000060f0c7819 */ /* 0x040fe400000006ff */
[----:B------:R-:W-:Y:S01]  /*d1d0*/  SHF.L.U64.HI R11, R15, R11, c[0x0][0x20c] ;  /* 0x000083000f0b7619 */ /* 0x000fe2000001020b */
[----:B------:R-:W-:Y:S01]  /*d1e0*/  BSSY B0, `(.L_x_331) ;  /* 0x00001a5000007945 */ /* 0x000fe20003800000 */
[----:B------:R-:W-:Y:S02]  /*d1f0*/  LOP3.LUT P3, RZ, R249, 0x2, RZ, 0xc0, !PT ;  /* 0x00000002f9ff7812 */ /* 0x000fe4000786c0ff */
[----:B------:R-:W-:Y:S02]  /*d200*/  IADD3 R206, R201, 0x20, RZ ;  /* 0x00000020c9ce7810 */ /* 0x000fe40007ffe0ff */
[----:B------:R-:W-:Y:S02]  /*d210*/  ISETP.NE.AND P5, PT, R50, RZ, PT ;  /* 0x000000ff3200720c */ /* 0x000fe40003fa5270 */
[----:B--2---:R-:W-:-:S02]  /*d220*/  LEA.HI R0, R217, R250, RZ, 0x4 ;  /* 0x000000fad9007211 */ /* 0x004fc400078f20ff */
[----:B------:R-:W-:Y:S02]  /*d230*/  ISETP.GT.AND P4, PT, R250, 0x7f, PT ;  /* 0x0000007ffa00780c */ /* 0x000fe40003f84270 */
[----:B------:R-:W-:Y:S01]  /*d240*/  LOP3.LUT R0, R0, 0xfffffff0, RZ, 0xc0, !PT ;  /* 0xfffffff000007812 */ /* 0x000fe200078ec0ff */
[----:B------:R-:W-:Y:S03]  /*d250*/  LDSM.16.M88.4 R132, [R207] ;  /* 0x00000000cf84783b */ /* 0x000fe60000000200 */
[----:B------:R-:W-:Y:S01]  /*d260*/  IADD3 R0, -R0, R250, RZ ;  /* 0x000000fa00007210 */ /* 0x000fe20007ffe1ff */
[----:B------:R-:W-:Y:S03]  /*d270*/  LDSM.16.M88.4 R176, [R207+0x4000] ;  /* 0x00400000cfb0783b */ /* 0x000fe60000000200 */
[----:B------:R-:W-:-:S03]  /*d280*/  SHF.R.S32.HI R2, RZ, 0x1f, R0 ;  /* 0x0000001fff027819 */ /* 0x000fc60000011400 */
[----:B------:R-:W-:Y:S02]  /*d290*/  @!P4 MOV R14, c[0x0][0x20c] ;  /* 0x00008300000eca02 */ /* 0x000fe40000000f00 */
[----:B------:R-:W-:-:S04]  /*d2a0*/  LEA.HI R2, R2, R0, RZ, 0x3 ;  /* 0x0000000002027211 */ /* 0x000fc800078f18ff */
[----:B------:R-:W-:-:S04]  /*d2b0*/  LOP3.LUT R2, R2, 0xfffffff8, RZ, 0xc0, !PT ;  /* 0xfffffff802027812 */ /* 0x000fc800078ec0ff */
[----:B------:R-:W-:Y:S02]  /*d2c0*/  IADD3 R0, R0, -R2, RZ ;  /* 0x8000000200007210 */ /* 0x000fe40007ffe0ff */
[----:B------:R-:W-:Y:S02]  /*d2d0*/  MOV R2, 0x20 ;  /* 0x0000002000027802 */ /* 0x000fe40000000f00 */
[C---:B------:R-:W-:Y:S02]  /*d2e0*/  LOP3.LUT P0, RZ, R0.reuse, 0x2, RZ, 0xc0, !PT ;  /* 0x0000000200ff7812 */ /* 0x040fe4000780c0ff */
[----:B------:R-:W-:Y:S01]  /*d2f0*/  LOP3.LUT P1, RZ, R0, 0x4, RZ, 0xc0, !PT ;  /* 0x0000000400ff7812 */ /* 0x000fe2000782c0ff */
[----:B------:R-:W-:Y:S01]  /*d300*/  IMAD R0, R49, c[0x0][0x208], RZ ;  /* 0x0000820031007a24 */ /* 0x000fe200078e02ff */
[----:B------:R-:W-:Y:S02]  /*d310*/  SEL R2, R2, 0xffffffe0, !P0 ;  /* 0xffffffe002027807 */ /* 0x000fe40004000000 */
[----:B------:R-:W-:Y:S01]  /*d320*/  SEL R3, R3, 0xffffffc0, !P1 ;  /* 0xffffffc003037807 */ /* 0x000fe20004800000 */
[----:B------:R-:W-:Y:S01]  /*d330*/  IMAD R4, R148, c[0x0][0x20c], R0 ;  /* 0x0000830094047a24 */ /* 0x000fe200078e0200 */
[----:B------:R-:W-:-:S02]  /*d340*/  IADD3 R0, R207, R2, RZ ;  /* 0x00000002cf007210 */ /* 0x000fc40007ffe0ff */
[-C--:B------:R-:W-:Y:S02]  /*d350*/  IADD3 R2, R207, R3.reuse, RZ ;  /* 0x00000003cf027210 */ /* 0x080fe40007ffe0ff */
[----:B------:R-:W-:Y:S01]  /*d360*/  IADD3 R3, R0, R3, RZ ;  /* 0x0000000300037210 */ /* 0x000fe20007ffe0ff */
[----:B------:R-:W-:Y:S01]  /*d370*/  LDSM.16.M88.4 R136, [R0] ;  /* 0x000000000088783b */ /* 0x000fe20000000200 */
[----:B------:R-:W-:-:S03]  /*d380*/  IADD3 R7, R7, R4, RZ ;  /* 0x0000000407077210 */ /* 0x000fc60007ffe0ff */
[----:B------:R1:W-:Y:S04]  /*d390*/  LDSM.16.M88.4 R180, [R0+0x4000] ;  /* 0x0040000000b4783b */ /* 0x0003e80000000200 */
[----:B------:R-:W-:Y:S04]  /*d3a0*/  LDSM.16.M88.4 R156, [R2] ;  /* 0x00000000029c783b */ /* 0x000fe80000000200 */
[----:B------:R2:W-:Y:S04]  /*d3b0*/  LDSM.16.M88.4 R188, [R2+0x4000] ;  /* 0x0040000002bc783b */ /* 0x0005e80000000200 */
[----:B------:R-:W-:Y:S04]  /*d3c0*/  LDSM.16.M88.4 R168, [R3] ;  /* 0x0000000003a8783b */ /* 0x000fe80000000200 */
[----:B------:R3:W-:Y:S04]  /*d3d0*/  LDSM.16.M88.4 R192, [R3+0x4000] ;  /* 0x0040000003c0783b */ /* 0x0007e80000000200 */
[----:B------:R-:W-:Y:S01]  /*d3e0*/  BAR.SYNC.DEFER_BLOCKING 0x0 ;  /* 0x0000000000007b1d */ /* 0x000fe20000010000 */
[----:B-1----:R-:W-:Y:S01]  /*d3f0*/  IMAD R0, R7, 0x70, RZ ;  /* 0x0000007007007824 */ /* 0x002fe200078e02ff */
[----:B--2---:R-:W-:-:S02]  /*d400*/  MOV R2, R246 ;  /* 0x000000f600027202 */ /* 0x004fc40000000f00 */
[----:B---3--:R-:W-:-:S05]  /*d410*/  MOV R3, R248 ;  /* 0x000000f800037202 */ /* 0x008fca0000000f00 */
[----:B------:R-:W-:Y:S01]  /*d420*/  IMAD.WIDE.U32 R4, R6, 0x70, R2 ;  /* 0x0000007006047825 */ /* 0x000fe200078e0002 */
[----:B------:R-:W-:-:S04]  /*d430*/  DEPBAR.LE SB0, 0x0 ;  /* 0x000080000000791a */ /* 0x000fc80000000000 */
[----:B------:R-:W-:Y:S01]  /*d440*/  BAR.SYNC.DEFER_BLOCKING 0x0 ;  /* 0x0000000000007b1d */ /* 0x000fe20000010000 */
[----:B------:R-:W-:Y:S02]  /*d450*/  LEA R2, P0, R4, c[0x0][0x1f8], 0x1 ;  /* 0x00007e0004027a11 */ /* 0x000fe400078008ff */
[----:B------:R-:W-:Y:S02]  /*d460*/  IADD3 R0, R5, R0, RZ ;  /* 0x0000000005007210 */ /* 0x000fe40007ffe0ff */
[----:B------:R-:W-:Y:S02]  /*d470*/  IADD3 R8, P1, R12, R2, RZ ;  /* 0x000000020c087210 */ /* 0x000fe40007f3e0ff */
[----:B------:R-:W-:Y:S02]  /*d480*/  LEA.HI.X R3, R4, c[0x0][0x1fc], R0, 0x1, P0 ;  /* 0x00007f0004037a11 */ /* 0x000fe400000f0c00 */
[----:B------:R-:W-:Y:S02]  /*d490*/  SEL R5, RZ, 0x2, P6 ;  /* 0x00000002ff057807 */ /* 0x000fe40003000000 */
[----:B------:R-:W-:-:S02]  /*d4a0*/  IADD3 R6, P0, R8, R12, RZ ;  /* 0x0000000c08067210 */ /* 0x000fc40007f1e0ff */
[----:B------:R-:W-:Y:S02]  /*d4b0*/  IADD3.X R9, R11, R3, RZ, P1, !PT ;  /* 0x000000030b097210 */ /* 0x000fe40000ffe4ff */
[----:B------:R-:W-:Y:S02]  /*d4c0*/  IADD3 R12, P2, P1, R12, 0x80, R2 ;  /* 0x000000800c0c7810 */ /* 0x000fe4000795e002 */
[----:B------:R-:W-:Y:S02]  /*d4d0*/  IADD3 R5, R52, R5, RZ ;  /* 0x0000000534057210 */ /* 0x000fe40007ffe0ff */
[----:B------:R-:W-:Y:S02]  /*d4e0*/  IADD3.X R7, R9, R11, RZ, P0, !PT ;  /* 0x0000000b09077210 */ /* 0x000fe400007fe4ff */
[----:B------:R-:W-:Y:S02]  /*d4f0*/  @!P4 LEA R10, P0, R15, R6, 0x6 ;  /* 0x000000060f0ac211 */ /* 0x000fe400078030ff */
[----:B------:R-:W-:Y:S01]  /*d500*/  IADD3.X R13, R11, RZ, R3, P2, P1 ;  /* 0x000000ff0b0d7210 */ /* 0x000fe200017e2403 */
[----:B------:R-:W1:Y:S01]  /*d510*/  LDSM.16.M88.4 R20, [R201] ;  /* 0x00000000c914783b */ /* 0x000e620000000200 */
[----:B------:R-:W-:-:S02]  /*d520*/  IADD3 R4, R51, R173, -R229 ;  /* 0x000000ad33047210 */ /* 0x000fc40007ffe8e5 */
[----:B------:R-:W-:Y:S01]  /*d530*/  LOP3.LUT P1, RZ, R5, 0x1, RZ, 0xc0, !PT ;  /* 0x0000000105ff7812 */ /* 0x000fe2000782c0ff */
[----:B------:R-:W2:Y:S01]  /*d540*/  LDSM.16.M88.4 R28, [R201+0x800] ;  /* 0x00080000c91c783b */ /* 0x000ea20000000200 */
[----:B------:R-:W-:Y:S02]  /*d550*/  @!P4 LEA.HI.X R11, R15, R7, R14, 0x6, P0 ;  /* 0x000000070f0bc211 */ /* 0x000fe400000f340e */
[----:B------:R-:W-:Y:S01]  /*d560*/  ISETP.LT.OR P0, PT, R4, 0x1, !P1 ;  /* 0x000000010400780c */ /* 0x000fe20004f01670 */
[----:B------:R-:W-:Y:S01]  /*d570*/  LDSM.16.M88.4 R40, [R201+0x1000] ;  /* 0x00100000c928783b */ /* 0x000fe20000000200 */
[----:B------:R-:W-:Y:S02]  /*d580*/  MOV R0, R206 ;  /* 0x000000ce00007202 */ /* 0x000fe40000000f00 */
[----:B------:R-:W-:Y:S01]  /*d590*/  @P3 IADD3 R0, R201, -0x20, RZ ;  /* 0xffffffe0c9003810 */ /* 0x000fe20007ffe0ff */
[----:B------:R-:W-:Y:S01]  /*d5a0*/  LDSM.16.M88.4 R44, [R201+0x1800] ;  /* 0x00180000c92c783b */ /* 0x000fe20000000200 */
[----:B------:R-:W-:-:S02]  /*d5b0*/  LOP3.LUT P2, RZ, R5, 0x2, RZ, 0xc0, !PT ;  /* 0x0000000205ff7812 */ /* 0x000fc4000784c0ff */
[----:B------:R-:W-:Y:S01]  /*d5c0*/  @P3 IADD3 R206, R201, -0x20, RZ ;  /* 0xffffffe0c9ce3810 */ /* 0x000fe20007ffe0ff */
[----:B------:R-:W3:Y:S04]  /*d5d0*/  LDSM.16.M88.4 R32, [R0] ;  /* 0x000000000020783b */ /* 0x000ee80000000200 */
[----:B------:R-:W4:Y:S04]  /*d5e0*/  LDSM.16.M88.4 R48, [R0+0x800] ;  /* 0x000800000030783b */ /* 0x000f280000000200 */
[----:B------:R-:W-:Y:S04]  /*d5f0*/  LDSM.16.M88.4 R60, [R0+0x1000] ;  /* 0x00100000003c783b */ /* 0x000fe80000000200 */
[----:B------:R-:W-:Y:S04]  /*d600*/  LDSM.16.M88.4 R56, [R0+0x1800] ;  /* 0x001800000038783b */ /* 0x000fe80000000200 */
[----:B------:R-:W-:Y:S04]  /*d610*/  LDSM.16.M88.4 R88, [R0+0x2000] ;  /* 0x002000000058783b */ /* 0x000fe80000000200 */
[----:B------:R-:W-:Y:S04]  /*d620*/  LDSM.16.M88.4 R120, [R0+0x2800] ;  /* 0x002800000078783b */ /* 0x000fe80000000200 */
[----:B------:R3:W-:Y:S01]  /*d630*/  LDSM.16.M88.4 R116, [R0+0x3000] ;  /* 0x003000000074783b */ /* 0x0007e20000000200 */
[C---:B-1----:R-:W-:Y:S03]  /*d640*/  HMMA.16816.F32 R24, R132.reuse, R20, RZ ;  /* 0x000000148418723c */ /* 0x042fe600000018ff */
[----:B------:R-:W1:Y:S04]  /*d650*/  LDSM.16.M88.4 R52, [R201+0x2000] ;  /* 0x00200000c934783b */ /* 0x000e680000000200 */
[----:B------:R-:W-:Y:S01]  /*d660*/  LDSM.16.M88.4 R64, [R201+0x2800] ;  /* 0x00280000c940783b */ /* 0x000fe20000000200 */
[C---:B------:R-:W-:Y:S03]  /*d670*/  HMMA.16816.F32 R20, R132.reuse, R22, RZ ;  /* 0x000000168414723c */ /* 0x040fe600000018ff */
[----:B------:R-:W1:Y:S04]  /*d680*/  LDSM.16.M88.4 R76, [R201+0x3000] ;  /* 0x00300000c94c783b */ /* 0x000e680000000200 */
[----:B------:R-:W-:Y:S01]  /*d690*/  @!PT LDS RZ, [RZ] ;  /* 0x00000000fffff984 */ /* 0x000fe20000000800 */
[----:B------:R-:W-:Y:S01]  /*d6a0*/  @!PT LDS RZ, [RZ] ;  /* 0x00000000fffff984 */ /* 0x000fe20000000800 */
[----:B------:R-:W-:Y:S01]  /*d6b0*/  @!PT LDS RZ, [RZ] ;  /* 0x00000000fffff984 */ /* 0x000fe20000000800 */
[----:B------:R1:W-:Y:S01]  /*d6c0*/  LDGSTS.E.BYPASS.LTC128B.128 [R208+0x100], [R2.64], !P0 ;  /* 0x0010000002d07fae */ /* 0x0003e2000c101d4a */
[C---:B------:R-:W-:Y:S01]  /*d6d0*/  ISETP.LT.OR P0, PT, R4.reuse, 0x1, !P2 ;  /* 0x000000010400780c */ /* 0x040fe20005701670 */
[----:B--2---:R-:W-:Y:S08]  /*d6e0*/  HMMA.16816.F32 R16, R132, R28, RZ ;  /* 0x0000001c8410723c */ /* 0x004ff000000018ff */
[----:B---3--:R-:W-:Y:S04]  /*d6f0*/  HMMA.16816.F32 R80, R136, R32, R24 ;  /* 0x000000208850723c */ /* 0x008fe80000001818 */
[----:B------:R1:W-:Y:S01]  /*d700*/  LDGSTS.E.BYPASS.LTC128B.128 [R208+0x3900], [R2.64+0x80], !P0 ;  /* 0x0390008002d07fae */ /* 0x0003e2000c101d4a */
[----:B------:R-:W-:-:S02]  /*d710*/  ISETP.LT.OR P0, PT, R4, 0x21, !P1 ;  /* 0x000000210400780c */ /* 0x000fc40004f01670 */
[C---:B------:R-:W-:Y:S01]  /*d720*/  ISETP.LT.OR P1, PT, R4.reuse, 0x41, !P1 ;  /* 0x000000410400780c */ /* 0x040fe20004f21670 */
[----:B------:R-:W-:Y:S08]  /*d730*/  HMMA.16816.F32 R92, R136, R34, R20 ;  /* 0x00000022885c723c */ /* 0x000ff00000001814 */
[----:B------:R-:W-:Y:S02]  /*d740*/  HMMA.16816.F32 R28, R132, R30, RZ ;  /* 0x0000001e841c723c */ /* 0x000fe400000018ff */
[----:B------:R2:W-:Y:S01]  /*d750*/  LDGSTS.E.BYPASS.LTC128B.128 [R208+0x1100], [R8.64], !P0 ;  /* 0x0110000008d07fae */ /* 0x0005e2000c101d4a */
[----:B------:R-:W-:-:S02]  /*d760*/  ISETP.LT.OR P0, PT, R4, 0x21, !P2 ;  /* 0x000000210400780c */ /* 0x000fc40005701670 */
[----:B------:R-:W-:-:S03]  /*d770*/  ISETP.LT.OR P2, PT, R4, 0x41, !P2 ;  /* 0x000000410400780c */ /* 0x000fc60005741670 */
[C---:B------:R-:W-:Y:S08]  /*d780*/  HMMA.16816.F32 R32, R132.reuse, R40, RZ ;  /* 0x000000288420723c */ /* 0x040ff000000018ff */
[----:B------:R3:W-:Y:S01]  /*d790*/  LDGSTS.E.BYPASS.LTC128B.128 [R208+0x4900], [R12.64], !P0 ;  /* 0x049000000cd07fae */ /* 0x0007e2000c101d4a */
[----:B------:R-:W-:Y:S01]  /*d7a0*/  LOP3.LUT P0, RZ, R249, 0x4, RZ, 0xc0, !PT ;  /* 0x00000004f9ff7812 */ /* 0x000fe2000780c0ff */
[----:B------:R-:W-:Y:S02]  /*d7b0*/  HMMA.16816.F32 R24, R132, R42, RZ ;  /* 0x0000002a8418723c */ /* 0x000fe400000018ff */
[----:B------:R2:W-:Y:S01]  /*d7c0*/  LDGSTS.E.BYPASS.LTC128B.128 [R208+0x2100], [R6.64], !P1 ;  /* 0x0210000006d07fae */ /* 0x0005e2000c901d4a */
[----:B------:R-:W-:-:S02]  /*d7d0*/  @!P4 ISETP.LT.OR P1, PT, R4, 0x61, P5 ;  /* 0x000000610400c80c */ /* 0x000fc40002f21670 */
[----:B------:R-:W-:Y:S01]  /*d7e0*/  SEL R0, R69, 0xffffffc0, !P0 ;  /* 0xffffffc045007807 */ /* 0x000fe20004000000 */
[----:B------:R2:W-:Y:S01]  /*d7f0*/  LDGSTS.E.BYPASS.LTC128B.128 [R208+0x5900], [R6.64+0x80], !P2 ;  /* 0x0590008006d07fae */ /* 0x0005e2000d101d4a */
[----:B------:R-:W-:Y:S01]  /*d800*/  @!P4 ISETP.LT.OR P0, PT, R4, 0x61, P6 ;  /* 0x000000610400c80c */ /* 0x000fe20003701670 */
[----:B------:R-:W-:Y:S01]  /*d810*/  HMMA.16816.F32 R20, R132, R44, RZ ;  /* 0x0000002c8414723c */ /* 0x000fe200000018ff */
[----:B-1----:R-:W-:Y:S02]  /*d820*/  IADD3 R2, R201, R0, RZ ;  /* 0x00000000c9027210 */ /* 0x002fe40007ffe0ff */
[----:B------:R-:W-:-:S05]  /*d830*/  IADD3 R200, R0, 0x3800, R206 ;  /* 0x0000380000c87810 */ /* 0x000fca0007ffe0ce */
[----:B------:R1:W-:Y:S01]  /*d840*/  @!P4 LDGSTS.E.BYPASS.LTC128B.128 [R210+0x3100], [R10.64], !P1 ;  /* 0x031000000ad2cfae */ /* 0x0003e2000c901d4a */
[----:B----4-:R-:W-:Y:S03]  /*d850*/  HMMA.16816.F32 R112, R136, R50, R28 ;  /* 0x000000328870723c */ /* 0x010fe6000000181c */
[----:B------:R1:W-:Y:S01]  /*d860*/  @!P4 LDGSTS.E.BYPASS.LTC128B.128 [R210+0x6900], [R10.64+0x80], !P0 ;  /* 0x069000800ad2cfae */ /* 0x0003e2000c101d4a */
[----:B------:R-:W-:-:S03]  /*d870*/  ISETP.GT.AND P0, PT, R148, R251, PT ;  /* 0x000000fb9400720c */ /* 0x000fc60003f04270 */
[----:B------:R-:W4:Y:S01]  /*d880*/  LDSM.16.M88.4 R40, [R2] ;  /* 0x000000000228783b */ /* 0x000f220000000200 */
[----:B---3--:R-:W-:Y:S03]  /*d890*/  HMMA.16816.F32 R12, R132, R52, RZ ;  /* 0x00000034840c723c */ /* 0x008fe600000018ff */
[----:B------:R-:W3:Y:S04]  /*d8a0*/  LDSM.16.M88.4 R28, [R200+-0x3800] ;  /* 0xffc80000c81c783b */ /* 0x000ee80000000200 */
[----:B------:R-:W0:Y:S01]  /*d8b0*/  LDGDEPBAR ;  /* 0x00000000000079af */ /* 0x000e220000000000 */
[----:B------:R-:W-:Y:S08]  /*d8c0*/  HMMA.16816.F32 R108, R136, R48, R16 ;  /* 0x00000030886c723c */ /* 0x000ff00000001810 */
[C---:B------:R-:W-:Y:S01]  /*d8d0*/  HMMA.16816.F32 R16, R132.reuse, R46, RZ ;  /* 0x0000002e8410723c */ /* 0x040fe200000018ff */
[----:B------:R-:W1:Y:S07]  /*d8e0*/  LDSM.16.M88.4 R44, [R2+0x800] ;  /* 0x00080000022c783b */ /* 0x000e6e0000000200 */
[----:B--2---:R-:W-:Y:S08]  /*d8f0*/  HMMA.16816.F32 R4, R132, R78, RZ ;  /* 0x0000004e8404723c */ /* 0x004ff000000018ff */
[C---:B------:R-:W-:Y:S08]  /*d900*/  HMMA.16816.F32 R96, R136.reuse, R88, R12 ;  /* 0x000000588860723c */ /* 0x040ff0000000180c */
[----:B------:R-:W-:Y:S08]  /*d910*/  HMMA.16816.F32 R84, R136, R62, R24 ;  /* 0x0000003e8854723c */ /* 0x000ff00000001818 */
[----:B------:R-:W-:Y:S08]  /*d920*/  HMMA.16816.F32 R12, R132, R66, RZ ;  /* 0x00000042840c723c */ /* 0x000ff000000018ff */
[----:B----4-:R-:W-:Y:S01]  /*d930*/  HMMA.16816.F32 R24, R156, R40, R80 ;  /* 0x000000289c18723c */ /* 0x010fe20000001850 */
[----:B------:R-:W-:Y:S07]  /*d940*/  LDSM.16.M88.4 R80, [R206+0x3800] ;  /* 0x00380000ce50783b */ /* 0x000fee0000000200 */
[----:B-1----:R-:W-:Y:S01]  /*d950*/  HMMA.16816.F32 R8, R132, R76, RZ ;  /* 0x0000004c8408723c */ /* 0x002fe200000018ff */
[----:B------:R-:W-:Y:S07]  /*d960*/  LDSM.16.M88.4 R76, [R200+-0x2800] ;  /* 0xffd80000c84c783b */ /* 0x000fee0000000200 */
[----:B------:R-:W-:Y:S08]  /*d970*/  HMMA.16816.F32 R72, R136, R56, R20 ;  /* 0x000000388848723c */ /* 0x000ff00000001814 */
[----:B------:R-:W-:Y:S01]  /*d980*/  HMMA.16816.F32 R20, R132, R54, RZ ;  /* 0x000000368414723c */ /* 0x000fe200000018ff */
[----:B------:R-:W1:Y:S07]  /*d990*/  LDSM.16.M88.4 R52, [R201+0x3800] ;  /* 0x00380000c934783b */ /* 0x000e6e0000000200 */
[----:B------:R-:W-:Y:S01]  /*d9a0*/  HMMA.16816.F32 R104, R136, R58, R16 ;  /* 0x0000003a8868723c */ /* 0x000fe20000001810 */
[----:B------:R-:W2:Y:S07]  /*d9b0*/  LDSM.16.M88.4 R56, [R2+0x1800] ;  /* 0x001800000238783b */ /* 0x000eae0000000200 */
[----:B------:R-:W-:Y:S08]  /*d9c0*/  HMMA.16816.F32 R16, R132, R64, RZ ;  /* 0x000000408410723c */ /* 0x000ff000000018ff */
[----:B------:R-:W-:Y:S08]  /*d9d0*/  HMMA.16816.F32 R64, R136, R118, R4 ;  /* 0x000000768840723c */ /* 0x000ff00000001804 */
[----:B------:R-:W-:Y:S01]  /*d9e0*/  HMMA.16816.F32 R4, R156, R42, R92 ;  /* 0x0000002a9c04723c */ /* 0x000fe2000000185c */
[----:B------:R-:W4:Y:S04]  /*d9f0*/  LDSM.16.M88.4 R40, [R200+-0x3000] ;  /* 0xffd00000c828783b */ /* 0x000f280000000200 */
[----:B------:R-:W-:Y:S03]  /*da00*/  LDSM.16.M88.4 R92, [R201+0x4000] ;  /* 0x00400000c95c783b */ /* 0x000fe60000000200 */
[----:B------:R-:W-:Y:S08]  /*da10*/  HMMA.16816.F32 R140, R136, R122, R12 ;  /* 0x0000007a888c723c */ /* 0x000ff0000000180c */
[----:B---3--:R-:W-:Y:S08]  /*da20*/  HMMA.16816.F32 R12, R168, R28, R24 ;  /* 0x0000001ca80c723c */ /* 0x008ff00000001818 */
[C---:B-----5:R-:W-:Y:S01]  /*da30*/  HMMA.16816.F32 R144, R136.reuse, R116, R8 ;  /* 0x000000748890723c */ /* 0x060fe20000001808 */
[----:B------:R-:W3:Y:S07]  /*da40*/  LDSM.16.M88.4 R8, [R2+0x2000] ;  /* 0x002000000208783b */ /* 0x000eee0000000200 */
[C---:B------:R-:W-:Y:S01]  /*da50*/  HMMA.16816.F32 R100, R136.reuse, R60, R32 ;  /* 0x0000003c8864723c */ /* 0x040fe20000001820 */
[----:B------:R-:W1:Y:S07]  /*da60*/  LDSM.16.M88.4 R32, [R2+0x1000] ;  /* 0x001000000220783b */ /* 0x000e6e0000000200 */
[----:B------:R-:W-:Y:S08]  /*da70*/  HMMA.16816.F32 R48, R136, R120, R16 ;  /* 0x000000788830723c */ /* 0x000ff00000001810 */
[----:B------:R-:W-:Y:S01]  /*da80*/  HMMA.16816.F32 R16, R156, R44, R108 ;  /* 0x0000002c9c10723c */ /* 0x000fe2000000186c */
[----:B------:R-:W-:Y:S07]  /*da90*/  LDSM.16.M88.4 R108, [R200] ;  /* 0x00000000c86c783b */ /* 0x000fee0000000200 */
[----:B------:R-:W-:Y:S01]  /*daa0*/  HMMA.16816.F32 R60, R136, R90, R20 ;  /* 0x0000005a883c723c */ /* 0x000fe20000001814 */
[----:B------:R-:W3:Y:S04]  /*dab0*/  LDSM.16.M88.4 R20, [R2+0x2800] ;  /* 0x002800000214783b */ /* 0x000ee80000000200 */
[----:B------:R-:W-:Y:S03]  /*dac0*/  LDSM.16.M88.4 R88, [R206+0x4000] ;  /* 0x00400000ce58783b */ /* 0x000fe60000000200 */
[----:B------:R-:W-:Y:S01]  /*dad0*/  HMMA.16816.F32 R112, R156, R46, R112 ;  /* 0x0000002e9c70723c */ /* 0x000fe20000001870 */
[----:B------:R-:W3:Y:S07]  /*dae0*/  LDSM.16.M88.4 R44, [R2+0x3000] ;  /* 0x00300000022c783b */ /* 0x000eee0000000200 */
[----:B------:R-:W-:Y:S08]  /*daf0*/  HMMA.16816.F32 R4, R168, R30, R4 ;  /* 0x0000001ea804723c */ /* 0x000ff00000001804 */
[----:B-1----:R-:W-:Y:S08]  /*db00*/  HMMA.16816.F32 R12, R176, R52, R12 ;  /* 0x00000034b00c723c */ /* 0x002ff0000000180c */
[----:B--2---:R-:W-:Y:S01]  /*db10*/  HMMA.16816.F32 R120, R156, R58, R104 ;  /* 0x0000003a9c78723c */ /* 0x004fe20000001868 */
[----:B------:R-:W1:Y:S07]  /*db20*/  LDSM.16.M88.4 R104, [R2+0x3800] ;  /* 0x003800000268783b */ /* 0x000e6e0000000200 */
[----:B----4-:R-:W-:Y:S08]  /*db30*/  HMMA.16816.F32 R16, R168, R40, R16 ;  /* 0x00000028a810723c */ /* 0x010ff00000001810 */
[C---:B---3--:R-:W-:Y:S08]  /*db40*/  HMMA.16816.F32 R116, R156.reuse, R8, R96 ;  /* 0x000000089c74723c */ /* 0x048ff00000001860 */
[----:B------:R-:W-:Y:S01]  /*db50*/  HMMA.16816.F32 R96, R156, R10, R60 ;  /* 0x0000000a9c60723c */ /* 0x000fe2000000183c */
[----:B------:R-:W2:Y:S07]  /*db60*/  LDSM.16.M88.4 R60, [R200+-0x800] ;  /* 0xfff80000c83c783b */ /* 0x000eae0000000200 */
[----:B------:R-:W-:Y:S01]  /*db70*/  HMMA.16816.F32 R4, R176, R54, R4 ;  /* 0x00000036b004723c */ /* 0x000fe20000001804 */
[----:B------:R-:W3:Y:S07]  /*db80*/  LDSM.16.M88.4 R52, [R200+-0x2000] ;  /* 0xffe00000c834783b */ /* 0x000eee0000000200 */
[C---:B------:R-:W-:Y:S08]  /*db90*/  HMMA.16816.F32 R100, R156.reuse, R32, R100 ;  /* 0x000000209c64723c */ /* 0x040ff00000001864 */
[----:B------:R-:W-:Y:S01]  /*dba0*/  HMMA.16816.F32 R124, R156, R34, R84 ;  /* 0x000000229c7c723c */ /* 0x000fe20000001854 */
[----:B------:R-:W4:Y:S07]  /*dbb0*/  LDSM.16.M88.4 R32, [R200+-0x1000] ;  /* 0xfff00000c820783b */ /* 0x000f2e0000000200 */
[----:B------:R-:W-:Y:S08]  /*dbc0*/  HMMA.16816.F32 R12, R180, R80, R12 ;  /* 0x00000050b40c723c */ /* 0x000ff0000000180c */
[C---:B------:R-:W-:Y:S01]  /*dbd0*/  HMMA.16816.F32 R84, R156.reuse, R20, R48 ;  /* 0x000000149c54723c */ /* 0x040fe20000001830 */
[----:B------:R-:W-:Y:S07]  /*dbe0*/  LDSM.16.M88.4 R48, [R200+-0x1800] ;  /* 0xffe80000c830783b */ /* 0x000fee0000000200 */
[C---:B------:R-:W-:Y:S08]  /*dbf0*/  HMMA.16816.F32 R28, R156.reuse, R22, R140 ;  /* 0x000000169c1c723c */ /* 0x040ff0000000188c */
[----:B------:R-:W-:Y:S08]  /*dc00*/  HMMA.16816.F32 R24, R156, R44, R144 ;  /* 0x0000002c9c18723c */ /* 0x000ff00000001890 */
[----:B------:R-:W-:Y:S01]  /*dc10*/  HMMA.16816.F32 R20, R168, R42, R112 ;  /* 0x0000002aa814723c */ /* 0x000fe20000001870 */
[----:B------:R-:W1:Y:S07]  /*dc20*/  LDSM.16.M88.4 R40, [R201+0x4800] ;  /* 0x00480000c928783b */ /* 0x000e6e0000000200 */
[----:B------:R-:W-:Y:S08]  /*dc30*/  HMMA.16816.F32 R16, R176, R92, R16 ;  /* 0x0000005cb010723c */ /* 0x000ff00000001810 */
[----:B------:R-:W-:Y:S08]  /*dc40*/  HMMA.16816.F32 R128, R156, R56, R72 ;  /* 0x000000389c80723c */ /* 0x000ff00000001848 */
[----:B------:R-:W-:Y:S01]  /*dc50*/  HMMA.16816.F32 R8, R180, R82, R4 ;  /* 0x00000052b408723c */ /* 0x000fe20000001804 */
[----:B------:R-:W-:Y:S07]  /*dc60*/  LDSM.16.M88.4 R80, [R201+0x5000] ;  /* 0x00500000c950783b */ /* 0x000fee0000000200 */
[----:B------:R-:W-:Y:S08]  /*dc70*/  HMMA.16816.F32 R64, R156, R46, R64 ;  /* 0x0000002e9c40723c */ /* 0x000ff00000001840 */
[C---:B------:R-:W-:Y:S08]  /*dc80*/  HMMA.16816.F32 R72, R168.reuse, R76, R100 ;  /* 0x0000004ca848723c */ /* 0x040ff00000001864 */
[----:B------:R-:W-:Y:S01]  /*dc90*/  HMMA.16816.F32 R44, R168, R78, R124 ;  /* 0x0000004ea82c723c */ /* 0x000fe2000000187c */
[----:B------:R-:W4:Y:S07]  /*dca0*/  LDSM.16.M88.4 R76, [R2+0x4000] ;  /* 0x00400000024c783b */ /* 0x000f2e0000000200 */
[----:B-1----:R-:W-:Y:S08]  /*dcb0*/  HMMA.16816.F32 R4, R188, R104, R12 ;  /* 0x00000068bc04723c */ /* 0x002ff0000000180c */
[----:B--2---:R-:W-:Y:S08]  /*dcc0*/  HMMA.16816.F32 R112, R168, R60, R24 ;  /* 0x0000003ca870723c */ /* 0x004ff00000001818 */
[----:B------:R-:W-:Y:S08]  /*dcd0*/  HMMA.16816.F32 R24, R176, R94, R20 ;  /* 0x0000005eb018723c */ /* 0x000ff00000001814 */
[----:B------:R-:W-:Y:S08]  /*dce0*/  HMMA.16816.F32 R20, R180, R88, R16 ;  /* 0x00000058b414723c */ /* 0x000ff00000001810 */
[C---:B---3--:R-:W-:Y:S08]  /*dcf0*/  HMMA.16816.F32 R56, R168.reuse, R52, R128 ;  /* 0x00000034a838723c */ /* 0x048ff00000001880 */
[C---:B------:R-:W-:Y:S08]  /*dd00*/  HMMA.16816.F32 R52, R168.reuse, R54, R120 ;  /* 0x00000036a834723c */ /* 0x040ff00000001878 */
[C---:B----4-:R-:W-:Y:S08]  /*dd10*/  HMMA.16816.F32 R84, R168.reuse, R32, R84 ;  /* 0x00000020a854723c */ /* 0x050ff00000001854 */
[----:B------:R-:W-:Y:S01]  /*dd20*/  HMMA.16816.F32 R100, R168, R34, R28 ;  /* 0x00000022a864723c */ /* 0x000fe2000000181c */
[----:B------:R-:W1:Y:S04]  /*dd30*/  LDSM.16.M88.4 R32, [R206+0x4800] ;  /* 0x00480000ce20783b */ /* 0x000e680000000200 */
[----:B------:R-:W-:Y:S03]  /*dd40*/  LDSM.16.M88.4 R28, [R206+0x5000] ;  /* 0x00500000ce1c783b */ /* 0x000fe60000000200 */
[----:B------:R-:W-:Y:S08]  /*dd50*/  HMMA.16816.F32 R16, R188, R106, R8 ;  /* 0x0000006abc10723c */ /* 0x000ff00000001808 */
[----:B------:R-:W-:Y:S01]  /*dd60*/  HMMA.16816.F32 R92, R168, R62, R64 ;  /* 0x0000003ea85c723c */ /* 0x000fe20000001840 */
[----:B------:R-:W2:Y:S07]  /*dd70*/  LDSM.16.M88.4 R60, [R200+0x800] ;  /* 0x00080000c83c783b */ /* 0x000eae0000000200 */
[----:B------:R-:W-:Y:S08]  /*dd80*/  HMMA.16816.F32 R4, R192, R108, R4 ;  /* 0x0000006cc004723c */ /* 0x000ff00000001804 */
[----:B------:R-:W-:Y:S08]  /*dd90*/  HMMA.16816.F32 R12, R176, R40, R72 ;  /* 0x00000028b00c723c */ /* 0x000ff00000001848 */
[----:B------:R-:W-:Y:S08]  /*dda0*/  HMMA.16816.F32 R8, R188, R76, R20 ;  /* 0x0000004cbc08723c */ /* 0x000ff00000001814 */
[----:B------:R-:W-:Y:S01]  /*ddb0*/  HMMA.16816.F32 R24, R180, R90, R24 ;  /* 0x0000005ab418723c */ /* 0x000fe20000001818 */
[----:B------:R-:W-:-:S04]  /*ddc0*/  FMUL.FTZ R0, R4, c[0x0][0x320] ;  /* 0x0000c80004007a20 */ /* 0x000fc80000410000 */
[----:B------:R3:W4:Y:S03]  /*ddd0*/  MUFU.TANH R121, R0 ;  /* 0x0000000000797308 */ /* 0x0007260000002400 */
[C---:B------:R-:W-:Y:S01]  /*dde0*/  HMMA.16816.F32 R64, R176.reuse, R80, R56 ;  /* 0x00000050b040723c */ /* 0x040fe20000001838 */
[----:B------:R-:W-:Y:S07]  /*ddf0*/  LDSM.16.M88.4 R56, [R201+0x6000] ;  /* 0x00600000c938783b */ /* 0x000fee0000000200 */
[----:B------:R-:W-:Y:S01]  /*de00*/  HMMA.16816.F32 R80, R176, R82, R52 ;  /* 0x00000052b050723c */ /* 0x000fe20000001834 */
[----:B------:R-:W-:Y:S01]  /*de10*/  LDSM.16.M88.4 R52, [R2+0x4800] ;  /* 0x004800000234783b */ /* 0x000fe20000000200 */
[----:B---3--:R-:W-:-:S06]  /*de20*/  FMUL.FTZ R0, R5, c[0x0][0x320] ;  /* 0x0000c80005007a20 */ /* 0x008fcc0000410000 */
[----:B------:R-:W-:Y:S01]  /*de30*/  HMMA.16816.F32 R16, R192, R110, R16 ;  /* 0x0000006ec010723c */ /* 0x000fe20000001810 */
[----:B------:R3:W1:Y:S07]  /*de40*/  MUFU.TANH R120, R0 ;  /* 0x0000000000787308 */ /* 0x00066e0000002400 */
[C---:B------:R-:W-:Y:S08]  /*de50*/  HMMA.16816.F32 R116, R168.reuse, R48, R116 ;  /* 0x00000030a874723c */ /* 0x040ff00000001874 */
[----:B------:R-:W-:Y:S01]  /*de60*/  HMMA.16816.F32 R96, R168, R50, R96 ;  /* 0x00000032a860723c */ /* 0x000fe20000001860 */
[----:B---3--:R-:W-:-:S04]  /*de70*/  FMUL.FTZ R0, R6, c[0x0][0x320] ;  /* 0x0000c80006007a20 */ /* 0x008fc80000410000 */
[----:B------:R3:W2:Y:S03]  /*de80*/  MUFU.TANH R111, R0 ;  /* 0x00000000006f7308 */ /* 0x0006a60000002400 */
[----:B------:R-:W-:Y:S01]  /*de90*/  HMMA.16816.F32 R48, R176, R42, R44 ;  /* 0x0000002ab030723c */ /* 0x000fe2000000182c */
[----:B------:R-:W4:Y:S04]  /*dea0*/  LDSM.16.M88.4 R44, [R201+0x5800] ;  /* 0x00580000c92c783b */ /* 0x000f280000000200 */
[----:B------:R-:W4:Y:S03]  /*deb0*/  LDSM.16.M88.4 R40, [R200+0x1000] ;  /* 0x00100000c828783b */ /* 0x000f260000000200 */
[----:B-1----:R-:W-:Y:S01]  /*dec0*/  HMMA.16816.F32 R12, R180, R32, R12 ;  /* 0x00000020b40c723c */ /* 0x002fe2000000180c */
[----:B---3--:R-:W-:-:S07]  /*ded0*/  FMUL.FTZ R0, R7, c[0x0][0x320] ;  /* 0x0000c80007007a20 */ /* 0x008fce0000410000 */
[----:B--2---:R-:W-:Y:S01]  /*dee0*/  HMMA.16816.F32 R4, R192, R60, R8 ;  /* 0x0000003cc004723c */ /* 0x004fe20000001808 */
[----:B------:R1:W2:Y:S07]  /*def0*/  MUFU.TANH R110, R0 ;  /* 0x00000000006e7308 */ /* 0x0002ae0000002400 */
[----:B------:R-:W-:Y:S08]  /*df00*/  HMMA.16816.F32 R8, R188, R78, R24 ;  /* 0x0000004ebc08723c */ /* 0x000ff00000001818 */
[----:B------:R-:W-:Y:S01]  /*df10*/  HMMA.16816.F32 R20, R180, R34, R48 ;  /* 0x00000022b414723c */ /* 0x000fe20000001830 */
[----:B-1----:R-:W-:Y:S01]  /*df20*/  FMUL.FTZ R0, R16, c[0x0][0x320] ;  /* 0x0000c80010007a20 */ /* 0x002fe20000410000 */
[----:B------:R-:W1:Y:S03]  /*df30*/  LDSM.16.M88.4 R32, [R2+0x5000] ;  /* 0x005000000220783b */ /* 0x000e660000000200 */
[----:B------:R3:W1:Y:S01]  /*df40*/  MUFU.TANH R109, R0 ;  /* 0x00000000006d7308 */ /* 0x0006620000002400 */
[----:B------:R-:W-:Y:S02]  /*df50*/  LDSM.16.M88.4 R48, [R2+0x5800] ;  /* 0x005800000230783b */ /* 0x000fe40000000200 */
[C---:B----4-:R-:W-:Y:S08]  /*df60*/  HMMA.16816.F32 R76, R176.reuse, R44, R116 ;  /* 0x0000002cb04c723c */ /* 0x050ff00000001874 */
[----:B------:R-:W-:Y:S01]  /*df70*/  HMMA.16816.F32 R72, R176, R46, R96 ;  /* 0x0000002eb048723c */ /* 0x000fe20000001860 */
[----:B------:R-:W4:Y:S01]  /*df80*/  LDSM.16.M88.4 R44, [R206+0x5800] ;  /* 0x00580000ce2c783b */ /* 0x000f220000000200 */
[----:B---3--:R-:W-:-:S04]  /*df90*/  FMUL.FTZ R0, R17, c[0x0][0x320] ;  /* 0x0000c80011007a20 */ /* 0x008fc80000410000 */
[----:B------:R3:W1:Y:S02]  /*dfa0*/  MUFU.TANH R108, R0 ;  /* 0x00000000006c7308 */ /* 0x0006640000002400 */
[----:B---3--:R-:W-:-:S06]  /*dfb0*/  FMUL.FTZ R0, R18, c[0x0][0x320] ;  /* 0x0000c80012007a20 */ /* 0x008fcc0000410000 */
[----:B------:R3:W1:Y:S02]  /*dfc0*/  MUFU.TANH R107, R0 ;  /* 0x00000000006b7308 */ /* 0x0006640000002400 */
[----:B---3--:R-:W-:Y:S02]  /*dfd0*/  FMUL.FTZ R0, R19, c[0x0][0x320] ;  /* 0x0000c80013007a20 */ /* 0x008fe40000410000 */
[----:B------:R-:W-:Y:S04]  /*dfe0*/  HMMA.16816.F32 R16, R188, R52, R12 ;  /* 0x00000034bc10723c */ /* 0x000fe8000000180c */
[----:B------:R3:W1:Y:S04]  /*dff0*/  MUFU.TANH R106, R0 ;  /* 0x00000000006a7308 */ /* 0x0006680000002400 */
[----:B------:R-:W-:Y:S01]  /*e000*/  HMMA.16816.F32 R12, R192, R62, R8 ;  /* 0x0000003ec00c723c */ /* 0x000fe20000001808 */
[----:B------:R-:W2:Y:S07]  /*e010*/  LDSM.16.M88.4 R60, [R201+0x6800] ;  /* 0x00680000c93c783b */ /* 0x000eae0000000200 */
[----:B------:R-:W-:Y:S01]  /*e020*/  HMMA.16816.F32 R8, R180, R28, R64 ;  /* 0x0000001cb408723c */ /* 0x000fe20000001840 */
[----:B---3--:R-:W-:-:S04]  /*e030*/  FMUL.FTZ R0, R4, c[0x0][0x320] ;  /* 0x0000c80004007a20 */ /* 0x008fc80000410000 */
[----:B------:R3:W1:Y:S03]  /*e040*/  MUFU.TANH R105, R0 ;  /* 0x0000000000697308 */ /* 0x0006660000002400 */
[----:B------:R-:W-:Y:S08]  /*e050*/  HMMA.16816.F32 R24, R192, R40, R16 ;  /* 0x00000028c018723c */ /* 0x000ff00000001810 */
[----:B------:R-:W-:Y:S01]  /*e060*/  HMMA.16816.F32 R64, R176, R56, R84 ;  /* 0x00000038b040723c */ /* 0x000fe20000001854 */
[----:B---3--:R-:W-:-:S07]  /*e070*/  FMUL.FTZ R0, R5, c[0x0][0x320] ;  /* 0x0000c80005007a20 */ /* 0x008fce0000410000 */
[----:B-1----:R-:W-:Y:S01]  /*e080*/  HMMA.16816.F32 R16, R188, R32, R8 ;  /* 0x00000020bc10723c */ /* 0x002fe20000001808 */
[----:B------:R1:W3:Y:S02]  /*e090*/  MUFU.TANH R104, R0 ;  /* 0x0000000000687308 */ /* 0x0002e40000002400 */
[----:B-1----:R-:W-:-:S06]  /*e0a0*/  FMUL.FTZ R0, R6, c[0x0][0x320] ;  /* 0x0000c80006007a20 */ /* 0x002fcc0000410000 */
[----:B------:R1:W1:Y:S02]  /*e0b0*/  MUFU.TANH R91, R0 ;  /* 0x00000000005b7308 */ /* 0x0002640000002400 */
[----:B-1----:R-:W-:Y:S02]  /*e0c0*/  FMUL.FTZ R0, R7, c[0x0][0x320] ;  /* 0x0000c80007007a20 */ /* 0x002fe40000410000 */
[----:B------:R-:W-:Y:S01]  /*e0d0*/  HMMA.16816.F32 R4, R188, R54, R20 ;  /* 0x00000036bc04723c */ /* 0x000fe20000001814 */
[----:B------:R-:W1:Y:S03]  /*e0e0*/  LDSM.16.M88.4 R52, [R200+0x1800] ;  /* 0x00180000c834783b */ /* 0x000e660000000200 */
[----:B------:R2:W1:Y:S04]  /*e0f0*/  MUFU.TANH R90, R0 ;  /* 0x00000000005a7308 */ /* 0x0004680000002400 */
[----:B------:R-:W-:Y:S01]  /*e100*/  HMMA.16816.F32 R20, R180, R30, R80 ;  /* 0x0000001eb414723c */ /* 0x000fe20000001850 */
[----:B------:R-:W1:Y:S01]  /*e110*/  LDSM.16.M88.4 R28, [R206+0x6000] ;  /* 0x00600000ce1c783b */ /* 0x000e620000000200 */
[----:B--2---:R-:W-:-:S04]  /*e120*/  FMUL.FTZ R0, R12, c[0x0][0x320] ;  /* 0x0000c8000c007a20 */ /* 0x004fc80000410000 */
[----:B------:R2:W1:Y:S10]  /*e130*/  MUFU.TANH R89, R0 ;  /* 0x0000000000597308 */ /* 0x0004740000002400 */
[----:B------:R-:W-:Y:S01]  /*e140*/  HMMA.16816.F32 R4, R192, R42, R4 ;  /* 0x0000002ac004723c */ /* 0x000fe20000001804 */
[----:B------:R-:W1:Y:S07]  /*e150*/  LDSM.16.M88.4 R40, [R200+0x2000] ;  /* 0x00200000c828783b */ /* 0x000e6e0000000200 */
[----:B------:R-:W-:Y:S01]  /*e160*/  HMMA.16816.F32 R8, R188, R34, R20 ;  /* 0x00000022bc08723c */ /* 0x000fe20000001814 */
[----:B--2---:R-:W-:-:S07]  /*e170*/  FMUL.FTZ R0, R13, c[0x0][0x320] ;  /* 0x0000c8000d007a20 */ /* 0x004fce0000410000 */
[----:B----4-:R-:W-:Y:S01]  /*e180*/  HMMA.16816.F32 R20, R180, R46, R72 ;  /* 0x0000002eb414723c */ /* 0x010fe20000001848 */
[----:B------:R2:W4:Y:S07]  /*e190*/  MUFU.TANH R88, R0 ;  /* 0x0000000000587308 */ /* 0x00052e0000002400 */
[C---:B------:R-:W-:Y:S08]  /*e1a0*/  HMMA.16816.F32 R32, R176.reuse, R58, R100 ;  /* 0x0000003ab020723c */ /* 0x040ff00000001864 */
[----:B------:R-:W-:Y:S01]  /*e1b0*/  HMMA.16816.F32 R56, R176, R60, R112 ;  /* 0x0000003cb038723c */ /* 0x000fe20000001870 */
[----:B--2---:R-:W-:-:S04]  /*e1c0*/  FMUL.FTZ R0, R14, c[0x0][0x320] ;  /* 0x0000c8000e007a20 */ /* 0x004fc80000410000 */
[----:B------:R2:W1:Y:S02]  /*e1d0*/  MUFU.TANH R38, R0 ;  /* 0x0000000000267308 */ /* 0x0004640000002400 */
[----:B--2---:R-:W-:Y:S02]  /*e1e0*/  FMUL.FTZ R0, R15, c[0x0][0x320] ;  /* 0x0000c8000f007a20 */ /* 0x004fe40000410000 */
[----:B------:R-:W-:Y:S01]  /*e1f0*/  HMMA.16816.F32 R12, R180, R44, R76 ;  /* 0x0000002cb40c723c */ /* 0x000fe2000000184c */
[----:B------:R-:W-:Y:S03]  /*e200*/  LDSM.16.M88.4 R44, [R200+0x2800] ;  /* 0x00280000c82c783b */ /* 0x000fe60000000200 */
        /* <DEDUP_REMOVED lines=8> */
[----:B-1----:R-:W-:Y:S04]  /*e290*/  HMMA.16816.F32 R24, R192, R52, R16 ;  /* 0x00000034c018723c */ /* 0x002fe80000001810 */
[----:B------:R1:W2:Y:S04]  /*e2a0*/  MUFU.TANH R78, R0 ;  /* 0x00000000004e7308 */ /* 0x0002a80000002400 */
[----:B------:R-:W-:Y:S08]  /*e2b0*/  HMMA.16816.F32 R16, R188, R48, R12 ;  /* 0x00000030bc10723c */ /* 0x000ff0000000180c */
[----:B------:R-:W-:Y:S01]  /*e2c0*/  HMMA.16816.F32 R12, R180, R28, R64 ;  /* 0x0000001cb40c723c */ /* 0x000fe20000001840 */
[----:B-1----:R-:W-:-:S04]  /*e2d0*/  FMUL.FTZ R0, R4, c[0x0][0x320] ;  /* 0x0000c80004007a20 */ /* 0x002fc80000410000 */
[----:B------:R1:W1:Y:S02]  /*e2e0*/  MUFU.TANH R77, R0 ;  /* 0x00000000004d7308 */ /* 0x0002640000002400 */
[----:B-1----:R-:W-:-:S06]  /*e2f0*/  FMUL.FTZ R0, R5, c[0x0][0x320] ;  /* 0x0000c80005007a20 */ /* 0x002fcc0000410000 */
[----:B------:R1:W1:Y:S02]  /*e300*/  MUFU.TANH R76, R0 ;  /* 0x00000000004c7308 */ /* 0x0002640000002400 */
[----:B-1----:R-:W-:-:S06]  /*e310*/  FMUL.FTZ R0, R6, c[0x0][0x320] ;  /* 0x0000c80006007a20 */ /* 0x002fcc0000410000 */
[----:B------:R1:W1:Y:S02]  /*e320*/  MUFU.TANH R74, R0 ;  /* 0x00000000004a7308 */ /* 0x0002640000002400 */
[----:B-1----:R-:W-:Y:S02]  /*e330*/  FMUL.FTZ R0, R7, c[0x0][0x320] ;  /* 0x0000c80007007a20 */ /* 0x002fe40000410000 */
[----:B------:R-:W-:Y:S01]  /*e340*/  HMMA.16816.F32 R4, R192, R54, R8 ;  /* 0x00000036c004723c */ /* 0x000fe20000001808 */
[----:B------:R-:W1:Y:S03]  /*e350*/  LDSM.16.M88.4 R52, [R2+0x6000] ;  /* 0x006000000234783b */ /* 0x000e660000000200 */
[----:B------:R2:W1:Y:S04]  /*e360*/  MUFU.TANH R72, R0 ;  /* 0x0000000000487308 */ /* 0x0004680000002400 */
[----:B------:R-:W-:Y:S01]  /*e370*/  HMMA.16816.F32 R8, R188, R50, R20 ;  /* 0x00000032bc08723c */ /* 0x000fe20000001814 */
[----:B------:R-:W3:Y:S07]  /*e380*/  LDSM.16.M88.4 R48, [R206+0x6800] ;  /* 0x00680000ce30783b */ /* 0x000eee0000000200 */
[----:B------:R-:W-:Y:S01]  /*e390*/  HMMA.16816.F32 R20, R192, R40, R16 ;  /* 0x00000028c014723c */ /* 0x000fe20000001810 */
[----:B--2---:R-:W-:-:S04]  /*e3a0*/  FMUL.FTZ R0, R24, c[0x0][0x320] ;  /* 0x0000c80018007a20 */ /* 0x004fc80000410000 */
[----:B------:R2:W1:Y:S11]  /*e3b0*/  MUFU.TANH R70, R0 ;  /* 0x0000000000467308 */ /* 0x0004760000002400 */
[----:B------:R-:W-:Y:S01]  /*e3c0*/  HMMA.16816.F32 R8, R192, R42, R8 ;  /* 0x0000002ac008723c */ /* 0x000fe20000001808 */
[----:B--2---:R-:W-:-:S07]  /*e3d0*/  FMUL.FTZ R0, R25, c[0x0][0x320] ;  /* 0x0000c80019007a20 */ /* 0x004fce0000410000 */
[----:B-1----:R-:W-:Y:S01]  /*e3e0*/  HMMA.16816.F32 R16, R188, R52, R12 ;  /* 0x00000034bc10723c */ /* 0x002fe2000000180c */
[----:B------:R1:W2:Y:S07]  /*e3f0*/  MUFU.TANH R73, R0 ;  /* 0x0000000000497308 */ /* 0x0002ae0000002400 */
[----:B---3--:R-:W-:Y:S01]  /*e400*/  HMMA.16816.F32 R12, R180, R48, R56 ;  /* 0x00000030b40c723c */ /* 0x008fe20000001838 */
[----:B-1----:R-:W-:-:S04]  /*e410*/  FMUL.FTZ R0, R26, c[0x0][0x320] ;  /* 0x0000c8001a007a20 */ /* 0x002fc80000410000 */
[----:B------:R1:W3:Y:S02]  /*e420*/  MUFU.TANH R69, R0 ;  /* 0x0000000000457308 */ /* 0x0002e40000002400 */
[----:B-1----:R-:W-:Y:S02]  /*e430*/  FMUL.FTZ R0, R27, c[0x0][0x320] ;  /* 0x0000c8001b007a20 */ /* 0x002fe40000410000 */
[----:B------:R-:W-:Y:S01]  /*e440*/  HMMA.16816.F32 R24, R180, R30, R32 ;  /* 0x0000001eb418723c */ /* 0x000fe20000001820 */
[----:B------:R-:W1:Y:S03]  /*e450*/  LDSM.16.M88.4 R32, [R2+0x6800] ;  /* 0x006800000220783b */ /* 0x000e660000000200 */
[----:B------:R2:W1:Y:S01]  /*e460*/  MUFU.TANH R67, R0 ;  /* 0x0000000000437308 */ /* 0x0004620000002400 */
[----:B------:R-:W3:Y:S01]  /*e470*/  LDSM.16.M88.4 R28, [R200+0x3000] ;  /* 0x00300000c81c783b */ /* 0x000ee20000000200 */
[----:B------:R-:W-:-:S04]  /*e480*/  DEPBAR.LE SB0, 0x0 ;  /* 0x000080000000791a */ /* 0x000fc80000000000 */
[----:B--2---:R-:W-:-:S04]  /*e490*/  FMUL.FTZ R0, R4, c[0x0][0x320] ;  /* 0x0000c80004007a20 */ /* 0x004fc80000410000 */
[----:B------:R2:W1:Y:S10]  /*e4a0*/  MUFU.TANH R66, R0 ;  /* 0x0000000000427308 */ /* 0x0004740000002400 */
[----:B------:R-:W-:Y:S01]  /*e4b0*/  HMMA.16816.F32 R24, R188, R54, R24 ;  /* 0x00000036bc18723c */ /* 0x000fe20000001818 */
[----:B--2---:R-:W-:-:S07]  /*e4c0*/  FMUL.FTZ R0, R5, c[0x0][0x320] ;  /* 0x0000c80005007a20 */ /* 0x004fce0000410000 */
[----:B-1----:R-:W-:Y:S01]  /*e4d0*/  HMMA.16816.F32 R12, R188, R32, R12 ;  /* 0x00000020bc0c723c */ /* 0x002fe2000000180c */
[----:B------:R1:W2:Y:S02]  /*e4e0*/  MUFU.TANH R65, R0 ;  /* 0x0000000000417308 */ /* 0x0002a40000002400 */
[----:B-1----:R-:W-:-:S06]  /*e4f0*/  FMUL.FTZ R0, R6, c[0x0][0x320] ;  /* 0x0000c80006007a20 */ /* 0x002fcc0000410000 */
[----:B------:R1:W1:Y:S02]  /*e500*/  MUFU.TANH R64, R0 ;  /* 0x0000000000407308 */ /* 0x0002640000002400 */
[----:B-1----:R-:W-:Y:S02]  /*e510*/  FMUL.FTZ R0, R7, c[0x0][0x320] ;  /* 0x0000c80007007a20 */ /* 0x002fe40000410000 */
[----:B------:R-:W-:Y:S04]  /*e520*/  HMMA.16816.F32 R4, R176, R62, R92 ;  /* 0x0000003eb004723c */ /* 0x000fe8000000185c */
[----:B------:R1:W1:Y:S02]  /*e530*/  MUFU.TANH R61, R0 ;  /* 0x00000000003d7308 */ /* 0x0002640000002400 */
[----:B-1----:R-:W-:-:S06]  /*e540*/  FMUL.FTZ R0, R20, c[0x0][0x320] ;  /* 0x0000c80014007a20 */ /* 0x002fcc0000410000 */
[----:B------:R1:W1:Y:S11]  /*e550*/  MUFU.TANH R60, R0 ;  /* 0x00000000003c7308 */ /* 0x0002760000002400 */
[----:B------:R-:W-:Y:S01]  /*e560*/  @!UPT UIADD3 URZ, URZ, URZ, URZ ;  /* 0x0000003f3f3ff290 */ /* 0x000fe2000fffe03f */
[----:B------:R-:W-:Y:S01]  /*e570*/  HMMA.16816.F32 R4, R180, R50, R4 ;  /* 0x00000032b404723c */ /* 0x000fe20000001804 */
[----:B-1----:R-:W-:-:S04]  /*e580*/  FMUL.FTZ R0, R21, c[0x0][0x320] ;  /* 0x0000c80015007a20 */ /* 0x002fc80000410000 */
[----:B------:R1:W1:Y:S11]  /*e590*/  MUFU.TANH R53, R0 ;  /* 0x0000000000357308 */ /* 0x0002760000002400 */
[----:B------:R-:W-:Y:S08]  /*e5a0*/  @!UPT UIADD3 URZ, URZ, URZ, URZ ;  /* 0x0000003f3f3ff290 */ /* 0x000ff0000fffe03f */
[----:B------:R-:W-:Y:S01]  /*e5b0*/  HMMA.16816.F32 R4, R188, R34, R4 ;  /* 0x00000022bc04723c */ /* 0x000fe20000001804 */
[----:B-1----:R-:W-:-:S04]  /*e5c0*/  FMUL.FTZ R0, R22, c[0x0][0x320] ;  /* 0x0000c80016007a20 */ /* 0x002fc80000410000 */
[----:B------:R1:W1:Y:S11]  /*e5d0*/  MUFU.TANH R52, R0 ;  /* 0x0000000000347308 */ /* 0x0002760000002400 */
[----:B------:R-:W-:Y:S08]  /*e5e0*/  @!UPT UIADD3 URZ, URZ, URZ, URZ ;  /* 0x0000003f3f3ff290 */ /* 0x000ff0000fffe03f */
[----:B---3--:R-:W-:Y:S01]  /*e5f0*/  HMMA.16816.F32 R4, R192, R30, R4 ;  /* 0x0000001ec004723c */ /* 0x008fe20000001804 */
[----:B-1----:R-:W-:-:S07]  /*e600*/  FMUL.FTZ R0, R23, c[0x0][0x320] ;  /* 0x0000c80017007a20 */ /* 0x002fce0000410000 */
[C---:B------:R-:W-:Y:S01]  /*e610*/  HMMA.16816.F32 R20, R192.reuse, R44, R16 ;  /* 0x0000002cc014723c */ /* 0x040fe20000001810 */
[----:B------:R1:W3:Y:S07]  /*e620*/  MUFU.TANH R49, R0 ;  /* 0x0000000000317308 */ /* 0x0002ee0000002400 */
        /* <DEDUP_REMOVED lines=42> */
[----:B------:R-:W-:Y:S06]  /*e8d0*/  BAR.SYNC.DEFER_BLOCKING 0x0 ;  /* 0x0000000000007b1d */ /* 0x000fec0000010000 */
[----:B------:R-:W-:Y:S05]  /*e8e0*/  @!P0 BRA `(.L_x_332) ;  /* 0x0000034000008947 */ /* 0x000fea0003800000 */
[----:B-1234-:R-:W-:Y:S02]  /*e8f0*/  IADD3 R0, R241, -0x2, RZ ;  /* 0xfffffffef1007810 */ /* 0x01efe40007ffe0ff */
[----:B------:R-:W-:Y:S02]  /*e900*/  ISETP.GE.AND P3, PT, R228, 0x1, PT ;  /* 0x00000001e400780c */ /* 0x000fe40003f66270 */
[----:B------:R-:W-:-:S02]  /*e910*/  SHF.R.S32.HI R2, RZ, 0x1f, R0 ;  /* 0x0000001fff027819 */ /* 0x000fc40000011400 */
[C---:B------:R-:W-:Y:S02]  /*e920*/  ISETP.GE.AND P2, PT, R228.reuse, 0x21, PT ;  /* 0x00000021e400780c */ /* 0x040fe40003f46270 */
[----:B------:R-:W-:Y:S01]  /*e930*/  ISETP.GE.AND P1, PT, R228, 0x41, PT ;  /* 0x00000041e400780c */ /* 0x000fe20003f26270 */
[----:B------:R-:W-:Y:S02]  /*e940*/  IMAD R4, R2, c[0x0][0x1e0], RZ ;  /* 0x0000780002047a24 */ /* 0x000fe400078e02ff */
[----:B------:R-:W-:-:S04]  /*e950*/  IMAD.WIDE.U32 R2, R0, c[0x0][0x1e0], RZ ;  /* 0x0000780000027a25 */ /* 0x000fc800078e00ff */
        /* <DEDUP_REMOVED lines=12> */
[----:B------:R-:W-:Y:S02]  /*ea20*/  @P3 LEA.HI.X R9, R0, c[0x0][0x1cc], R4, 0x1, P0 ;  /* 0x0000730000093a11 */ /* 0x000fe400000f0c04 */
[----:B------:R-:W-:Y:S01]  /*ea30*/  @P2 IADD3 R0, P4, R5, R152, RZ ;  /* 0x0000009805002210 */ /* 0x000fe20007f9e0ff */
[----:B------:R-:W-:Y:S01]  /*ea40*/  @P1 IMAD.MOV.U32 R5, RZ, RZ, c[0x0][0x1e0] ;  /* 0x00007800ff051624 */ /* 0x000fe200078e00ff */
        /* <DEDUP_REMOVED lines=30> */
.L_x_332:
[----:B--234-:R-:W-:Y:S05]  /*ec30*/  BSYNC B0 ;  /* 0x0000000000007941 */ /* 0x01cfea0003800000 */
.L_x_331:
[----:B-1----:R-:W-:Y:S01]  /*ec40*/  LEA.HI R0, R217, R250, RZ, 0x5 ;  /* 0x000000fad9007211 */ /* 0x002fe200078f28ff */
[----:B------:R-:W0:Y:S03]  /*ec50*/  LDGDEPBAR ;  /* 0x00000000000079af */ /* 0x000e260000000000 */
[----:B------:R-:W-:-:S05]  /*ec60*/  LOP3.LUT R0, R0, 0xffffffe0, RZ, 0xc0, !PT ;  /* 0xffffffe000007812 */ /* 0x000fca00078ec0ff */
[----:B------:R-:W-:-:S05]  /*ec70*/  IMAD.IADD R0, R250, 0x1, -R0 ;  /* 0x00000001fa007824 */ /* 0x000fca00078e0a00 */
[----:B------:R-:W-:-:S04]  /*ec80*/  SHF.R.S32.HI R2, RZ, 0x1f, R0 ;  /* 0x0000001fff027819 */ /* 0x000fc80000011400 */
[----:B------:R-:W-:-:S04]  /*ec90*/  LEA.HI R2, R2, R0, RZ, 0x2 ;  /* 0x0000000002027211 */ /* 0x000fc800078f10ff */
[----:B------:R-:W-:-:S05]  /*eca0*/  LOP3.LUT R2, R2, 0x7ffffffc, RZ, 0xc0, !PT ;  /* 0x7ffffffc02027812 */ /* 0x000fca00078ec0ff */
[----:B------:R-:W-:-:S04]  /*ecb0*/  IMAD.IADD R0, R0, 0x1, -R2 ;  /* 0x0000000100007824 */ /* 0x000fc800078e0a02 */
[----:B------:R-:W-:-:S04]  /*ecc0*/  IMAD.SHL.U32 R0, R0, 0x2, RZ ;  /* 0x0000000200007824 */ /* 0x000fc800078e00ff */
[----:B------:R-:W-:-:S05]  /*ecd0*/  IMAD.IADD R0, R149, 0x1, -R0 ;  /* 0x0000000195007824 */ /* 0x000fca00078e0a00 */
        /* <DEDUP_REMOVED lines=14> */
[----:B------:R-:W-:Y:S02]  /*edc0*/  FSEL R20, R107, -INF , P2 ;  /* 0xff8000006b147808 */ /* 0x000fe40001000000 */
[----:B------:R-:W-:Y:S02]  /*edd0*/  ISETP.GT.AND P2, PT, R0, 0x18, PT ;  /* 0x000000180000780c */ /* 0x000fe40003f44270 */
[----:B------:R-:W-:Y:S02]  /*ede0*/  FSEL R25, R104, -INF , P6 ;  /* 0xff80000068197808 */ /* 0x000fe40003000000 */
[----:B------:R-:W-:-:S02]  /*edf0*/  FMNMX.FTZ R2, R24, R2, !PT ;  /* 0x0000000218027209 */ /* 0x000fc40007810000 */
[----:B------:R-:W-:Y:S02]  /*ee00*/  FSEL R10, R111, -INF , P1 ;  /* 0xff8000006f0a7808 */ /* 0x000fe40000800000 */
[----:B------:R-:W-:Y:S02]  /*ee10*/  ISETP.GT.AND P5, PT, R0, 0x19, PT ;  /* 0x000000190000780c */ /* 0x000fe40003fa4270 */
[----:B------:R-:W-:Y:S02]  /*ee20*/  FSEL R11, R110, -INF , P0 ;  /* 0xff8000006e0b7808 */ /* 0x000fe40000000000 */
[----:B------:R-:W-:Y:S02]  /*ee30*/  FSEL R26, R89, -INF , P2 ;  /* 0xff800000591a7808 */ /* 0x000fe40001000000 */
[----:B------:R-:W-:Y:S02]  /*ee40*/  FMNMX.FTZ R2, R25, R2, !PT ;  /* 0x0000000219027209 */ /* 0x000fe40007810000 */
[----:B------:R-:W-:-:S02]  /*ee50*/  ISETP.GT.AND P1, PT, R0, 0x20, PT ;  /* 0x000000200000780c */ /* 0x000fc40003f24270 */
        /* <DEDUP_REMOVED lines=20> */
[----:B------:R-:W-:Y:S02]  /*efa0*/  FSEL R38, R38, -INF , P2 ;  /* 0xff80000026267808 */ /* 0x000fe40001000000 */
[----:B------:R-:W-:Y:S02]  /*efb0*/  FSEL R86, R76, -INF , P4 ;  /* 0xff8000004c567808 */ /* 0x000fe40002000000 */
[----:B------:R-:W-:Y:S02]  /*efc0*/  ISETP.GT.AND P5, PT, R0, 0x30, PT ;  /* 0x000000300000780c */ /* 0x000fe40003fa4270 */
        /* <DEDUP_REMOVED lines=8> */
[----:B------:R-:W-:Y:S02]  /*f050*/  FSEL R146, R73, -INF , P3 ;  /* 0xff80000049927808 */ /* 0x000fe40001800000 */
[C---:B------:R-:W-:Y:S02]  /*f060*/  ISETP.GT.AND P3, PT, R0.reuse, 0x38, PT ;  /* 0x000000380000780c */ /* 0x040fe40003f64270 */
        /* <DEDUP_REMOVED lines=23> */
[----:B------:R-:W-:Y:S02]  /*f1e0*/  FMNMX.FTZ R3, R148, R3, !PT ;  /* 0x0000000394037209 */ /* 0x000fe40007810000 */
[----:B------:R-:W-:Y:S02]  /*f1f0*/  FMNMX.FTZ R2, R153, R2, !PT ;  /* 0x0000000299027209 */ /* 0x000fe40007810000 */
[----:B------:R-:W-:Y:S02]  /*f200*/  FSEL R161, R44, -INF , P0 ;  /* 0xff8000002ca17808 */ /* 0x000fe40000000000 */
[----:B------:R-:W-:-:S02]  /*f210*/  FSEL R151, R64, -INF , P3 ;  /* 0xff80000040977808 */ /* 0x000fc40001800000 */
[----:B------:R-:W-:Y:S02]  /*f220*/  FSEL R155, R45, -INF , P5 ;  /* 0xff8000002d9b7808 */ /* 0x000fe40002800000 */
[----:B------:R-:W-:Y:S02]  /*f230*/  FMNMX.FTZ R3, R149, R3, !PT ;  /* 0x0000000395037209 */ /* 0x000fe40007810000 */
[----:B------:R-:W-:Y:S02]  /*f240*/  FMNMX.FTZ R2, R154, R2, !PT ;  /* 0x000000029a027209 */ /* 0x000fe40007810000 */
[----:B------:R-:W-:Y:S02]  /*f250*/  ISETP.GT.AND P0, PT, R0, 0x50, PT ;  /* 0x000000500000780c */ /* 0x000fe40003f04270 */
[----:B------:R-:W-:Y:S02]  /*f260*/  FSEL R162, R49, -INF , P1 ;  /* 0xff80000031a27808 */ /* 0x000fe40000800000 */
[----:B------:R-:W-:-:S02]  /*f270*/  FSEL R150, R61, -INF , P6 ;  /* 0xff8000003d967808 */ /* 0x000fc40003000000 */
[----:B------:R-:W-:Y:S02]  /*f280*/  FSEL R166, R41, -INF , P0 ;  /* 0xff80000029a67808 */ /* 0x000fe40000000000 */
[C---:B------:R-:W-:Y:S02]  /*f290*/  ISETP.GT.AND P1, PT, R0.reuse, 0x51, PT ;  /* 0x000000510000780c */ /* 0x040fe40003f24270 */
        /* <DEDUP_REMOVED lines=9> */
[----:B------:R-:W-:-:S02]  /*f330*/  FMNMX.FTZ R3, R160, R3, !PT ;  /* 0x00000003a0037209 */ /* 0x000fc40007810000 */
[----:B------:R-:W-:Y:S02]  /*f340*/  FMNMX.FTZ R2, R172, R2, !PT ;  /* 0x00000002ac027209 */ /* 0x000fe40007810000 */
[----:B------:R-:W-:Y:S02]  /*f350*/  ISETP.GT.AND P3, PT, R0, 0x60, PT ;  /* 0x000000600000780c */ /* 0x000fe40003f64270 */
        /* <DEDUP_REMOVED lines=9> */
[C---:B------:R-:W-:Y:S01]  /*f3f0*/  ISETP.GT.AND P1, PT, R0.reuse, 0x68, PT ;  /* 0x000000680000780c */ /* 0x040fe20003f24270 */
[----:B------:R-:W-:Y:S01]  /*f400*/  LDSM.16.MT88.4 R40, [R203+0x3800] ;  /* 0x00380000cb28783b */ /* 0x000fe20000004200 */
[----:B------:R-:W-:-:S02]  /*f410*/  ISETP.GT.AND P0, PT, R0, 0x69, PT ;  /* 0x000000690000780c */ /* 0x000fc40003f04270 */
[----:B------:R-:W-:Y:S02]  /*f420*/  ISETP.GT.AND P5, PT, R0, 0x51, PT ;  /* 0x000000510000780c */ /* 0x000fe40003fa4270 */
[----:B------:R-:W-:Y:S02]  /*f430*/  FSEL R215, R15, -INF , P2 ;  /* 0xff8000000fd77808 */ /* 0x000fe40001000000 */
[----:B------:R-:W-:Y:S02]  /*f440*/  FMNMX.FTZ R3, R163, R3, !PT ;  /* 0x00000003a3037209 */ /* 0x000fe40007810000 */
[----:B------:R-:W-:Y:S02]  /*f450*/  FMNMX.FTZ R0, R214, R2, !PT ;  /* 0x00000002d6007209 */ /* 0x000fe40007810000 */
[----:B------:R-:W-:Y:S02]  /*f460*/  FSEL R184, R34, -INF , P5 ;  /* 0xff80000022b87808 */ /* 0x000fe40002800000 */
[----:B------:R-:W-:-:S02]  /*f470*/  FSEL R216, R13, -INF , P1 ;  /* 0xff8000000dd87808 */ /* 0x000fc40000800000 */
[----:B------:R-:W-:Y:S02]  /*f480*/  FMNMX.FTZ R2, R175, R3, !PT ;  /* 0x00000003af027209 */ /* 0x000fe40007810000 */
[----:B------:R-:W-:Y:S02]  /*f490*/  FMNMX.FTZ R0, R215, R0, !PT ;  /* 0x00000000d7007209 */ /* 0x000fe40007810000 */
[----:B------:R-:W-:Y:S02]  /*f4a0*/  FSEL R186, R29, -INF , P6 ;  /* 0xff8000001dba7808 */ /* 0x000fe40003000000 */
[----:B------:R-:W-:Y:S02]  /*f4b0*/  FSEL R217, R12, -INF , P0 ;  /* 0xff8000000cd97808 */ /* 0x000fe40000000000 */
[----:B------:R-:W-:Y:S02]  /*f4c0*/  FMNMX.FTZ R2, R184, R2, !PT ;  /* 0x00000002b8027209 */ /* 0x000fe40007810000 */
[----:B------:R-:W-:-:S02]  /*f4d0*/  FMNMX.FTZ R0, R216, R0, !PT ;  /* 0x00000000d8007209 */ /* 0x000fc40007810000 */
[----:B------:R-:W-:Y:S02]  /*f4e0*/  FSEL R185, R28, -INF , P4 ;  /* 0xff8000001cb97808 */ /* 0x000fe40002000000 */
[----:B------:R-:W-:Y:S01]  /*f4f0*/  FMNMX.FTZ R2, R186, R2, !PT ;  /* 0x00000002ba027209 */ /* 0x000fe20007810000 */
[----:B------:R-:W-:Y:S01]  /*f500*/  LDSM.16.MT88.4 R28, [R205+0x3800] ;  /* 0x00380000cd1c783b */ /* 0x000fe20000004200 */
[----:B------:R-:W-:Y:S02]  /*f510*/  FMNMX.FTZ R0, R217, R0, !PT ;  /* 0x00000000d9007209 */ /* 0x000fe40007810000 */
[----:B------:R-:W-:Y:S02]  /*f520*/  FSEL R218, R19, -INF , P3 ;  /* 0xff80000013da7808 */ /* 0x000fe40001800000 */
[----:B------:R-:W-:Y:S01]  /*f530*/  FMNMX.FTZ R2, R185, R2, !PT ;  /* 0x00000002b9027209 */ /* 0x000fe20007810000 */
[----:B------:R-:W1:Y:S01]  /*f540*/  SHFL.BFLY PT, R4, R0, 0x2, 0x1f ;  /* 0x0c401f0000047f89 */ /* 0x000e6200000e0000 */
[----:B------:R-:W-:-:S02]  /*f550*/  FSEL R220, R18, -INF , P2 ;  /* 0xff80000012dc7808 */ /* 0x000fc40001000000 */
[----:B------:R-:W-:Y:S02]  /*f560*/  FMNMX.FTZ R2, R218, R2, !PT ;  /* 0x00000002da027209 */ /* 0x000fe40007810000 */
[----:B------:R-:W-:Y:S02]  /*f570*/  FSEL R219, R17, -INF , P1 ;  /* 0xff80000011db7808 */ /* 0x000fe40000800000 */
[----:B------:R-:W-:Y:S01]  /*f580*/  FMNMX.FTZ R2, R220, R2, !PT ;  /* 0x00000002dc027209 */ /* 0x000fe20007810000 */
[----:B------:R-:W-:Y:S01]  /*f590*/  LDSM.16.MT88.4 R16, [R202] ;  /* 0x00000000ca10783b */ /* 0x000fe20000004200 */
        /* <DEDUP_REMOVED lines=41> */
[C---:B------:R-:W-:Y:S08]  /*f830*/  HMMA.16816.F32 R76, R4.reuse, R16, RZ ;  /* 0x00000010044c723c */ /* 0x040ff000000018ff */
[----:B------:R-:W-:Y:S01]  /*f840*/  HMMA.16816.F32 R72, R4, R18, RZ ;  /* 0x000000120448723c */ /* 0x000fe200000018ff */
[----:B------:R-:W4:Y:S01]  /*f850*/  LDSM.16.MT88.4 R16, [R202+0x3800] ;  /* 0x00380000ca10783b */ /* 0x000f220000004200 */
[----:B---3--:R-:W-:-:S06]  /*f860*/  FFMA.FTZ R3, R25, c[0x0][0x2d0], -R2 ;  /* 0x0000b40019037a23 */ /* 0x008fcc0000010802 */
[C---:B-1----:R-:W-:Y:S01]  /*f870*/  HMMA.16816.F32 R56, R4.reuse, R8, RZ ;  /* 0x000000080438723c */ /* 0x042fe200000018ff */
[----:B------:R1:W3:Y:S07]  /*f880*/  MUFU.EX2 R232, R3 ;  /* 0x0000000300e87308 */ /* 0x0002ee0000000800 */
[C---:B------:R-:W-:Y:S01]  /*f890*/  HMMA.16816.F32 R48, R4.reuse, R10, RZ ;  /* 0x0000000a0430723c */ /* 0x040fe200000018ff */
[----:B------:R-:W5:Y:S07]  /*f8a0*/  LDSM.16.MT88.4 R8, [R204+0x3800] ;  /* 0x00380000cc08783b */ /* 0x000f6e0000004200 */
[----:B------:R-:W-:Y:S01]  /*f8b0*/  HMMA.16816.F32 R64, R4, R12, RZ ;  /* 0x0000000c0440723c */ /* 0x000fe200000018ff */
[----:B-1----:R-:W-:-:S04]  /*f8c0*/  FFMA.FTZ R3, R26, c[0x0][0x2d0], -R2 ;  /* 0x0000b4001a037a23 */ /* 0x002fc80000010802 */
[----:B------:R1:W-:Y:S03]  /*f8d0*/  MUFU.EX2 R226, R3 ;  /* 0x0000000300e27308 */ /* 0x0003e60000000800 */
[C---:B------:R-:W-:Y:S01]  /*f8e0*/  HMMA.16816.F32 R60, R4.reuse, R14, RZ ;  /* 0x0000000e043c723c */ /* 0x040fe200000018ff */
[----:B------:R-:W-:Y:S07]  /*f8f0*/  LDSM.16.MT88.4 R12, [R205+0x800] ;  /* 0x00080000cd0c783b */ /* 0x000fee0000004200 */
[----:B--2---:R-:W-:Y:S01]  /*f900*/  HMMA.16816.F32 R52, R4, R20, RZ ;  /* 0x000000140434723c */ /* 0x004fe200000018ff */
[----:B-1----:R-:W-:-:S02]  /*f910*/  FFMA.FTZ R3, R27, c[0x0][0x2d0], -R2 ;  /* 0x0000b4001b037a23 */ /* 0x002fc40000010802 */
[----:B------:R-:W1:Y:S05]  /*f920*/  LDSM.16.MT88.4 R24, [R203+0x800] ;  /* 0x00080000cb18783b */ /* 0x000e6a0000004200 */
[C---:B----4-:R-:W-:Y:S01]  /*f930*/  HMMA.16816.F32 R80, R4.reuse, R16, RZ ;  /* 0x000000100450723c */ /* 0x050fe200000018ff */
[----:B------:R2:W4:Y:S07]  /*f940*/  MUFU.EX2 R235, R3 ;  /* 0x0000000300eb7308 */ /* 0x00052e0000000800 */
[C---:B------:R-:W-:Y:S01]  /*f950*/  HMMA.16816.F32 R88, R4.reuse, R18, RZ ;  /* 0x000000120458723c */ /* 0x040fe200000018ff */
[----:B------:R-:W1:Y:S07]  /*f960*/  LDSM.16.MT88.4 R16, [R204+0x800] ;  /* 0x00080000cc10783b */ /* 0x000e6e0000004200 */
[C---:B------:R-:W-:Y:S01]  /*f970*/  HMMA.16816.F32 R44, R4.reuse, R22, RZ ;  /* 0x00000016042c723c */ /* 0x040fe200000018ff */
[--C-:B--2---:R-:W-:Y:S01]  /*f980*/  FFMA.FTZ R3, R32, c[0x0][0x2d0], -R0.reuse ;  /* 0x0000b40020037a23 */ /* 0x104fe20000010800 */
[----:B------:R-:W-:Y:S03]  /*f990*/  LDSM.16.MT88.4 R20, [R202+0x4000] ;  /* 0x00400000ca14783b */ /* 0x000fe60000004200 */
[----:B------:R2:W-:Y:S03]  /*f9a0*/  MUFU.EX2 R224, R3 ;  /* 0x0000000300e07308 */ /* 0x0005e60000000800 */
[C---:B------:R-:W-:Y:S08]  /*f9b0*/  HMMA.16816.F32 R100, R4.reuse, R40, RZ ;  /* 0x000000280464723c */ /* 0x040ff000000018ff */
[----:B------:R-:W-:Y:S01]  /*f9c0*/  HMMA.16816.F32 R40, R4, R42, RZ ;  /* 0x0000002a0428723c */ /* 0x000fe200000018ff */
[----:B--2---:R-:W-:-:S02]  /*f9d0*/  FFMA.FTZ R3, R33, c[0x0][0x2d0], -R0 ;  /* 0x0000b40021037a23 */ /* 0x004fc40000010800 */
[----:B------:R-:W2:Y:S05]  /*f9e0*/  LDSM.16.MT88.4 R32, [R202+0x800] ;  /* 0x00080000ca20783b */ /* 0x000eaa0000004200 */
[C---:B------:R-:W-:Y:S01]  /*f9f0*/  HMMA.16816.F32 R112, R4.reuse, R28, RZ ;  /* 0x0000001c0470723c */ /* 0x040fe200000018ff */
[----:B------:R1:W1:Y:S07]  /*fa00*/  MUFU.EX2 R222, R3 ;  /* 0x0000000300de7308 */ /* 0x00026e0000000800 */
[C---:B------:R-:W-:Y:S01]  /*fa10*/  HMMA.16816.F32 R120, R4.reuse, R30, RZ ;  /* 0x0000001e0478723c */ /* 0x040fe200000018ff */
[----:B------:R-:W2:Y:S07]  /*fa20*/  LDSM.16.MT88.4 R28, [R203+0x4000] ;  /* 0x00400000cb1c783b */ /* 0x000eae0000004200 */
[----:B-----5:R-:W-:Y:S01]  /*fa30*/  HMMA.16816.F32 R124, R4, R8, RZ ;  /* 0x00000008047c723c */ /* 0x020fe200000018ff */
[----:B-1----:R-:W-:-:S04]  /*fa40*/  FFMA.FTZ R3, R38, c[0x0][0x2d0], -R0 ;  /* 0x0000b40026037a23 */ /* 0x002fc80000010800 */
[----:B------:R1:W-:Y:S03]  /*fa50*/  MUFU.EX2 R223, R3 ;  /* 0x0000000300df7308 */ /* 0x0003e60000000800 */
[----:B------:R-:W-:Y:S01]  /*fa60*/  HMMA.16816.F32 R116, R4, R10, RZ ;  /* 0x0000000a0474723c */ /* 0x000fe200000018ff */
[----:B------:R-:W-:Y:S06]  /*fa70*/  LDSM.16.MT88.4 R8, [R204+0x4000] ;  /* 0x00400000cc08783b */ /* 0x000fec0000004200 */
[----:B---3--:R-:W-:-:S02]  /*fa80*/  F2FP.PACK_AB R4, R232, R227 ;  /* 0x000000e3e804723e */ /* 0x008fc400000000ff */
[----:B----4-:R-:W-:Y:S02]  /*fa90*/  F2FP.PACK_AB R6, R235, R226 ;  /* 0x000000e2eb06723e */ /* 0x010fe400000000ff */
        /* <DEDUP_REMOVED lines=8> */
[----:B-1----:R-:W-:-:S04]  /*fb20*/  FFMA.FTZ R3, R85, c[0x0][0x2d0], -R2 ;  /* 0x0000b40055037a23 */ /* 0x002fc80000010802 */
[----:B------:R1:W3:Y:S03]  /*fb30*/  MUFU.EX2 R211, R3 ;  /* 0x0000000300d37308 */ /* 0x0002e60000000800 */
[C---:B------:R-:W-:Y:S01]  /*fb40*/  HMMA.16816.F32 R60, R4.reuse, R14, R48 ;  /* 0x0000000e043c723c */ /* 0x040fe20000001830 */
[----:B------:R-:W4:Y:S07]  /*fb50*/  LDSM.16.MT88.4 R12, [R205+0x4000] ;  /* 0x00400000cd0c783b */ /* 0x000f2e0000004200 */
[----:B------:R-:W-:Y:S01]  /*fb60*/  HMMA.16816.F32 R56, R4, R16, R52 ;  /* 0x000000100438723c */ /* 0x000fe20000001834 */
[----:B-1----:R-:W-:-:S07]  /*fb70*/  FFMA.FTZ R3, R84, c[0x0][0x2d0], -R2 ;  /* 0x0000b40054037a23 */ /* 0x002fce0000010802 */
[C---:B------:R-:W-:Y:S01]  /*fb80*/  HMMA.16816.F32 R44, R4.reuse, R18, R44 ;  /* 0x00000012042c723c */ /* 0x040fe2000000182c */
[----:B------:R-:W1:Y:S01]  /*fb90*/  LDSM.16.MT88.4 R16, [R205+0x1000] ;  /* 0x00100000cd10783b */ /* 0x000e620000004200 */
[----:B------:R5:W-:Y:S06]  /*fba0*/  MUFU.EX2 R199, R3 ;  /* 0x0000000300c77308 */ /* 0x000bec0000000800 */
[C---:B------:R-:W-:Y:S01]  /*fbb0*/  HMMA.16816.F32 R108, R4.reuse, R24, R64 ;  /* 0x00000018046c723c */ /* 0x040fe20000001840 */
[----:B------:R-:W1:Y:S07]  /*fbc0*/  LDSM.16.MT88.4 R24, [R202+0x1000] ;  /* 0x00100000ca18783b */ /* 0x000e6e0000004200 */
[----:B--2---:R-:W-:Y:S01]  /*fbd0*/  HMMA.16816.F32 R128, R4, R32, R76 ;  /* 0x000000200480723c */ /* 0x004fe2000000184c */
[----:B-----5:R-:W-:-:S04]  /*fbe0*/  FFMA.FTZ R3, R86, c[0x0][0x2d0], -R2 ;  /* 0x0000b40056037a23 */ /* 0x020fc80000010802 */
[----:B------:R2:W5:Y:S03]  /*fbf0*/  MUFU.EX2 R212, R3 ;  /* 0x0000000300d47308 */ /* 0x0005660000000800 */
[C---:B------:R-:W-:Y:S01]  /*fc00*/  HMMA.16816.F32 R140, R4.reuse, R34, R72 ;  /* 0x00000022048c723c */ /* 0x040fe20000001848 */
[----:B------:R-:W-:Y:S07]  /*fc10*/  LDSM.16.MT88.4 R32, [R204+0x1000] ;  /* 0x00100000cc20783b */ /* 0x000fee0000004200 */
[----:B------:R-:W-:Y:S01]  /*fc20*/  HMMA.16816.F32 R52, R4, R20, R80 ;  /* 0x000000140434723c */ /* 0x000fe20000001850 */
[----:B--2---:R-:W-:-:S07]  /*fc30*/  FFMA.FTZ R3, R104, c[0x0][0x2d0], -R0 ;  /* 0x0000b40068037a23 */ /* 0x004fce0000010800 */
[C---:B------:R-:W-:Y:S01]  /*fc40*/  HMMA.16816.F32 R48, R4.reuse, R22, R88 ;  /* 0x000000160430723c */ /* 0x040fe20000001858 */
[----:B------:R-:W2:Y:S01]  /*fc50*/  LDSM.16.MT88.4 R20, [R203+0x1000] ;  /* 0x00100000cb14783b */ /* 0x000ea20000004200 */
[----:B------:R1:W-:Y:S06]  /*fc60*/  MUFU.EX2 R198, R3 ;  /* 0x0000000300c67308 */ /* 0x0003ec0000000800 */
[C---:B------:R-:W-:Y:S08]  /*fc70*/  HMMA.16816.F32 R76, R4.reuse, R30, R40 ;  /* 0x0000001e044c723c */ /* 0x040ff00000001828 */
[----:B----4-:R-:W-:Y:S01]  /*fc80*/  HMMA.16816.F32 R80, R4, R12, R112 ;  /* 0x0000000c0450723c */ /* 0x010fe20000001870 */
[----:B-1----:R-:W-:-:S04]  /*fc90*/  FFMA.FTZ R3, R87, c[0x0][0x2d0], -R0 ;  /* 0x0000b40057037a23 */ /* 0x002fc80000010800 */
[----:B------:R1:W4:Y:S03]  /*fca0*/  MUFU.EX2 R197, R3 ;  /* 0x0000000300c57308 */ /* 0x0003260000000800 */
[C---:B------:R-:W-:Y:S01]  /*fcb0*/  HMMA.16816.F32 R84, R4.reuse, R28, R100 ;  /* 0x0000001c0454723c */ /* 0x040fe20000001864 */
[----:B------:R-:W2:Y:S07]  /*fcc0*/  LDSM.16.MT88.4 R28, [R203+0x4800] ;  /* 0x00480000cb1c783b */ /* 0x000eae0000004200 */
[----:B------:R-:W-:Y:S01]  /*fcd0*/  HMMA.16816.F32 R72, R4, R14, R120 ;  /* 0x0000000e0448723c */ /* 0x000fe20000001878 */
[----:B------:R-:W-:Y:S01]  /*fce0*/  LDSM.16.MT88.4 R12, [R204+0x4800] ;  /* 0x00480000cc0c783b */ /* 0x000fe20000004200 */
[----:B-1----:R-:W-:-:S06]  /*fcf0*/  FFMA.FTZ R3, R105, c[0x0][0x2d0], -R0 ;  /* 0x0000b40069037a23 */ /* 0x002fcc0000010800 */
[C---:B------:R-:W-:Y:S01]  /*fd00*/  HMMA.16816.F32 R64, R4.reuse, R8, R124 ;  /* 0x000000080440723c */ /* 0x040fe2000000187c */
[----:B------:R1:W-:Y:S07]  /*fd10*/  MUFU.EX2 R196, R3 ;  /* 0x0000000300c47308 */ /* 0x0003ee0000000800 */
[----:B------:R-:W-:Y:S01]  /*fd20*/  HMMA.16816.F32 R40, R4, R10, R116 ;  /* 0x0000000a0428723c */ /* 0x000fe20000001874 */
[----:B------:R-:W-:Y:S06]  /*fd30*/  LDSM.16.MT88.4 R8, [R202+0x4800] ;  /* 0x00480000ca08783b */ /* 0x000fec0000004200 */
[----:B---3--:R-:W-:-:S02]  /*fd40*/  F2FP.PACK_AB R4, R211, R213 ;  /* 0x000000d5d304723e */ /* 0x008fc400000000ff */
[----:B-----5:R-:W-:Y:S01]  /*fd50*/  F2FP.PACK_AB R6, R212, R199 ;  /* 0x000000c7d406723e */ /* 0x020fe200000000ff */
[----:B-1----:R-:W-:Y:S01]  /*fd60*/  FFMA.FTZ R3, R106, c[0x0][0x2d0], -R0 ;  /* 0x0000b4006a037a23 */ /* 0x002fe20000010800 */
[----:B----4-:R-:W-:-:S03]  /*fd70*/  F2FP.PACK_AB R5, R197, R198 ;  /* 0x000000c6c505723e */ /* 0x010fc600000000ff */
[----:B------:R-:W1:Y:S02]  /*fd80*/  MUFU.EX2 R187, R3 ;  /* 0x0000000300bb7308 */ /* 0x000e640000000800 */
[----:B-1----:R-:W-:Y:S01]  /*fd90*/  F2FP.PACK_AB R7, R187, R196 ;  /* 0x000000c4bb07723e */ /* 0x002fe200000000ff */
[----:B------:R-:W-:-:S05]  /*fda0*/  FFMA.FTZ R3, R145, c[0x0][0x2d0], -R2 ;  /* 0x0000b40091037a23 */ /* 0x000fca0000010802 */
[----:B------:R1:W-:Y:S01]  /*fdb0*/  MUFU.EX2 R245, R3 ;  /* 0x0000000300f57308 */ /* 0x0003e20000000800 */
[C---:B------:R-:W-:Y:S08]  /*fdc0*/  HMMA.16816.F32 R104, R4.reuse, R16, R92 ;  /* 0x000000100468723c */ /* 0x040ff0000000185c */
[----:B------:R-:W-:Y:S01]  /*fdd0*/  HMMA.16816.F32 R112, R4, R18, R60 ;  /* 0x000000120470723c */ /* 0x000fe2000000183c */
[----:B------:R-:W3:Y:S01]  /*fde0*/  LDSM.16.MT88.4 R16, [R205+0x4800] ;  /* 0x00480000cd10783b */ /* 0x000ee20000004200 */
[----:B-1----:R-:W-:-:S06]  /*fdf0*/  FFMA.FTZ R3, R146, c[0x0][0x2d0], -R2 ;  /* 0x0000b40092037a23 */ /* 0x002fcc0000010802 */
[C---:B------:R-:W-:Y:S01]  /*fe00*/  HMMA.16816.F32 R124, R4.reuse, R24, R128 ;  /* 0x00000018047c723c */ /* 0x040fe20000001880 */
[----:B------:R1:W4:Y:S07]  /*fe10*/  MUFU.EX2 R244, R3 ;  /* 0x0000000300f47308 */ /* 0x00032e0000000800 */
[C---:B------:R-:W-:Y:S01]  /*fe20*/  HMMA.16816.F32 R140, R4.reuse, R26, R140 ;  /* 0x0000001a048c723c */ /* 0x040fe2000000188c */
[----:B------:R-:W5:Y:S07]  /*fe30*/  LDSM.16.MT88.4 R24, [R202+0x1800] ;  /* 0x00180000ca18783b */ /* 0x000f6e0000004200 */
[----:B--2---:R-:W-:Y:S01]  /*fe40*/  HMMA.16816.F32 R120, R4, R20, R108 ;  /* 0x000000140478723c */ /* 0x004fe2000000186c */
[----:B-1----:R-:W-:-:S04]  /*fe50*/  FFMA.FTZ R3, R144, c[0x0][0x2d0], -R2 ;  /* 0x0000b40090037a23 */ /* 0x002fc80000010802 */
[----:B------:R1:W-:Y:S03]  /*fe60*/  MUFU.EX2 R165, R3 ;  /* 0x0000000300a57308 */ /* 0x0003e60000000800 */
[C---:B------:R-:W-:Y:S01]  /*fe70*/  HMMA.16816.F32 R116, R4.reuse, R22, R96 ;  /* 0x000000160474723c */ /* 0x040fe20000001860 */
[----:B------:R-:W2:Y:S07]  /*fe80*/  LDSM.16.MT88.4 R20, [R203+0x1800] ;  /* 0x00180000cb14783b */ /* 0x000eae0000004200 */
[----:B------:R-:W-:Y:S01]  /*fe90*/  HMMA.16816.F32 R100, R4, R32, R56 ;  /* 0x000000200464723c */ /* 0x000fe20000001838 */
[----:B-1----:R-:W-:-:S07]  /*fea0*/  FFMA.FTZ R3, R147, c[0x0][0x2d0], -R2 ;  /* 0x0000b40093037a23 */ /* 0x002fce0000010802 */
[C---:B------:R-:W-:Y:S01]  /*feb0*/  HMMA.16816.F32 R44, R4.reuse, R34, R44 ;  /* 0x00000022042c723c */ /* 0x040fe2000000182c */
[----:B------:R-:W1:Y:S01]  /*fec0*/  LDSM.16.MT88.4 R32, [R205+0x1800] ;  /* 0x00180000cd20783b */ /* 0x000e620000004200 */
[----:B------:R3:W1:Y:S06]  /*fed0*/  MUFU.EX2 R167, R3 ;  /* 0x0000000300a77308 */ /* 0x00066c0000000800 */
[C---:B------:R-:W-:Y:S08]  /*fee0*/  HMMA.16816.F32 R92, R4.reuse, R28, R84 ;  /* 0x0000001c045c723c */ /* 0x040ff00000001854 */
[----:B------:R-:W-:Y:S01]  /*fef0*/  HMMA.16816.F32 R128, R4, R30, R76 ;  /* 0x0000001e0480723c */ /* 0x000fe2000000184c */
[----:B------:R-:W1:Y:S01]  /*ff00*/  LDSM.16.MT88.4 R28, [R204+0x1800] ;  /* 0x00180000cc1c783b */ /* 0x000e620000004200 */
[----:B---3--:R-:W-:-:S04]  /*ff10*/  FFMA.FTZ R3, R148, c[0x0][0x2d0], -R0 ;  /* 0x0000b40094037a23 */ /* 0x008fc80000010800 */
[----:B------:R3:W-:Y:S02]  /*ff20*/  MUFU.EX2 R243, R3 ;  /* 0x0000000300f37308 */ /* 0x0007e40000000800 */
[C---:B------:R-:W-:Y:S08]  /*ff30*/  HMMA.16816.F32 R88, R4.reuse, R16, R80 ;  /* 0x000000100458723c */ /* 0x040ff00000001850 */
[----:B------:R-:W-:Y:S01]  /*ff40*/  HMMA.16816.F32 R84, R4, R18, R72 ;  /* 0x000000120454723c */ /* 0x000fe20000001848 */
[----:B------:R-:W1:Y:S01]  /*ff50*/  LDSM.16.MT88.4 R16, [R205+0x5000] ;  /* 0x00500000cd10783b */ /* 0x000e620000004200 */
[----:B---3--:R-:W-:-:S06]  /*ff60*/  FFMA.FTZ R3, R149, c[0x0][0x2d0], -R0 ;  /* 0x0000b40095037a23 */ /* 0x008fcc0000010800 */
[C---:B------:R-:W-:Y:S01]  /*ff70*/  HMMA.16816.F32 R80, R4.reuse, R12, R64 ;  /* 0x0000000c0450723c */ /* 0x040fe20000001840 */
[----:B------:R3:W1:Y:S07]  /*ff80*/  MUFU.EX2 R242, R3 ;  /* 0x0000000300f27308 */ /* 0x00066e0000000800 */
[C---:B------:R-:W-:Y:S01]  /*ff90*/  HMMA.16816.F32 R56, R4.reuse, R14, R40 ;  /* 0x0000000e0438723c */ /* 0x040fe20000001828 */
[----:B------:R-:W2:Y:S07]  /*ffa0*/  LDSM.16.MT88.4 R12, [R203+0x5000] ;  /* 0x00500000cb0c783b */ /* 0x000eae0000004200 */
[----:B------:R-:W-:Y:S01]  /*ffb0*/  HMMA.16816.F32 R96, R4, R8, R52 ;  /* 0x000000080460723c */ /* 0x000fe20000001834 */
[----:B---3--:R-:W-:-:S04]  /*ffc0*/  FFMA.FTZ R3, R151, c[0x0][0x2d0], -R0 ;  /* 0x0000b40097037a23 */ /* 0x008fc80000010800 */
[----:B------:R3:W-:Y:S03]  /*ffd0*/  MUFU.EX2 R164, R3 ;  /* 0x0000000300a47308 */ /* 0x0007e60000000800 */
[----:B------:R-:W-:Y:S01]  /*ffe0*/  HMMA.16816.F32 R108, R4, R10, R48 ;  /* 0x0000000a046c723c */ /* 0x000fe20000001830 */
[----:B------:R-:W2:Y:S06]  /*fff0*/  LDSM.16.MT88.4 R8, [R202+0x5000] ;  /* 0x00500000ca08783b */ /* 0x000eac0000004200 */
[----:B----4-:R-:W-:-:S02]  /*10000*/  F2FP.PACK_AB R4, R244, R245 ;  /* 0x000000f5f404723e */ /* 0x010fc400000000ff */
[----:B-1----:R-:W-:Y:S02]  /*10010*/  F2FP.PACK_AB R6, R167, R165 ;  /* 0x000000a5a706723e */ /* 0x002fe400000000ff */
[----:B------:R-:W-:Y:S01]  /*10020*/  F2FP.PACK_AB R5, R242, R243 ;  /* 0x000000f3f205723e */ /* 0x000fe200000000ff */
[----:B---3--:R-:W-:-:S04]  /*10030*/  FFMA.FTZ R3, R150, c[0x0][0x2d0], -R0 ;  /* 0x0000b40096037a23 */ /* 0x008fc80000010800 */
[----:B------:R-:W1:Y:S02]  /*10040*/  MUFU.EX2 R151, R3 ;  /* 0x0000000300977308 */ /* 0x000e640000000800 */
[----:B-1----:R-:W-:Y:S01]  /*10050*/  F2FP.PACK_AB R7, R151, R164 ;  /* 0x000000a49707723e */ /* 0x002fe200000000ff */
[----:B------:R-:W-:-:S06]  /*10060*/  FFMA.FTZ R3, R152, c[0x0][0x2d0], -R2 ;  /* 0x0000b40098037a23 */ /* 0x000fcc0000010802 */
[C---:B-----5:R-:W-:Y:S01]  /*10070*/  HMMA.16816.F32 R76, R4.reuse, R24, R124 ;  /* 0x00000018044c723c */ /* 0x060fe2000000187c */
[----:B------:R1:W-:Y:S07]  /*10080*/  MUFU.EX2 R125, R3 ;  /* 0x00000003007d7308 */ /* 0x0003ee0000000800 */
[C---:B--2---:R-:W-:Y:S08]  /*10090*/  HMMA.16816.F32 R64, R4.reuse, R20, R120 ;  /* 0x000000140440723c */ /* 0x044ff00000001878 */
[C---:B------:R-:W-:Y:S01]  /*100a0*/  HMMA.16816.F32 R52, R4.reuse, R22, R116 ;  /* 0x000000160434723c */ /* 0x040fe20000001874 */
[--C-:B-1----:R-:W-:Y:S01]  /*100b0*/  FFMA.FTZ R3, R153, c[0x0][0x2d0], -R2.reuse ;  /* 0x0000b40099037a23 */ /* 0x102fe20000010802 */
[----:B------:R-:W1:Y:S03]  /*100c0*/  LDSM.16.MT88.4 R20, [R204+0x5000] ;  /* 0x00500000cc14783b */ /* 0x000e660000004200 */
[----:B------:R2:W3:Y:S03]  /*100d0*/  MUFU.EX2 R150, R3 ;  /* 0x0000000300967308 */ /* 0x0004e60000000800 */
[C---:B------:R-:W-:Y:S08]  /*100e0*/  HMMA.16816.F32 R60, R4.reuse, R32, R104 ;  /* 0x00000020043c723c */ /* 0x040ff00000001868 */
[----:B------:R-:W-:Y:S01]  /*100f0*/  HMMA.16816.F32 R48, R4, R34, R112 ;  /* 0x000000220430723c */ /* 0x000fe20000001870 */
[----:B--2---:R-:W-:-:S07]  /*10100*/  FFMA.FTZ R3, R154, c[0x0][0x2d0], -R2 ;  /* 0x0000b4009a037a23 */ /* 0x004fce0000010802 */
[C---:B------:R-:W-:Y:S01]  /*10110*/  HMMA.16816.F32 R32, R4.reuse, R28, R100 ;  /* 0x0000001c0420723c */ /* 0x040fe20000001864 */
[----:B------:R2:W-:Y:S07]  /*10120*/  MUFU.EX2 R149, R3 ;  /* 0x0000000300957308 */ /* 0x0005ee0000000800 */
[C---:B------:R-:W-:Y:S01]  /*10130*/  HMMA.16816.F32 R44, R4.reuse, R30, R44 ;  /* 0x0000001e042c723c */ /* 0x040fe2000000182c */
[----:B------:R-:W4:Y:S07]  /*10140*/  LDSM.16.MT88.4 R28, [R202+0x2000] ;  /* 0x00200000ca1c783b */ /* 0x000f2e0000004200 */
[----:B------:R-:W-:Y:S01]  /*10150*/  HMMA.16816.F32 R112, R4, R16, R88 ;  /* 0x000000100470723c */ /* 0x000fe20000001858 */
[----:B--2---:R-:W-:-:S04]  /*10160*/  FFMA.FTZ R3, R155, c[0x0][0x2d0], -R2 ;  /* 0x0000b4009b037a23 */ /* 0x004fc80000010802 */
[----:B------:R2:W5:Y:S03]  /*10170*/  MUFU.EX2 R148, R3 ;  /* 0x0000000300947308 */ /* 0x0005660000000800 */
[C---:B------:R-:W-:Y:S01]  /*10180*/  HMMA.16816.F32 R120, R4.reuse, R18, R84 ;  /* 0x000000120478723c */ /* 0x040fe20000001854 */
[----:B------:R-:W1:Y:S07]  /*10190*/  LDSM.16.MT88.4 R16, [R204+0x2000] ;  /* 0x00200000cc10783b */ /* 0x000e6e0000004200 */
[----:B------:R-:W-:Y:S01]  /*101a0*/  HMMA.16816.F32 R72, R4, R26, R140 ;  /* 0x0000001a0448723c */ /* 0x000fe2000000188c */
[----:B------:R-:W3:Y:S01]  /*101b0*/  LDSM.16.MT88.4 R24, [R203+0x2000] ;  /* 0x00200000cb18783b */ /* 0x000ee20000004200 */
[----:B--2---:R-:W-:-:S06]  /*101c0*/  FFMA.FTZ R3, R160, c[0x0][0x2d0], -R0 ;  /* 0x0000b400a0037a23 */ /* 0x004fcc0000010800 */
[C---:B------:R-:W-:Y:S01]  /*101d0*/  HMMA.16816.F32 R92, R4.reuse, R12, R92 ;  /* 0x0000000c045c723c */ /* 0x040fe2000000185c */
[----:B------:R2:W-:Y:S07]  /*101e0*/  MUFU.EX2 R124, R3 ;  /* 0x00000003007c7308 */ /* 0x0005ee0000000800 */
[C---:B------:R-:W-:Y:S01]  /*101f0*/  HMMA.16816.F32 R128, R4.reuse, R14, R128 ;  /* 0x0000000e0480723c */ /* 0x040fe20000001880 */
[----:B------:R-:W4:Y:S07]  /*10200*/  LDSM.16.MT88.4 R12, [R205+0x2000] ;  /* 0x00200000cd0c783b */ /* 0x000f2e0000004200 */
[----:B------:R-:W-:Y:S01]  /*10210*/  HMMA.16816.F32 R40, R4, R8, R96 ;  /* 0x000000080428723c */ /* 0x000fe20000001860 */
[----:B--2---:R-:W-:-:S04]  /*10220*/  FFMA.FTZ R3, R162, c[0x0][0x2d0], -R0 ;  /* 0x0000b400a2037a23 */ /* 0x004fc80000010800 */
[----:B------:R2:W2:Y:S03]  /*10230*/  MUFU.EX2 R147, R3 ;  /* 0x0000000300937308 */ /* 0x0004a60000000800 */
[C---:B------:R-:W-:Y:S01]  /*10240*/  HMMA.16816.F32 R96, R4.reuse, R10, R108 ;  /* 0x0000000a0460723c */ /* 0x040fe2000000186c */
[----:B------:R-:W-:Y:S07]  /*10250*/  LDSM.16.MT88.4 R8, [R202+0x5800] ;  /* 0x00580000ca08783b */ /* 0x000fee0000004200 */
[----:B-1----:R-:W-:Y:S01]  /*10260*/  HMMA.16816.F32 R108, R4, R20, R80 ;  /* 0x00000014046c723c */ /* 0x002fe20000001850 */
[----:B--2---:R-:W-:-:S07]  /*10270*/  FFMA.FTZ R3, R161, c[0x0][0x2d0], -R0 ;  /* 0x0000b400a1037a23 */ /* 0x004fce0000010800 */
[----:B------:R-:W-:Y:S01]  /*10280*/  HMMA.16816.F32 R84, R4, R22, R56 ;  /* 0x000000160454723c */ /* 0x000fe20000001838 */
[----:B------:R1:W-:Y:S01]  /*10290*/  MUFU.EX2 R146, R3 ;  /* 0x0000000300927308 */ /* 0x0003e20000000800 */
[----:B------:R-:W-:Y:S05]  /*102a0*/  LDSM.16.MT88.4 R20, [R204+0x5800] ;  /* 0x00580000cc14783b */ /* 0x000fea0000004200 */
[----:B---3--:R-:W-:Y:S02]  /*102b0*/  F2FP.PACK_AB R4, R150, R125 ;  /* 0x0000007d9604723e */ /* 0x008fe400000000ff */
[----:B-----5:R-:W-:Y:S02]  /*102c0*/  F2FP.PACK_AB R6, R148, R149 ;  /* 0x000000959406723e */ /* 0x020fe400000000ff */
[----:B------:R-:W-:Y:S01]  /*102d0*/  F2FP.PACK_AB R5, R147, R124 ;  /* 0x0000007c9305723e */ /* 0x000fe200000000ff */
[----:B-1----:R-:W-:-:S04]  /*102e0*/  FFMA.FTZ R3, R163, c[0x0][0x2d0], -R0 ;  /* 0x0000b400a3037a23 */ /* 0x002fc80000010800 */
[----:B------:R1:W2:Y:S02]  /*102f0*/  MUFU.EX2 R145, R3 ;  /* 0x0000000300917308 */ /* 0x0002a40000000800 */
[----:B-1----:R-:W-:Y:S01]  /*10300*/  FFMA.FTZ R3, R166, c[0x0][0x2d0], -R2 ;  /* 0x0000b400a6037a23 */ /* 0x002fe20000010802 */
[----:B--2---:R-:W-:-:S05]  /*10310*/  F2FP.PACK_AB R7, R145, R146 ;  /* 0x000000929107723e */ /* 0x004fca00000000ff */
[----:B------:R1:W-:Y:S02]  /*10320*/  MUFU.EX2 R144, R3 ;  /* 0x0000000300907308 */ /* 0x0003e40000000800 */
[C---:B----4-:R-:W-:Y:S08]  /*10330*/  HMMA.16816.F32 R104, R4.reuse, R30, R72 ;  /* 0x0000001e0468723c */ /* 0x050ff00000001848 */
[----:B------:R-:W-:Y:S01]  /*10340*/  HMMA.16816.F32 R72, R4, R16, R32 ;  /* 0x000000100448723c */ /* 0x000fe20000001820 */
[----:B------:R-:W2:Y:S01]  /*10350*/  LDSM.16.MT88.4 R32, [R205+0x5800] ;  /* 0x00580000cd20783b */ /* 0x000ea20000004200 */
[----:B-1----:R-:W-:-:S04]  /*10360*/  FFMA.FTZ R3, R172, c[0x0][0x2d0], -R2 ;  /* 0x0000b400ac037a23 */ /* 0x002fc80000010802 */
[----:B------:R1:W3:Y:S02]  /*10370*/  MUFU.EX2 R143, R3 ;  /* 0x00000003008f7308 */ /* 0x0002e40000000800 */
[C---:B------:R-:W-:Y:S08]  /*10380*/  HMMA.16816.F32 R100, R4.reuse, R24, R64 ;  /* 0x000000180464723c */ /* 0x040ff00000001840 */
[----:B------:R-:W-:Y:S01]  /*10390*/  HMMA.16816.F32 R116, R4, R26, R52 ;  /* 0x0000001a0474723c */ /* 0x000fe20000001834 */
[----:B------:R-:W4:Y:S01]  /*103a0*/  LDSM.16.MT88.4 R24, [R203+0x5800] ;  /* 0x00580000cb18783b */ /* 0x000f220000004200 */
[----:B-1----:R-:W-:-:S06]  /*103b0*/  FFMA.FTZ R3, R173, c[0x0][0x2d0], -R2 ;  /* 0x0000b400ad037a23 */ /* 0x002fcc0000010802 */
[C---:B------:R-:W-:Y:S01]  /*103c0*/  HMMA.16816.F32 R88, R4.reuse, R12, R60 ;  /* 0x0000000c0458723c */ /* 0x040fe2000000183c */
[----:B------:R1:W-:Y:S07]  /*103d0*/  MUFU.EX2 R142, R3 ;  /* 0x00000003008e7308 */ /* 0x0003ee0000000800 */
[C---:B------:R-:W-:Y:S01]  /*103e0*/  HMMA.16816.F32 R80, R4.reuse, R14, R48 ;  /* 0x0000000e0450723c */ /* 0x040fe20000001830 */
[----:B------:R-:W5:Y:S07]  /*103f0*/  LDSM.16.MT88.4 R12, [R203+0x2800] ;  /* 0x00280000cb0c783b */ /* 0x000f6e0000004200 */
[----:B------:R-:W-:Y:S01]  /*10400*/  HMMA.16816.F32 R76, R4, R28, R76 ;  /* 0x0000001c044c723c */ /* 0x000fe2000000184c */
[----:B------:R-:W3:Y:S01]  /*10410*/  LDSM.16.MT88.4 R28, [R204+0x2800] ;  /* 0x00280000cc1c783b */ /* 0x000ee20000004200 */
[----:B-1----:R-:W-:-:S04]  /*10420*/  FFMA.FTZ R3, R174, c[0x0][0x2d0], -R2 ;  /* 0x0000b400ae037a23 */ /* 0x002fc80000010802 */
[----:B------:R1:W1:Y:S02]  /*10430*/  MUFU.EX2 R141, R3 ;  /* 0x00000003008d7308 */ /* 0x0002640000000800 */
[C---:B------:R-:W-:Y:S01]  /*10440*/  HMMA.16816.F32 R60, R4.reuse, R18, R44 ;  /* 0x00000012043c723c */ /* 0x040fe2000000182c */
[----:B------:R-:W3:Y:S07]  /*10450*/  LDSM.16.MT88.4 R16, [R202+0x2800] ;  /* 0x00280000ca10783b */ /* 0x000eee0000004200 */
[----:B--2---:R-:W-:Y:S01]  /*10460*/  HMMA.16816.F32 R56, R4, R32, R112 ;  /* 0x000000200438723c */ /* 0x004fe20000001870 */
[----:B-1----:R-:W-:-:S07]  /*10470*/  FFMA.FTZ R3, R175, c[0x0][0x2d0], -R0 ;  /* 0x0000b400af037a23 */ /* 0x002fce0000010800 */
[C---:B------:R-:W-:Y:S01]  /*10480*/  HMMA.16816.F32 R52, R4.reuse, R8, R40 ;  /* 0x000000080434723c */ /* 0x040fe20000001828 */
[----:B------:R1:W-:Y:S07]  /*10490*/  MUFU.EX2 R140, R3 ;  /* 0x00000003008c7308 */ /* 0x0003ee0000000800 */
[C---:B------:R-:W-:Y:S01]  /*104a0*/  HMMA.16816.F32 R112, R4.reuse, R34, R120 ;  /* 0x000000220470723c */ /* 0x040fe20000001878 */
[----:B------:R-:W-:Y:S07]  /*104b0*/  LDSM.16.MT88.4 R120, [R203+0x6800] ;  /* 0x00680000cb78783b */ /* 0x000fee0000004200 */
[----:B------:R-:W-:Y:S01]  /*104c0*/  HMMA.16816.F32 R44, R4, R10, R96 ;  /* 0x0000000a042c723c */ /* 0x000fe20000001860 */
[----:B------:R-:W2:Y:S01]  /*104d0*/  LDSM.16.MT88.4 R8, [R205+0x2800] ;  /* 0x00280000cd08783b */ /* 0x000ea20000004200 */
[----:B-1----:R-:W-:-:S03]  /*104e0*/  FFMA.FTZ R3, R184, c[0x0][0x2d0], -R0 ;  /* 0x0000b400b8037a23 */ /* 0x002fc60000010800 */
[----:B------:R-:W-:Y:S01]  /*104f0*/  LDSM.16.MT88.4 R96, [R205+0x3000] ;  /* 0x00300000cd60783b */ /* 0x000fe20000004200 */
[----:B------:R1:W1:Y:S02]  /*10500*/  MUFU.EX2 R71, R3 ;  /* 0x0000000300477308 */ /* 0x0002640000000800 */
[C---:B----4-:R-:W-:Y:S08]  /*10510*/  HMMA.16816.F32 R48, R4.reuse, R24, R92 ;  /* 0x000000180430723c */ /* 0x050ff0000000185c */
[----:B------:R-:W-:Y:S01]  /*10520*/  HMMA.16816.F32 R40, R4, R26, R128 ;  /* 0x0000001a0428723c */ /* 0x000fe20000001880 */
[----:B------:R-:W-:Y:S04]  /*10530*/  LDSM.16.MT88.4 R24, [R202+0x6000] ;  /* 0x00600000ca18783b */ /* 0x000fe80000004200 */
[----:B------:R-:W-:Y:S01]  /*10540*/  LDSM.16.MT88.4 R128, [R205+0x6800] ;  /* 0x00680000cd80783b */ /* 0x000fe20000004200 */
[----:B-1----:R-:W-:-:S02]  /*10550*/  FFMA.FTZ R3, R186, c[0x0][0x2d0], -R0 ;  /* 0x0000b400ba037a23 */ /* 0x002fc40000010800 */
[C---:B------:R-:W-:Y:S02]  /*10560*/  HMMA.16816.F32 R64, R4.reuse, R20, R108 ;  /* 0x000000140440723c */ /* 0x040fe4000000186c */
[----:B------:R1:W-:Y:S06]  /*10570*/  MUFU.EX2 R39, R3 ;  /* 0x0000000300277308 */ /* 0x0003ec0000000800 */
[----:B------:R-:W-:Y:S01]  /*10580*/  HMMA.16816.F32 R32, R4, R22, R84 ;  /* 0x000000160420723c */ /* 0x000fe20000001854 */
[----:B------:R-:W-:Y:S06]  /*10590*/  LDSM.16.MT88.4 R20, [R203+0x6000] ;  /* 0x00600000cb14783b */ /* 0x000fec0000004200 */
[----:B---3--:R-:W-:-:S02]  /*105a0*/  F2FP.PACK_AB R4, R143, R144 ;  /* 0x000000908f04723e */ /* 0x008fc400000000ff */
[----:B------:R-:W-:Y:S01]  /*105b0*/  F2FP.PACK_AB R6, R141, R142 ;  /* 0x0000008e8d06723e */ /* 0x000fe200000000ff */
[----:B-1----:R-:W-:Y:S01]  /*105c0*/  FFMA.FTZ R3, R185, c[0x0][0x2d0], -R0 ;  /* 0x0000b400b9037a23 */ /* 0x002fe20000010800 */
[----:B------:R-:W-:-:S03]  /*105d0*/  F2FP.PACK_AB R5, R71, R140 ;  /* 0x0000008c4705723e */ /* 0x000fc600000000ff */
[----:B------:R-:W1:Y:S02]  /*105e0*/  MUFU.EX2 R38, R3 ;  /* 0x0000000300267308 */ /* 0x000e640000000800 */
[----:B-1----:R-:W-:Y:S01]  /*105f0*/  F2FP.PACK_AB R7, R38, R39 ;  /* 0x000000272607723e */ /* 0x002fe200000000ff */
[----:B------:R-:W-:-:S06]  /*10600*/  FFMA.FTZ R3, R214, c[0x0][0x2d0], -R2 ;  /* 0x0000b400d6037a23 */ /* 0x000fcc0000010802 */
[C---:B-----5:R-:W-:Y:S08]  /*10610*/  HMMA.16816.F32 R100, R4.reuse, R12, R100 ;  /* 0x0000000c0464723c */ /* 0x060ff00000001864 */
[C---:B------:R-:W-:Y:S01]  /*10620*/  HMMA.16816.F32 R116, R4.reuse, R14, R116 ;  /* 0x0000000e0474723c */ /* 0x040fe20000001874 */
[----:B------:R-:W1:Y:S07]  /*10630*/  LDSM.16.MT88.4 R12, [R205+0x6000] ;  /* 0x00600000cd0c783b */ /* 0x000e6e0000004200 */
[C---:B------:R-:W-:Y:S01]  /*10640*/  HMMA.16816.F32 R72, R4.reuse, R28, R72 ;  /* 0x0000001c0448723c */ /* 0x040fe20000001848 */
[----:B------:R3:W-:Y:S07]  /*10650*/  MUFU.EX2 R29, R3 ;  /* 0x00000003001d7308 */ /* 0x0007ee0000000800 */
[C---:B------:R-:W-:Y:S01]  /*10660*/  HMMA.16816.F32 R84, R4.reuse, R18, R104 ;  /* 0x000000120454723c */ /* 0x040fe20000001868 */
[----:B------:R-:W-:Y:S07]  /*10670*/  LDSM.16.MT88.4 R104, [R204+0x3000] ;  /* 0x00300000cc68783b */ /* 0x000fee0000004200 */
[----:B------:R-:W-:Y:S01]  /*10680*/  HMMA.16816.F32 R76, R4, R16, R76 ;  /* 0x00000010044c723c */ /* 0x000fe2000000184c */
[----:B---3--:R-:W-:-:S04]  /*10690*/  FFMA.FTZ R3, R215, c[0x0][0x2d0], -R2 ;  /* 0x0000b400d7037a23 */ /* 0x008fc80000010802 */
[----:B------:R3:W4:Y:S03]  /*106a0*/  MUFU.EX2 R28, R3 ;  /* 0x00000003001c7308 */ /* 0x0007260000000800 */
[C---:B--2---:R-:W-:Y:S01]  /*106b0*/  HMMA.16816.F32 R92, R4.reuse, R8, R88 ;  /* 0x00000008045c723c */ /* 0x044fe20000001858 */
[----:B------:R-:W-:Y:S07]  /*106c0*/  LDSM.16.MT88.4 R88, [R203+0x3000] ;  /* 0x00300000cb58783b */ /* 0x000fee0000004200 */
[----:B------:R-:W-:Y:S01]  /*106d0*/  HMMA.16816.F32 R108, R4, R10, R80 ;  /* 0x0000000a046c723c */ /* 0x000fe20000001850 */
[----:B------:R-:W2:Y:S01]  /*106e0*/  LDSM.16.MT88.4 R8, [R204+0x6000] ;  /* 0x00600000cc08783b */ /* 0x000ea20000004200 */
[----:B---3--:R-:W-:-:S03]  /*106f0*/  FFMA.FTZ R3, R216, c[0x0][0x2d0], -R2 ;  /* 0x0000b400d8037a23 */ /* 0x008fc60000010802 */
[----:B------:R-:W3:Y:S01]  /*10700*/  LDSM.16.MT88.4 R80, [R202+0x3000] ;  /* 0x00300000ca50783b */ /* 0x000ee20000004200 */
[----:B------:R-:W-:Y:S02]  /*10710*/  FFMA.FTZ R2, R217, c[0x0][0x2d0], -R2 ;  /* 0x0000b400d9027a23 */ /* 0x000fe40000010802 */
[C---:B-1----:R-:W-:Y:S01]  /*10720*/  HMMA.16816.F32 R56, R4.reuse, R12, R56 ;  /* 0x0000000c0438723c */ /* 0x042fe20000001838 */
[----:B------:R-:W-:Y:S07]  /*10730*/  MUFU.EX2 R19, R3 ;  /* 0x0000000300137308 */ /* 0x000fee0000000800 */
[C---:B------:R-:W-:Y:S01]  /*10740*/  HMMA.16816.F32 R48, R4.reuse, R20, R48 ;  /* 0x000000140430723c */ /* 0x040fe20000001830 */
[----:B------:R1:W5:Y:S07]  /*10750*/  MUFU.EX2 R18, R2 ;  /* 0x0000000200127308 */ /* 0x00036e0000000800 */
[C---:B------:R-:W-:Y:S08]  /*10760*/  HMMA.16816.F32 R40, R4.reuse, R22, R40 ;  /* 0x000000160428723c */ /* 0x040ff00000001828 */
[----:B------:R-:W-:Y:S01]  /*10770*/  HMMA.16816.F32 R52, R4, R24, R52 ;  /* 0x000000180434723c */ /* 0x000fe20000001834 */
[----:B-1----:R-:W-:-:S04]  /*10780*/  FFMA.FTZ R2, R218, c[0x0][0x2d0], -R0 ;  /* 0x0000b400da027a23 */ /* 0x002fc80000010800 */
[----:B------:R1:W-:Y:S03]  /*10790*/  MUFU.EX2 R17, R2 ;  /* 0x0000000200117308 */ /* 0x0003e60000000800 */
[C---:B------:R-:W-:Y:S08]  /*107a0*/  HMMA.16816.F32 R44, R4.reuse, R26, R44 ;  /* 0x0000001a042c723c */ /* 0x040ff0000000182c */
[----:B------:R-:W-:Y:S01]  /*107b0*/  HMMA.16816.F32 R20, R4, R14, R112 ;  /* 0x0000000e0414723c */ /* 0x000fe20000001870 */
[----:B------:R-:W3:Y:S01]  /*107c0*/  LDSM.16.MT88.4 R112, [R202+0x6800] ;  /* 0x00680000ca70783b */ /* 0x000ee20000004200 */
[----:B-1----:R-:W-:-:S06]  /*107d0*/  FFMA.FTZ R2, R220, c[0x0][0x2d0], -R0 ;  /* 0x0000b400dc027a23 */ /* 0x002fcc0000010800 */
[C---:B------:R-:W-:Y:S01]  /*107e0*/  HMMA.16816.F32 R60, R4.reuse, R30, R60 ;  /* 0x0000001e043c723c */ /* 0x040fe2000000183c */
[----:B------:R1:W1:Y:S07]  /*107f0*/  MUFU.EX2 R16, R2 ;  /* 0x0000000200107308 */ /* 0x00026e0000000800 */
[C---:B--2---:R-:W-:Y:S07]  /*10800*/  HMMA.16816.F32 R24, R4.reuse, R8, R64 ;  /* 0x000000080418723c */ /* 0x044fee0000001840 */
[----:B----4-:R-:W-:Y:S01]  /*10810*/  F2FP.PACK_AB R64, R28, R29 ;  /* 0x0000001d1c40723e */ /* 0x010fe200000000ff */
[----:B------:R-:W-:Y:S01]  /*10820*/  HMMA.16816.F32 R32, R4, R10, R32 ;  /* 0x0000000a0420723c */ /* 0x000fe20000001820 */
[--C-:B-1----:R-:W-:Y:S01]  /*10830*/  FFMA.FTZ R2, R219, c[0x0][0x2d0], -R0.reuse ;  /* 0x0000b400db027a23 */ /* 0x102fe20000010800 */
[----:B------:R-:W1:Y:S01]  /*10840*/  LDSM.16.MT88.4 R4, [R204+0x6800] ;  /* 0x00680000cc04783b */ /* 0x000e620000004200 */
[----:B------:R-:W-:Y:S01]  /*10850*/  FFMA.FTZ R0, R221, c[0x0][0x2d0], -R0 ;  /* 0x0000b400dd007a23 */ /* 0x000fe20000010800 */
[----:B-----5:R-:W-:Y:S01]  /*10860*/  F2FP.PACK_AB R66, R18, R19 ;  /* 0x000000131242723e */ /* 0x020fe200000000ff */
[----:B------:R2:W-:Y:S01]  /*10870*/  MUFU.EX2 R13, R2 ;  /* 0x00000002000d7308 */ /* 0x0005e20000000800 */
[----:B------:R-:W-:-:S07]  /*10880*/  F2FP.PACK_AB R65, R16, R17 ;  /* 0x000000111041723e */ /* 0x000fce00000000ff */
[----:B------:R4:W5:Y:S01]  /*10890*/  MUFU.EX2 R12, R0 ;  /* 0x00000000000c7308 */ /* 0x0009620000000800 */
[----:B--2---:R-:W-:-:S04]  /*108a0*/  FADD.FTZ R2, R233, R231 ;  /* 0x000000e7e9027221 */ /* 0x004fc80000010000 */
[----:B------:R-:W-:Y:S02]  /*108b0*/  FADD.FTZ R2, R234, R2 ;  /* 0x00000002ea027221 */ /* 0x000fe40000010000 */
[----:B----4-:R-:W-:Y:S01]  /*108c0*/  FADD.FTZ R0, R239, R238 ;  /* 0x000000eeef007221 */ /* 0x010fe20000010000 */
[----:B-----5:R-:W-:Y:S01]  /*108d0*/  F2FP.PACK_AB R67, R12, R13 ;  /* 0x0000000d0c43723e */ /* 0x020fe200000000ff */
        /* <DEDUP_REMOVED lines=19> */
[----:B------:R-:W-:Y:S01]  /*10a10*/  IADD3 R211, R241, -0x2, RZ ;  /* 0xfffffffef1d37810 */ /* 0x000fe20007ffe0ff */
[----:B------:R-:W-:Y:S02]  /*10a20*/  HMMA.16816.F32 R92, R64, R96, R92 ;  /* 0x00000060405c723c */ /* 0x000fe4000000185c */
[----:B------:R-:W-:Y:S01]  /*10a30*/  FADD.FTZ R0, R199, R0 ;  /* 0x00000000c7007221 */ /* 0x000fe20000010000 */
[----:B------:R-:W-:-:S03]  /*10a40*/  ISETP.GE.AND P0, PT, R211, R251, PT ;  /* 0x000000fbd300720c */ /* 0x000fc60003f06270 */
[----:B------:R-:W-:Y:S02]  /*10a50*/  FADD.FTZ R2, R212, R0 ;  /* 0x00000000d4027221 */ /* 0x000fe40000010000 */
        /* <DEDUP_REMOVED lines=41> */
[C---:B------:R-:W-:Y:S04]  /*10cf0*/  HMMA.16816.F32 R120, R64.reuse, R122, R40 ;  /* 0x0000007a4078723c */ /* 0x040fe80000001828 */
[----:B------:R2:W-:Y:S04]  /*10d00*/  STL [R1+0x14], R0 ;  /* 0x0000140001007387 */ /* 0x0005e80000100800 */
[----:B------:R2:W-:Y:S01]  /*10d10*/  STL [R1+0x10], R2 ;  /* 0x0000100201007387 */ /* 0x0005e20000100800 */
[C---:B------:R-:W-:Y:S08]  /*10d20*/  HMMA.16816.F32 R128, R64.reuse, R130, R20 ;  /* 0x000000824080723c */ /* 0x040ff00000001814 */
[C---:B-1----:R-:W-:Y:S08]  /*10d30*/  HMMA.16816.F32 R60, R64.reuse, R4, R24 ;  /* 0x00000004403c723c */ /* 0x042ff00000001818 */
[----:B------:R-:W-:Y:S01]  /*10d40*/  HMMA.16816.F32 R64, R64, R6, R32 ;  /* 0x000000064040723c */ /* 0x000fe20000001820 */
[----:B------:R-:W-:Y:S07]  /*10d50*/  @!UPT UIADD3 URZ, URZ, URZ, URZ ;  /* 0x0000003f3f3ff290 */ /* 0x000fee000fffe03f */
[----:B------:R-:W-:Y:S11]  /*10d60*/  @!P0 BRA `(.L_x_333) ;  /* 0x00003a7000008947 */ /* 0x000ff60003800000 */
[----:B------:R-:W-:Y:S01]  /*10d70*/  LOP3.LUT P1, RZ, R249, 0x2, RZ, 0xc0, !PT ;  /* 0x00000002f9ff7812 */ /* 0x000fe2000782c0ff */
[----:B--2---:R-:W-:Y:S01]  /*10d80*/  IMAD.MOV.U32 R0, RZ, RZ, c[0x0][0x208] ;  /* 0x00008200ff007624 */ /* 0x004fe200078e00ff */
[----:B------:R-:W-:Y:S01]  /*10d90*/  ISETP.GT.AND P0, PT, R250, 0x7f, PT ;  /* 0x0000007ffa00780c */ /* 0x000fe20003f04270 */
[----:B------:R-:W-:Y:S01]  /*10da0*/  IMAD.MOV.U32 R234, RZ, RZ, c[0x0][0x20c] ;  /* 0x00008300ffea7624 */ /* 0x000fe200078e00ff */
[----:B------:R-:W-:Y:S01]  /*10db0*/  LOP3.LUT R230, R230, 0xfffffff7, RZ, 0xc0, !PT ;  /* 0xfffffff7e6e67812 */ /* 0x000fe200078ec0ff */
[----:B------:R-:W-:Y:S01]  /*10dc0*/  IMAD.MOV.U32 R3, RZ, RZ, R248 ;  /* 0x000000ffff037224 */ /* 0x000fe200078e00f8 */
[----:B------:R-:W-:-:S02]  /*10dd0*/  ISETP.GE.AND P4, PT, R36, c[0x0][0x1d4], PT ;  /* 0x0000750024007a0c */ /* 0x000fc40003f86270 */
[C---:B------:R-:W-:Y:S01]  /*10de0*/  SHF.L.U64.HI R2, R0.reuse, 0x6, R234 ;  /* 0x0000000600027819 */ /* 0x040fe200000102ea */
[----:B------:R-:W-:Y:S01]  /*10df0*/  IMAD.MOV.U32 R2, RZ, RZ, R246 ;  /* 0x000000ffff027224 */ /* 0x000fe200078e00f6 */
[C---:B------:R-:W-:Y:S01]  /*10e00*/  SHF.L.U64.HI R235, R0.reuse, 0x5, R234 ;  /* 0x0000000500eb7819 */ /* 0x040fe200000102ea */
[----:B------:R-:W-:Y:S01]  /*10e10*/  IMAD.SHL.U32 R234, R0, 0x20, RZ ;  /* 0x0000002000ea7824 */ /* 0x000fe200078e00ff */
[----:B------:R-:W-:Y:S02]  /*10e20*/  ISETP.GE.AND P5, PT, R209, c[0x0][0x1d4], PT ;  /* 0x00007500d1007a0c */ /* 0x000fe40003fa6270 */
[----:B------:R-:W-:Y:S01]  /*10e30*/  @P1 LOP3.LUT R230, R230, 0x8, RZ, 0xfc, !PT ;  /* 0x00000008e6e61812 */ /* 0x000fe200078efcff */
[----:B------:R1:W-:Y:S03]  /*10e40*/  STL.64 [R1+0x20], R2 ;  /* 0x0000200201007387 */ /* 0x0003e60000100a00 */
[----:B------:R-:W-:-:S04]  /*10e50*/  LOP3.LUT R230, R230, 0xfffffffd, RZ, 0xc0, !PT ;  /* 0xfffffffde6e67812 */ /* 0x000fc800078ec0ff */
[----:B------:R-:W-:Y:S02]  /*10e60*/  @P0 LOP3.LUT R230, R230, 0x2, RZ, 0xfc, !PT ;  /* 0x00000002e6e60812 */ /* 0x000fe400078efcff */
[----:B------:R-:W-:Y:S02]  /*10e70*/  LOP3.LUT P0, RZ, R249, 0x4, RZ, 0xc0, !PT ;  /* 0x00000004f9ff7812 */ /* 0x000fe4000780c0ff */
[----:B------:R-:W-:-:S11]  /*10e80*/  LOP3.LUT R230, R230, 0xfffffffb, RZ, 0xc0, !PT ;  /* 0xfffffffbe6e67812 */ /* 0x000fd600078ec0ff */
[----:B------:R-:W-:Y:S02]  /*10e90*/  @P0 LOP3.LUT R230, R230, 0x4, RZ, 0xfc, !PT ;  /* 0x00000004e6e60812 */ /* 0x000fe400078efcff */
.L_x_336:
[----:B------:R-:W2:Y:S01]  /*10ea0*/  LDL.64 R148, [R1+0x20] ;  /* 0x0000200001947983 */ /* 0x000ea20000100a00 */
[----:B------:R-:W-:Y:S04]  /*10eb0*/  DEPBAR.LE SB0, 0x0 ;  /* 0x000080000000791a */ /* 0x000fe80000000000 */
[----:B------:R-:W-:Y:S01]  /*10ec0*/  WARPSYNC 0xffffffff ;  /* 0xffffffff00007948 */ /* 0x000fe20003800000 */
[----:B------:R-:W3:Y:S01]  /*10ed0*/  LDL.64 R152, [R1+0x30] ;  /* 0x0000300001987983 */ /* 0x000ee20000100a00 */
[----:B-1----:R-:W-:Y:S01]  /*10ee0*/  IADD3 R0, R201, 0x20, RZ ;  /* 0x00000020c9007810 */ /* 0x002fe20007ffe0ff */
[----:B------:R-:W-:Y:S01]  /*10ef0*/  BSSY B0, `(.L_x_334) ;  /* 0x000018c000007945 */ /* 0x000fe20003800000 */
[----:B-1----:R-:W-:Y:S02]  /*10f00*/  SHF.R.S32.HI R2, RZ, 0x1f, R211 ;  /* 0x0000001fff027819 */ /* 0x002fe400000114d3 */
[----:B------:R-:W-:Y:S01]  /*10f10*/  MOV R162, c[0x0][0x208] ;  /* 0x0000820000a27a02 */ /* 0x000fe20000000f00 */
[----:B------:R-:W4:Y:S01]  /*10f20*/  LDL R150, [R1+0x24] ;  /* 0x0000240001967983 */ /* 0x000f220000100800 */
[----:B------:R-:W-:Y:S01]  /*10f30*/  MOV R172, c[0x0][0x20c] ;  /* 0x0000830000ac7a02 */ /* 0x000fe20000000f00 */
[----:B------:R-:W-:Y:S01]  /*10f40*/  IMAD R71, R2, c[0x0][0x208], RZ ;  /* 0x0000820002477a24 */ /* 0x000fe200078e02ff */
[----:B------:R-:W-:Y:S01]  /*10f50*/  SHF.L.U32 R162, R162, 0x6, RZ ;  /* 0x00000006a2a27819 */ /* 0x000fe200000006ff */
[----:B------:R-:W-:Y:S01]  /*10f60*/  BAR.SYNC.DEFER_BLOCKING 0x0 ;  /* 0x0000000000007b1d */ /* 0x000fe20000010000 */
[C---:B------:R-:W-:Y:S01]  /*10f70*/  IMAD.WIDE.U32 R2, R211.reuse, c[0x0][0x208], RZ ;  /* 0x00008200d3027a25 */ /* 0x040fe200078e00ff */
[----:B------:R-:W-:Y:S02]  /*10f80*/  MOV R167, c[0x0][0x208] ;  /* 0x0000820000a77a02 */ /* 0x000fe40000000f00 */
[----:B------:R-:W-:Y:S01]  /*10f90*/  LOP3.LUT R230, R230, 0xfffffffe, RZ, 0xc0, !PT ;  /* 0xfffffffee6e67812 */ /* 0x000fe200078ec0ff */
[----:B------:R-:W-:Y:S01]  /*10fa0*/  IMAD R71, R211, c[0x0][0x20c], R71 ;  /* 0x00008300d3477a24 */ /* 0x000fe200078e0247 */
[----:B------:R-:W-:Y:S04]  /*10fb0*/  SHF.L.U64.HI R167, R167, 0x6, R172 ;  /* 0x00000006a7a77819 */ /* 0x000fe800000102ac */
[----:B------:R-:W-:Y:S05]  /*10fc0*/  IADD3 R3, R3, R71, RZ ;  /* 0x0000004703037210 */ /* 0x000fea0007ffe0ff */
[----:B------:R-:W-:Y:S01]  /*10fd0*/  IMAD R3, R3, 0x70, RZ ;  /* 0x0000007003037824 */ /* 0x000fe200078e02ff */
[----:B------:R-:W1:Y:S08]  /*10fe0*/  LDSM.16.M88.4 R8, [R201] ;  /* 0x00000000c908783b */ /* 0x000e700000000200 */
[----:B------:R-:W5:Y:S08]  /*10ff0*/  LDSM.16.M88.4 R16, [R201+0x800] ;  /* 0x00080000c910783b */ /* 0x000f700000000200 */
[----:B------:R-:W5:Y:S08]  /*11000*/  LDSM.16.M88.4 R24, [R201+0x1000] ;  /* 0x00100000c918783b */ /* 0x000f700000000200 */
[----:B------:R-:W4:Y:S04]  /*11010*/  LDL R231, [R1+0x28] ;  /* 0x0000280001e77983 */ /* 0x000f280000100800 */
[----:B------:R-:W5:Y:S08]  /*11020*/  LDSM.16.M88.4 R32, [R201+0x1800] ;  /* 0x00180000c920783b */ /* 0x000f700000000200 */
[----:B------:R-:W5:Y:S01]  /*11030*/  LDSM.16.M88.4 R40, [R201+0x2000] ;  /* 0x00200000c928783b */ /* 0x000f620000000200 */
[C---:B-1----:R-:W-:Y:S07]  /*11040*/  HMMA.16816.F32 R4, R132.reuse, R8, RZ ;  /* 0x000000088404723c */ /* 0x042fee00000018ff */
[----:B------:R-:W1:Y:S01]  /*11050*/  LDSM.16.M88.4 R48, [R201+0x2800] ;  /* 0x00280000c930783b */ /* 0x000e620000000200 */
[C---:B------:R-:W-:Y:S07]  /*11060*/  HMMA.16816.F32 R8, R132.reuse, R10, RZ ;  /* 0x0000000a8408723c */ /* 0x040fee00000018ff */
[----:B------:R-:W5:Y:S02]  /*11070*/  S2R R151, SR_TID.X ;  /* 0x0000000000977919 */ /* 0x000f640000002100 */
[C---:B-----5:R-:W-:Y:S06]  /*11080*/  HMMA.16816.F32 R12, R132.reuse, R16, RZ ;  /* 0x00000010840c723c */ /* 0x060fec00000018ff */
[----:B------:R-:W5:Y:S02]  /*11090*/  LDSM.16.M88.4 R56, [R201+0x3000] ;  /* 0x00300000c938783b */ /* 0x000f640000000200 */
[C---:B------:R-:W-:Y:S08]  /*110a0*/  HMMA.16816.F32 R16, R132.reuse, R18, RZ ;  /* 0x000000128410723c */ /* 0x040ff000000018ff */
[C---:B------:R-:W-:Y:S01]  /*110b0*/  HMMA.16816.F32 R20, R132.reuse, R24, RZ ;  /* 0x000000188414723c */ /* 0x040fe200000018ff */
[----:B------:R-:W-:Y:S02]  /*110c0*/  SHF.R.S32.HI R166, RZ, 0x1f, R151 ;  /* 0x0000001fffa67819 */ /* 0x000fe40000011497 */
[----:B------:R-:W-:Y:S05]  /*110d0*/  ISETP.GT.AND P2, PT, R151, 0x7f, PT ;  /* 0x0000007f9700780c */ /* 0x000fea0003f44270 */
[C---:B------:R-:W-:Y:S01]  /*110e0*/  HMMA.16816.F32 R24, R132.reuse, R26, RZ ;  /* 0x0000001a8418723c */ /* 0x040fe200000018ff */
[-C--:B------:R-:W-:Y:S04]  /*110f0*/  LEA.HI R166, R166, R151.reuse, RZ, 0x3 ;  /* 0x00000097a6a67211 */ /* 0x080fe800078f18ff */
[----:B------:R-:W-:Y:S03]  /*11100*/  LOP3.LUT R166, R166, 0xfffffff8, RZ, 0xc0, !PT ;  /* 0xfffffff8a6a67812 */ /* 0x000fe600078ec0ff */
[C---:B------:R-:W-:Y:S01]  /*11110*/  HMMA.16816.F32 R28, R132.reuse, R32, RZ ;  /* 0x00000020841c723c */ /* 0x040fe200000018ff */
[----:B------:R-:W-:Y:S04]  /*11120*/  IADD3 R166, -R166, R151, RZ ;  /* 0x00000097a6a67210 */ /* 0x000fe80007ffe1ff */
[C---:B------:R-:W-:Y:S02]  /*11130*/  LOP3.LUT P0, RZ, R166.reuse, 0x2, RZ, 0xc0, !PT ;  /* 0x00000002a6ff7812 */ /* 0x040fe4000780c0ff */
[----:B------:R-:W-:Y:S01]  /*11140*/  LOP3.LUT P3, RZ, R166, 0x4, RZ, 0xc0, !PT ;  /* 0x00000004a6ff7812 */ /* 0x000fe2000786c0ff */
[C---:B------:R-:W-:Y:S08]  /*11150*/  HMMA.16816.F32 R32, R132.reuse, R34, RZ ;  /* 0x000000228420723c */ /* 0x040ff000000018ff */
[C---:B------:R-:W-:Y:S04]  /*11160*/  HMMA.16816.F32 R36, R132.reuse, R40, RZ ;  /* 0x000000288424723c */ /* 0x040fe800000018ff */
[----:B------:R-:W-:Y:S04]  /*11170*/  @P0 IADD3 R0, R201, -0x20, RZ ;  /* 0xffffffe0c9000810 */ /* 0x000fe80007ffe0ff */
[C---:B------:R-:W-:Y:S01]  /*11180*/  HMMA.16816.F32 R40, R132.reuse, R42, RZ ;  /* 0x0000002a8428723c */ /* 0x040fe200000018ff */
[----:B------:R-:W5:Y:S07]  /*11190*/  LDSM.16.M88.4 R72, [R0] ;  /* 0x000000000048783b */ /* 0x000f6e0000000200 */
[C---:B-1----:R-:W-:Y:S01]  /*111a0*/  HMMA.16816.F32 R44, R132.reuse, R48, RZ ;  /* 0x00000030842c723c */ /* 0x042fe200000018ff */
[----:B------:R-:W1:Y:S07]  /*111b0*/  LDSM.16.M88.4 R140, [R0+0x800] ;  /* 0x00080000008c783b */ /* 0x000e6e0000000200 */
[C---:B------:R-:W-:Y:S01]  /*111c0*/  HMMA.16816.F32 R48, R132.reuse, R50, RZ ;  /* 0x000000328430723c */ /* 0x040fe200000018ff */
[----:B------:R-:W1:Y:S07]  /*111d0*/  LDSM.16.M88.4 R144, [R0+0x1000] ;  /* 0x001000000090783b */ /* 0x000e6e0000000200 */
[C---:B-----5:R-:W-:Y:S08]  /*111e0*/  HMMA.16816.F32 R52, R132.reuse, R56, RZ ;  /* 0x000000388434723c */ /* 0x060ff000000018ff */
[----:B------:R-:W-:Y:S08]  /*111f0*/  HMMA.16816.F32 R56, R132, R58, RZ ;  /* 0x0000003a8438723c */ /* 0x000ff000000018ff */
[C---:B------:R-:W-:Y:S07]  /*11200*/  HMMA.16816.F32 R4, R136.reuse, R72, R4 ;  /* 0x000000488804723c */ /* 0x040fee0000001804 */
[--C-:B------:R-:W-:Y:S01]  /*11210*/  IMAD.WIDE.U32 R72, R2, 0x70, R234.reuse ;  /* 0x0000007002487825 */ /* 0x100fe200078e00ea */
[C---:B------:R-:W-:Y:S04]  /*11220*/  HMMA.16816.F32 R8, R136.reuse, R74, R8 ;  /* 0x0000004a8808723c */ /* 0x040fe80000001808 */
[----:B------:R-:W-:Y:S02]  /*11230*/  @!P2 IADD3 R72, P1, P0, R234, R72, R234 ;  /* 0x00000048ea48a210 */ /* 0x000fe4000783e0ea */
[----:B------:R-:W-:Y:S02]  /*11240*/  IADD3 R71, R3, R73, RZ ;  /* 0x0000004903477210 */ /* 0x000fe40007ffe0ff */
[C---:B-1----:R-:W-:Y:S07]  /*11250*/  HMMA.16816.F32 R12, R136.reuse, R140, R12 ;  /* 0x0000008c880c723c */ /* 0x042fee000000180c */
[----:B------:R-:W-:Y:S01]  /*11260*/  @!P2 IADD3.X R140, R235, R71, R235, P1, P0 ;  /* 0x00000047eb8ca210 */ /* 0x000fe20000fe04eb */
[C---:B------:R-:W-:Y:S08]  /*11270*/  HMMA.16816.F32 R16, R136.reuse, R142, R16 ;  /* 0x0000008e8810723c */ /* 0x040ff00000001810 */
[C---:B------:R-:W-:Y:S08]  /*11280*/  HMMA.16816.F32 R20, R136.reuse, R144, R20 ;  /* 0x000000908814723c */ /* 0x040ff00000001814 */
[C---:B------:R-:W-:Y:S04]  /*11290*/  HMMA.16816.F32 R24, R136.reuse, R146, R24 ;  /* 0x000000928818723c */ /* 0x040fe80000001818 */
[----:B--2---:R-:W-:Y:S05]  /*112a0*/  IMAD.WIDE.U32 R148, R2, 0x70, R148 ;  /* 0x0000007002947825 */ /* 0x004fea00078e0094 */
[----:B------:R-:W-:Y:S03]  /*112b0*/  IADD3 R3, R149, R3, RZ ;  /* 0x0000000395037210 */ /* 0x000fe60007ffe0ff */
[----:B---3--:R-:W-:Y:S02]  /*112c0*/  @!P2 IADD3 R71, P0, R72, R152, RZ ;  /* 0x000000984847a210 */ /* 0x008fe40007f1e0ff */
[----:B------:R-:W-:Y:S01]  /*112d0*/  LEA R2, P1, R148, c[0x0][0x1f8], 0x1 ;  /* 0x00007e0094027a11 */ /* 0x000fe200078208ff */
[----:B------:R-:W1:Y:S01]  /*112e0*/  LDSM.16.M88.4 R72, [R0+0x1800] ;  /* 0x001800000048783b */ /* 0x000e620000000200 */
[----:B----4-:R-:W-:Y:S02]  /*112f0*/  @!P2 IADD3.X R140, R140, R150, RZ, P0, !PT ;  /* 0x000000968c8ca210 */ /* 0x010fe400007fe4ff */
[C---:B------:R-:W-:Y:S02]  /*11300*/  @!P2 LEA R164, P0, R71.reuse, c[0x0][0x1f8], 0x1 ;  /* 0x00007e0047a4aa11 */ /* 0x040fe400078008ff */
[----:B------:R-:W-:Y:S02]  /*11310*/  LEA.HI.X R3, R148, c[0x0][0x1fc], R3, 0x1, P1 ;  /* 0x00007f0094037a11 */ /* 0x000fe400008f0c03 */
[----:B------:R-:W-:Y:S01]  /*11320*/  @!P2 LEA.HI.X R165, R71, c[0x0][0x1fc], R140, 0x1, P0 ;  /* 0x00007f0047a5aa11 */ /* 0x000fe200000f0c8c */
[----:B------:R-:W2:Y:S01]  /*11330*/  LDSM.16.M88.4 R148, [R0+0x2000] ;  /* 0x002000000094783b */ /* 0x000ea20000000200 */
[-C--:B------:R-:W-:Y:S04]  /*11340*/  IADD3 R160, P1, R2, R162.reuse, RZ ;  /* 0x000000a202a07210 */ /* 0x080fe80007f3e0ff */
[-C--:B------:R-:W-:Y:S02]  /*11350*/  IADD3.X R161, R3, R167.reuse, RZ, P1, !PT ;  /* 0x000000a703a17210 */ /* 0x080fe40000ffe4ff */
[----:B------:R-:W-:Y:S01]  /*11360*/  IADD3 R162, P0, R160, R162, RZ ;  /* 0x000000a2a0a27210 */ /* 0x000fe20007f1e0ff */
[----:B------:R-:W3:Y:S03]  /*11370*/  LDSM.16.M88.4 R140, [R0+0x2800] ;  /* 0x00280000008c783b */ /* 0x000ee60000000200 */
[----:B------:R-:W-:Y:S05]  /*11380*/  IADD3.X R163, R161, R167, RZ, P0, !PT ;  /* 0x000000a7a1a37210 */ /* 0x000fea00007fe4ff */
[----:B------:R4:W5:Y:S08]  /*11390*/  LDSM.16.M88.4 R152, [R0+0x3000] ;  /* 0x003000000098783b */ /* 0x0009700000000200 */
[----:B------:R-:W-:Y:S01]  /*113a0*/  @!PT LDS RZ, [RZ] ;  /* 0x00000000fffff984 */ /* 0x000fe20000000800 */
[----:B------:R-:W-:Y:S01]  /*113b0*/  @!PT LDS RZ, [RZ] ;  /* 0x00000000fffff984 */ /* 0x000fe20000000800 */
[----:B------:R-:W-:Y:S01]  /*113c0*/  @!PT LDS RZ, [RZ] ;  /* 0x00000000fffff984 */ /* 0x000fe20000000800 */
[----:B------:R3:W-:Y:S01]  /*113d0*/  LDGSTS.E.BYPASS.LTC128B.128 [R208+0x100], [R2.64], !P4 ;  /* 0x0010000002d07fae */ /* 0x0007e2000e101d4a */
[C---:B-1----:R-:W-:Y:S07]  /*113e0*/  HMMA.16816.F32 R28, R136.reuse, R72, R28 ;  /* 0x00000048881c723c */ /* 0x042fee000000181c */
[----:B------:R1:W-:Y:S01]  /*113f0*/  LDGSTS.E.BYPASS.LTC128B.128 [R208+0x3900], [R2.64+0x80], !P5 ;  /* 0x0390008002d07fae */ /* 0x0003e2000e901d4a */
[C---:B------:R-:W-:Y:S07]  /*11400*/  HMMA.16816.F32 R32, R136.reuse, R74, R32 ;  /* 0x0000004a8820723c */ /* 0x040fee0000001820 */
[----:B------:R1:W-:Y:S01]  /*11410*/  LDGSTS.E.BYPASS.LTC128B.128 [R208+0x1100], [R160.64], !P4 ;  /* 0x01100000a0d07fae */ /* 0x0003e2000e101d4a */
[C---:B----4-:R-:W-:Y:S04]  /*11420*/  IADD3 R0, R201.reuse, 0x40, RZ ;  /* 0x00000040c9007810 */ /* 0x050fe80007ffe0ff */
[----:B------:R-:W-:Y:S01]  /*11430*/  @P3 IADD3 R0, R201, -0x40, RZ ;  /* 0xffffffc0c9003810 */ /* 0x000fe20007ffe0ff */
[C---:B--2---:R-:W-:Y:S02]  /*11440*/  HMMA.16816.F32 R36, R136.reuse, R148, R36 ;  /* 0x000000948824723c */ /* 0x044fe40000001824 */
[----:B------:R1:W-:Y:S01]  /*11450*/  LDGSTS.E.BYPASS.LTC128B.128 [R208+0x4900], [R160.64+0x80], !P5 ;  /* 0x04900080a0d07fae */ /* 0x0003e2000e901d4a */
[----:B------:R-:W-:Y:S05]  /*11460*/  ISETP.GT.AND P0, PT, R211, R231, PT ;  /* 0x000000e7d300720c */ /* 0x000fea0003f04270 */
[C---:B------:R-:W-:Y:S02]  /*11470*/  HMMA.16816.F32 R40, R136.reuse, R150, R40 ;  /* 0x000000968828723c */ /* 0x040fe40000001828 */
[----:B------:R1:W-:Y:S06]  /*11480*/  LDGSTS.E.BYPASS.LTC128B.128 [R208+0x2100], [R162.64], !P4 ;  /* 0x02100000a2d07fae */ /* 0x0003ec000e101d4a */
[C---:B---3--:R-:W-:Y:S02]  /*11490*/  HMMA.16816.F32 R44, R136.reuse, R140, R44 ;  /* 0x0000008c882c723c */ /* 0x048fe4000000182c */
[----:B------:R1:W-:Y:S02]  /*114a0*/  LDGSTS.E.BYPASS.LTC128B.128 [R208+0x5900], [R162.64+0x80], !P5 ;  /* 0x05900080a2d07fae */ /* 0x0003e4000e901d4a */
[----:B------:R-:W-:Y:S04]  /*114b0*/  @P0 LOP3.LUT R230, R230, 0x1, RZ, 0xfc, !PT ;  /* 0x00000001e6e60812 */ /* 0x000fe800078efcff */
[C---:B------:R-:W-:Y:S02]  /*114c0*/  HMMA.16816.F32 R48, R136.reuse, R142, R48 ;  /* 0x0000008e8830723c */ /* 0x040fe40000001830 */
[----:B------:R2:W-:Y:S06]  /*114d0*/  @!P2 LDGSTS.E.BYPASS.LTC128B.128 [R210+0x3100], [R164.64], !P4 ;  /* 0x03100000a4d2afae */ /* 0x0005ec000e101d4a */
[C---:B-----5:R-:W-:Y:S02]  /*114e0*/  HMMA.16816.F32 R52, R136.reuse, R152, R52 ;  /* 0x000000988834723c */ /* 0x060fe40000001834 */
[----:B------:R2:W-:Y:S06]  /*114f0*/  @!P2 LDGSTS.E.BYPASS.LTC128B.128 [R210+0x6900], [R164.64+0x80], !P5 ;  /* 0x06900080a4d2afae */ /* 0x0005ec000e901d4a */
[----:B------:R-:W-:Y:S02]  /*11500*/  HMMA.16816.F32 R56, R136, R154, R56 ;  /* 0x0000009a8838723c */ /* 0x000fe40000001838 */
[----:B------:R-:W-:Y:S08]  /*11510*/  LDSM.16.M88.4 R144, [R0+0x800] ;  /* 0x000800000090783b */ /* 0x000ff00000000200 */
[----:B-1----:R-:W1:Y:S08]  /*11520*/  LDSM.16.M88.4 R160, [R0] ;  /* 0x0000000000a0783b */ /* 0x002e700000000200 */
[----:B------:R-:W0:Y:S08]  /*11530*/  LDGDEPBAR ;  /* 0x00000000000079af */ /* 0x000e300000000000 */
[----:B--2---:R-:W2:Y:S08]  /*11540*/  LDSM.16.M88.4 R164, [R0+0x1000] ;  /* 0x0010000000a4783b */ /* 0x004eb00000000200 */
[----:B------:R-:W3:Y:S08]  /*11550*/  LDSM.16.M88.4 R72, [R0+0x1800] ;  /* 0x001800000048783b */ /* 0x000ef00000000200 */
[----:B------:R-:W4:Y:S01]  /*11560*/  LDSM.16.M88.4 R148, [R0+0x2000] ;  /* 0x002000000094783b */ /* 0x000f220000000200 */
[C---:B-1----:R-:W-:Y:S07]  /*11570*/  HMMA.16816.F32 R4, R156.reuse, R160, R4 ;  /* 0x000000a09c04723c */ /* 0x042fee0000001804 */
[----:B------:R-:W1:Y:S01]  /*11580*/  LDSM.16.M88.4 R140, [R0+0x2800] ;  /* 0x00280000008c783b */ /* 0x000e620000000200 */
[C---:B------:R-:W-:Y:S07]  /*11590*/  HMMA.16816.F32 R8, R156.reuse, R162, R8 ;  /* 0x000000a29c08723c */ /* 0x040fee0000001808 */
[----:B------:R-:W-:Y:S01]  /*115a0*/  LDSM.16.M88.4 R152, [R200+-0x3800] ;  /* 0xffc80000c898783b */ /* 0x000fe20000000200 */
[C---:B------:R-:W-:Y:S07]  /*115b0*/  HMMA.16816.F32 R12, R156.reuse, R144, R12 ;  /* 0x000000909c0c723c */ /* 0x040fee000000180c */
[----:B------:R-:W-:Y:S01]  /*115c0*/  LDSM.16.M88.4 R160, [R200+-0x3000] ;  /* 0xffd00000c8a0783b */ /* 0x000fe20000000200 */
[C---:B------:R-:W-:Y:S07]  /*115d0*/  HMMA.16816.F32 R16, R156.reuse, R146, R16 ;  /* 0x000000929c10723c */ /* 0x040fee0000001810 */
[----:B------:R-:W5:Y:S01]  /*115e0*/  LDSM.16.M88.4 R144, [R0+0x3000] ;  /* 0x003000000090783b */ /* 0x000f620000000200 */
[C---:B--2---:R-:W-:Y:S07]  /*115f0*/  HMMA.16816.F32 R20, R156.reuse, R164, R20 ;  /* 0x000000a49c14723c */ /* 0x044fee0000001814 */
[----:B------:R-:W-:Y:S01]  /*11600*/  LDSM.16.M88.4 R172, [R200+-0x1800] ;  /* 0xffe80000c8ac783b */ /* 0x000fe20000000200 */
[C---:B------:R-:W-:Y:S07]  /*11610*/  HMMA.16816.F32 R24, R156.reuse, R166, R24 ;  /* 0x000000a69c18723c */ /* 0x040fee0000001818 */
[----:B------:R-:W-:Y:S01]  /*11620*/  LDSM.16.M88.4 R164, [R200+-0x2000] ;  /* 0xffe00000c8a4783b */ /* 0x000fe20000000200 */
[C---:B---3--:R-:W-:Y:S07]  /*11630*/  HMMA.16816.F32 R28, R156.reuse, R72, R28 ;  /* 0x000000489c1c723c */ /* 0x048fee000000181c */
[----:B------:R-:W-:Y:S01]  /*11640*/  LDSM.16.M88.4 R184, [R206+0x5800] ;  /* 0x00580000ceb8783b */ /* 0x000fe20000000200 */
[C---:B------:R-:W-:Y:S07]  /*11650*/  HMMA.16816.F32 R32, R156.reuse, R74, R32 ;  /* 0x0000004a9c20723c */ /* 0x040fee0000001820 */
[----:B------:R-:W2:Y:S01]  /*11660*/  LDSM.16.M88.4 R72, [R200+-0x2800] ;  /* 0xffd80000c848783b */ /* 0x000ea20000000200 */
[C---:B----4-:R-:W-:Y:S07]  /*11670*/  HMMA.16816.F32 R36, R156.reuse, R148, R36 ;  /* 0x000000949c24723c */ /* 0x050fee0000001824 */
[----:B------:R-:W-:Y:S01]  /*11680*/  LDSM.16.M88.4 R196, [R200] ;  /* 0x00000000c8c4783b */ /* 0x000fe20000000200 */
[C---:B------:R-:W-:Y:S07]  /*11690*/  HMMA.16816.F32 R40, R156.reuse, R150, R40 ;  /* 0x000000969c28723c */ /* 0x040fee0000001828 */
[----:B------:R-:W3:Y:S01]  /*116a0*/  LDSM.16.M88.4 R148, [R200+-0x1000] ;  /* 0xfff00000c894783b */ /* 0x000ee20000000200 */
[C---:B-1----:R-:W-:Y:S08]  /*116b0*/  HMMA.16816.F32 R44, R156.reuse, R140, R44 ;  /* 0x0000008c9c2c723c */ /* 0x042ff0000000182c */
[C---:B------:R-:W-:Y:S01]  /*116c0*/  HMMA.16816.F32 R48, R156.reuse, R142, R48 ;  /* 0x0000008e9c30723c */ /* 0x040fe20000001830 */
[----:B------:R-:W1:Y:S07]  /*116d0*/  LDSM.16.M88.4 R140, [R200+-0x800] ;  /* 0xfff80000c88c783b */ /* 0x000e6e0000000200 */
[C---:B-----5:R-:W-:Y:S08]  /*116e0*/  HMMA.16816.F32 R52, R156.reuse, R144, R52 ;  /* 0x000000909c34723c */ /* 0x060ff00000001834 */
[----:B------:R-:W-:Y:S01]  /*116f0*/  HMMA.16816.F32 R56, R156, R146, R56 ;  /* 0x000000929c38723c */ /* 0x000fe20000001838 */
[----:B------:R-:W4:Y:S07]  /*11700*/  LDSM.16.M88.4 R144, [R201+0x3800] ;  /* 0x00380000c990783b */ /* 0x000f2e0000000200 */
[C---:B------:R-:W-:Y:S08]  /*11710*/  HMMA.16816.F32 R4, R168.reuse, R152, R4 ;  /* 0x00000098a804723c */ /* 0x040ff00000001804 */
[C---:B------:R-:W-:Y:S01]  /*11720*/  HMMA.16816.F32 R8, R168.reuse, R154, R8 ;  /* 0x0000009aa808723c */ /* 0x040fe20000001808 */
[----:B------:R-:W5:Y:S07]  /*11730*/  LDSM.16.M88.4 R152, [R201+0x4000] ;  /* 0x00400000c998783b */ /* 0x000f6e0000000200 */
[C---:B------:R-:W-:Y:S08]  /*11740*/  HMMA.16816.F32 R12, R168.reuse, R160, R12 ;  /* 0x000000a0a80c723c */ /* 0x040ff0000000180c */
[C---:B------:R-:W-:Y:S01]  /*11750*/  HMMA.16816.F32 R16, R168.reuse, R162, R16 ;  /* 0x000000a2a810723c */ /* 0x040fe20000001810 */
[----:B------:R-:W-:Y:S07]  /*11760*/  LDSM.16.M88.4 R160, [R201+0x6000] ;  /* 0x00600000c9a0783b */ /* 0x000fee0000000200 */
[C---:B--2---:R-:W-:Y:S08]  /*11770*/  HMMA.16816.F32 R20, R168.reuse, R72, R20 ;  /* 0x00000048a814723c */ /* 0x044ff00000001814 */
[C---:B------:R-:W-:Y:S01]  /*11780*/  HMMA.16816.F32 R24, R168.reuse, R74, R24 ;  /* 0x0000004aa818723c */ /* 0x040fe20000001818 */
[----:B------:R-:W2:Y:S07]  /*11790*/  LDSM.16.M88.4 R72, [R201+0x4800] ;  /* 0x00480000c948783b */ /* 0x000eae0000000200 */
[C---:B------:R-:W-:Y:S08]  /*117a0*/  HMMA.16816.F32 R28, R168.reuse, R164, R28 ;  /* 0x000000a4a81c723c */ /* 0x040ff0000000181c */
[C---:B------:R-:W-:Y:S01]  /*117b0*/  HMMA.16816.F32 R32, R168.reuse, R166, R32 ;  /* 0x000000a6a820723c */ /* 0x040fe20000001820 */
[----:B------:R-:W-:Y:S07]  /*117c0*/  LDSM.16.M88.4 R164, [R206+0x3800] ;  /* 0x00380000cea4783b */ /* 0x000fee0000000200 */
[C---:B------:R-:W-:Y:S08]  /*117d0*/  HMMA.16816.F32 R36, R168.reuse, R172, R36 ;  /* 0x000000aca824723c */ /* 0x040ff00000001824 */
[C---:B------:R-:W-:Y:S01]  /*117e0*/  HMMA.16816.F32 R40, R168.reuse, R174, R40 ;  /* 0x000000aea828723c */ /* 0x040fe20000001828 */
[----:B------:R-:W-:Y:S07]  /*117f0*/  LDSM.16.M88.4 R172, [R206+0x4000] ;  /* 0x00400000ceac783b */ /* 0x000fee0000000200 */
[C---:B---3--:R-:W-:Y:S08]  /*11800*/  HMMA.16816.F32 R44, R168.reuse, R148, R44 ;  /* 0x00000094a82c723c */ /* 0x048ff0000000182c */
[C---:B------:R-:W-:Y:S01]  /*11810*/  HMMA.16816.F32 R48, R168.reuse, R150, R48 ;  /* 0x00000096a830723c */ /* 0x040fe20000001830 */
[----:B------:R-:W3:Y:S07]  /*11820*/  LDSM.16.M88.4 R148, [R201+0x5000] ;  /* 0x00500000c994783b */ /* 0x000eee0000000200 */
[C---:B-1----:R-:W-:Y:S08]  /*11830*/  HMMA.16816.F32 R52, R168.reuse, R140, R52 ;  /* 0x0000008ca834723c */ /* 0x042ff00000001834 */
[----:B------:R-:W-:Y:S01]  /*11840*/  HMMA.16816.F32 R56, R168, R142, R56 ;  /* 0x0000008ea838723c */ /* 0x000fe20000001838 */
[----:B------:R-:W1:Y:S07]  /*11850*/  LDSM.16.M88.4 R140, [R201+0x5800] ;  /* 0x00580000c98c783b */ /* 0x000e6e0000000200 */
[C---:B----4-:R-:W-:Y:S08]  /*11860*/  HMMA.16816.F32 R4, R176.reuse, R144, R4 ;  /* 0x00000090b004723c */ /* 0x050ff00000001804 */
[C---:B------:R-:W-:Y:S01]  /*11870*/  HMMA.16816.F32 R8, R176.reuse, R146, R8 ;  /* 0x00000092b008723c */ /* 0x040fe20000001808 */
[----:B------:R-:W4:Y:S07]  /*11880*/  LDSM.16.M88.4 R144, [R201+0x6800] ;  /* 0x00680000c990783b */ /* 0x000f2e0000000200 */
[C---:B-----5:R-:W-:Y:S08]  /*11890*/  HMMA.16816.F32 R12, R176.reuse, R152, R12 ;  /* 0x00000098b00c723c */ /* 0x060ff0000000180c */
[C---:B------:R-:W-:Y:S01]  /*118a0*/  HMMA.16816.F32 R16, R176.reuse, R154, R16 ;  /* 0x0000009ab010723c */ /* 0x040fe20000001810 */
[----:B------:R-:W5:Y:S07]  /*118b0*/  LDSM.16.M88.4 R152, [R206+0x4800] ;  /* 0x00480000ce98783b */ /* 0x000f6e0000000200 */
[C---:B--2---:R-:W-:Y:S08]  /*118c0*/  HMMA.16816.F32 R20, R176.reuse, R72, R20 ;  /* 0x00000048b014723c */ /* 0x044ff00000001814 */
[C---:B------:R-:W-:Y:S01]  /*118d0*/  HMMA.16816.F32 R24, R176.reuse, R74, R24 ;  /* 0x0000004ab018723c */ /* 0x040fe20000001818 */
[----:B------:R-:W2:Y:S07]  /*118e0*/  LDSM.16.M88.4 R72, [R206+0x5000] ;  /* 0x00500000ce48783b */ /* 0x000eae0000000200 */
[C---:B---3--:R-:W-:Y:S08]  /*118f0*/  HMMA.16816.F32 R28, R176.reuse, R148, R28 ;  /* 0x00000094b01c723c */ /* 0x048ff0000000181c */
[C---:B------:R-:W-:Y:S01]  /*11900*/  HMMA.16816.F32 R32, R176.reuse, R150, R32 ;  /* 0x00000096b020723c */ /* 0x040fe20000001820 */
[----:B------:R-:W-:Y:S07]  /*11910*/  LDSM.16.M88.4 R148, [R0+0x3800] ;  /* 0x003800000094783b */ /* 0x000fee0000000200 */
[C---:B-1----:R-:W-:Y:S08]  /*11920*/  HMMA.16816.F32 R36, R176.reuse, R140, R36 ;  /* 0x0000008cb024723c */ /* 0x042ff00000001824 */
[C---:B------:R-:W-:Y:S01]  /*11930*/  HMMA.16816.F32 R40, R176.reuse, R142, R40 ;  /* 0x0000008eb028723c */ /* 0x040fe20000001828 */
[----:B------:R-:W1:Y:S07]  /*11940*/  LDSM.16.M88.4 R140, [R206+0x6000] ;  /* 0x00600000ce8c783b */ /* 0x000e6e0000000200 */
[C---:B------:R-:W-:Y:S08]  /*11950*/  HMMA.16816.F32 R44, R176.reuse, R160, R44 ;  /* 0x000000a0b02c723c */ /* 0x040ff0000000182c */
[C---:B------:R-:W-:Y:S01]  /*11960*/  HMMA.16816.F32 R48, R176.reuse, R162, R48 ;  /* 0x000000a2b030723c */ /* 0x040fe20000001830 */
[----:B------:R-:W-:Y:S07]  /*11970*/  LDSM.16.M88.4 R160, [R0+0x5000] ;  /* 0x0050000000a0783b */ /* 0x000fee0000000200 */
[C---:B----4-:R-:W-:Y:S08]  /*11980*/  HMMA.16816.F32 R52, R176.reuse, R144, R52 ;  /* 0x00000090b034723c */ /* 0x050ff00000001834 */
[----:B------:R-:W-:Y:S01]  /*11990*/  HMMA.16816.F32 R56, R176, R146, R56 ;  /* 0x00000092b038723c */ /* 0x000fe20000001838 */
[----:B------:R-:W3:Y:S07]  /*119a0*/  LDSM.16.M88.4 R144, [R206+0x6800] ;  /* 0x00680000ce90783b */ /* 0x000eee0000000200 */
[C---:B------:R-:W-:Y:S08]  /*119b0*/  HMMA.16816.F32 R4, R180.reuse, R164, R4 ;  /* 0x000000a4b404723c */ /* 0x040ff00000001804 */
[C---:B------:R-:W-:Y:S01]  /*119c0*/  HMMA.16816.F32 R8, R180.reuse, R166, R8 ;  /* 0x000000a6b408723c */ /* 0x040fe20000001808 */
[----:B------:R-:W-:Y:S07]  /*119d0*/  LDSM.16.M88.4 R164, [R0+0x5800] ;  /* 0x0058000000a4783b */ /* 0x000fee0000000200 */
[C---:B------:R-:W-:Y:S08]  /*119e0*/  HMMA.16816.F32 R12, R180.reuse, R172, R12 ;  /* 0x000000acb40c723c */ /* 0x040ff0000000180c */
[C---:B------:R-:W-:Y:S01]  /*119f0*/  HMMA.16816.F32 R16, R180.reuse, R174, R16 ;  /* 0x000000aeb410723c */ /* 0x040fe20000001810 */
[----:B------:R-:W-:Y:S07]  /*11a00*/  LDSM.16.M88.4 R172, [R0+0x6000] ;  /* 0x0060000000ac783b */ /* 0x000fee0000000200 */
[C---:B-----5:R-:W-:Y:S08]  /*11a10*/  HMMA.16816.F32 R20, R180.reuse, R152, R20 ;  /* 0x00000098b414723c */ /* 0x060ff00000001814 */
[C---:B------:R-:W-:Y:S01]  /*11a20*/  HMMA.16816.F32 R24, R180.reuse, R154, R24 ;  /* 0x0000009ab418723c */ /* 0x040fe20000001818 */
[----:B------:R-:W-:Y:S07]  /*11a30*/  LDSM.16.M88.4 R152, [R0+0x4800] ;  /* 0x004800000098783b */ /* 0x000fee0000000200 */
[C---:B--2---:R-:W-:Y:S08]  /*11a40*/  HMMA.16816.F32 R28, R180.reuse, R72, R28 ;  /* 0x00000048b41c723c */ /* 0x044ff0000000181c */
[C---:B------:R-:W-:Y:S01]  /*11a50*/  HMMA.16816.F32 R32, R180.reuse, R74, R32 ;  /* 0x0000004ab420723c */ /* 0x040fe20000001820 */
[----:B------:R-:W2:Y:S07]  /*11a60*/  LDSM.16.M88.4 R72, [R0+0x4000] ;  /* 0x004000000048783b */ /* 0x000eae0000000200 */
[C---:B------:R-:W-:Y:S08]  /*11a70*/  HMMA.16816.F32 R36, R180.reuse, R184, R36 ;  /* 0x000000b8b424723c */ /* 0x040ff00000001824 */
[C---:B------:R-:W-:Y:S01]  /*11a80*/  HMMA.16816.F32 R40, R180.reuse, R186, R40 ;  /* 0x000000bab428723c */ /* 0x040fe20000001828 */
[----:B------:R-:W4:Y:S07]  /*11a90*/  LDSM.16.M88.4 R184, [R0+0x6800] ;  /* 0x0068000000b8783b */ /* 0x000f2e0000000200 */
[C---:B-1----:R-:W-:Y:S08]  /*11aa0*/  HMMA.16816.F32 R44, R180.reuse, R140, R44 ;  /* 0x0000008cb42c723c */ /* 0x042ff0000000182c */
[C---:B------:R-:W-:Y:S08]  /*11ab0*/  HMMA.16816.F32 R48, R180.reuse, R142, R48 ;  /* 0x0000008eb430723c */ /* 0x040ff00000001830 */
[C---:B---3--:R-:W-:Y:S08]  /*11ac0*/  HMMA.16816.F32 R52, R180.reuse, R144, R52 ;  /* 0x00000090b434723c */ /* 0x048ff00000001834 */
[----:B------:R-:W-:Y:S08]  /*11ad0*/  HMMA.16816.F32 R56, R180, R146, R56 ;  /* 0x00000092b438723c */ /* 0x000ff00000001838 */
[C---:B------:R-:W-:Y:S08]  /*11ae0*/  HMMA.16816.F32 R4, R188.reuse, R148, R4 ;  /* 0x00000094bc04723c */ /* 0x040ff00000001804 */
[C---:B------:R-:W-:Y:S08]  /*11af0*/  HMMA.16816.F32 R8, R188.reuse, R150, R8 ;  /* 0x00000096bc08723c */ /* 0x040ff00000001808 */
[C---:B--2---:R-:W-:Y:S08]  /*11b00*/  HMMA.16816.F32 R12, R188.reuse, R72, R12 ;  /* 0x00000048bc0c723c */ /* 0x044ff0000000180c */
        /* <DEDUP_REMOVED lines=148> */
[----:B--234-:R-:W-:Y:S01]  /*12450*/  IADD3 R0, R211, -0x1, RZ ;  /* 0xffffffffd3007810 */ /* 0x01cfe20007ffe0ff */
[----:B------:R-:W2:Y:S01]  /*12460*/  LDL.64 R232, [R1+0x8] ;  /* 0x0000080001e87983 */ /* 0x000ea20000100a00 */
[C---:B------:R-:W-:Y:S02]  /*12470*/  ISETP.GE.AND P2, PT, R228.reuse, 0x21, PT ;  /* 0x00000021e400780c */ /* 0x040fe40003f46270 */
[----:B------:R-:W-:Y:S01]  /*12480*/  SHF.R.S32.HI R2, RZ, 0x1f, R0 ;  /* 0x0000001fff027819 */ /* 0x000fe20000011400 */
[----:B------:R-:W3:Y:S01]  /*12490*/  LDL R231, [R1] ;  /* 0x0000000001e77983 */ /* 0x000ee20000100800 */
[C---:B------:R-:W-:Y:S02]  /*124a0*/  ISETP.GE.AND P1, PT, R228.reuse, 0x41, PT ;  /* 0x00000041e400780c */ /* 0x040fe40003f26270 */
[----:B------:R-:W-:Y:S01]  /*124b0*/  ISETP.GE.AND P3, PT, R228, 0x1, PT ;  /* 0x00000001e400780c */ /* 0x000fe20003f66270 */
[----:B------:R-:W-:Y:S02]  /*124c0*/  IMAD R5, R2, c[0x0][0x1e0], RZ ;  /* 0x0000780002057a24 */ /* 0x000fe400078e02ff */
[C---:B------:R-:W-:Y:S04]  /*124d0*/  IMAD.WIDE.U32 R2, R0.reuse, c[0x0][0x1e0], RZ ;  /* 0x0000780000027a25 */ /* 0x040fe800078e00ff */
[----:B------:R-:W-:Y:S02]  /*124e0*/  IMAD R0, R0, c[0x0][0x1e4], R5 ;  /* 0x0000790000007a24 */ /* 0x000fe400078e0205 */
[----:B------:R-:W-:Y:S02]  /*124f0*/  @P2 IMAD.MOV.U32 R5, RZ, RZ, c[0x0][0x1e0] ;  /* 0x00007800ff052624 */ /* 0x000fe400078e00ff */
[----:B------:R-:W-:Y:S02]  /*12500*/  IMAD.IADD R0, R3, 0x1, R0 ;  /* 0x0000000103007824 */ /* 0x000fe400078e0200 */
[----:B------:R-:W-:Y:S04]  /*12510*/  IMAD.WIDE.U32 R2, R2, 0x70, RZ ;  /* 0x0000007002027825 */ /* 0x000fe800078e00ff */
[----:B------:R-:W-:Y:S01]  /*12520*/  IMAD R0, R0, 0x70, RZ ;  /* 0x0000007000007824 */ /* 0x000fe200078e02ff */
[-C--:B------:R-:W-:Y:S01]  /*12530*/  @P2 LEA R8, P0, R5, R2.reuse, 0x5 ;  /* 0x0000000205082211 */ /* 0x080fe200078028ff */
[----:B------:R-:W-:Y:S02]  /*12540*/  @P2 IMAD.MOV.U32 R6, RZ, RZ, c[0x0][0x1e4] ;  /* 0x00007900ff062624 */ /* 0x000fe400078e00ff */
[----:B------:R-:W-:Y:S02]  /*12550*/  IMAD.IADD R3, R3, 0x1, R0 ;  /* 0x0000000103037824 */ /* 0x000fe400078e0200 */
[----:B------:R-:W-:Y:S03]  /*12560*/  @P1 IMAD.MOV.U32 R0, RZ, RZ, c[0x0][0x1e0] ;  /* 0x00007800ff001624 */ /* 0x000fe600078e00ff */
[-C--:B------:R-:W-:Y:S01]  /*12570*/  @P2 LEA.HI.X R9, R5, R3.reuse, R6, 0x5, P0 ;  /* 0x0000000305092211 */ /* 0x080fe200000f2c06 */
[----:B------:R-:W-:Y:S01]  /*12580*/  @P1 IMAD.MOV.U32 R5, RZ, RZ, c[0x0][0x1e4] ;  /* 0x00007900ff051624 */ /* 0x000fe200078e00ff */
[CC--:B------:R-:W-:Y:S04]  /*12590*/  @P1 LEA R10, P0, R0.reuse, R2.reuse, 0x6 ;  /* 0x00000002000a1211 */ /* 0x0c0fe800078030ff */
[----:B------:R-:W-:Y:S02]  /*125a0*/  @P1 LEA.HI.X R11, R0, R3, R5, 0x6, P0 ;  /* 0x00000003000b1211 */ /* 0x000fe400000f3405 */
[----:B--2---:R-:W-:Y:S05]  /*125b0*/  @P3 IADD3 R0, P0, R232, R2, RZ ;  /* 0x00000002e8003210 */ /* 0x004fea0007f1e0ff */
[----:B---3--:R-:W-:Y:S01]  /*125c0*/  @P3 IMAD.X R5, R3, 0x1, R231, P0 ;  /* 0x0000000103053824 */ /* 0x008fe200000e06e7 */
        /* <DEDUP_REMOVED lines=26> */
[----:B------:R-:W-:Y:S04]  /*12770*/  @P0 IADD3.X R3, R231, R5, R3, P6, !PT ;  /* 0x00000005e7030210 */ /* 0x000fe800037fe403 */
[----:B------:R-:W-:Y:S05]  /*12780*/  @P0 LEA.HI.X R3, R0, c[0x0][0x1cc], R3, 0x1, P3 ;  /* 0x0000730000030a11 */ /* 0x000fea00018f0c03 */
[----:B------:R2:W-:Y:S04]  /*12790*/  @P0 LDGSTS.E.BYPASS.LTC128B.128 [R210+0xb100], [R2.64], !P4 ;  /* 0x0b10000002d20fae */ /* 0x0005e8000e101d4a */
[----:B------:R2:W-:Y:S02]  /*127a0*/  @P0 LDGSTS.E.BYPASS.LTC128B.128 [R210+0xe900], [R2.64+0x80], !P5 ;  /* 0x0e90008002d20fae */ /* 0x0005e4000e901d4a */
.L_x_335:
[----:B---34-:R-:W-:Y:S05]  /*127b0*/  BSYNC B0 ;  /* 0x0000000000007941 */ /* 0x018fea0003800000 */
.L_x_334:
        /* <DEDUP_REMOVED lines=90> */
[--C-:B------:R-:W-:Y:S02]  /*12d60*/  FFMA.FTZ R6, R140, c[0x0][0x2d0], -R69.reuse ;  /* 0x0000b4008c067a23 */ /* 0x100fe40000010845 */
[C---:B---3--:R-:W-:Y:S02]  /*12d70*/  FMUL.FTZ R5, R2.reuse, R77 ;  /* 0x0000004d02057220 */ /* 0x048fe40000410000 */
[C---:B------:R-:W-:Y:S02]  /*12d80*/  FMUL.FTZ R9, R2.reuse, R81 ;  /* 0x0000005102097220 */ /* 0x040fe40000410000 */
[C---:B------:R-:W-:Y:S01]  /*12d90*/  FMUL.FTZ R16, R2.reuse, R88 ;  /* 0x0000005802107220 */ /* 0x040fe20000410000 */
[----:B------:R3:W-:Y:S01]  /*12da0*/  MUFU.EX2 R243, R56 ;  /* 0x0000003800f37308 */ /* 0x0007e20000000800 */
[----:B------:R-:W-:Y:S02]  /*12db0*/  FMUL.FTZ R17, R2, R89 ;  /* 0x0000005902117220 */ /* 0x000fe40000410000 */
[--C-:B-1----:R-:W-:Y:S02]  /*12dc0*/  FFMA.FTZ R4, R142, c[0x0][0x2d0], -R148.reuse ;  /* 0x0000b4008e047a23 */ /* 0x102fe40000010894 */
[C---:B------:R-:W-:Y:S02]  /*12dd0*/  FMUL.FTZ R24, R2.reuse, R96 ;  /* 0x0000006002187220 */ /* 0x040fe40000410000 */
[C---:B------:R-:W-:Y:S02]  /*12de0*/  FMUL.FTZ R25, R2.reuse, R97 ;  /* 0x0000006102197220 */ /* 0x040fe40000410000 */
[C---:B------:R-:W-:Y:S01]  /*12df0*/  FMUL.FTZ R32, R2.reuse, R104 ;  /* 0x0000006802207220 */ /* 0x040fe20000410000 */
[----:B------:R1:W-:Y:S01]  /*12e00*/  MUFU.EX2 R50, R4 ;  /* 0x0000000400327308 */ /* 0x0003e20000000800 */
[C---:B------:R-:W-:Y:S02]  /*12e10*/  FMUL.FTZ R33, R2.reuse, R105 ;  /* 0x0000006902217220 */ /* 0x040fe40000410000 */
[--C-:B------:R-:W-:Y:S02]  /*12e20*/  FFMA.FTZ R40, R147, c[0x0][0x2d0], -R69.reuse ;  /* 0x0000b40093287a23 */ /* 0x100fe40000010845 */
[C---:B------:R-:W-:Y:S02]  /*12e30*/  FMUL.FTZ R41, R2.reuse, R113 ;  /* 0x0000007102297220 */ /* 0x040fe40000410000 */
[C---:B--2---:R-:W-:Y:S02]  /*12e40*/  FMUL.FTZ R48, R2.reuse, R120 ;  /* 0x0000007802307220 */ /* 0x044fe40000410000 */
[C---:B------:R-:W-:Y:S01]  /*12e50*/  FMUL.FTZ R57, R2.reuse, R129 ;  /* 0x0000008102397220 */ /* 0x040fe20000410000 */
[----:B------:R-:W2:Y:S01]  /*12e60*/  MUFU.EX2 R0, R0 ;  /* 0x0000000000007308 */ /* 0x000ea20000000800 */
[C---:B------:R-:W-:Y:S02]  /*12e70*/  FMUL.FTZ R60, R2.reuse, R60 ;  /* 0x0000003c023c7220 */ /* 0x040fe40000410000 */
[C---:B------:R-:W-:Y:S02]  /*12e80*/  FMUL.FTZ R61, R2.reuse, R61 ;  /* 0x0000003d023d7220 */ /* 0x040fe40000410000 */
[C---:B---3--:R-:W-:Y:S02]  /*12e90*/  FMUL.FTZ R56, R2.reuse, R128 ;  /* 0x0000008002387220 */ /* 0x048fe40000410000 */
[C---:B------:R-:W-:Y:S02]  /*12ea0*/  FMUL.FTZ R64, R2.reuse, R64 ;  /* 0x0000004002407220 */ /* 0x040fe40000410000 */
[----:B------:R-:W-:Y:S01]  /*12eb0*/  FMUL.FTZ R65, R2, R65 ;  /* 0x0000004102417220 */ /* 0x000fe20000410000 */
[----:B------:R-:W3:Y:S01]  /*12ec0*/  MUFU.EX2 R58, R6 ;  /* 0x00000006003a7308 */ /* 0x000ee20000000800 */
[--C-:B------:R-:W-:Y:S02]  /*12ed0*/  FFMA.FTZ R71, R71, c[0x0][0x2d0], -R69.reuse ;  /* 0x0000b40047477a23 */ /* 0x100fe40000010845 */
[--C-:B-1----:R-:W-:Y:S02]  /*12ee0*/  FFMA.FTZ R4, R73, c[0x0][0x2d0], -R148.reuse ;  /* 0x0000b40049047a23 */ /* 0x102fe40000010894 */
[--C-:B------:R-:W-:Y:S05]  /*12ef0*/  FFMA.FTZ R73, R153, c[0x0][0x2d0], -R69.reuse ;  /* 0x0000b40099497a23 */ /* 0x100fea0000010845 */
[----:B------:R1:W-:Y:S01]  /*12f00*/  MUFU.EX2 R128, R73 ;  /* 0x0000004900807308 */ /* 0x0003e20000000800 */
[C---:B--2---:R-:W-:Y:S02]  /*12f10*/  FMUL.FTZ R7, R0.reuse, R79 ;  /* 0x0000004f00077220 */ /* 0x044fe40000410000 */
[C---:B------:R-:W-:Y:S02]  /*12f20*/  FMUL.FTZ R10, R0.reuse, R82 ;  /* 0x00000052000a7220 */ /* 0x040fe40000410000 */
[C---:B------:R-:W-:Y:S05]  /*12f30*/  FMUL.FTZ R11, R0.reuse, R83 ;  /* 0x00000053000b7220 */ /* 0x040fea0000410000 */
[----:B------:R-:W2:Y:S01]  /*12f40*/  MUFU.EX2 R49, R4 ;  /* 0x0000000400317308 */ /* 0x000ea20000000800 */
[C---:B------:R-:W-:Y:S02]  /*12f50*/  FMUL.FTZ R18, R0.reuse, R90 ;  /* 0x0000005a00127220 */ /* 0x040fe40000410000 */
[C---:B------:R-:W-:Y:S01]  /*12f60*/  FMUL.FTZ R19, R0.reuse, R91 ;  /* 0x0000005b00137220 */ /* 0x040fe20000410000 */
[----:B---3--:R-:W-:Y:S01]  /*12f70*/  MOV R129, R58 ;  /* 0x0000003a00817202 */ /* 0x008fe20000000f00 */
[C---:B------:R-:W-:Y:S01]  /*12f80*/  FMUL.FTZ R6, R0.reuse, R78 ;  /* 0x0000004e00067220 */ /* 0x040fe20000410000 */
[----:B------:R-:W-:Y:S01]  /*12f90*/  LDSM.16.MT88.4 R88, [R202+0x800] ;  /* 0x00080000ca58783b */ /* 0x000fe20000004200 */
[C---:B------:R-:W-:Y:S02]  /*12fa0*/  FMUL.FTZ R26, R0.reuse, R98 ;  /* 0x00000062001a7220 */ /* 0x040fe40000410000 */
[C---:B------:R-:W-:Y:S01]  /*12fb0*/  FMUL.FTZ R27, R0.reuse, R99 ;  /* 0x00000063001b7220 */ /* 0x040fe20000410000 */
[----:B------:R-:W3:Y:S01]  /*12fc0*/  MUFU.EX2 R252, R8 ;  /* 0x0000000800fc7308 */ /* 0x000ee20000000800 */
[C---:B------:R-:W-:Y:S01]  /*12fd0*/  FMUL.FTZ R59, R0.reuse, R131 ;  /* 0x00000083003b7220 */ /* 0x040fe20000410000 */
[----:B------:R-:W-:Y:S01]  /*12fe0*/  MOV R131, R231 ;  /* 0x000000e700837202 */ /* 0x000fe20000000f00 */
[----:B------:R-:W-:Y:S01]  /*12ff0*/  FMUL.FTZ R34, R0, R106 ;  /* 0x0000006a00227220 */ /* 0x000fe20000410000 */
[----:B------:R-:W-:Y:S01]  /*13000*/  LDSM.16.MT88.4 R96, [R205+0x4000] ;  /* 0x00400000cd60783b */ /* 0x000fe20000004200 */
[--C-:B-1----:R-:W-:Y:S02]  /*13010*/  FFMA.FTZ R73, R154, c[0x0][0x2d0], -R148.reuse ;  /* 0x0000b4009a497a23 */ /* 0x102fe40000010894 */
[C---:B------:R-:W-:Y:S02]  /*13020*/  FMUL.FTZ R35, R0.reuse, R107 ;  /* 0x0000006b00237220 */ /* 0x040fe40000410000 */
[C---:B------:R-:W-:Y:S01]  /*13030*/  FMUL.FTZ R42, R0.reuse, R114 ;  /* 0x00000072002a7220 */ /* 0x040fe20000410000 */
[----:B------:R1:W-:Y:S01]  /*13040*/  MUFU.EX2 R242, R73 ;  /* 0x0000004900f27308 */ /* 0x0003e20000000800 */
[C---:B------:R-:W-:Y:S01]  /*13050*/  FMUL.FTZ R43, R0.reuse, R115 ;  /* 0x00000073002b7220 */ /* 0x040fe20000410000 */
[----:B------:R-:W-:Y:S01]  /*13060*/  LDSM.16.MT88.4 R104, [R204+0x6000] ;  /* 0x00600000cc68783b */ /* 0x000fe20000004200 */
[----:B------:R-:W-:Y:S01]  /*13070*/  FMUL.FTZ R62, R0, R62 ;  /* 0x0000003e003e7220 */ /* 0x000fe20000410000 */
[-C--:B--2---:R-:W-:Y:S01]  /*13080*/  F2FP.PACK_AB R78, R49, R50.reuse ;  /* 0x00000032314e723e */ /* 0x084fe200000000ff */
[--C-:B------:R-:W-:Y:S01]  /*13090*/  FFMA.FTZ R4, R141, c[0x0][0x2d0], -R69.reuse ;  /* 0x0000b4008d047a23 */ /* 0x100fe20000010845 */
[----:B------:R-:W-:Y:S01]  /*130a0*/  MOV R120, R49 ;  /* 0x0000003100787202 */ /* 0x000fe20000000f00 */
[----:B------:R-:W-:Y:S01]  /*130b0*/  FMUL.FTZ R49, R2, R121 ;  /* 0x0000007902317220 */ /* 0x000fe20000410000 */
[----:B------:R-:W-:Y:S01]  /*130c0*/  MOV R121, R50 ;  /* 0x0000003200797202 */ /* 0x000fe20000000f00 */
[C---:B------:R-:W-:Y:S01]  /*130d0*/  FMUL.FTZ R50, R0.reuse, R122 ;  /* 0x0000007a00327220 */ /* 0x040fe20000410000 */
[----:B------:R2:W-:Y:S01]  /*130e0*/  MUFU.EX2 R251, R4 ;  /* 0x0000000400fb7308 */ /* 0x0005e20000000800 */
[----:B------:R-:W-:Y:S01]  /*130f0*/  MOV R122, R51 ;  /* 0x00000033007a7202 */ /* 0x000fe20000000f00 */
[----:B------:R-:W-:Y:S01]  /*13100*/  FMUL.FTZ R63, R0, R63 ;  /* 0x0000003f003f7220 */ /* 0x000fe20000410000 */
[----:B---3--:R-:W-:Y:S01]  /*13110*/  F2FP.PACK_AB R77, R252, R58 ;  /* 0x0000003afc4d723e */ /* 0x008fe200000000ff */
[----:B------:R-:W-:Y:S02]  /*13120*/  FMUL.FTZ R8, R2, R80 ;  /* 0x0000005002087220 */ /* 0x000fe40000410000 */
[----:B------:R-:W3:Y:S01]  /*13130*/  LDSM.16.MT88.4 R80, [R205+0x3800] ;  /* 0x00380000cd50783b */ /* 0x000ee20000004200 */
[C---:B------:R-:W-:Y:S03]  /*13140*/  FMUL.FTZ R58, R0.reuse, R130 ;  /* 0x00000082003a7220 */ /* 0x040fe60000410000 */
[----:B------:R4:W-:Y:S01]  /*13150*/  MUFU.EX2 R247, R40 ;  /* 0x0000002800f77308 */ /* 0x0009e20000000800 */
[C---:B------:R-:W-:Y:S02]  /*13160*/  FMUL.FTZ R66, R0.reuse, R66 ;  /* 0x0000004200427220 */ /* 0x040fe40000410000 */
[----:B------:R-:W-:Y:S02]  /*13170*/  FMUL.FTZ R67, R0, R67 ;  /* 0x0000004300437220 */ /* 0x000fe40000410000 */
[--C-:B-1----:R-:W-:Y:S05]  /*13180*/  FFMA.FTZ R73, R155, c[0x0][0x2d0], -R148.reuse ;  /* 0x0000b4009b497a23 */ /* 0x102fea0000010894 */
[----:B------:R1:W-:Y:S01]  /*13190*/  MUFU.EX2 R241, R73 ;  /* 0x0000004900f17308 */ /* 0x0003e20000000800 */
[--C-:B--2---:R-:W-:Y:S09]  /*131a0*/  FFMA.FTZ R4, R143, c[0x0][0x2d0], -R69.reuse ;  /* 0x0000b4008f047a23 */ /* 0x104ff20000010845 */
[----:B------:R2:W5:Y:S01]  /*131b0*/  MUFU.EX2 R250, R4 ;  /* 0x0000000400fa7308 */ /* 0x0005620000000800 */
[----:B----4-:R-:W-:Y:S02]  /*131c0*/  FMUL.FTZ R40, R2, R112 ;  /* 0x0000007002287220 */ /* 0x010fe40000410000 */
[----:B------:R-:W-:Y:S07]  /*131d0*/  LDSM.16.MT88.4 R112, [R205+0x3000] ;  /* 0x00300000cd70783b */ /* 0x000fee0000004200 */
[----:B------:R-:W-:Y:S01]  /*131e0*/  MUFU.EX2 R71, R71 ;  /* 0x0000004700477308 */ /* 0x000fe20000000800 */
[--C-:B-1----:R-:W-:Y:S09]  /*131f0*/  FFMA.FTZ R73, R160, c[0x0][0x2d0], -R69.reuse ;  /* 0x0000b400a0497a23 */ /* 0x102ff20000010845 */
[----:B------:R1:W-:Y:S01]  /*13200*/  MUFU.EX2 R240, R73 ;  /* 0x0000004900f07308 */ /* 0x0003e20000000800 */
[----:B--2---:R-:W-:Y:S01]  /*13210*/  FMUL.FTZ R4, R2, R76 ;  /* 0x0000004c02047220 */ /* 0x004fe20000410000 */
[----:B------:R-:W-:Y:S01]  /*13220*/  F2FP.PACK_AB R76, R51, R231 ;  /* 0x000000e7334c723e */ /* 0x000fe200000000ff */
[----:B------:R-:W-:Y:S01]  /*13230*/  FMUL.FTZ R51, R0, R123 ;  /* 0x0000007b00337220 */ /* 0x000fe20000410000 */
[----:B-----5:R-:W-:Y:S01]  /*13240*/  F2FP.PACK_AB R79, R250, R251 ;  /* 0x000000fbfa4f723e */ /* 0x020fe200000000ff */
[----:B------:R-:W2:Y:S04]  /*13250*/  LDL.LU R123, [R1+0x14] ;  /* 0x00001400017b7983 */ /* 0x000ea80000300800 */
[----:B------:R-:W4:Y:S02]  /*13260*/  LDL.LU R130, [R1+0x10] ;  /* 0x0000100001827983 */ /* 0x000f240000300800 */
[C---:B------:R-:W-:Y:S07]  /*13270*/  HMMA.16816.F32 R4, R76.reuse, R12, R4 ;  /* 0x0000000c4c04723c */ /* 0x040fee0000001804 */
[C---:B------:R-:W-:Y:S01]  /*13280*/  FMUL.FTZ R12, R2.reuse, R84 ;  /* 0x00000054020c7220 */ /* 0x040fe20000410000 */
[C---:B------:R-:W-:Y:S04]  /*13290*/  HMMA.16816.F32 R8, R76.reuse, R14, R8 ;  /* 0x0000000e4c08723c */ /* 0x040fe80000001808 */
[--C-:B-1----:R-:W-:Y:S02]  /*132a0*/  FFMA.FTZ R73, R161, c[0x0][0x2d0], -R69.reuse ;  /* 0x0000b400a1497a23 */ /* 0x102fe40000010845 */
[----:B------:R-:W-:Y:S02]  /*132b0*/  FMUL.FTZ R13, R2, R85 ;  /* 0x00000055020d7220 */ /* 0x000fe40000410000 */
[----:B------:R1:W-:Y:S01]  /*132c0*/  MUFU.EX2 R239, R73 ;  /* 0x0000004900ef7308 */ /* 0x0003e20000000800 */
[C---:B------:R-:W-:Y:S03]  /*132d0*/  FMUL.FTZ R14, R0.reuse, R86 ;  /* 0x00000056000e7220 */ /* 0x040fe60000410000 */
[----:B------:R-:W-:Y:S02]  /*132e0*/  FMUL.FTZ R15, R0, R87 ;  /* 0x00000057000f7220 */ /* 0x000fe40000410000 */
[----:B------:R-:W5:Y:S05]  /*132f0*/  LDSM.16.MT88.4 R84, [R204+0x3800] ;  /* 0x00380000cc54783b */ /* 0x000f6a0000004200 */
[C---:B------:R-:W-:Y:S07]  /*13300*/  HMMA.16816.F32 R12, R76.reuse, R20, R12 ;  /* 0x000000144c0c723c */ /* 0x040fee000000180c */
[C---:B------:R-:W-:Y:S01]  /*13310*/  FMUL.FTZ R20, R2.reuse, R92 ;  /* 0x0000005c02147220 */ /* 0x040fe20000410000 */
[C---:B------:R-:W-:Y:S04]  /*13320*/  HMMA.16816.F32 R16, R76.reuse, R22, R16 ;  /* 0x000000164c10723c */ /* 0x040fe80000001810 */
[----:B------:R-:W-:Y:S02]  /*13330*/  FMUL.FTZ R21, R2, R93 ;  /* 0x0000005d02157220 */ /* 0x000fe40000410000 */
[--C-:B-1----:R-:W-:Y:S02]  /*13340*/  FFMA.FTZ R73, R162, c[0x0][0x2d0], -R148.reuse ;  /* 0x0000b400a2497a23 */ /* 0x102fe40000010894 */
[C---:B------:R-:W-:Y:S02]  /*13350*/  FMUL.FTZ R22, R0.reuse, R94 ;  /* 0x0000005e00167220 */ /* 0x040fe40000410000 */
[----:B------:R1:W-:Y:S02]  /*13360*/  MUFU.EX2 R238, R73 ;  /* 0x0000004900ee7308 */ /* 0x0003e40000000800 */
[----:B------:R-:W-:Y:S02]  /*13370*/  FMUL.FTZ R23, R0, R95 ;  /* 0x0000005f00177220 */ /* 0x000fe40000410000 */
[----:B------:R-:W-:Y:S05]  /*13380*/  LDSM.16.MT88.4 R92, [R205+0x800] ;  /* 0x00080000cd5c783b */ /* 0x000fea0000004200 */
        /* <DEDUP_REMOVED lines=10> */
[--C-:B------:R-:W-:Y:S01]  /*13430*/  FFMA.FTZ R36, R75, c[0x0][0x2d0], -R148.reuse ;  /* 0x0000b4004b247a23 */ /* 0x100fe20000010894 */
[C---:B------:R-:W-:Y:S03]  /*13440*/  HMMA.16816.F32 R32, R76.reuse, R38, R32 ;  /* 0x000000264c20723c */ /* 0x040fe60000001820 */
[----:B------:R3:W3:Y:S01]  /*13450*/  MUFU.EX2 R248, R36 ;  /* 0x0000002400f87308 */ /* 0x0006e20000000800 */
[----:B------:R-:W-:Y:S03]  /*13460*/  FMUL.FTZ R37, R2, R109 ;  /* 0x0000006d02257220 */ /* 0x000fe60000410000 */
[----:B------:R-:W-:Y:S02]  /*13470*/  FMUL.FTZ R38, R0, R110 ;  /* 0x0000006e00267220 */ /* 0x000fe40000410000 */
[--C-:B-1----:R-:W-:Y:S03]  /*13480*/  FFMA.FTZ R73, R164, c[0x0][0x2d0], -R69.reuse ;  /* 0x0000b400a4497a23 */ /* 0x102fe60000010845 */
[----:B------:R-:W-:Y:S01]  /*13490*/  FMUL.FTZ R39, R0, R111 ;  /* 0x0000006f00277220 */ /* 0x000fe20000410000 */
[----:B------:R1:W-:Y:S01]  /*134a0*/  MUFU.EX2 R236, R73 ;  /* 0x0000004900ec7308 */ /* 0x0003e20000000800 */
[C---:B---3--:R-:W-:Y:S02]  /*134b0*/  FMUL.FTZ R36, R2.reuse, R108 ;  /* 0x0000006c02247220 */ /* 0x048fe40000410000 */
[----:B------:R-:W-:Y:S05]  /*134c0*/  LDSM.16.MT88.4 R108, [R203+0x3000] ;  /* 0x00300000cb6c783b */ /* 0x000fea0000004200 */
[C---:B------:R-:W-:Y:S03]  /*134d0*/  HMMA.16816.F32 R36, R76.reuse, R44, R36 ;  /* 0x0000002c4c24723c */ /* 0x040fe60000001824 */
[--C-:B-1----:R-:W-:Y:S04]  /*134e0*/  FFMA.FTZ R73, R165, c[0x0][0x2d0], -R69.reuse ;  /* 0x0000b400a5497a23 */ /* 0x102fe80000010845 */
[----:B------:R1:W-:Y:S01]  /*134f0*/  MUFU.EX2 R233, R73 ;  /* 0x0000004900e97308 */ /* 0x0003e20000000800 */
[C---:B------:R-:W-:Y:S04]  /*13500*/  HMMA.16816.F32 R40, R76.reuse, R46, R40 ;  /* 0x0000002e4c28723c */ /* 0x040fe80000001828 */
[--C-:B------:R-:W-:Y:S02]  /*13510*/  FFMA.FTZ R44, R149, c[0x0][0x2d0], -R69.reuse ;  /* 0x0000b400952c7a23 */ /* 0x100fe40000010845 */
[----:B------:R-:W-:Y:S02]  /*13520*/  FMUL.FTZ R45, R2, R117 ;  /* 0x00000075022d7220 */ /* 0x000fe40000410000 */
[C---:B------:R-:W-:Y:S01]  /*13530*/  FMUL.FTZ R46, R0.reuse, R118 ;  /* 0x00000076002e7220 */ /* 0x040fe20000410000 */
[----:B------:R3:W3:Y:S03]  /*13540*/  MUFU.EX2 R246, R44 ;  /* 0x0000002c00f67308 */ /* 0x0006e60000000800 */
[----:B------:R-:W-:Y:S02]  /*13550*/  FMUL.FTZ R47, R0, R119 ;  /* 0x00000077002f7220 */ /* 0x000fe40000410000 */
[--C-:B-1----:R-:W-:Y:S05]  /*13560*/  FFMA.FTZ R73, R166, c[0x0][0x2d0], -R148.reuse ;  /* 0x0000b400a6497a23 */ /* 0x102fea0000010894 */
[----:B------:R1:W-:Y:S01]  /*13570*/  MUFU.EX2 R232, R73 ;  /* 0x0000004900e87308 */ /* 0x0003e20000000800 */
[C---:B---3--:R-:W-:Y:S02]  /*13580*/  FMUL.FTZ R44, R2.reuse, R116 ;  /* 0x00000074022c7220 */ /* 0x048fe40000410000 */
[----:B------:R-:W-:Y:S05]  /*13590*/  LDSM.16.MT88.4 R116, [R204+0x3000] ;  /* 0x00300000cc74783b */ /* 0x000fea0000004200 */
[C---:B------:R-:W-:Y:S07]  /*135a0*/  HMMA.16816.F32 R44, R76.reuse, R52, R44 ;  /* 0x000000344c2c723c */ /* 0x040fee000000182c */
[--C-:B------:R-:W-:Y:S01]  /*135b0*/  FFMA.FTZ R52, R151, c[0x0][0x2d0], -R148.reuse ;  /* 0x0000b40097347a23 */ /* 0x100fe20000010894 */
[C---:B------:R-:W-:Y:S03]  /*135c0*/  HMMA.16816.F32 R48, R76.reuse, R54, R48 ;  /* 0x000000364c30723c */ /* 0x040fe60000001830 */
[----:B------:R3:W3:Y:S01]  /*135d0*/  MUFU.EX2 R244, R52 ;  /* 0x0000003400f47308 */ /* 0x0006e20000000800 */
[--C-:B-1----:R-:W-:Y:S02]  /*135e0*/  FFMA.FTZ R73, R167, c[0x0][0x2d0], -R148.reuse ;  /* 0x0000b400a7497a23 */ /* 0x102fe40000010894 */
[----:B------:R-:W-:Y:S02]  /*135f0*/  FMUL.FTZ R53, R2, R125 ;  /* 0x0000007d02357220 */ /* 0x000fe40000410000 */
[C---:B------:R-:W-:Y:S04]  /*13600*/  FMUL.FTZ R54, R0.reuse, R126 ;  /* 0x0000007e00367220 */ /* 0x040fe80000410000 */
[----:B------:R-:W-:Y:S01]  /*13610*/  FMUL.FTZ R55, R0, R127 ;  /* 0x0000007f00377220 */ /* 0x000fe20000410000 */
[----:B------:R1:W1:Y:S01]  /*13620*/  MUFU.EX2 R231, R73 ;  /* 0x0000004900e77308 */ /* 0x0002620000000800 */
[----:B---3--:R-:W-:Y:S07]  /*13630*/  FMUL.FTZ R52, R2, R124 ;  /* 0x0000007c02347220 */ /* 0x008fee0000410000 */
[C---:B------:R-:W-:Y:S03]  /*13640*/  HMMA.16816.F32 R52, R76.reuse, R80, R52 ;  /* 0x000000504c34723c */ /* 0x040fe60000001834 */
[--C-:B-1----:R-:W-:Y:S04]  /*13650*/  FFMA.FTZ R73, R172, c[0x0][0x2d0], -R69.reuse ;  /* 0x0000b400ac497a23 */ /* 0x102fe80000010845 */
[----:B------:R1:W-:Y:S01]  /*13660*/  MUFU.EX2 R172, R73 ;  /* 0x0000004900ac7308 */ /* 0x0003e20000000800 */
[C---:B------:R-:W-:Y:S01]  /*13670*/  HMMA.16816.F32 R56, R76.reuse, R82, R56 ;  /* 0x000000524c38723c */ /* 0x040fe20000001838 */
[----:B------:R-:W3:Y:S07]  /*13680*/  LDSM.16.MT88.4 R80, [R203+0x800] ;  /* 0x00080000cb50783b */ /* 0x000eee0000004200 */
[C---:B-----5:R-:W-:Y:S08]  /*13690*/  HMMA.16816.F32 R60, R76.reuse, R84, R60 ;  /* 0x000000544c3c723c */ /* 0x060ff0000000183c */
[----:B------:R-:W-:Y:S01]  /*136a0*/  HMMA.16816.F32 R64, R76, R86, R64 ;  /* 0x000000564c40723c */ /* 0x000fe20000001840 */
[----:B------:R-:W5:Y:S03]  /*136b0*/  LDSM.16.MT88.4 R84, [R204+0x800] ;  /* 0x00080000cc54783b */ /* 0x000f660000004200 */
[----:B-1----:R-:W-:Y:S03]  /*136c0*/  FFMA.FTZ R73, R173, c[0x0][0x2d0], -R69 ;  /* 0x0000b400ad497a23 */ /* 0x002fe60000010845 */
[----:B------:R-:W-:Y:S01]  /*136d0*/  F2FP.PACK_AB R79, R128, R243 ;  /* 0x000000f3804f723e */ /* 0x000fe200000000ff */
[----:B------:R1:W-:Y:S01]  /*136e0*/  MUFU.EX2 R167, R73 ;  /* 0x0000004900a77308 */ /* 0x0003e20000000800 */
[----:B------:R-:W-:Y:S03]  /*136f0*/  F2FP.PACK_AB R76, R248, R249 ;  /* 0x000000f9f84c723e */ /* 0x000fe600000000ff */
[----:B------:R-:W-:Y:S02]  /*13700*/  F2FP.PACK_AB R77, R246, R247 ;  /* 0x000000f7f64d723e */ /* 0x000fe400000000ff */
[----:B------:R-:W-:Y:S07]  /*13710*/  F2FP.PACK_AB R78, R244, R245 ;  /* 0x000000f5f44e723e */ /* 0x000fee00000000ff */
[C---:B------:R-:W-:Y:S08]  /*13720*/  HMMA.16816.F32 R4, R76.reuse, R88, R4 ;  /* 0x000000584c04723c */ /* 0x040ff00000001804 */
[C---:B------:R-:W-:Y:S01]  /*13730*/  HMMA.16816.F32 R8, R76.reuse, R90, R8 ;  /* 0x0000005a4c08723c */ /* 0x040fe20000001808 */
[----:B------:R-:W5:Y:S03]  /*13740*/  LDSM.16.MT88.4 R88, [R202+0x4000] ;  /* 0x00400000ca58783b */ /* 0x000f660000004200 */
[--C-:B-1----:R-:W-:Y:S04]  /*13750*/  FFMA.FTZ R73, R174, c[0x0][0x2d0], -R148.reuse ;  /* 0x0000b400ae497a23 */ /* 0x102fe80000010894 */
[C---:B---3--:R-:W-:Y:S01]  /*13760*/  HMMA.16816.F32 R12, R76.reuse, R80, R12 ;  /* 0x000000504c0c723c */ /* 0x048fe2000000180c */
[----:B------:R1:W3:Y:S07]  /*13770*/  MUFU.EX2 R166, R73 ;  /* 0x0000004900a67308 */ /* 0x0002ee0000000800 */
[C---:B------:R-:W-:Y:S01]  /*13780*/  HMMA.16816.F32 R16, R76.reuse, R82, R16 ;  /* 0x000000524c10723c */ /* 0x040fe20000001810 */
[----:B------:R-:W3:Y:S07]  /*13790*/  LDSM.16.MT88.4 R80, [R203+0x4000] ;  /* 0x00400000cb50783b */ /* 0x000eee0000004200 */
[C---:B------:R-:W-:Y:S04]  /*137a0*/  HMMA.16816.F32 R20, R76.reuse, R92, R20 ;  /* 0x0000005c4c14723c */ /* 0x040fe80000001814 */
[----:B--2---:R-:W-:Y:S02]  /*137b0*/  FFMA.FTZ R0, R0, R123, R129 ;  /* 0x0000007b00007223 */ /* 0x004fe40000010081 */
[----:B----4-:R-:W-:Y:S02]  /*137c0*/  FFMA.FTZ R2, R2, R130, R131 ;  /* 0x0000008202027223 */ /* 0x010fe40000010083 */
[C---:B------:R-:W-:Y:S01]  /*137d0*/  HMMA.16816.F32 R24, R76.reuse, R94, R24 ;  /* 0x0000005e4c18723c */ /* 0x040fe20000001818 */
[----:B------:R-:W-:Y:S03]  /*137e0*/  LDSM.16.MT88.4 R92, [R204+0x1000] ;  /* 0x00100000cc5c783b */ /* 0x000fe60000004200 */
[----:B-1----:R-:W-:Y:S02]  /*137f0*/  FFMA.FTZ R73, R175, c[0x0][0x2d0], -R148 ;  /* 0x0000b400af497a23 */ /* 0x002fe40000010894 */
[----:B------:R-:W-:Y:S02]  /*13800*/  FADD.FTZ R2, R122, R2 ;  /* 0x000000027a027221 */ /* 0x000fe40000010000 */
[C---:B-----5:R-:W-:Y:S01]  /*13810*/  HMMA.16816.F32 R28, R76.reuse, R84, R28 ;  /* 0x000000544c1c723c */ /* 0x060fe2000000181c */
[----:B------:R1:W2:Y:S03]  /*13820*/  MUFU.EX2 R165, R73 ;  /* 0x0000004900a57308 */ /* 0x0002a60000000800 */
[----:B------:R-:W-:Y:S02]  /*13830*/  FADD.FTZ R2, R121, R2 ;  /* 0x0000000279027221 */ /* 0x000fe40000010000 */
[----:B------:R-:W-:Y:S02]  /*13840*/  FADD.FTZ R0, R252, R0 ;  /* 0x00000000fc007221 */ /* 0x000fe40000010000 */
[C---:B------:R-:W-:Y:S01]  /*13850*/  HMMA.16816.F32 R32, R76.reuse, R86, R32 ;  /* 0x000000564c20723c */ /* 0x040fe20000001820 */
[----:B------:R-:W4:Y:S03]  /*13860*/  LDSM.16.MT88.4 R84, [R202+0x1000] ;  /* 0x00100000ca54783b */ /* 0x000f260000004200 */
[----:B------:R-:W-:Y:S02]  /*13870*/  FADD.FTZ R2, R120, R2 ;  /* 0x0000000278027221 */ /* 0x000fe40000010000 */
[----:B------:R-:W-:Y:S02]  /*13880*/  FADD.FTZ R0, R251, R0 ;  /* 0x00000000fb007221 */ /* 0x000fe40000010000 */
[C---:B------:R-:W-:Y:S01]  /*13890*/  HMMA.16816.F32 R36, R76.reuse, R88, R36 ;  /* 0x000000584c24723c */ /* 0x040fe20000001824 */
[----:B------:R-:W-:Y:S03]  /*138a0*/  LDSM.16.MT88.4 R120, [R203+0x6800] ;  /* 0x00680000cb78783b */ /* 0x000fe60000004200 */
[----:B------:R-:W-:Y:S02]  /*138b0*/  FADD.FTZ R0, R250, R0 ;  /* 0x00000000fa007221 */ /* 0x000fe40000010000 */
[----:B------:R-:W-:Y:S02]  /*138c0*/  FADD.FTZ R2, R249, R2 ;  /* 0x00000002f9027221 */ /* 0x000fe40000010000 */
[C---:B------:R-:W-:Y:S01]  /*138d0*/  HMMA.16816.F32 R40, R76.reuse, R90, R40 ;  /* 0x0000005a4c28723c */ /* 0x040fe20000001828 */
[----:B------:R-:W5:Y:S03]  /*138e0*/  LDSM.16.MT88.4 R88, [R203+0x1000] ;  /* 0x00100000cb58783b */ /* 0x000f660000004200 */
[--C-:B-1----:R-:W-:Y:S02]  /*138f0*/  FFMA.FTZ R73, R184, c[0x0][0x2d0], -R69.reuse ;  /* 0x0000b400b8497a23 */ /* 0x102fe40000010845 */
[----:B------:R-:W-:Y:S02]  /*13900*/  FADD.FTZ R0, R247, R0 ;  /* 0x00000000f7007221 */ /* 0x000fe40000010000 */
[C---:B---3--:R-:W-:Y:S01]  /*13910*/  HMMA.16816.F32 R44, R76.reuse, R80, R44 ;  /* 0x000000504c2c723c */ /* 0x048fe2000000182c */
[----:B------:R1:W-:Y:S03]  /*13920*/  MUFU.EX2 R164, R73 ;  /* 0x0000004900a47308 */ /* 0x0003e60000000800 */
        /* <DEDUP_REMOVED lines=8> */
[----:B------:R-:W-:Y:S01]  /*139b0*/  LDSM.16.MT88.4 R128, [R205+0x6800] ;  /* 0x00680000cd80783b */ /* 0x000fe20000004200 */
[----:B------:R-:W-:Y:S01]  /*139c0*/  FADD.FTZ R2, R244, R2 ;  /* 0x00000002f4027221 */ /* 0x000fe20000010000 */
[C---:B------:R-:W-:Y:S04]  /*139d0*/  HMMA.16816.F32 R56, R76.reuse, R98, R56 ;  /* 0x000000624c38723c */ /* 0x040fe80000001838 */
[--C-:B-1----:R-:W-:Y:S02]  /*139e0*/  FFMA.FTZ R73, R185, c[0x0][0x2d0], -R69.reuse ;  /* 0x0000b400b9497a23 */ /* 0x102fe40000010845 */
[----:B------:R-:W-:Y:S01]  /*139f0*/  LDSM.16.MT88.4 R96, [R205+0x4800] ;  /* 0x00480000cd60783b */ /* 0x000fe20000004200 */
[----:B------:R-:W-:Y:S01]  /*13a00*/  FADD.FTZ R2, R242, R2 ;  /* 0x00000002f2027221 */ /* 0x000fe20000010000 */
[C---:B------:R-:W-:Y:S01]  /*13a10*/  HMMA.16816.F32 R60, R76.reuse, R100, R60 ;  /* 0x000000644c3c723c */ /* 0x040fe2000000183c */
[----:B------:R1:W-:Y:S03]  /*13a20*/  MUFU.EX2 R163, R73 ;  /* 0x0000004900a37308 */ /* 0x0003e60000000800 */
[----:B------:R-:W-:Y:S02]  /*13a30*/  FADD.FTZ R2, R241, R2 ;  /* 0x00000002f1027221 */ /* 0x000fe40000010000 */
[----:B------:R-:W-:Y:S02]  /*13a40*/  FADD.FTZ R0, R240, R0 ;  /* 0x00000000f0007221 */ /* 0x000fe40000010000 */
[----:B------:R-:W-:Y:S01]  /*13a50*/  HMMA.16816.F32 R64, R76, R102, R64 ;  /* 0x000000664c40723c */ /* 0x000fe20000001840 */
[----:B------:R-:W-:Y:S03]  /*13a60*/  LDSM.16.MT88.4 R100, [R204+0x5000] ;  /* 0x00500000cc64783b */ /* 0x000fe60000004200 */
[----:B------:R-:W-:Y:S02]  /*13a70*/  FADD.FTZ R2, R238, R2 ;  /* 0x00000002ee027221 */ /* 0x000fe40000010000 */
[----:B------:R-:W-:Y:S01]  /*13a80*/  FADD.FTZ R0, R239, R0 ;  /* 0x00000000ef007221 */ /* 0x000fe20000010000 */
[----:B------:R-:W-:Y:S01]  /*13a90*/  F2FP.PACK_AB R76, R241, R242 ;  /* 0x000000f2f14c723e */ /* 0x000fe200000000ff */
[----:B------:R-:W-:Y:S01]  /*13aa0*/  FADD.FTZ R2, R237, R2 ;  /* 0x00000002ed027221 */ /* 0x000fe20000010000 */
[----:B------:R-:W-:Y:S03]  /*13ab0*/  F2FP.PACK_AB R77, R239, R240 ;  /* 0x000000f0ef4d723e */ /* 0x000fe600000000ff */
[----:B------:R-:W-:Y:S01]  /*13ac0*/  F2FP.PACK_AB R78, R237, R238 ;  /* 0x000000eeed4e723e */ /* 0x000fe200000000ff */
[----:B------:R-:W-:Y:S01]  /*13ad0*/  FADD.FTZ R2, R232, R2 ;  /* 0x00000002e8027221 */ /* 0x000fe20000010000 */
[----:B------:R-:W-:Y:S01]  /*13ae0*/  F2FP.PACK_AB R79, R233, R236 ;  /* 0x000000ece94f723e */ /* 0x000fe200000000ff */
[----:B------:R-:W-:Y:S02]  /*13af0*/  FADD.FTZ R0, R236, R0 ;  /* 0x00000000ec007221 */ /* 0x000fe40000010000 */
[----:B-1----:R-:W-:Y:S02]  /*13b00*/  FFMA.FTZ R73, R186, c[0x0][0x2d0], -R148 ;  /* 0x0000b400ba497a23 */ /* 0x002fe40000010894 */
[----:B------:R-:W-:Y:S02]  /*13b10*/  FADD.FTZ R2, R231, R2 ;  /* 0x00000002e7027221 */ /* 0x000fe40000010000 */
[C---:B----4-:R-:W-:Y:S01]  /*13b20*/  HMMA.16816.F32 R4, R76.reuse, R84, R4 ;  /* 0x000000544c04723c */ /* 0x050fe20000001804 */
[----:B------:R1:W4:Y:S02]  /*13b30*/  MUFU.EX2 R127, R73 ;  /* 0x00000049007f7308 */ /* 0x0003240000000800 */
[----:B------:R-:W-:Y:S02]  /*13b40*/  FADD.FTZ R2, R166, R2 ;  /* 0x00000002a6027221 */ /* 0x000fe40000010000 */
[----:B------:R-:W-:Y:S02]  /*13b50*/  FADD.FTZ R0, R233, R0 ;  /* 0x00000000e9007221 */ /* 0x000fe40000010000 */
[----:B--2---:R-:W-:Y:S01]  /*13b60*/  FADD.FTZ R2, R165, R2 ;  /* 0x00000002a5027221 */ /* 0x004fe20000010000 */
[C---:B------:R-:W-:Y:S01]  /*13b70*/  HMMA.16816.F32 R8, R76.reuse, R86, R8 ;  /* 0x000000564c08723c */ /* 0x040fe20000001808 */
[----:B------:R-:W2:Y:S03]  /*13b80*/  LDSM.16.MT88.4 R84, [R202+0x4800] ;  /* 0x00480000ca54783b */ /* 0x000ea60000004200 */
[----:B------:R-:W-:Y:S04]  /*13b90*/  FADD.FTZ R0, R172, R0 ;  /* 0x00000000ac007221 */ /* 0x000fe80000010000 */
[C---:B-----5:R-:W-:Y:S04]  /*13ba0*/  HMMA.16816.F32 R12, R76.reuse, R88, R12 ;  /* 0x000000584c0c723c */ /* 0x060fe8000000180c */
[----:B------:R-:W-:Y:S04]  /*13bb0*/  FADD.FTZ R0, R167, R0 ;  /* 0x00000000a7007221 */ /* 0x000fe80000010000 */
[C---:B------:R-:W-:Y:S01]  /*13bc0*/  HMMA.16816.F32 R16, R76.reuse, R90, R16 ;  /* 0x0000005a4c10723c */ /* 0x040fe20000001810 */
[----:B------:R-:W5:Y:S03]  /*13bd0*/  LDSM.16.MT88.4 R88, [R203+0x4800] ;  /* 0x00480000cb58783b */ /* 0x000f660000004200 */
[----:B-1----:R-:W-:Y:S02]  /*13be0*/  FFMA.FTZ R73, R187, c[0x0][0x2d0], -R148 ;  /* 0x0000b400bb497a23 */ /* 0x002fe40000010894 */
[----:B----4-:R-:W-:Y:S02]  /*13bf0*/  FADD.FTZ R2, R127, R2 ;  /* 0x000000027f027221 */ /* 0x010fe40000010000 */
[C---:B---3--:R-:W-:Y:S01]  /*13c00*/  HMMA.16816.F32 R20, R76.reuse, R80, R20 ;  /* 0x000000504c14723c */ /* 0x048fe20000001814 */
[----:B------:R1:W3:Y:S03]  /*13c10*/  MUFU.EX2 R126, R73 ;  /* 0x00000049007e7308 */ /* 0x0002e60000000800 */
[----:B------:R-:W-:Y:S04]  /*13c20*/  FADD.FTZ R0, R164, R0 ;  /* 0x00000000a4007221 */ /* 0x000fe80000010000 */
[C---:B------:R-:W-:Y:S01]  /*13c30*/  HMMA.16816.F32 R24, R76.reuse, R82, R24 ;  /* 0x000000524c18723c */ /* 0x040fe20000001818 */
[----:B------:R-:W4:Y:S03]  /*13c40*/  LDSM.16.MT88.4 R80, [R204+0x4800] ;  /* 0x00480000cc50783b */ /* 0x000f260000004200 */
[----:B------:R-:W-:Y:S04]  /*13c50*/  FADD.FTZ R0, R163, R0 ;  /* 0x00000000a3007221 */ /* 0x000fe80000010000 */
[C---:B------:R-:W-:Y:S08]  /*13c60*/  HMMA.16816.F32 R28, R76.reuse, R92, R28 ;  /* 0x0000005c4c1c723c */ /* 0x040ff0000000181c */
[C---:B------:R-:W-:Y:S01]  /*13c70*/  HMMA.16816.F32 R32, R76.reuse, R94, R32 ;  /* 0x0000005e4c20723c */ /* 0x040fe20000001820 */
[----:B------:R-:W4:Y:S03]  /*13c80*/  LDSM.16.MT88.4 R92, [R202+0x1800] ;  /* 0x00180000ca5c783b */ /* 0x000f260000004200 */
[--C-:B-1----:R-:W-:Y:S02]  /*13c90*/  FFMA.FTZ R73, R196, c[0x0][0x2d0], -R69.reuse ;  /* 0x0000b400c4497a23 */ /* 0x102fe40000010845 */
[----:B---3--:R-:W-:Y:S02]  /*13ca0*/  FADD.FTZ R2, R126, R2 ;  /* 0x000000027e027221 */ /* 0x008fe40000010000 */
[C---:B--2---:R-:W-:Y:S01]  /*13cb0*/  HMMA.16816.F32 R36, R76.reuse, R84, R36 ;  /* 0x000000544c24723c */ /* 0x044fe20000001824 */
[----:B------:R1:W2:Y:S07]  /*13cc0*/  MUFU.EX2 R125, R73 ;  /* 0x00000049007d7308 */ /* 0x0002ae0000000800 */
[C---:B------:R-:W-:Y:S01]  /*13cd0*/  HMMA.16816.F32 R40, R76.reuse, R86, R40 ;  /* 0x000000564c28723c */ /* 0x040fe20000001828 */
[----:B------:R-:W3:Y:S07]  /*13ce0*/  LDSM.16.MT88.4 R84, [R203+0x1800] ;  /* 0x00180000cb54783b */ /* 0x000eee0000004200 */
[C---:B-----5:R-:W-:Y:S08]  /*13cf0*/  HMMA.16816.F32 R44, R76.reuse, R88, R44 ;  /* 0x000000584c2c723c */ /* 0x060ff0000000182c */
[C---:B------:R-:W-:Y:S01]  /*13d00*/  HMMA.16816.F32 R48, R76.reuse, R90, R48 ;  /* 0x0000005a4c30723c */ /* 0x040fe20000001830 */
[----:B------:R-:W-:Y:S03]  /*13d10*/  LDSM.16.MT88.4 R88, [R204+0x1800] ;  /* 0x00180000cc58783b */ /* 0x000fe60000004200 */
[--C-:B-1----:R-:W-:Y:S02]  /*13d20*/  FFMA.FTZ R73, R197, c[0x0][0x2d0], -R69.reuse ;  /* 0x0000b400c5497a23 */ /* 0x102fe40000010845 */
[----:B--2---:R-:W-:Y:S02]  /*13d30*/  FADD.FTZ R0, R125, R0 ;  /* 0x000000007d007221 */ /* 0x004fe40000010000 */
[C---:B------:R-:W-:Y:S01]  /*13d40*/  HMMA.16816.F32 R52, R76.reuse, R96, R52 ;  /* 0x000000604c34723c */ /* 0x040fe20000001834 */
[----:B------:R1:W2:Y:S07]  /*13d50*/  MUFU.EX2 R124, R73 ;  /* 0x00000049007c7308 */ /* 0x0002ae0000000800 */
[C---:B------:R-:W-:Y:S01]  /*13d60*/  HMMA.16816.F32 R56, R76.reuse, R98, R56 ;  /* 0x000000624c38723c */ /* 0x040fe20000001838 */
[----:B------:R-:W-:Y:S07]  /*13d70*/  LDSM.16.MT88.4 R96, [R205+0x5000] ;  /* 0x00500000cd60783b */ /* 0x000fee0000004200 */
[C---:B----4-:R-:W-:Y:S08]  /*13d80*/  HMMA.16816.F32 R60, R76.reuse, R80, R60 ;  /* 0x000000504c3c723c */ /* 0x050ff0000000183c */
[----:B------:R-:W-:Y:S01]  /*13d90*/  HMMA.16816.F32 R64, R76, R82, R64 ;  /* 0x000000524c40723c */ /* 0x000fe20000001840 */
[----:B------:R-:W4:Y:S03]  /*13da0*/  LDSM.16.MT88.4 R80, [R205+0x1800] ;  /* 0x00180000cd50783b */ /* 0x000f260000004200 */
[----:B-1----:R-:W-:Y:S02]  /*13db0*/  FFMA.FTZ R73, R198, c[0x0][0x2d0], -R148 ;  /* 0x0000b400c6497a23 */ /* 0x002fe40000010894 */
[----:B--2---:R-:W-:Y:S01]  /*13dc0*/  FADD.FTZ R0, R124, R0 ;  /* 0x000000007c007221 */ /* 0x004fe20000010000 */
[----:B------:R-:W-:Y:S01]  /*13dd0*/  F2FP.PACK_AB R76, R231, R232 ;  /* 0x000000e8e74c723e */ /* 0x000fe200000000ff */
[----:B------:R1:W2:Y:S01]  /*13de0*/  MUFU.EX2 R162, R73 ;  /* 0x0000004900a27308 */ /* 0x0002a20000000800 */
[----:B------:R-:W-:Y:S03]  /*13df0*/  F2FP.PACK_AB R77, R167, R172 ;  /* 0x000000aca74d723e */ /* 0x000fe600000000ff */
[----:B------:R-:W-:Y:S02]  /*13e00*/  F2FP.PACK_AB R78, R165, R166 ;  /* 0x000000a6a54e723e */ /* 0x000fe400000000ff */
[----:B------:R-:W-:Y:S07]  /*13e10*/  F2FP.PACK_AB R79, R163, R164 ;  /* 0x000000a4a34f723e */ /* 0x000fee00000000ff */
[C---:B------:R-:W-:Y:S08]  /*13e20*/  HMMA.16816.F32 R4, R76.reuse, R92, R4 ;  /* 0x0000005c4c04723c */ /* 0x040ff00000001804 */
[C---:B------:R-:W-:Y:S01]  /*13e30*/  HMMA.16816.F32 R8, R76.reuse, R94, R8 ;  /* 0x0000005e4c08723c */ /* 0x040fe20000001808 */
[----:B------:R-:W5:Y:S03]  /*13e40*/  LDSM.16.MT88.4 R92, [R202+0x5000] ;  /* 0x00500000ca5c783b */ /* 0x000f660000004200 */
[----:B-1----:R-:W-:Y:S02]  /*13e50*/  FFMA.FTZ R73, R199, c[0x0][0x2d0], -R148 ;  /* 0x0000b400c7497a23 */ /* 0x002fe40000010894 */
[----:B--2---:R-:W-:Y:S02]  /*13e60*/  FADD.FTZ R2, R162, R2 ;  /* 0x00000002a2027221 */ /* 0x004fe40000010000 */
[C---:B---3--:R-:W-:Y:S01]  /*13e70*/  HMMA.16816.F32 R12, R76.reuse, R84, R12 ;  /* 0x000000544c0c723c */ /* 0x048fe2000000180c */
[----:B------:R1:W2:Y:S07]  /*13e80*/  MUFU.EX2 R161, R73 ;  /* 0x0000004900a17308 */ /* 0x0002ae0000000800 */
[C---:B------:R-:W-:Y:S01]  /*13e90*/  HMMA.16816.F32 R16, R76.reuse, R86, R16 ;  /* 0x000000564c10723c */ /* 0x040fe20000001810 */
[----:B------:R-:W3:Y:S07]  /*13ea0*/  LDSM.16.MT88.4 R84, [R203+0x5000] ;  /* 0x00500000cb54783b */ /* 0x000eee0000004200 */
[C---:B----4-:R-:W-:Y:S08]  /*13eb0*/  HMMA.16816.F32 R20, R76.reuse, R80, R20 ;  /* 0x000000504c14723c */ /* 0x050ff00000001814 */
[C---:B------:R-:W-:Y:S01]  /*13ec0*/  HMMA.16816.F32 R24, R76.reuse, R82, R24 ;  /* 0x000000524c18723c */ /* 0x040fe20000001818 */
[----:B------:R-:W4:Y:S03]  /*13ed0*/  LDSM.16.MT88.4 R80, [R202+0x2000] ;  /* 0x00200000ca50783b */ /* 0x000f260000004200 */
[--C-:B-1----:R-:W-:Y:S02]  /*13ee0*/  FFMA.FTZ R73, R212, c[0x0][0x2d0], -R69.reuse ;  /* 0x0000b400d4497a23 */ /* 0x102fe40000010845 */
[----:B--2---:R-:W-:Y:S02]  /*13ef0*/  FADD.FTZ R2, R161, R2 ;  /* 0x00000002a1027221 */ /* 0x004fe40000010000 */
[C---:B------:R-:W-:Y:S01]  /*13f00*/  HMMA.16816.F32 R28, R76.reuse, R88, R28 ;  /* 0x000000584c1c723c */ /* 0x040fe2000000181c */
[----:B------:R1:W2:Y:S07]  /*13f10*/  MUFU.EX2 R160, R73 ;  /* 0x0000004900a07308 */ /* 0x0002ae0000000800 */
[C---:B------:R-:W-:Y:S01]  /*13f20*/  HMMA.16816.F32 R32, R76.reuse, R90, R32 ;  /* 0x0000005a4c20723c */ /* 0x040fe20000001820 */
[----:B------:R-:W4:Y:S07]  /*13f30*/  LDSM.16.MT88.4 R88, [R203+0x2000] ;  /* 0x00200000cb58783b */ /* 0x000f2e0000004200 */
[C---:B-----5:R-:W-:Y:S08]  /*13f40*/  HMMA.16816.F32 R36, R76.reuse, R92, R36 ;  /* 0x0000005c4c24723c */ /* 0x060ff00000001824 */
[C---:B------:R-:W-:Y:S01]  /*13f50*/  HMMA.16816.F32 R40, R76.reuse, R94, R40 ;  /* 0x0000005e4c28723c */ /* 0x040fe20000001828 */
[----:B------:R-:W5:Y:S03]  /*13f60*/  LDSM.16.MT88.4 R92, [R205+0x2000] ;  /* 0x00200000cd5c783b */ /* 0x000f660000004200 */
[--C-:B-1----:R-:W-:Y:S02]  /*13f70*/  FFMA.FTZ R73, R213, c[0x0][0x2d0], -R69.reuse ;  /* 0x0000b400d5497a23 */ /* 0x102fe40000010845 */
[----:B--2---:R-:W-:Y:S02]  /*13f80*/  FADD.FTZ R0, R160, R0 ;  /* 0x00000000a0007221 */ /* 0x004fe40000010000 */
[C---:B---3--:R-:W-:Y:S01]  /*13f90*/  HMMA.16816.F32 R44, R76.reuse, R84, R44 ;  /* 0x000000544c2c723c */ /* 0x048fe2000000182c */
[----:B------:R1:W2:Y:S07]  /*13fa0*/  MUFU.EX2 R155, R73 ;  /* 0x00000049009b7308 */ /* 0x0002ae0000000800 */
[C---:B------:R-:W-:Y:S01]  /*13fb0*/  HMMA.16816.F32 R48, R76.reuse, R86, R48 ;  /* 0x000000564c30723c */ /* 0x040fe20000001830 */
[----:B------:R-:W3:Y:S07]  /*13fc0*/  LDSM.16.MT88.4 R84, [R204+0x2000] ;  /* 0x00200000cc54783b */ /* 0x000eee0000004200 */
[C---:B------:R-:W-:Y:S08]  /*13fd0*/  HMMA.16816.F32 R52, R76.reuse, R96, R52 ;  /* 0x000000604c34723c */ /* 0x040ff00000001834 */
[C---:B------:R-:W-:Y:S01]  /*13fe0*/  HMMA.16816.F32 R56, R76.reuse, R98, R56 ;  /* 0x000000624c38723c */ /* 0x040fe20000001838 */
[----:B------:R-:W3:Y:S03]  /*13ff0*/  LDSM.16.MT88.4 R96, [R202+0x5800] ;  /* 0x00580000ca60783b */ /* 0x000ee60000004200 */
[----:B-1----:R-:W-:Y:S02]  /*14000*/  FFMA.FTZ R73, R215, c[0x0][0x2d0], -R148 ;  /* 0x0000b400d7497a23 */ /* 0x002fe40000010894 */
[----:B--2---:R-:W-:Y:S02]  /*14010*/  FADD.FTZ R0, R155, R0 ;  /* 0x000000009b007221 */ /* 0x004fe40000010000 */
[C---:B------:R-:W-:Y:S01]  /*14020*/  HMMA.16816.F32 R60, R76.reuse, R100, R60 ;  /* 0x000000644c3c723c */ /* 0x040fe2000000183c */
[----:B------:R1:W2:Y:S07]  /*14030*/  MUFU.EX2 R154, R73 ;  /* 0x00000049009a7308 */ /* 0x0002ae0000000800 */
[----:B------:R-:W-:Y:S01]  /*14040*/  HMMA.16816.F32 R64, R76, R102, R64 ;  /* 0x000000664c40723c */ /* 0x000fe20000001840 */
[----:B------:R-:W-:Y:S06]  /*14050*/  LDSM.16.MT88.4 R100, [R205+0x6000] ;  /* 0x00600000cd64783b */ /* 0x000fec0000004200 */
[----:B------:R-:W-:Y:S02]  /*14060*/  F2FP.PACK_AB R76, R126, R127 ;  /* 0x0000007f7e4c723e */ /* 0x000fe400000000ff */
[----:B------:R-:W-:Y:S03]  /*14070*/  F2FP.PACK_AB R77, R124, R125 ;  /* 0x0000007d7c4d723e */ /* 0x000fe600000000ff */
[----:B------:R-:W-:Y:S02]  /*14080*/  F2FP.PACK_AB R78, R161, R162 ;  /* 0x000000a2a14e723e */ /* 0x000fe400000000ff */
[----:B------:R-:W-:Y:S01]  /*14090*/  F2FP.PACK_AB R79, R155, R160 ;  /* 0x000000a09b4f723e */ /* 0x000fe200000000ff */
[----:B-1----:R-:W-:Y:S02]  /*140a0*/  FFMA.FTZ R73, R214, c[0x0][0x2d0], -R148 ;  /* 0x0000b400d6497a23 */ /* 0x002fe40000010894 */
[----:B--2---:R-:W-:Y:S04]  /*140b0*/  FADD.FTZ R2, R154, R2 ;  /* 0x000000029a027221 */ /* 0x004fe80000010000 */
[C---:B----4-:R-:W-:Y:S01]  /*140c0*/  HMMA.16816.F32 R4, R76.reuse, R80, R4 ;  /* 0x000000504c04723c */ /* 0x050fe20000001804 */
[----:B------:R1:W2:Y:S07]  /*140d0*/  MUFU.EX2 R153, R73 ;  /* 0x0000004900997308 */ /* 0x0002ae0000000800 */
[C---:B------:R-:W-:Y:S01]  /*140e0*/  HMMA.16816.F32 R8, R76.reuse, R82, R8 ;  /* 0x000000524c08723c */ /* 0x040fe20000001808 */
[----:B------:R-:W4:Y:S07]  /*140f0*/  LDSM.16.MT88.4 R80, [R203+0x5800] ;  /* 0x00580000cb50783b */ /* 0x000f2e0000004200 */
[C---:B------:R-:W-:Y:S08]  /*14100*/  HMMA.16816.F32 R12, R76.reuse, R88, R12 ;  /* 0x000000584c0c723c */ /* 0x040ff0000000180c */
[C---:B------:R-:W-:Y:S01]  /*14110*/  HMMA.16816.F32 R16, R76.reuse, R90, R16 ;  /* 0x0000005a4c10723c */ /* 0x040fe20000001810 */
[----:B------:R-:W4:Y:S03]  /*14120*/  LDSM.16.MT88.4 R88, [R205+0x5800] ;  /* 0x00580000cd58783b */ /* 0x000f260000004200 */
[--C-:B-1----:R-:W-:Y:S02]  /*14130*/  FFMA.FTZ R73, R216, c[0x0][0x2d0], -R69.reuse ;  /* 0x0000b400d8497a23 */ /* 0x102fe40000010845 */
[----:B--2---:R-:W-:Y:S02]  /*14140*/  FADD.FTZ R2, R153, R2 ;  /* 0x0000000299027221 */ /* 0x004fe40000010000 */
[C---:B-----5:R-:W-:Y:S01]  /*14150*/  HMMA.16816.F32 R20, R76.reuse, R92, R20 ;  /* 0x0000005c4c14723c */ /* 0x060fe20000001814 */
[----:B------:R1:W2:Y:S07]  /*14160*/  MUFU.EX2 R152, R73 ;  /* 0x0000004900987308 */ /* 0x0002ae0000000800 */
[C---:B------:R-:W-:Y:S01]  /*14170*/  HMMA.16816.F32 R24, R76.reuse, R94, R24 ;  /* 0x0000005e4c18723c */ /* 0x040fe20000001818 */
[----:B------:R-:W-:Y:S07]  /*14180*/  LDSM.16.MT88.4 R92, [R204+0x2800] ;  /* 0x00280000cc5c783b */ /* 0x000fee0000004200 */
[C---:B---3--:R-:W-:Y:S08]  /*14190*/  HMMA.16816.F32 R28, R76.reuse, R84, R28 ;  /* 0x000000544c1c723c */ /* 0x048ff0000000181c */
[C---:B------:R-:W-:Y:S01]  /*141a0*/  HMMA.16816.F32 R32, R76.reuse, R86, R32 ;  /* 0x000000564c20723c */ /* 0x040fe20000001820 */
[----:B------:R-:W3:Y:S03]  /*141b0*/  LDSM.16.MT88.4 R84, [R204+0x5800] ;  /* 0x00580000cc54783b */ /* 0x000ee60000004200 */
[--C-:B-1----:R-:W-:Y:S02]  /*141c0*/  FFMA.FTZ R73, R217, c[0x0][0x2d0], -R69.reuse ;  /* 0x0000b400d9497a23 */ /* 0x102fe40000010845 */
[----:B--2---:R-:W-:Y:S02]  /*141d0*/  FADD.FTZ R0, R152, R0 ;  /* 0x0000000098007221 */ /* 0x004fe40000010000 */
[C---:B------:R-:W-:Y:S01]  /*141e0*/  HMMA.16816.F32 R36, R76.reuse, R96, R36 ;  /* 0x000000604c24723c */ /* 0x040fe20000001824 */
[----:B------:R1:W2:Y:S07]  /*141f0*/  MUFU.EX2 R151, R73 ;  /* 0x0000004900977308 */ /* 0x0002ae0000000800 */
[C---:B------:R-:W-:Y:S01]  /*14200*/  HMMA.16816.F32 R40, R76.reuse, R98, R40 ;  /* 0x000000624c28723c */ /* 0x040fe20000001828 */
[----:B------:R-:W-:Y:S07]  /*14210*/  LDSM.16.MT88.4 R96, [R203+0x6000] ;  /* 0x00600000cb60783b */ /* 0x000fee0000004200 */
[C---:B----4-:R-:W-:Y:S08]  /*14220*/  HMMA.16816.F32 R44, R76.reuse, R80, R44 ;  /* 0x000000504c2c723c */ /* 0x050ff0000000182c */
[C---:B------:R-:W-:Y:S01]  /*14230*/  HMMA.16816.F32 R48, R76.reuse, R82, R48 ;  /* 0x000000524c30723c */ /* 0x040fe20000001830 */
[----:B------:R-:W4:Y:S03]  /*14240*/  LDSM.16.MT88.4 R80, [R202+0x2800] ;  /* 0x00280000ca50783b */ /* 0x000f260000004200 */
[----:B-1----:R-:W-:Y:S02]  /*14250*/  FFMA.FTZ R73, R218, c[0x0][0x2d0], -R148 ;  /* 0x0000b400da497a23 */ /* 0x002fe40000010894 */
[----:B--2---:R-:W-:Y:S02]  /*14260*/  FADD.FTZ R0, R151, R0 ;  /* 0x0000000097007221 */ /* 0x004fe40000010000 */
[C---:B------:R-:W-:Y:S01]  /*14270*/  HMMA.16816.F32 R52, R76.reuse, R88, R52 ;  /* 0x000000584c34723c */ /* 0x040fe20000001834 */
[----:B------:R1:W2:Y:S07]  /*14280*/  MUFU.EX2 R150, R73 ;  /* 0x0000004900967308 */ /* 0x0002ae0000000800 */
[C---:B------:R-:W-:Y:S01]  /*14290*/  HMMA.16816.F32 R56, R76.reuse, R90, R56 ;  /* 0x0000005a4c38723c */ /* 0x040fe20000001838 */
[----:B------:R-:W5:Y:S07]  /*142a0*/  LDSM.16.MT88.4 R88, [R203+0x2800] ;  /* 0x00280000cb58783b */ /* 0x000f6e0000004200 */
[C---:B---3--:R-:W-:Y:S08]  /*142b0*/  HMMA.16816.F32 R60, R76.reuse, R84, R60 ;  /* 0x000000544c3c723c */ /* 0x048ff0000000183c */
[----:B------:R-:W-:Y:S01]  /*142c0*/  HMMA.16816.F32 R64, R76, R86, R64 ;  /* 0x000000564c40723c */ /* 0x000fe20000001840 */
[----:B------:R-:W3:Y:S03]  /*142d0*/  LDSM.16.MT88.4 R84, [R205+0x2800] ;  /* 0x00280000cd54783b */ /* 0x000ee60000004200 */
[----:B-1----:R-:W-:Y:S02]  /*142e0*/  FFMA.FTZ R73, R219, c[0x0][0x2d0], -R148 ;  /* 0x0000b400db497a23 */ /* 0x002fe40000010894 */
[----:B--2---:R-:W-:Y:S01]  /*142f0*/  FADD.FTZ R2, R150, R2 ;  /* 0x0000000296027221 */ /* 0x004fe20000010000 */
[----:B------:R-:W-:Y:S01]  /*14300*/  F2FP.PACK_AB R76, R153, R154 ;  /* 0x0000009a994c723e */ /* 0x000fe200000000ff */
[----:B------:R1:W2:Y:S01]  /*14310*/  MUFU.EX2 R149, R73 ;  /* 0x0000004900957308 */ /* 0x0002a20000000800 */
[----:B------:R-:W-:Y:S03]  /*14320*/  F2FP.PACK_AB R77, R151, R152 ;  /* 0x00000098974d723e */ /* 0x000fe600000000ff */
[--C-:B-1----:R-:W-:Y:S01]  /*14330*/  FFMA.FTZ R73, R220, c[0x0][0x2d0], -R69.reuse ;  /* 0x0000b400dc497a23 */ /* 0x102fe20000010845 */
[----:B--2---:R-:W-:Y:S05]  /*14340*/  F2FP.PACK_AB R78, R149, R150 ;  /* 0x00000096954e723e */ /* 0x004fea00000000ff */
[----:B------:R1:W2:Y:S02]  /*14350*/  MUFU.EX2 R147, R73 ;  /* 0x0000004900937308 */ /* 0x0002a40000000800 */
[--C-:B-1----:R-:W-:Y:S02]  /*14360*/  FFMA.FTZ R73, R221, c[0x0][0x2d0], -R69.reuse ;  /* 0x0000b400dd497a23 */ /* 0x102fe40000010845 */
[----:B--2---:R-:W-:Y:S06]  /*14370*/  FADD.FTZ R0, R147, R0 ;  /* 0x0000000093007221 */ /* 0x004fec0000010000 */
[----:B------:R1:W2:Y:S02]  /*14380*/  MUFU.EX2 R146, R73 ;  /* 0x0000004900927308 */ /* 0x0002a40000000800 */
[--C-:B-1----:R-:W-:Y:S01]  /*14390*/  FFMA.FTZ R73, R223, c[0x0][0x2d0], -R148.reuse ;  /* 0x0000b400df497a23 */ /* 0x102fe20000010894 */
[----:B--2---:R-:W-:Y:S07]  /*143a0*/  F2FP.PACK_AB R79, R146, R147 ;  /* 0x00000093924f723e */ /* 0x004fee00000000ff */
[----:B------:R1:W-:Y:S01]  /*143b0*/  MUFU.EX2 R145, R73 ;  /* 0x0000004900917308 */ /* 0x0003e20000000800 */
[C---:B----4-:R-:W-:Y:S08]  /*143c0*/  HMMA.16816.F32 R4, R76.reuse, R80, R4 ;  /* 0x000000504c04723c */ /* 0x050ff00000001804 */
[C---:B------:R-:W-:Y:S01]  /*143d0*/  HMMA.16816.F32 R8, R76.reuse, R82, R8 ;  /* 0x000000524c08723c */ /* 0x040fe20000001808 */
[----:B------:R-:W2:Y:S07]  /*143e0*/  LDSM.16.MT88.4 R80, [R202+0x6000] ;  /* 0x00600000ca50783b */ /* 0x000eae0000004200 */
[C---:B-----5:R-:W-:Y:S04]  /*143f0*/  HMMA.16816.F32 R12, R76.reuse, R88, R12 ;  /* 0x000000584c0c723c */ /* 0x060fe8000000180c */
[--C-:B-1----:R-:W-:Y:S04]  /*14400*/  FFMA.FTZ R73, R222, c[0x0][0x2d0], -R148.reuse ;  /* 0x0000b400de497a23 */ /* 0x102fe80000010894 */
[C---:B------:R-:W-:Y:S01]  /*14410*/  HMMA.16816.F32 R16, R76.reuse, R90, R16 ;  /* 0x0000005a4c10723c */ /* 0x040fe20000001810 */
[----:B------:R1:W4:Y:S01]  /*14420*/  MUFU.EX2 R144, R73 ;  /* 0x0000004900907308 */ /* 0x0003220000000800 */
[----:B------:R-:W5:Y:S06]  /*14430*/  LDSM.16.MT88.4 R88, [R202+0x3000] ;  /* 0x00300000ca58783b */ /* 0x000f6c0000004200 */
[C---:B---3--:R-:W-:Y:S08]  /*14440*/  HMMA.16816.F32 R20, R76.reuse, R84, R20 ;  /* 0x000000544c14723c */ /* 0x048ff00000001814 */
[C---:B------:R-:W-:Y:S08]  /*14450*/  HMMA.16816.F32 R24, R76.reuse, R86, R24 ;  /* 0x000000564c18723c */ /* 0x040ff00000001818 */
[C---:B------:R-:W-:Y:S04]  /*14460*/  HMMA.16816.F32 R28, R76.reuse, R92, R28 ;  /* 0x0000005c4c1c723c */ /* 0x040fe8000000181c */
[--C-:B-1----:R-:W-:Y:S04]  /*14470*/  FFMA.FTZ R73, R224, c[0x0][0x2d0], -R69.reuse ;  /* 0x0000b400e0497a23 */ /* 0x102fe80000010845 */
[C---:B------:R-:W-:Y:S01]  /*14480*/  HMMA.16816.F32 R32, R76.reuse, R94, R32 ;  /* 0x0000005e4c20723c */ /* 0x040fe20000001820 */
[----:B------:R1:W-:Y:S07]  /*14490*/  MUFU.EX2 R143, R73 ;  /* 0x00000049008f7308 */ /* 0x0003ee0000000800 */
[C---:B--2---:R-:W-:Y:S08]  /*144a0*/  HMMA.16816.F32 R36, R76.reuse, R80, R36 ;  /* 0x000000504c24723c */ /* 0x044ff00000001824 */
[C---:B------:R-:W-:Y:S08]  /*144b0*/  HMMA.16816.F32 R40, R76.reuse, R82, R40 ;  /* 0x000000524c28723c */ /* 0x040ff00000001828 */
[C---:B------:R-:W-:Y:S04]  /*144c0*/  HMMA.16816.F32 R44, R76.reuse, R96, R44 ;  /* 0x000000604c2c723c */ /* 0x040fe8000000182c */
[--C-:B-1----:R-:W-:Y:S02]  /*144d0*/  FFMA.FTZ R73, R225, c[0x0][0x2d0], -R69.reuse ;  /* 0x0000b400e1497a23 */ /* 0x102fe40000010845 */
[----:B------:R-:W-:Y:S01]  /*144e0*/  FFMA.FTZ R69, R72, c[0x0][0x2d0], -R69 ;  /* 0x0000b40048457a23 */ /* 0x000fe20000010845 */
[----:B----4-:R-:W-:Y:S01]  /*144f0*/  F2FP.PACK_AB R72, R144, R145 ;  /* 0x000000919048723e */ /* 0x010fe200000000ff */
[C---:B------:R-:W-:Y:S01]  /*14500*/  HMMA.16816.F32 R48, R76.reuse, R98, R48 ;  /* 0x000000624c30723c */ /* 0x040fe20000001830 */
[----:B------:R1:W-:Y:S07]  /*14510*/  MUFU.EX2 R142, R73 ;  /* 0x00000049008e7308 */ /* 0x0003ee0000000800 */
[C---:B------:R-:W-:Y:S03]  /*14520*/  HMMA.16816.F32 R52, R76.reuse, R100, R52 ;  /* 0x000000644c34723c */ /* 0x040fe60000001834 */
[----:B------:R-:W2:Y:S05]  /*14530*/  MUFU.EX2 R69, R69 ;  /* 0x0000004500457308 */ /* 0x000eaa0000000800 */
[C---:B------:R-:W-:Y:S08]  /*14540*/  HMMA.16816.F32 R56, R76.reuse, R102, R56 ;  /* 0x000000664c38723c */ /* 0x040ff00000001838 */
[C---:B------:R-:W-:Y:S04]  /*14550*/  HMMA.16816.F32 R60, R76.reuse, R104, R60 ;  /* 0x000000684c3c723c */ /* 0x040fe8000000183c */
[--C-:B-1----:R-:W-:Y:S04]  /*14560*/  FFMA.FTZ R73, R226, c[0x0][0x2d0], -R148.reuse ;  /* 0x0000b400e2497a23 */ /* 0x102fe80000010894 */
[----:B------:R-:W-:Y:S01]  /*14570*/  HMMA.16816.F32 R64, R76, R106, R64 ;  /* 0x0000006a4c40723c */ /* 0x000fe20000001840 */
[----:B------:R1:W-:Y:S03]  /*14580*/  MUFU.EX2 R141, R73 ;  /* 0x00000049008d7308 */ /* 0x0003e60000000800 */
[----:B--2---:R-:W-:Y:S01]  /*14590*/  F2FP.PACK_AB R75, R69, R71 ;  /* 0x00000047454b723e */ /* 0x004fe200000000ff */
[----:B-1----:R-:W-:Y:S06]  /*145a0*/  FFMA.FTZ R73, R227, c[0x0][0x2d0], -R148 ;  /* 0x0000b400e3497a23 */ /* 0x002fec0000010894 */
[----:B------:R1:W2:Y:S02]  /*145b0*/  MUFU.EX2 R140, R73 ;  /* 0x00000049008c7308 */ /* 0x0002a40000000800 */
[----:B-1----:R-:W-:Y:S02]  /*145c0*/  F2FP.PACK_AB R73, R142, R143 ;  /* 0x0000008f8e49723e */ /* 0x002fe400000000ff */
[----:B--2---:R-:W-:Y:S07]  /*145d0*/  F2FP.PACK_AB R74, R140, R141 ;  /* 0x0000008d8c4a723e */ /* 0x004fee00000000ff */
[C---:B-----5:R-:W-:Y:S01]  /*145e0*/  HMMA.16816.F32 R76, R72.reuse, R88, R4 ;  /* 0x00000058484c723c */ /* 0x060fe20000001804 */
        /* <DEDUP_REMOVED lines=28> */
[----:B------:R1:W-:Y:S04]  /*147b0*/  STL [R1+0x10], R2 ;  /* 0x0000100201007387 */ /* 0x0003e80000100800 */
[----:B------:R1:W-:Y:S01]  /*147c0*/  STL [R1+0x14], R0 ;  /* 0x0000140001007387 */ /* 0x0003e20000100800 */
[----:B------:R-:W-:-:S05]  /*147d0*/  @P0 BRA `(.L_x_336) ;  /* 0xffffc6c000000947 */ /* 0x000fca000383ffff */
.L_x_333:
[----:B------:R-:W-:Y:S05]  /*147e0*/  BRA.DIV ~URZ, `(.L_x_337) ;  /* 0x000043527f007947 */ /* 0x000fea000b800000 */
[----:B-12---:R-:W2:Y:S04]  /*147f0*/  LDL.LU R2, [R1+0x10] ;  /* 0x0000100001027983 */ /* 0x006ea80000300800 */
        /* <DEDUP_REMOVED lines=8> */
.L_x_400:
[----:B------:R-:W-:Y:S01]  /*14880*/  FSETP.NE.FTZ.AND P1, PT, R0, RZ, PT ;  /* 0x000000ff0000720b */ /* 0x000fe20003f35000 */
[----:B--23--:R-:W-:Y:S01]  /*14890*/  FADD.FTZ R3, R4, R3 ;  /* 0x0000000304037221 */ /* 0x00cfe20000010000 */
[----:B------:R-:W-:Y:S02]  /*148a0*/  MOV R2, RZ ;  /* 0x000000ff00027202 */ /* 0x000fe40000000f00 */
[----:B------:R-:W-:Y:S02]  /*148b0*/  MOV R23, 0xff800000 ;  /* 0xff80000000177802 */ /* 0x000fe40000000f00 */
[----:B------:R-:W-:-:S02]  /*148c0*/  FSETP.NE.FTZ.AND P0, PT, R3, RZ, PT ;  /* 0x000000ff0300720b */ /* 0x000fc40003f15000 */
[----:B------:R-:W-:-:S05]  /*148d0*/  MOV R17, 0xff800000 ;  /* 0xff80000000117802 */ /* 0x000fca0000000f00 */
[----:B------:R-:W1:Y:S01]  /*148e0*/  @P1 MUFU.LG2 R5, R0 ;  /* 0x0000000000051308 */ /* 0x000e620000000c00 */
[----:B------:R-:W-:-:S05]  /*148f0*/  @P1 MOV R4, 0x3f317218 ;  /* 0x3f31721800041802 */ /* 0x000fca0000000f00 */
[----:B------:R-:W-:Y:S02]  /*14900*/  @P1 FMUL.FTZ R4, R4, c[0x0][0x2d0] ;  /* 0x0000b40004041a20 */ /* 0x000fe40000410000 */
[----:B------:R2:W3:Y:S01]  /*14910*/  @P1 MUFU.RCP R2, R0 ;  /* 0x0000000000021308 */ /* 0x0004e20000001000 */
[----:B-1----:R-:W-:-:S04]  /*14920*/  @P1 FMUL.FTZ R5, R5, 0.69314718246459960938 ;  /* 0x3f31721805051820 */ /* 0x002fc80000410000 */
[----:B------:R-:W-:Y:S01]  /*14930*/  @P1 FFMA.FTZ R23, R4, R70, R5 ;  /* 0x0000004604171223 */ /* 0x000fe20000010005 */
[----:B------:R-:W-:Y:S02]  /*14940*/  MOV R4, 0x1 ;  /* 0x0000000100047802 */ /* 0x000fe40000000f00 */
[----:B--2---:R-:W-:Y:S01]  /*14950*/  MOV R0, RZ ;  /* 0x000000ff00007202 */ /* 0x004fe20000000f00 */
[C---:B---3--:R-:W-:Y:S02]  /*14960*/  FMUL.FTZ R132, R2.reuse, R76 ;  /* 0x0000004c02847220 */ /* 0x048fe40000410000 */
[C---:B------:R-:W-:Y:S02]  /*14970*/  FMUL.FTZ R133, R2.reuse, R77 ;  /* 0x0000004d02857220 */ /* 0x040fe40000410000 */
[C---:B------:R-:W-:Y:S01]  /*14980*/  FMUL.FTZ R48, R2.reuse, R80 ;  /* 0x0000005002307220 */ /* 0x040fe20000410000 */
[----:B------:R-:W1:Y:S01]  /*14990*/  @P0 MUFU.RCP R0, R3 ;  /* 0x0000000300000308 */ /* 0x000e620000001000 */
        /* <DEDUP_REMOVED lines=28> */
[----:B------:R-:W-:Y:S02]  /*14b60*/  FMUL.FTZ R45, R2, R65 ;  /* 0x00000041022d7220 */ /* 0x000fe40000410000 */
[----:B------:R2:W3:Y:S01]  /*14b70*/  @P0 MUFU.LG2 R2, R3 ;  /* 0x0000000300020308 */ /* 0x0004e20000000c00 */
[C---:B-1----:R-:W-:Y:S02]  /*14b80*/  FMUL.FTZ R64, R0.reuse, R86 ;  /* 0x0000005600407220 */ /* 0x042fe40000410000 */
[----:B------:R-:W-:-:S02]  /*14b90*/  FMUL.FTZ R65, R0, R87 ;  /* 0x0000005700417220 */ /* 0x000fc40000410000 */
[C---:B------:R-:W-:Y:S02]  /*14ba0*/  FMUL.FTZ R104, R0.reuse, R94 ;  /* 0x0000005e00687220 */ /* 0x040fe40000410000 */
[C---:B------:R-:W-:Y:S02]  /*14bb0*/  FMUL.FTZ R105, R0.reuse, R95 ;  /* 0x0000005f00697220 */ /* 0x040fe40000410000 */
[C---:B------:R-:W-:Y:S02]  /*14bc0*/  FMUL.FTZ R96, R0.reuse, R78 ;  /* 0x0000004e00607220 */ /* 0x040fe40000410000 */
[C---:B------:R-:W-:Y:S02]  /*14bd0*/  FMUL.FTZ R97, R0.reuse, R79 ;  /* 0x0000004f00617220 */ /* 0x040fe40000410000 */
[C---:B------:R-:W-:Y:S02]  /*14be0*/  FMUL.FTZ R108, R0.reuse, R90 ;  /* 0x0000005a006c7220 */ /* 0x040fe40000410000 */
[----:B------:R-:W-:Y:S01]  /*14bf0*/  FMUL.FTZ R109, R0, R91 ;  /* 0x0000005b006d7220 */ /* 0x000fe20000410000 */
[----:B--2---:R-:W-:Y:S01]  /*14c00*/  @P0 MOV R3, 0x3f317218 ;  /* 0x3f31721800030802 */ /* 0x004fe20000000f00 */
[----:B---3--:R-:W-:-:S02]  /*14c10*/  @P0 FMUL.FTZ R2, R2, 0.69314718246459960938 ;  /* 0x3f31721802020820 */ /* 0x008fc40000410000 */
[C---:B------:R-:W-:Y:S02]  /*14c20*/  FMUL.FTZ R100, R0.reuse, R98 ;  /* 0x0000006200647220 */ /* 0x040fe40000410000 */
[----:B------:R-:W-:Y:S02]  /*14c30*/  @P0 FMUL.FTZ R3, R3, c[0x0][0x2d0] ;  /* 0x0000b40003030a20 */ /* 0x000fe40000410000 */
        /* <DEDUP_REMOVED lines=23> */
[----:B------:R-:W-:Y:S01]  /*14db0*/  PRMT R0, R4, 0x7610, R0 ;  /* 0x0000761004007816 */ /* 0x000fe20000000000 */
[----:B------:R-:W-:Y:S02]  /*14dc0*/  @P0 FFMA.FTZ R17, R3, R69, R2 ;  /* 0x0000004503110223 */ /* 0x000fe40000010002 */
.L_x_302:
[----:B------:R2:W5:Y:S01]  /*14dd0*/  LDL R6, [R1+0x38] ;  /* 0x0000380001067983 */ /* 0x0005620000100800 */
        /* <DEDUP_REMOVED lines=18> */
.L_x_339:
[----:B--2---:R-:W-:Y:S05]  /*14f00*/  BSYNC B0 ;  /* 0x0000000000007941 */ /* 0x004fea0003800000 */
.L_x_338:
[----:B------:R-:W2:Y:S01]  /*14f10*/  LDL R11, [R1+0x18] ;  /* 0x00001800010b7983 */ /* 0x000ea20000100800 */
[----:B------:R-:W-:Y:S01]  /*14f20*/  SHF.R.S32.HI R25, RZ, 0x1f, R15 ;  /* 0x0000001fff197819 */ /* 0x000fe2000001140f */
[----:B------:R-:W-:Y:S01]  /*14f30*/  BSSY B1, `(.L_x_340) ;  /* 0x00002bf000017945 */ /* 0x000fe20003800000 */
[----:B------:R-:W-:Y:S01]  /*14f40*/  PRMT R0, R0, 0x9910, RZ ;  /* 0x0000991000007816 */ /* 0x000fe200000000ff */
[----:B-----5:R-:W-:Y:S01]  /*14f50*/  IMAD.MOV.U32 R67, RZ, RZ, R6 ;  /* 0x000000ffff437224 */ /* 0x020fe200078e0006 */
[----:B------:R-:W-:Y:S02]  /*14f60*/  LEA.HI R25, R25, R15, RZ, 0x3 ;  /* 0x0000000f19197211 */ /* 0x000fe400078f18ff */
[----:B------:R-:W-:Y:S02]  /*14f70*/  ISETP.NE.AND P0, PT, R0, RZ, PT ;  /* 0x000000ff0000720c */ /* 0x000fe40003f05270 */
[----:B------:R-:W-:Y:S02]  /*14f80*/  LOP3.LUT R25, R25, 0xfffffff8, RZ, 0xc0, !PT ;  /* 0xfffffff819197812 */ /* 0x000fe400078ec0ff */
[----:B------:R-:W-:-:S03]  /*14f90*/  SHF.R.S32.HI R30, RZ, 0x1f, R209 ;  /* 0x0000001fff1e7819 */ /* 0x000fc600000114d1 */
[----:B------:R-:W-:-:S04]  /*14fa0*/  IMAD.IADD R25, R15, 0x1, -R25 ;  /* 0x000000010f197824 */ /* 0x000fc800078e0a19 */
[----:B------:R-:W-:-:S05]  /*14fb0*/  IMAD.SHL.U32 R28, R25, 0x8, RZ ;  /* 0x00000008191c7824 */ /* 0x000fca00078e00ff */
[----:B------:R-:W-:Y:S02]  /*14fc0*/  SHF.R.S32.HI R29, RZ, 0x1f, R28 ;  /* 0x0000001fff1d7819 */ /* 0x000fe4000001141c */
[----:B--2---:R-:W-:Y:S01]  /*14fd0*/  SHF.R.S32.HI R9, RZ, 0x1f, R11 ;  /* 0x0000001fff097819 */ /* 0x004fe2000001140b */
[----:B------:R-:W-:Y:S05]  /*14fe0*/  @!P0 BRA `(.L_x_341) ;  /* 0x00001fa000008947 */ /* 0x000fea0003800000 */
[----:B------:R-:W2:Y:S04]  /*14ff0*/  LDL R19, [R1+0x4c] ;  /* 0x00004c0001137983 */ /* 0x000ea80000100800 */
[----:B------:R-:W3:Y:S04]  /*15000*/  LDL R12, [R1+0x54] ;  /* 0x00005400010c7983 */ /* 0x000ee80000100800 */
[----:B------:R-:W4:Y:S04]  /*15010*/  LDL R18, [R1+0x50] ;  /* 0x0000500001127983 */ /* 0x000f280000100800 */
[----:B------:R-:W4:Y:S04]  /*15020*/  LDL R16, [R1+0x64] ;  /* 0x0000640001107983 */ /* 0x000f280000100800 */
[----:B------:R-:W4:Y:S04]  /*15030*/  LDL R14, [R1+0x5c] ;  /* 0x00005c00010e7983 */ /* 0x000f280000100800 */
[----:B------:R-:W4:Y:S04]  /*15040*/  LDL R8, [R1+0x60] ;  /* 0x0000600001087983 */ /* 0x000f280000100800 */
[----:B------:R-:W4:Y:S01]  /*15050*/  LDL R13, [R1+0x58] ;  /* 0x00005800010d7983 */ /* 0x000f220000100800 */
[----:B------:R-:W-:Y:S01]  /*15060*/  SHF.R.S32.HI R7, RZ, 0x1f, R15 ;  /* 0x0000001fff077819 */ /* 0x000fe2000001140f */
[----:B------:R-:W-:Y:S01]  /*15070*/  WARPSYNC 0xffffffff ;  /* 0xffffffff00007948 */ /* 0x000fe20003800000 */
[----:B------:R-:W-:-:S02]  /*15080*/  F2FP.PACK_AB R4, R71, R70 ;  /* 0x000000464704723e */ /* 0x000fc400000000ff */
[CC--:B------:R-:W-:Y:S02]  /*15090*/  LEA.HI R3, R7.reuse, R15.reuse, RZ, 0x2 ;  /* 0x0000000f07037211 */ /* 0x0c0fe400078f10ff */
[----:B------:R-:W-:Y:S02]  /*150a0*/  LEA.HI R7, R7, R15, RZ, 0x5 ;  /* 0x0000000f07077211 */ /* 0x000fe400078f28ff */
[--C-:B------:R-:W-:Y:S02]  /*150b0*/  SHF.R.S32.HI R2, RZ, 0x2, R3.reuse ;  /* 0x00000002ff027819 */ /* 0x100fe40000011403 */
[----:B------:R-:W-:Y:S02]  /*150c0*/  SHF.R.S32.HI R0, RZ, 0x1f, R3 ;  /* 0x0000001fff007819 */ /* 0x000fe40000011403 */
[----:B------:R-:W-:Y:S02]  /*150d0*/  SHF.R.S32.HI R10, RZ, 0x5, R7 ;  /* 0x00000005ff0a7819 */ /* 0x000fe40000011407 */
[----:B------:R-:W-:-:S04]  /*150e0*/  LEA.HI R0, R0, R2, RZ, 0x3 ;  /* 0x0000000200007211 */ /* 0x000fc800078f18ff */
[----:B------:R-:W-:-:S05]  /*150f0*/  LOP3.LUT R0, R0, 0xfffffff8, RZ, 0xc0, !PT ;  /* 0xfffffff800007812 */ /* 0x000fca00078ec0ff */
[----:B------:R-:W-:Y:S01]  /*15100*/  IMAD.IADD R2, R2, 0x1, -R0 ;  /* 0x0000000102027824 */ /* 0x000fe200078e0a00 */
[----:B------:R-:W-:-:S03]  /*15110*/  LOP3.LUT R0, R3, 0xfffffffc, RZ, 0xc0, !PT ;  /* 0xfffffffc03007812 */ /* 0x000fc600078ec0ff */
[----:B------:R-:W-:Y:S02]  /*15120*/  IMAD.SHL.U32 R2, R2, 0x40, RZ ;  /* 0x0000004002027824 */ /* 0x000fe400078e00ff */
[----:B------:R-:W-:Y:S02]  /*15130*/  IMAD.IADD R6, R15, 0x1, -R0 ;  /* 0x000000010f067824 */ /* 0x000fe400078e0a00 */
[----:B------:R-:W-:Y:S01]  /*15140*/  IMAD.SHL.U32 R0, R10, 0x400, RZ ;  /* 0x000004000a007824 */ /* 0x000fe200078e00ff */
[----:B------:R-:W-:-:S03]  /*15150*/  LOP3.LUT R3, R2, 0x1c0, RZ, 0xc0, !PT ;  /* 0x000001c002037812 */ /* 0x000fc600078ec0ff */
[----:B------:R-:W-:Y:S01]  /*15160*/  IMAD R2, R6, 0x2, R0 ;  /* 0x0000000206027824 */ /* 0x000fe200078e0200 */
[----:B------:R-:W-:Y:S02]  /*15170*/  LEA.HI R0, R3, R3, RZ, 0x1d ;  /* 0x0000000303007211 */ /* 0x000fe400078fe8ff */
[----:B------:R-:W-:-:S03]  /*15180*/  F2FP.PACK_AB R3, R49, R48 ;  /* 0x000000303103723e */ /* 0x000fc600000000ff */
[----:B------:R-:W-:Y:S01]  /*15190*/  IMAD.IADD R2, R2, 0x1, R0 ;  /* 0x0000000102027824 */ /* 0x000fe200078e0200 */
[----:B------:R-:W-:-:S03]  /*151a0*/  F2FP.PACK_AB R0, R133, R132 ;  /* 0x000000848500723e */ /* 0x000fc600000000ff */
[----:B------:R-:W-:Y:S01]  /*151b0*/  IMAD.SHL.U32 R5, R2, 0x2, RZ ;  /* 0x0000000202057824 */ /* 0x000fe200078e00ff */
[----:B------:R-:W-:Y:S01]  /*151c0*/  BAR.SYNC.DEFER_BLOCKING 0x1, 0x100 ;  /* 0x0044000000007b1d */ /* 0x000fe20000010000 */
[----:B------:R-:W-:-:S05]  /*151d0*/  F2FP.PACK_AB R2, R97, R96 ;  /* 0x000000606102723e */ /* 0x000fca00000000ff */
[----:B------:R1:W-:Y:S04]  /*151e0*/  STS [R5+0x80], R0 ;  /* 0x0000800005007388 */ /* 0x0003e80000000800 */
[----:B------:R1:W-:Y:S02]  /*151f0*/  STS [R5+0x480], R2 ;  /* 0x0004800205007388 */ /* 0x0003e40000000800 */
[----:B-1----:R-:W-:Y:S02]  /*15200*/  F2FP.PACK_AB R0, R83, R82 ;  /* 0x000000525300723e */ /* 0x002fe400000000ff */
[----:B------:R-:W-:Y:S02]  /*15210*/  F2FP.PACK_AB R2, R51, R50 ;  /* 0x000000323302723e */ /* 0x000fe400000000ff */
[----:B------:R-:W-:-:S04]  /*15220*/  ISETP.NE.U32.AND P2, PT, RZ, c[0x0][0x500], PT ;  /* 0x00014000ff007a0c */ /* 0x000fc80003f45070 */
[----:B------:R-:W-:Y:S01]  /*15230*/  ISETP.NE.AND.EX P2, PT, RZ, c[0x0][0x504], PT, P2 ;  /* 0x00014100ff007a0c */ /* 0x000fe20003f45320 */
[----:B--2---:R1:W-:Y:S04]  /*15240*/  STS [R19], R3 ;  /* 0x0000000313007388 */ /* 0x0043e80000000800 */
[----:B------:R2:W-:Y:S04]  /*15250*/  STS [R19+0x400], R0 ;  /* 0x0004000013007388 */ /* 0x0005e80000000800 */
[----:B---3--:R3:W-:Y:S01]  /*15260*/  STS [R12+0x80], R2 ;  /* 0x000080020c007388 */ /* 0x0087e20000000800 */
        /* <DEDUP_REMOVED lines=8> */
[----:B------:R1:W-:Y:S01]  /*152f0*/  STS [R16+0x80], R3 ;  /* 0x0000800310007388 */ /* 0x0003e20000000800 */
        /* <DEDUP_REMOVED lines=9> */
[----:B------:R4:W-:Y:S01]  /*15390*/  STS [R13], R4 ;  /* 0x000000040d007388 */ /* 0x0009e20000000800 */
[----:B-1----:R-:W-:Y:S02]  /*153a0*/  F2FP.PACK_AB R3, R85, R84 ;  /* 0x000000545503723e */ /* 0x002fe400000000ff */
[----:B--2---:R-:W-:-:S02]  /*153b0*/  F2FP.PACK_AB R0, R87, R86 ;  /* 0x000000565700723e */ /* 0x004fc400000000ff */
[----:B---3--:R-:W-:-:S03]  /*153c0*/  F2FP.PACK_AB R2, R73, R72 ;  /* 0x000000484902723e */ /* 0x008fc600000000ff */
[----:B------:R1:W-:Y:S01]  /*153d0*/  STS [R13+0x400], R0 ;  /* 0x000400000d007388 */ /* 0x0003e20000000800 */
[----:B----4-:R-:W-:-:S03]  /*153e0*/  F2FP.PACK_AB R4, R61, R60 ;  /* 0x0000003c3d04723e */ /* 0x010fc600000000ff */
        /* <DEDUP_REMOVED lines=16> */
[----:B------:R-:W-:Y:S02]  /*154f0*/  ISETP.NE.U32.AND P0, PT, RZ, c[0x0][0x508], PT ;  /* 0x00014200ff007a0c */ /* 0x000fe40003f05070 */
[----:B---3--:R-:W-:Y:S01]  /*15500*/  F2FP.PACK_AB R2, R91, R90 ;  /* 0x0000005a5b02723e */ /* 0x008fe200000000ff */
[----:B------:R3:W-:Y:S01]  /*15510*/  STS [R16+0x4080], R3 ;  /* 0x0040800310007388 */ /* 0x0007e20000000800 */
[----:B------:R-:W-:Y:S01]  /*15520*/  IMAD.WIDE R4, R11, R4, c[0x0][0x500] ;  /* 0x000140000b047625 */ /* 0x000fe200078e0204 */
[----:B------:R-:W-:-:S02]  /*15530*/  ISETP.NE.AND.EX P1, PT, RZ, c[0x0][0x50c], PT, P0 ;  /* 0x00014300ff007a0c */ /* 0x000fc40003f25300 */
        /* <DEDUP_REMOVED lines=9> */
[----:B---3--:R-:W-:Y:S01]  /*155d0*/  F2FP.PACK_AB R3, R45, R44 ;  /* 0x0000002c2d03723e */ /* 0x008fe200000000ff */
[----:B------:R-:W-:Y:S01]  /*155e0*/  IMAD.MOV.U32 R14, RZ, RZ, c[0x0][0x388] ;  /* 0x0000e200ff0e7624 */ /* 0x000fe200078e00ff */
[----:B----4-:R-:W-:-:S03]  /*155f0*/  @P1 LEA R2, P0, R11, c[0x0][0x508], 0x2 ;  /* 0x000142000b021a11 */ /* 0x010fc600078010ff */
[----:B------:R3:W-:Y:S01]  /*15600*/  STS [R13+0x4000], R3 ;  /* 0x004000030d007388 */ /* 0x0007e20000000800 */
[----:B-1----:R-:W-:Y:S01]  /*15610*/  F2FP.PACK_AB R0, R47, R46 ;  /* 0x0000002e2f00723e */ /* 0x002fe200000000ff */
[----:B------:R-:W-:-:S04]  /*15620*/  IMAD.MOV.U32 R8, RZ, RZ, RZ ;  /* 0x000000ffff087224 */ /* 0x000fc800078e00ff */
[----:B------:R1:W-:Y:S04]  /*15630*/  STS [R13+0x4400], R0 ;  /* 0x004400000d007388 */ /* 0x0003e80000000800 */
[----:B------:R-:W-:Y:S01]  /*15640*/  BAR.SYNC.DEFER_BLOCKING 0x1, 0x100 ;  /* 0x0044000000007b1d */ /* 0x000fe20000010000 */
[----:B---3--:R-:W-:-:S05]  /*15650*/  @P1 LEA.HI.X R3, R11, c[0x0][0x50c], R9, 0x2, P0 ;  /* 0x000143000b031a11 */ /* 0x008fca00000f1409 */
[----:B------:R1:W5:Y:S04]  /*15660*/  @P2 LDG.E R8, [R4.64] ;  /* 0x0000000a04082981 */ /* 0x000368000c1e1900 */
[----:B------:R3:W5:Y:S01]  /*15670*/  @P1 LDG.E R14, [R2.64] ;  /* 0x0000000a020e1981 */ /* 0x000762000c1e1900 */
[----:B--2---:R-:W-:-:S04]  /*15680*/  ISETP.NE.AND P0, PT, R12, RZ, PT ;  /* 0x000000ff0c00720c */ /* 0x004fc80003f05270 */
[----:B---3--:R-:W-:Y:S01]  /*15690*/  SEL R2, R12, c[0x0][0x3d4], P0 ;  /* 0x0000f5000c027a07 */ /* 0x008fe20000000000 */
[----:B------:R-:W-:Y:S05]  /*156a0*/  @P1 BRA `(.L_x_342) ;  /* 0x0000004000001947 */ /* 0x000fea0003800000 */
[----:B-1----:R-:W-:Y:S05]  /*156b0*/  @!P2 BRA `(.L_x_342) ;  /* 0x000000300000a947 */ /* 0x002fea0003800000 */
[----:B------:R1:W2:Y:S04]  /*156c0*/  LDG.E R0, [R4.64] ;  /* 0x0000000a04007981 */ /* 0x0002a8000c1e1900 */
[----:B-1----:R-:W2:Y:S02]  /*156d0*/  LDG.E R4, [R4.64+0x4] ;  /* 0x0000040a04047981 */ /* 0x002ea4000c1e1900 */
[----:B--2--5:R-:W-:Y:S02]  /*156e0*/  IADD3 R14, -R0, R4, RZ ;  /* 0x00000004000e7210 */ /* 0x024fe40007ffe1ff */
.L_x_342:
[----:B-1----:R-:W2:Y:S04]  /*156f0*/  LDL R31, [R1+0x3c] ;  /* 0x00003c00011f7983 */ /* 0x002ea80000100800 */
[----:B------:R-:W3:Y:S04]  /*15700*/  LDL R24, [R1+0x2c] ;  /* 0x00002c0001187983 */ /* 0x000ee80000100800 */
[----:B------:R-:W4:Y:S01]  /*15710*/  LDL R26, [R1+0x48] ;  /* 0x00004800011a7983 */ /* 0x000f220000100800 */
[----:B------:R-:W-:Y:S01]  /*15720*/  ISETP.GT.AND P2, PT, R2, 0x1, PT ;  /* 0x000000010200780c */ /* 0x000fe20003f44270 */
[----:B------:R-:W-:-:S05]  /*15730*/  IMAD.MOV.U32 R2, RZ, RZ, 0x368 ;  /* 0x00000368ff027424 */ /* 0x000fca00078e00ff */
[----:B------:R-:W-:-:S04]  /*15740*/  SEL R2, R2, 0x328, P2 ;  /* 0x0000032802027807 */ /* 0x000fc80001000000 */
[----:B------:R1:W1:Y:S08]  /*15750*/  LDC.64 R4, c[0x0][R2+0x170] ;  /* 0x00005c0002047b82 */ /* 0x0002700000000a00 */
[----:B------:R1:W3:Y:S01]  /*15760*/  LDC.64 R12, c[0x0][R2+0x168] ;  /* 0x00005a00020c7b82 */ /* 0x0002e20000000a00 */
[----:B------:R-:W-:Y:S02]  /*15770*/  SHF.R.S32.HI R0, RZ, 0x1f, R7 ;  /* 0x0000001fff007819 */ /* 0x000fe40000011407 */
[----:B------:R-:W-:-:S05]  /*15780*/  LOP3.LUT R3, R7, 0xffffffe0, RZ, 0xc0, !PT ;  /* 0xffffffe007037812 */ /* 0x000fca00078ec0ff */
[----:B------:R1:W2:Y:S01]  /*15790*/  LDC.64 R20, c[0x0][R2+0x178] ;  /* 0x00005e0002147b82 */ /* 0x0002a20000000a00 */
[----:B------:R-:W-:Y:S01]  /*157a0*/  LEA.HI R0, R0, R10, RZ, 0x3 ;  /* 0x0000000a00007211 */ /* 0x000fe200078f18ff */
[----:B------:R-:W-:-:S03]  /*157b0*/  IMAD.IADD R16, R15, 0x1, -R3 ;  /* 0x000000010f107824 */ /* 0x000fc600078e0a03 */
[----:B------:R-:W-:Y:S02]  /*157c0*/  LOP3.LUT R0, R0, 0xffffff8, RZ, 0xc0, !PT ;  /* 0x0ffffff800007812 */ /* 0x000fe400078ec0ff */
[----:B------:R-:W-:Y:S01]  /*157d0*/  SHF.R.S32.HI R7, RZ, 0x1f, R16 ;  /* 0x0000001fff077819 */ /* 0x000fe20000011410 */
[----:B------:R1:W2:Y:S02]  /*157e0*/  LDC.64 R18, c[0x0][R2+0x160] ;  /* 0x0000580002127b82 */ /* 0x0002a40000000a00 */
[----:B------:R-:W-:Y:S01]  /*157f0*/  IMAD.IADD R3, R10, 0x1, -R0 ;  /* 0x000000010a037824 */ /* 0x000fe200078e0a00 */
[----:B------:R-:W-:Y:S02]  /*15800*/  LEA.HI R0, R6, R6, RZ, 0x1 ;  /* 0x0000000606007211 */ /* 0x000fe400078f08ff */
[----:B------:R-:W-:Y:S01]  /*15810*/  LEA.HI R22, R7, R16, RZ, 0x2 ;  /* 0x0000001007167211 */ /* 0x000fe200078f10ff */
[----:B------:R-:W-:Y:S01]  /*15820*/  IMAD.MOV.U32 R7, RZ, RZ, c[0x0][0x4e8] ;  /* 0x00013a00ff077624 */ /* 0x000fe200078e00ff */
[----:B------:R-:W-:-:S02]  /*15830*/  ISETP.NE.U32.AND P0, PT, RZ, c[0x0][0x500], PT ;  /* 0x00014000ff007a0c */ /* 0x000fc40003f05070 */
[----:B------:R-:W-:Y:S02]  /*15840*/  LOP3.LUT R0, R0, 0x1ffffffe, RZ, 0xc0, !PT ;  /* 0x1ffffffe00007812 */ /* 0x000fe400078ec0ff */
[----:B------:R-:W-:Y:S02]  /*15850*/  ISETP.NE.AND.EX P0, PT, RZ, c[0x0][0x504], PT, P0 ;  /* 0x00014100ff007a0c */ /* 0x000fe40003f05300 */
[----:B------:R-:W-:Y:S01]  /*15860*/  ISETP.NE.AND P3, PT, R7, 0x1, PT ;  /* 0x000000010700780c */ /* 0x000fe20003f65270 */
[----:B------:R-:W-:Y:S01]  /*15870*/  IMAD.IADD R0, R6, 0x1, -R0 ;  /* 0x0000000106007824 */ /* 0x000fe200078e0a00 */
[----:B------:R-:W-:Y:S02]  /*15880*/  SEL R7, R11, RZ, !P0 ;  /* 0x000000ff0b077207 */ /* 0x000fe40004000000 */
[----:B-1----:R-:W-:-:S05]  /*15890*/  SHF.R.S32.HI R2, RZ, 0x2, R22 ;  /* 0x00000002ff027819 */ /* 0x002fca0000011416 */
[----:B------:R-:W-:Y:S01]  /*158a0*/  IMAD R15, R3, 0x10, R2 ;  /* 0x00000010030f7824 */ /* 0x000fe200078e0202 */
[----:B------:R-:W-:-:S03]  /*158b0*/  SEL R3, R9, RZ, !P0 ;  /* 0x000000ff09037207 */ /* 0x000fc60004000000 */
[----:B------:R-:W-:Y:S02]  /*158c0*/  IMAD R0, R0, 0x8, R15 ;  /* 0x0000000800007824 */ /* 0x000fe400078e020f */
[----:B------:R-:W-:-:S04]  /*158d0*/  IMAD R2, R5, R7, RZ ;  /* 0x0000000705027224 */ /* 0x000fc800078e02ff */
[C---:B------:R-:W-:Y:S02]  /*158e0*/  IMAD R9, R4.reuse, R3, R2 ;  /* 0x0000000304097224 */ /* 0x040fe400078e0202 */
[----:B------:R-:W-:-:S04]  /*158f0*/  IMAD.WIDE.U32 R2, R4, R7, RZ ;  /* 0x0000000704027225 */ /* 0x000fc800078e00ff */
[----:B--2---:R-:W-:-:S04]  /*15900*/  IMAD R10, R31, 0x80, R0 ;  /* 0x000000801f0a7824 */ /* 0x004fc800078e0200 */
[----:B------:R-:W-:-:S04]  /*15910*/  @P3 IMAD.HI.U32 R6, R10, c[0x0][0x4ec], RZ ;  /* 0x00013b000a063a27 */ /* 0x000fc800078e00ff */
[----:B---3--:R-:W-:-:S04]  /*15920*/  IMAD.WIDE.U32 R4, R12, R24, RZ ;  /* 0x000000180c047225 */ /* 0x008fc800078e00ff */
[----:B------:R-:W-:Y:S02]  /*15930*/  IMAD R11, R13, R24, RZ ;  /* 0x000000180d0b7224 */ /* 0x000fe400078e02ff */
[----:B------:R-:W-:Y:S01]  /*15940*/  IMAD.MOV.U32 R0, RZ, RZ, R10 ;  /* 0x000000ffff007224 */ /* 0x000fe200078e000a */
[----:B------:R-:W-:Y:S01]  /*15950*/  @P3 SHF.R.U32.HI R0, RZ, c[0x0][0x4f0], R6 ;  /* 0x00013c00ff003a19 */ /* 0x000fe20000011606 */
[----:B------:R-:W-:Y:S01]  /*15960*/  IMAD.IADD R12, R3, 0x1, R9 ;  /* 0x00000001030c7824 */ /* 0x000fe200078e0209 */
[----:B----4-:R-:W-:Y:S02]  /*15970*/  SEL R6, R26, RZ, P2 ;  /* 0x000000ff1a067207 */ /* 0x010fe40001000000 */
[--C-:B-----5:R-:W-:Y:S01]  /*15980*/  IADD3 R13, P1, P0, R2, R4, R8.reuse ;  /* 0x00000004020d7210 */ /* 0x120fe2000783e008 */
[----:B------:R-:W-:Y:S01]  /*15990*/  IMAD.IADD R4, R5, 0x1, R11 ;  /* 0x0000000105047824 */ /* 0x000fe200078e020b */
[----:B------:R-:W-:Y:S01]  /*159a0*/  SHF.R.S32.HI R9, RZ, 0x1f, R8 ;  /* 0x0000001fff097819 */ /* 0x000fe20000011408 */
[----:B------:R-:W-:-:S02]  /*159b0*/  IMAD R5, R21, R6, RZ ;  /* 0x0000000615057224 */ /* 0x000fc400078e02ff */
[----:B------:R-:W-:Y:S01]  /*159c0*/  IMAD.WIDE.U32 R2, R20, R6, RZ ;  /* 0x0000000614027225 */ /* 0x000fe200078e00ff */
[----:B------:R-:W-:-:S03]  /*159d0*/  IADD3.X R6, R12, R4, R9, P1, P0 ;  /* 0x000000040c067210 */ /* 0x000fc60000fe0409 */
[----:B------:R-:W-:Y:S01]  /*159e0*/  IMAD.MOV R4, RZ, RZ, -R0 ;  /* 0x000000ffff047224 */ /* 0x000fe200078e0a00 */
[----:B------:R-:W-:Y:S01]  /*159f0*/  IADD3 R2, P1, P0, R0, R13, R2 ;  /* 0x0000000d00027210 */ /* 0x000fe2000783e002 */
[----:B------:R-:W-:Y:S01]  /*15a00*/  IMAD.IADD R5, R3, 0x1, R5 ;  /* 0x0000000103057824 */ /* 0x000fe200078e0205 */
[----:B------:R-:W-:Y:S01]  /*15a10*/  SHF.R.S32.HI R3, RZ, 0x1f, R0 ;  /* 0x0000001fff037819 */ /* 0x000fe20000011400 */
[----:B------:R-:W-:-:S03]  /*15a20*/  IMAD R0, R4, c[0x0][0x4e8], R10 ;  /* 0x00013a0004007a24 */ /* 0x000fc600078e020a */
[----:B------:R-:W-:Y:S01]  /*15a30*/  IADD3.X R3, R3, R6, R5, P1, P0 ;  /* 0x0000000603037210 */ /* 0x000fe20000fe0405 */
[-C--:B------:R-:W-:Y:S01]  /*15a40*/  IMAD R4, R19, R0.reuse, RZ ;  /* 0x0000000013047224 */ /* 0x080fe200078e02ff */
[----:B------:R-:W-:Y:S01]  /*15a50*/  SHF.R.S32.HI R5, RZ, 0x1f, R0 ;  /* 0x0000001fff057819 */ /* 0x000fe20000011400 */
[----:B------:R-:W-:Y:S02]  /*15a60*/  IMAD.MOV.U32 R6, RZ, RZ, c[0x0][0x4a8] ;  /* 0x00012a00ff067624 */ /* 0x000fe400078e00ff */
[----:B------:R-:W-:-:S04]  /*15a70*/  IMAD.WIDE.U32 R2, R18, R0, R2 ;  /* 0x0000000012027225 */ /* 0x000fc800078e0002 */
[----:B------:R-:W-:Y:S01]  /*15a80*/  IMAD R0, R18, R5, R4 ;  /* 0x0000000512007224 */ /* 0x000fe200078e0204 */
[----:B------:R-:W-:Y:S01]  /*15a90*/  SEL R4, R6, c[0x0][0x450], P2 ;  /* 0x0001140006047a07 */ /* 0x000fe20001000000 */
[----:B------:R-:W-:Y:S02]  /*15aa0*/  IMAD.MOV.U32 R5, RZ, RZ, c[0x0][0x4ac] ;  /* 0x00012b00ff057624 */ /* 0x000fe400078e00ff */
[----:B------:R-:W-:Y:S01]  /*15ab0*/  IMAD.IADD R3, R3, 0x1, R0 ;  /* 0x0000000103037824 */ /* 0x000fe200078e0200 */
[----:B------:R-:W-:Y:S02]  /*15ac0*/  LEA R0, P0, R2, R4, 0x2 ;  /* 0x0000000402007211 */ /* 0x000fe400078010ff */
[----:B------:R-:W-:-:S04]  /*15ad0*/  SEL R5, R5, c[0x0][0x454], P2 ;  /* 0x0001150005057a07 */ /* 0x000fc80001000000 */
[----:B------:R-:W-:Y:S01]  /*15ae0*/  LEA.HI.X R3, R2, R5, R3, 0x2, P0 ;  /* 0x0000000502037211 */ /* 0x000fe200000f1403 */
[----:B------:R-:W-:Y:S04]  /*15af0*/  SHFL.IDX PT, R4, R0, RZ, 0x1c1f ;  /* 0x001c1fff00047589 */ /* 0x000fe800000e0000 */
[----:B------:R-:W1:Y:S01]  /*15b00*/  SHFL.IDX PT, R5, R3, RZ, 0x1c1f ;  /* 0x001c1fff03057589 */ /* 0x000e6200000e0000 */
[----:B------:R-:W-:-:S03]  /*15b10*/  IMAD R11, R14, c[0x0][0x4e8], RZ ;  /* 0x00013a000e0b7a24 */ /* 0x000fc600078e02ff */
[----:B------:R2:W-:Y:S01]  /*15b20*/  SHFL.IDX PT, R2, R0, 0x1, 0x1c1f ;  /* 0x003c1f0000027f89 */ /* 0x0005e200000e0000 */
[----:B------:R-:W-:-:S03]  /*15b30*/  LOP3.LUT P0, RZ, R16, 0x3, RZ, 0xc0, !PT ;  /* 0x0000000310ff7812 */ /* 0x000fc6000780c0ff */
[----:B------:R-:W3:Y:S01]  /*15b40*/  SHFL.IDX PT, R3, R3, 0x1, 0x1c1f ;  /* 0x003c1f0003037f89 */ /* 0x000ee200000e0000 */
[----:B--2---:R-:W-:-:S05]  /*15b50*/  IMAD R0, R31, 0x80, R15 ;  /* 0x000000801f007824 */ /* 0x004fca00078e020f */
[C---:B------:R-:W-:Y:S02]  /*15b60*/  IADD3 R6, R0.reuse, 0x8, RZ ;  /* 0x0000000800067810 */ /* 0x040fe40007ffe0ff */
[-C--:B------:R-:W-:Y:S02]  /*15b70*/  ISETP.GE.OR P1, PT, R0, R11.reuse, P0 ;  /* 0x0000000b0000720c */ /* 0x080fe40000726670 */
[----:B------:R-:W-:-:S11]  /*15b80*/  ISETP.GE.OR P0, PT, R6, R11, P0 ;  /* 0x0000000b0600720c */ /* 0x000fd60000706670 */
[----:B-1----:R1:W-:Y:S01]  /*15b90*/  @!P1 ST.E [R4.64], R23 ;  /* 0x0000001704009985 */ /* 0x0023e2000c10190a */
[----:B------:R-:W-:-:S03]  /*15ba0*/  ISETP.GE.AND P1, PT, R6, R11, PT ;  /* 0x0000000b0600720c */ /* 0x000fc60003f26270 */
[----:B---3--:R1:W-:Y:S01]  /*15bb0*/  @!P0 ST.E [R2.64], R17 ;  /* 0x0000001102008985 */ /* 0x0083e2000c10190a */
[----:B------:R-:W-:Y:S02]  /*15bc0*/  ISETP.GE.AND P0, PT, R0, R11, PT ;  /* 0x0000000b0000720c */ /* 0x000fe40003f06270 */
[----:B------:R-:W-:Y:S01]  /*15bd0*/  P2R R66, PR, RZ, 0x2 ;  /* 0x00000002ff427803 */ /* 0x000fe20000000000 */
[----:B------:R-:W-:Y:S05]  /*15be0*/  @P2 BRA `(.L_x_343) ;  /* 0x0000068000002947 */ /* 0x000fea0003800000 */
[----:B------:R-:W-:Y:S01]  /*15bf0*/  IMAD R0, R9, c[0x0][0x3a0], RZ ;  /* 0x0000e80009007a24 */ /* 0x000fe200078e02ff */
[----:B-1----:R-:W-:Y:S01]  /*15c00*/  LEA R4, R25, R229, 0x5 ;  /* 0x000000e519047211 */ /* 0x002fe200078e28ff */
[C---:B------:R-:W-:Y:S01]  /*15c10*/  IMAD.WIDE.U32 R2, R8.reuse, c[0x0][0x3a0], RZ ;  /* 0x0000e80008027a25 */ /* 0x040fe200078e00ff */
[----:B------:R-:W-:Y:S01]  /*15c20*/  SHF.R.S32.HI R5, RZ, 0x1f, R7 ;  /* 0x0000001fff057819 */ /* 0x000fe20000011407 */
[----:B------:R1:W2:Y:S01]  /*15c30*/  LDS.128 R16, [R208+0x80] ;  /* 0x00008000d0107984 */ /* 0x0002a20000000c00 */
[----:B------:R-:W-:Y:S01]  /*15c40*/  LEA R4, R31, R4, 0x7 ;  /* 0x000000041f047211 */ /* 0x000fe200078e38ff */
[----:B------:R-:W-:-:S02]  /*15c50*/  IMAD R0, R8, c[0x0][0x3a4], R0 ;  /* 0x0000e90008007a24 */ /* 0x000fc400078e0200 */
[----:B------:R1:W3:Y:S01]  /*15c60*/  LDS.128 R36, [R208+0x2080] ;  /* 0x00208000d0247984 */ /* 0x0002e20000000c00 */
[----:B------:R-:W-:Y:S02]  /*15c70*/  IMAD R5, R5, c[0x0][0x3f0], RZ ;  /* 0x0000fc0005057a24 */ /* 0x000fe400078e02ff */
[----:B------:R-:W-:Y:S01]  /*15c80*/  IADD3 R3, R3, R0, RZ ;  /* 0x0000000003037210 */ /* 0x000fe20007ffe0ff */
[----:B------:R-:W-:Y:S01]  /*15c90*/  @P3 IMAD.HI.U32 R6, R4, c[0x0][0x4ec], RZ ;  /* 0x00013b0004063a27 */ /* 0x000fe200078e00ff */
[----:B------:R1:W4:Y:S01]  /*15ca0*/  LDS.128 R44, [R208+0x3080] ;  /* 0x00308000d02c7984 */ /* 0x0003220000000c00 */
[----:B------:R-:W-:Y:S02]  /*15cb0*/  MOV R0, R4 ;  /* 0x0000000400007202 */ /* 0x000fe40000000f00 */
[----:B------:R-:W-:Y:S01]  /*15cc0*/  IMAD.WIDE.U32 R2, R24, c[0x0][0x3e8], R2 ;  /* 0x0000fa0018027a25 */ /* 0x000fe200078e0002 */
[----:B------:R1:W1:Y:S01]  /*15cd0*/  LDS.128 R12, [R208+0x4080] ;  /* 0x00408000d00c7984 */ /* 0x0002620000000c00 */
[----:B------:R-:W-:-:S02]  /*15ce0*/  @P3 SHF.R.U32.HI R0, RZ, c[0x0][0x4f0], R6 ;  /* 0x00013c00ff003a19 */ /* 0x000fc40000011606 */
[----:B------:R-:W-:Y:S01]  /*15cf0*/  IMAD R3, R24, c[0x0][0x3ec], R3 ;  /* 0x0000fb0018037a24 */ /* 0x000fe200078e0203 */
[----:B------:R1:W1:Y:S01]  /*15d00*/  LDS.128 R20, [R208+0x5080] ;  /* 0x00508000d0147984 */ /* 0x0002620000000c00 */
[C---:B------:R-:W-:Y:S01]  /*15d10*/  IMAD R8, R7.reuse, c[0x0][0x3f4], R5 ;  /* 0x0000fd0007087a24 */ /* 0x040fe200078e0205 */
[----:B------:R-:W-:Y:S01]  /*15d20*/  SHF.R.S32.HI R6, RZ, 0x1f, R0 ;  /* 0x0000001fff067819 */ /* 0x000fe20000011400 */
[----:B------:R-:W-:Y:S01]  /*15d30*/  IMAD.WIDE.U32 R2, R7, c[0x0][0x3f0], R2 ;  /* 0x0000fc0007027a25 */ /* 0x000fe200078e0002 */
[----:B------:R1:W1:Y:S01]  /*15d40*/  LDS.128 R24, [R208+0x1080] ;  /* 0x00108000d0187984 */ /* 0x0002620000000c00 */
[----:B------:R-:W-:Y:S02]  /*15d50*/  IADD3 R5, -R0, RZ, RZ ;  /* 0x000000ff00057210 */ /* 0x000fe40007ffe1ff */
[----:B------:R-:W-:Y:S01]  /*15d60*/  IMAD R6, R6, c[0x0][0x3e0], RZ ;  /* 0x0000f80006067a24 */ /* 0x000fe200078e02ff */
[----:B------:R1:W1:Y:S01]  /*15d70*/  LDS.128 R32, [R208+0x6080] ;  /* 0x00608000d0207984 */ /* 0x0002620000000c00 */
[----:B------:R-:W-:Y:S01]  /*15d80*/  IADD3 R3, R3, R8, RZ ;  /* 0x0000000803037210 */ /* 0x000fe20007ffe0ff */
[----:B------:R-:W-:-:S02]  /*15d90*/  IMAD R4, R5, c[0x0][0x4e8], R4 ;  /* 0x00013a0005047a24 */ /* 0x000fc400078e0204 */
[----:B------:R1:W1:Y:S01]  /*15da0*/  LDS.128 R40, [R208+0x7080] ;  /* 0x00708000d0287984 */ /* 0x0002620000000c00 */
[C---:B------:R-:W-:Y:S01]  /*15db0*/  IMAD R5, R0.reuse, c[0x0][0x3e4], R6 ;  /* 0x0000f90000057a24 */ /* 0x040fe200078e0206 */
[----:B------:R-:W-:Y:S01]  /*15dc0*/  LEA R6, R31, R229, 0x7 ;  /* 0x000000e51f067211 */ /* 0x000fe200078e38ff */
        /* <DEDUP_REMOVED lines=10> */
[----:B--234-:R2:W3:Y:S02]  /*15e70*/  SHFL.IDX PT, R8, R7, RZ, 0x181f ;  /* 0x00181fff07087589 */ /* 0x01c4e400000e0000 */
.L_x_401:
[----:B------:R-:W-:Y:S05]  /*15e80*/  BRA.DIV ~URZ, `(.L_x_345) ;  /* 0x00002eb27f007947 */ /* 0x000fea000b800000 */
[----:B------:R4:W2:Y:S02]  /*15e90*/  SHFL.IDX PT, R0, R10, RZ, 0x181f ;  /* 0x00181fff0a007589 */ /* 0x0008a400000e0000 */
.L_x_402:
[----:B------:R-:W-:Y:S01]  /*15ea0*/  ISETP.GE.AND P0, PT, R6, R11, PT ;  /* 0x0000000b0600720c */ /* 0x000fe20003f06270 */
[----:B------:R-:W-:-:S12]  /*15eb0*/  BSSY B0, `(.L_x_346) ;  /* 0x000000a000007945 */ /* 0x000fd80003800000 */
[----:B------:R-:W-:Y:S05]  /*15ec0*/  @P0 BRA `(.L_x_347) ;  /* 0x0000008000000947 */ /* 0x000fea0003800000 */
[----:B------:R-:W-:Y:S02]  /*15ed0*/  ISETP.GE.AND P1, PT, R28, c[0x0][0x3c8], PT ;  /* 0x0000f2001c007a0c */ /* 0x000fe40003f26270 */
[----:B------:R-:W-:-:S11]  /*15ee0*/  ISETP.GE.AND P0, PT, R209, c[0x0][0x3c8], PT ;  /* 0x0000f200d1007a0c */ /* 0x000fd60003f06270 */
[CC--:B--2---:R-:W-:Y:S02]  /*15ef0*/  @!P1 LEA R4, P3, R28.reuse, R0.reuse, 0x1 ;  /* 0x000000001c049211 */ /* 0x0c4fe400078608ff */
[C---:B------:R-:W-:Y:S02]  /*15f00*/  @!P0 LEA R2, P2, R209.reuse, R0, 0x1 ;  /* 0x00000000d1028211 */ /* 0x040fe400078408ff */
[-C--:B---3--:R-:W-:Y:S02]  /*15f10*/  @!P1 LEA.HI.X R5, R28, R8.reuse, R29, 0x1, P3 ;  /* 0x000000081c059211 */ /* 0x088fe400018f0c1d */
[----:B------:R-:W-:-:S03]  /*15f20*/  @!P0 LEA.HI.X R3, R209, R8, R30, 0x1, P2 ;  /* 0x00000008d1038211 */ /* 0x000fc600010f0c1e */
[----:B------:R2:W-:Y:S04]  /*15f30*/  @!P1 ST.E.128 [R4.64], R16 ;  /* 0x0000001004009985 */ /* 0x0005e8000c101d0a */
[----:B-1----:R2:W-:Y:S02]  /*15f40*/  @!P0 ST.E.128 [R2.64], R12 ;  /* 0x0000000c02008985 */ /* 0x0025e4000c101d0a */
.L_x_347:
[----:B------:R-:W-:Y:S05]  /*15f50*/  BSYNC B0 ;  /* 0x0000000000007941 */ /* 0x000fea0003800000 */
.L_x_346:
[----:B------:R-:W-:Y:S05]  /*15f60*/  BRA.DIV ~URZ, `(.L_x_348) ;  /* 0x00002e327f007947 */ /* 0x000fea000b800000 */
[----:B---3--:R3:W4:Y:S04]  /*15f70*/  SHFL.IDX PT, R8, R7, 0x1, 0x181f ;  /* 0x00381f0007087f89 */ /* 0x00872800000e0000 */
[----:B--2---:R3:W2:Y:S02]  /*15f80*/  SHFL.IDX PT, R0, R10, 0x1, 0x181f ;  /* 0x00381f000a007f89 */ /* 0x0046a400000e0000 */
.L_x_403:
[----:B------:R-:W-:Y:S01]  /*15f90*/  IADD3 R2, R6, 0x20, RZ ;  /* 0x0000002006027810 */ /* 0x000fe20007ffe0ff */
[----:B------:R-:W-:Y:S03]  /*15fa0*/  BSSY B0, `(.L_x_349) ;  /* 0x000000b000007945 */ /* 0x000fe60003800000 */
[----:B------:R-:W-:-:S13]  /*15fb0*/  ISETP.GE.AND P0, PT, R2, R11, PT ;  /* 0x0000000b0200720c */ /* 0x000fda0003f06270 */
[----:B------:R-:W-:Y:S05]  /*15fc0*/  @P0 BRA `(.L_x_350) ;  /* 0x0000008000000947 */ /* 0x000fea0003800000 */
[----:B------:R-:W-:Y:S02]  /*15fd0*/  ISETP.GE.AND P1, PT, R28, c[0x0][0x3c8], PT ;  /* 0x0000f2001c007a0c */ /* 0x000fe40003f26270 */
[----:B------:R-:W-:-:S11]  /*15fe0*/  ISETP.GE.AND P0, PT, R209, c[0x0][0x3c8], PT ;  /* 0x0000f200d1007a0c */ /* 0x000fd60003f06270 */
[CC--:B--2---:R-:W-:Y:S02]  /*15ff0*/  @!P1 LEA R4, P3, R28.reuse, R0.reuse, 0x1 ;  /* 0x000000001c049211 */ /* 0x0c4fe400078608ff */
[C---:B------:R-:W-:Y:S02]  /*16000*/  @!P0 LEA R2, P2, R209.reuse, R0, 0x1 ;  /* 0x00000000d1028211 */ /* 0x040fe400078408ff */
[-C--:B----4-:R-:W-:Y:S02]  /*16010*/  @!P1 LEA.HI.X R5, R28, R8.reuse, R29, 0x1, P3 ;  /* 0x000000081c059211 */ /* 0x090fe400018f0c1d */
[----:B------:R-:W-:-:S03]  /*16020*/  @!P0 LEA.HI.X R3, R209, R8, R30, 0x1, P2 ;  /* 0x00000008d1038211 */ /* 0x000fc600010f0c1e */
[----:B-1----:R1:W-:Y:S04]  /*16030*/  @!P1 ST.E.128 [R4.64], R24 ;  /* 0x0000001804009985 */ /* 0x0023e8000c101d0a */
[----:B------:R1:W-:Y:S02]  /*16040*/  @!P0 ST.E.128 [R2.64], R20 ;  /* 0x0000001402008985 */ /* 0x0003e4000c101d0a */
.L_x_350:
[----:B------:R-:W-:Y:S05]  /*16050*/  BSYNC B0 ;  /* 0x0000000000007941 */ /* 0x000fea0003800000 */
.L_x_349:
[----:B------:R-:W-:Y:S05]  /*16060*/  BRA.DIV ~URZ, `(.L_x_351) ;  /* 0x00002df27f007947 */ /* 0x000fea000b800000 */
[----:B----4-:R4:W3:Y:S02]  /*16070*/  SHFL.IDX PT, R8, R7, 0x2, 0x181f ;  /* 0x00581f0007087f89 */ /* 0x0108e400000e0000 */
.L_x_404:
[----:B------:R-:W-:Y:S05]  /*16080*/  BRA.DIV ~URZ, `(.L_x_352) ;  /* 0x00002e427f007947 */ /* 0x000fea000b800000 */
[----:B--2---:R2:W4:Y:S02]  /*16090*/  SHFL.IDX PT, R0, R10, 0x2, 0x181f ;  /* 0x00581f000a007f89 */ /* 0x00452400000e0000 */
.L_x_405:
[----:B-1----:R-:W-:Y:S01]  /*160a0*/  IADD3 R2, R6, 0x40, RZ ;  /* 0x0000004006027810 */ /* 0x002fe20007ffe0ff */
[----:B------:R-:W-:Y:S03]  /*160b0*/  BSSY B0, `(.L_x_353) ;  /* 0x000000b000007945 */ /* 0x000fe60003800000 */
[----:B------:R-:W-:-:S13]  /*160c0*/  ISETP.GE.AND P0, PT, R2, R11, PT ;  /* 0x0000000b0200720c */ /* 0x000fda0003f06270 */
[----:B------:R-:W-:Y:S05]  /*160d0*/  @P0 BRA `(.L_x_354) ;  /* 0x0000008000000947 */ /* 0x000fea0003800000 */
[----:B------:R-:W-:Y:S02]  /*160e0*/  ISETP.GE.AND P1, PT, R28, c[0x0][0x3c8], PT ;  /* 0x0000f2001c007a0c */ /* 0x000fe40003f26270 */
[----:B------:R-:W-:-:S11]  /*160f0*/  ISETP.GE.AND P0, PT, R209, c[0x0][0x3c8], PT ;  /* 0x0000f200d1007a0c */ /* 0x000fd60003f06270 */
[CC--:B----4-:R-:W-:Y:S02]  /*16100*/  @!P1 LEA R4, P3, R28.reuse, R0.reuse, 0x1 ;  /* 0x000000001c049211 */ /* 0x0d0fe400078608ff */
[C---:B------:R-:W-:Y:S02]  /*16110*/  @!P0 LEA R2, P2, R209.reuse, R0, 0x1 ;  /* 0x00000000d1028211 */ /* 0x040fe400078408ff */
[-C--:B---3--:R-:W-:Y:S02]  /*16120*/  @!P1 LEA.HI.X R5, R28, R8.reuse, R29, 0x1, P3 ;  /* 0x000000081c059211 */ /* 0x088fe400018f0c1d */
[----:B------:R-:W-:-:S03]  /*16130*/  @!P0 LEA.HI.X R3, R209, R8, R30, 0x1, P2 ;  /* 0x00000008d1038211 */ /* 0x000fc600010f0c1e */
[----:B------:R1:W-:Y:S04]  /*16140*/  @!P1 ST.E.128 [R4.64], R36 ;  /* 0x0000002404009985 */ /* 0x0003e8000c101d0a */
[----:B------:R1:W-:Y:S02]  /*16150*/  @!P0 ST.E.128 [R2.64], R32 ;  /* 0x0000002002008985 */ /* 0x0003e4000c101d0a */
.L_x_354:
[----:B------:R-:W-:Y:S05]  /*16160*/  BSYNC B0 ;  /* 0x0000000000007941 */ /* 0x000fea0003800000 */
.L_x_353:
[----:B------:R-:W-:Y:S05]  /*16170*/  BRA.DIV ~URZ, `(.L_x_355) ;  /* 0x00002db27f007947 */ /* 0x000fea000b800000 */
[----:B---34-:R-:W3:Y:S04]  /*16180*/  SHFL.IDX PT, R7, R7, 0x3, 0x181f ;  /* 0x00781f0007077f89 */ /* 0x018ee800000e0000 */
[----:B------:R4:W1:Y:S02]  /*16190*/  SHFL.IDX PT, R0, R10, 0x3, 0x181f ;  /* 0x00781f000a007f89 */ /* 0x00086400000e0000 */
.L_x_406:
[----:B-1----:R-:W-:-:S04]  /*161a0*/  IADD3 R2, R6, 0x60, RZ ;  /* 0x0000006006027810 */ /* 0x002fc80007ffe0ff */
[----:B------:R-:W-:-:S13]  /*161b0*/  ISETP.GE.AND P0, PT, R2, R11, PT ;  /* 0x0000000b0200720c */ /* 0x000fda0003f06270 */
[----:B------:R-:W-:Y:S05]  /*161c0*/  @P0 BRA `(.L_x_356) ;  /* 0x0000195000000947 */ /* 0x000fea0003800000 */
[----:B------:R-:W-:-:S13]  /*161d0*/  ISETP.GE.AND P0, PT, R28, c[0x0][0x3c8], PT ;  /* 0x0000f2001c007a0c */ /* 0x000fda0003f06270 */
[----:B------:R-:W-:-:S04]  /*161e0*/  @!P0 LEA R2, P1, R28, R0, 0x1 ;  /* 0x000000001c028211 */ /* 0x000fc800078208ff */
[----:B---3--:R-:W-:-:S05]  /*161f0*/  @!P0 LEA.HI.X R3, R28, R7, R29, 0x1, P1 ;  /* 0x000000071c038211 */ /* 0x008fca00008f0c1d */
[----:B------:R1:W-:Y:S01]  /*16200*/  @!P0 ST.E.128 [R2.64], R44 ;  /* 0x0000002c02008985 */ /* 0x0003e2000c101d0a */
[----:B------:R-:W-:-:S13]  /*16210*/  ISETP.GE.AND P0, PT, R209, c[0x0][0x3c8], PT ;  /* 0x0000f200d1007a0c */ /* 0x000fda0003f06270 */
[----:B------:R-:W-:Y:S05]  /*16220*/  @P0 BRA `(.L_x_356) ;  /* 0x000018f000000947 */ /* 0x000fea0003800000 */
[----:B-1----:R-:W-:-:S04]  /*16230*/  LEA R2, P0, R209, R0, 0x1 ;  /* 0x00000000d1027211 */ /* 0x002fc800078008ff */
[----:B------:R-:W-:-:S05]  /*16240*/  LEA.HI.X R3, R209, R7, R30, 0x1, P0 ;  /* 0x00000007d1037211 */ /* 0x000fca00000f0c1e */
[----:B------:R1:W-:Y:S01]  /*16250*/  ST.E.128 [R2.64], R40 ;  /* 0x0000002802007985 */ /* 0x0003e2000c101d0a */
[----:B------:R-:W-:Y:S05]  /*16260*/  BRA `(.L_x_356) ;  /* 0x000018b000007947 */ /* 0x000fea0003800000 */
.L_x_343:
        /* <DEDUP_REMOVED lines=34> */
.L_x_407:
[----:B------:R-:W-:Y:S05]  /*16490*/  BRA.DIV ~URZ, `(.L_x_358) ;  /* 0x00002bc27f007947 */ /* 0x000fea000b800000 */
[----:B------:R3:W4:Y:S02]  /*164a0*/  SHFL.IDX PT, R0, R28, RZ, 0x1c1f ;  /* 0x001c1fff1c007589 */ /* 0x00072400000e0000 */
.L_x_408:
[----:B------:R-:W-:Y:S01]  /*164b0*/  LOP3.LUT R4, R22, 0x7ffffffc, RZ, 0xc0, !PT ;  /* 0x7ffffffc16047812 */ /* 0x000fe200078ec0ff */
[----:B------:R-:W-:Y:S04]  /*164c0*/  BSSY B0, `(.L_x_359) ;  /* 0x0000063000007945 */ /* 0x000fe80003800000 */
[----:B------:R-:W-:-:S04]  /*164d0*/  IMAD.IADD R4, R16, 0x1, -R4 ;  /* 0x0000000110047824 */ /* 0x000fc800078e0a04 */
[----:B------:R-:W-:-:S05]  /*164e0*/  IMAD.SHL.U32 R4, R4, 0x2, RZ ;  /* 0x0000000204047824 */ /* 0x000fca00078e00ff */
        /* <DEDUP_REMOVED lines=14> */
[----:B------:R-:W-:Y:S02]  /*165d0*/  IADD3 R22, R4, 0x50, RZ ;  /* 0x0000005004167810 */ /* 0x000fe40007ffe0ff */
        /* <DEDUP_REMOVED lines=16> */
[----:B------:R-:W-:Y:S02]  /*166e0*/  ISETP.GE.AND P1, PT, R4, c[0x0][0x3c8], PT ;  /* 0x0000f20004007a0c */ /* 0x000fe40003f26270 */
[----:B------:R-:W-:-:S02]  /*166f0*/  ISETP.GE.AND P0, PT, R13, c[0x0][0x3c8], PT ;  /* 0x0000f2000d007a0c */ /* 0x000fc40003f06270 */
[----:B------:R-:W-:Y:S02]  /*16700*/  ISETP.GE.AND P3, PT, R12, c[0x0][0x3c8], PT ;  /* 0x0000f2000c007a0c */ /* 0x000fe40003f66270 */
[----:B------:R-:W-:Y:S02]  /*16710*/  ISETP.GE.AND P4, PT, R15, c[0x0][0x3c8], PT ;  /* 0x0000f2000f007a0c */ /* 0x000fe40003f86270 */
[----:B------:R-:W-:-:S05]  /*16720*/  ISETP.GE.AND P6, PT, R22, c[0x0][0x3c8], PT ;  /* 0x0000f20016007a0c */ /* 0x000fca0003fc6270 */
[----:B----4-:R-:W-:Y:S02]  /*16730*/  @!P1 IMAD.MOV.U32 R6, RZ, RZ, R0 ;  /* 0x000000ffff069224 */ /* 0x010fe400078e0000 */
[----:B--2---:R-:W-:Y:S01]  /*16740*/  @!P1 IMAD.MOV.U32 R7, RZ, RZ, R5 ;  /* 0x000000ffff079224 */ /* 0x004fe200078e0005 */
[----:B------:R-:W-:-:S03]  /*16750*/  @!P0 LEA R2, P2, R13, R0, 0x2 ;  /* 0x000000000d028211 */ /* 0x000fc600078410ff */
[----:B------:R-:W-:Y:S01]  /*16760*/  @!P1 IMAD.WIDE R6, R4, 0x4, R6 ;  /* 0x0000000404069825 */ /* 0x000fe200078e0206 */
[----:B------:R-:W-:Y:S02]  /*16770*/  @!P0 LEA.HI.X R3, R13, R5, R29, 0x2, P2 ;  /* 0x000000050d038211 */ /* 0x000fe400010f141d */
[----:B------:R-:W-:Y:S02]  /*16780*/  ISETP.GE.AND P2, PT, R16, c[0x0][0x3c8], PT ;  /* 0x0000f20010007a0c */ /* 0x000fe40003f46270 */
[----:B------:R2:W-:Y:S01]  /*16790*/  @!P1 ST.E.64 [R6.64], R132 ;  /* 0x0000008406009985 */ /* 0x0005e2000c101b0a */
[----:B------:R-:W-:-:S03]  /*167a0*/  ISETP.GE.AND P1, PT, R17, c[0x0][0x3c8], PT ;  /* 0x0000f20011007a0c */ /* 0x000fc60003f26270 */
[----:B------:R4:W-:Y:S01]  /*167b0*/  @!P0 ST.E.64 [R2.64], R48 ;  /* 0x0000003002008985 */ /* 0x0009e2000c101b0a */
[CC--:B--2---:R-:W-:Y:S02]  /*167c0*/  @!P3 LEA R6, P5, R12.reuse, R0.reuse, 0x2 ;  /* 0x000000000c06b211 */ /* 0x0c4fe400078a10ff */
[C---:B----4-:R-:W-:Y:S02]  /*167d0*/  @!P4 LEA R2, P0, R15.reuse, R0, 0x2 ;  /* 0x000000000f02c211 */ /* 0x050fe400078010ff */
[-C--:B------:R-:W-:Y:S02]  /*167e0*/  @!P3 LEA.HI.X R7, R12, R5.reuse, R30, 0x2, P5 ;  /* 0x000000050c07b211 */ /* 0x080fe400028f141e */
        /* <DEDUP_REMOVED lines=14> */
[CC--:B----4-:R-:W-:Y:S02]  /*168d0*/  @!P4 LEA R2, P0, R19.reuse, R0.reuse, 0x2 ;  /* 0x000000001302c211 */ /* 0x0d0fe400078010ff */
[-C--:B------:R-:W-:Y:S02]  /*168e0*/  @!P3 LEA.HI.X R7, R18, R5.reuse, R34, 0x2, P5 ;  /* 0x000000051207b211 */ /* 0x080fe400028f1422 */
[----:B------:R-:W-:Y:S02]  /*168f0*/  @!P4 LEA.HI.X R3, R19, R5, R35, 0x2, P0 ;  /* 0x000000051303c211 */ /* 0x000fe400000f1423 */
[----:B------:R-:W-:Y:S01]  /*16900*/  @!P2 LEA R8, P0, R20, R0, 0x2 ;  /* 0x000000001408a211 */ /* 0x000fe200078010ff */
[----:B------:R2:W-:Y:S01]  /*16910*/  @!P3 ST.E.64 [R6.64], R58 ;  /* 0x0000003a0600b985 */ /* 0x0005e2000c101b0a */
[----:B------:R-:W-:-:S02]  /*16920*/  ISETP.GE.AND P5, PT, R23, c[0x0][0x3c8], PT ;  /* 0x0000f20017007a0c */ /* 0x000fc40003fa6270 */
[----:B------:R-:W-:Y:S01]  /*16930*/  @!P2 LEA.HI.X R9, R20, R5, R36, 0x2, P0 ;  /* 0x000000051409a211 */ /* 0x000fe200000f1424 */
[----:B------:R4:W-:Y:S01]  /*16940*/  @!P4 ST.E.64 [R2.64], R70 ;  /* 0x000000460200c985 */ /* 0x0009e2000c101b0a */
[----:B------:R-:W-:-:S03]  /*16950*/  ISETP.GE.AND P4, PT, R24, c[0x0][0x3c8], PT ;  /* 0x0000f20018007a0c */ /* 0x000fc60003f86270 */
[----:B------:R-:W-:Y:S01]  /*16960*/  @!P2 ST.E.64 [R8.64], R84 ;  /* 0x000000540800a985 */ /* 0x000fe2000c101b0a */
[----:B------:R-:W-:Y:S02]  /*16970*/  ISETP.GE.AND P2, PT, R25, c[0x0][0x3c8], PT ;  /* 0x0000f20019007a0c */ /* 0x000fe40003f46270 */
[CC--:B--2---:R-:W-:Y:S02]  /*16980*/  @!P6 LEA R6, P0, R22.reuse, R0.reuse, 0x2 ;  /* 0x000000001606e211 */ /* 0x0c4fe400078010ff */
[C---:B----4-:R-:W-:Y:S02]  /*16990*/  @!P1 LEA R2, P3, R21.reuse, R0, 0x2 ;  /* 0x0000000015029211 */ /* 0x050fe400078610ff */
[-C--:B------:R-:W-:Y:S02]  /*169a0*/  @!P6 LEA.HI.X R7, R22, R5.reuse, R39, 0x2, P0 ;  /* 0x000000051607e211 */ /* 0x080fe400000f1427 */
[----:B------:R-:W-:Y:S02]  /*169b0*/  @!P1 LEA.HI.X R3, R21, R5, R37, 0x2, P3 ;  /* 0x0000000515039211 */ /* 0x000fe400018f1425 */
[----:B------:R-:W-:-:S03]  /*169c0*/  ISETP.GE.AND P0, PT, R27, c[0x0][0x3c8], PT ;  /* 0x0000f2001b007a0c */ /* 0x000fc60003f06270 */
[----:B------:R2:W-:Y:S01]  /*169d0*/  @!P1 ST.E.64 [R2.64], R72 ;  /* 0x0000004802009985 */ /* 0x0005e2000c101b0a */
[----:B------:R-:W-:-:S03]  /*169e0*/  ISETP.GE.AND P1, PT, R26, c[0x0][0x3c8], PT ;  /* 0x0000f2001a007a0c */ /* 0x000fc60003f26270 */
[----:B------:R4:W-:Y:S01]  /*169f0*/  @!P6 ST.E.64 [R6.64], R74 ;  /* 0x0000004a0600e985 */ /* 0x0009e2000c101b0a */
[----:B------:R-:W-:-:S04]  /*16a00*/  @!P4 LEA R10, P6, R24, R0, 0x2 ;  /* 0x00000000180ac211 */ /* 0x000fc800078c10ff */
[----:B------:R-:W-:Y:S02]  /*16a10*/  @!P4 LEA.HI.X R11, R24, R5, R40, 0x2, P6 ;  /* 0x00000005180bc211 */ /* 0x000fe400030f1428 */
[----:B--2---:R-:W-:-:S04]  /*16a20*/  @!P5 LEA R2, P3, R23, R0, 0x2 ;  /* 0x000000001702d211 */ /* 0x004fc800078610ff */
[----:B------:R-:W-:Y:S02]  /*16a30*/  @!P5 LEA.HI.X R3, R23, R5, R38, 0x2, P3 ;  /* 0x000000051703d211 */ /* 0x000fe400018f1426 */
[----:B------:R-:W-:-:S03]  /*16a40*/  @!P2 LEA R8, P3, R25, R0, 0x2 ;  /* 0x000000001908a211 */ /* 0x000fc600078610ff */
[----:B------:R2:W-:Y:S01]  /*16a50*/  @!P5 ST.E.64 [R2.64], R76 ;  /* 0x0000004c0200d985 */ /* 0x0005e2000c101b0a */
        /* <DEDUP_REMOVED lines=9> */
.L_x_360:
[----:B------:R-:W-:Y:S05]  /*16af0*/  BSYNC B0 ;  /* 0x0000000000007941 */ /* 0x000fea0003800000 */
.L_x_359:
[----:B------:R-:W-:Y:S05]  /*16b00*/  BRA.DIV ~URZ, `(.L_x_361) ;  /* 0x000025b27f007947 */ /* 0x000fea000b800000 */
[----:B--2---:R2:W1:Y:S04]  /*16b10*/  SHFL.IDX PT, R5, R14, 0x1, 0x1c1f ;  /* 0x003c1f000e057f89 */ /* 0x00446800000e0000 */
[----:B----4-:R2:W4:Y:S02]  /*16b20*/  SHFL.IDX PT, R0, R28, 0x1, 0x1c1f ;  /* 0x003c1f001c007f89 */ /* 0x01052400000e0000 */
.L_x_409:
[----:B------:R-:W-:-:S13]  /*16b30*/  ISETP.NE.AND P0, PT, R66, RZ, PT ;  /* 0x000000ff4200720c */ /* 0x000fda0003f05270 */
[----:B------:R-:W-:Y:S05]  /*16b40*/  @P0 BRA `(.L_x_356) ;  /* 0x00000fd000000947 */ /* 0x000fea0003800000 */
[----:B------:R-:W-:Y:S02]  /*16b50*/  ISETP.GE.AND P2, PT, R4, c[0x0][0x3c8], PT ;  /* 0x0000f20004007a0c */ /* 0x000fe40003f46270 */
[----:B------:R-:W-:Y:S02]  /*16b60*/  ISETP.GE.AND P1, PT, R13, c[0x0][0x3c8], PT ;  /* 0x0000f2000d007a0c */ /* 0x000fe40003f26270 */
[----:B------:R-:W-:Y:S02]  /*16b70*/  ISETP.GE.AND P0, PT, R12, c[0x0][0x3c8], PT ;  /* 0x0000f2000c007a0c */ /* 0x000fe40003f06270 */
[----:B------:R-:W-:Y:S02]  /*16b80*/  ISETP.GE.AND P5, PT, R15, c[0x0][0x3c8], PT ;  /* 0x0000f2000f007a0c */ /* 0x000fe40003fa6270 */
[----:B------:R-:W-:-:S05]  /*16b90*/  ISETP.GE.AND P6, PT, R16, c[0x0][0x3c8], PT ;  /* 0x0000f20010007a0c */ /* 0x000fca0003fc6270 */
[----:B----4-:R-:W-:Y:S02]  /*16ba0*/  @!P2 IMAD.MOV.U32 R2, RZ, RZ, R0 ;  /* 0x000000ffff02a224 */ /* 0x010fe400078e0000 */
[----:B-1----:R-:W-:Y:S01]  /*16bb0*/  @!P2 IMAD.MOV.U32 R3, RZ, RZ, R5 ;  /* 0x000000ffff03a224 */ /* 0x002fe200078e0005 */
[----:B------:R-:W-:-:S03]  /*16bc0*/  @!P1 LEA R6, P4, R13, R0, 0x2 ;  /* 0x000000000d069211 */ /* 0x000fc600078810ff */
[----:B------:R-:W-:Y:S01]  /*16bd0*/  @!P2 IMAD.WIDE R8, R4, 0x4, R2 ;  /* 0x000000040408a825 */ /* 0x000fe200078e0202 */
[C---:B------:R-:W-:Y:S02]  /*16be0*/  @!P0 LEA R2, P3, R12.reuse, R0, 0x2 ;  /* 0x000000000c028211 */ /* 0x040fe400078610ff */
[-C--:B------:R-:W-:Y:S02]  /*16bf0*/  @!P1 LEA.HI.X R7, R13, R5.reuse, R29, 0x2, P4 ;  /* 0x000000050d079211 */ /* 0x080fe400020f141d */
[----:B------:R-:W-:Y:S01]  /*16c00*/  ISETP.GE.AND P4, PT, R17, c[0x0][0x3c8], PT ;  /* 0x0000f20011007a0c */ /* 0x000fe20003f86270 */
[----:B------:R1:W-:Y:S01]  /*16c10*/  @!P2 ST.E.64 [R8.64], R96 ;  /* 0x000000600800a985 */ /* 0x0003e2000c101b0a */
[----:B------:R-:W-:Y:S02]  /*16c20*/  @!P0 LEA.HI.X R3, R12, R5, R30, 0x2, P3 ;  /* 0x000000050c038211 */ /* 0x000fe400018f141e */
[----:B------:R-:W-:Y:S01]  /*16c30*/  ISETP.GE.AND P3, PT, R18, c[0x0][0x3c8], PT ;  /* 0x0000f20012007a0c */ /* 0x000fe20003f66270 */
[----:B------:R4:W-:Y:S01]  /*16c40*/  @!P1 ST.E.64 [R6.64], R82 ;  /* 0x0000005206009985 */ /* 0x0009e2000c101b0a */
[----:B------:R-:W-:-:S02]  /*16c50*/  ISETP.GE.AND P2, PT, R19, c[0x0][0x3c8], PT ;  /* 0x0000f20013007a0c */ /* 0x000fc40003f46270 */
[CC--:B------:R-:W-:Y:S01]  /*16c60*/  @!P6 LEA R12, P1, R16.reuse, R0.reuse, 0x2 ;  /* 0x00000000100ce211 */ /* 0x0c0fe200078210ff */
[----:B------:R5:W-:Y:S01]  /*16c70*/  @!P0 ST.E.64 [R2.64], R64 ;  /* 0x0000004002008985 */ /* 0x000be2000c101b0a */
[CC--:B--2---:R-:W-:Y:S02]  /*16c80*/  @!P5 LEA R14, P0, R15.reuse, R0.reuse, 0x2 ;  /* 0x000000000f0ed211 */ /* 0x0c4fe400078010ff */
[-C--:B------:R-:W-:Y:S02]  /*16c90*/  @!P6 LEA.HI.X R13, R16, R5.reuse, R32, 0x2, P1 ;  /* 0x00000005100de211 */ /* 0x080fe400008f1420 */
[-C--:B------:R-:W-:Y:S02]  /*16ca0*/  @!P5 LEA.HI.X R15, R15, R5.reuse, R31, 0x2, P0 ;  /* 0x000000050f0fd211 */ /* 0x080fe400000f141f */
[C---:B------:R-:W-:Y:S02]  /*16cb0*/  @!P4 LEA R10, P0, R17.reuse, R0, 0x2 ;  /* 0x00000000110ac211 */ /* 0x040fe400078010ff */
[----:B------:R-:W-:Y:S01]  /*16cc0*/  ISETP.GE.AND P1, PT, R20, c[0x0][0x3c8], PT ;  /* 0x0000f20014007a0c */ /* 0x000fe20003f26270 */
[----:B------:R2:W-:Y:S01]  /*16cd0*/  @!P5 ST.E.64 [R14.64], R108 ;  /* 0x0000006c0e00d985 */ /* 0x0005e2000c101b0a */
[----:B------:R-:W-:-:S02]  /*16ce0*/  @!P4 LEA.HI.X R11, R17, R5, R33, 0x2, P0 ;  /* 0x00000005110bc211 */ /* 0x000fc400000f1421 */
[----:B------:R-:W-:Y:S02]  /*16cf0*/  ISETP.GE.AND P6, PT, R21, c[0x0][0x3c8], PT ;  /* 0x0000f20015007a0c */ /* 0x000fe40003fc6270 */
[----:B------:R-:W-:Y:S02]  /*16d00*/  ISETP.GE.AND P5, PT, R22, c[0x0][0x3c8], PT ;  /* 0x0000f20016007a0c */ /* 0x000fe40003fa6270 */
[----:B-1----:R-:W-:-:S04]  /*16d10*/  @!P3 LEA R8, P0, R18, R0, 0x2 ;  /* 0x000000001208b211 */ /* 0x002fc800078010ff */
[----:B------:R-:W-:Y:S02]  /*16d20*/  @!P3 LEA.HI.X R9, R18, R5, R34, 0x2, P0 ;  /* 0x000000051209b211 */ /* 0x000fe400000f1422 */
[----:B----4-:R-:W-:-:S04]  /*16d30*/  @!P2 LEA R6, P0, R19, R0, 0x2 ;  /* 0x000000001306a211 */ /* 0x010fc800078010ff */
[----:B------:R-:W-:Y:S02]  /*16d40*/  @!P2 LEA.HI.X R7, R19, R5, R35, 0x2, P0 ;  /* 0x000000051307a211 */ /* 0x000fe400000f1423 */
[----:B-----5:R-:W-:-:S04]  /*16d50*/  @!P1 LEA R2, P0, R20, R0, 0x2 ;  /* 0x0000000014029211 */ /* 0x020fc800078010ff */
[----:B------:R-:W-:Y:S02]  /*16d60*/  @!P1 LEA.HI.X R3, R20, R5, R36, 0x2, P0 ;  /* 0x0000000514039211 */ /* 0x000fe400000f1424 */
[----:B------:R-:W-:-:S13]  /*16d70*/  ISETP.GE.AND P0, PT, R16, c[0x0][0x3c8], PT ;  /* 0x0000f20010007a0c */ /* 0x000fda0003f06270 */
[----:B------:R1:W-:Y:S01]  /*16d80*/  @!P0 ST.E.64 [R12.64], R104 ;  /* 0x000000680c008985 */ /* 0x0003e2000c101b0a */
[----:B--2---:R-:W-:-:S03]  /*16d90*/  @!P6 LEA R14, P0, R21, R0, 0x2 ;  /* 0x00000000150ee211 */ /* 0x004fc600078010ff */
[----:B------:R2:W-:Y:S01]  /*16da0*/  @!P4 ST.E.64 [R10.64], R100 ;  /* 0x000000640a00c985 */ /* 0x0005e2000c101b0a */
[----:B------:R-:W-:Y:S02]  /*16db0*/  ISETP.GE.AND P4, PT, R23, c[0x0][0x3c8], PT ;  /* 0x0000f20017007a0c */ /* 0x000fe40003f86270 */
[----:B------:R-:W-:Y:S01]  /*16dc0*/  @!P6 LEA.HI.X R15, R21, R5, R37, 0x2, P0 ;  /* 0x00000005150fe211 */ /* 0x000fe200000f1425 */
[----:B------:R4:W-:Y:S01]  /*16dd0*/  @!P3 ST.E.64 [R8.64], R94 ;  /* 0x0000005e0800b985 */ /* 0x0009e2000c101b0a */
[----:B------:R-:W-:-:S03]  /*16de0*/  ISETP.GE.AND P3, PT, R24, c[0x0][0x3c8], PT ;  /* 0x0000f20018007a0c */ /* 0x000fc60003f66270 */
[----:B------:R5:W-:Y:S01]  /*16df0*/  @!P2 ST.E.64 [R6.64], R86 ;  /* 0x000000560600a985 */ /* 0x000be2000c101b0a */
[----:B------:R-:W-:-:S03]  /*16e00*/  ISETP.GE.AND P2, PT, R25, c[0x0][0x3c8], PT ;  /* 0x0000f20019007a0c */ /* 0x000fc60003f46270 */
[----:B------:R3:W-:Y:S04]  /*16e10*/  @!P1 ST.E.64 [R2.64], R60 ;  /* 0x0000003c02009985 */ /* 0x0007e8000c101b0a */
[----:B------:R3:W-:Y:S01]  /*16e20*/  @!P6 ST.E.64 [R14.64], R106 ;  /* 0x0000006a0e00e985 */ /* 0x0007e2000c101b0a */
[CC--:B-1----:R-:W-:Y:S02]  /*16e30*/  @!P5 LEA R12, P1, R22.reuse, R0.reuse, 0x2 ;  /* 0x00000000160cd211 */ /* 0x0c2fe400078210ff */
[----:B--2---:R-:W-:Y:S02]  /*16e40*/  @!P4 LEA R10, P0, R23, R0, 0x2 ;  /* 0x00000000170ac211 */ /* 0x004fe400078010ff */
[----:B------:R-:W-:Y:S02]  /*16e50*/  @!P5 LEA.HI.X R13, R22, R5, R39, 0x2, P1 ;  /* 0x00000005160dd211 */ /* 0x000fe400008f1427 */
[----:B------:R-:W-:-:S02]  /*16e60*/  ISETP.GE.AND P1, PT, R26, c[0x0][0x3c8], PT ;  /* 0x0000f2001a007a0c */ /* 0x000fc40003f26270 */
[----:B------:R-:W-:Y:S01]  /*16e70*/  @!P4 LEA.HI.X R11, R23, R5, R38, 0x2, P0 ;  /* 0x00000005170bc211 */ /* 0x000fe200000f1426 */
[----:B------:R1:W-:Y:S01]  /*16e80*/  @!P5 ST.E.64 [R12.64], R102 ;  /* 0x000000660c00d985 */ /* 0x0003e2000c101b0a */
[----:B----4-:R-:W-:-:S03]  /*16e90*/  @!P3 LEA R8, P0, R24, R0, 0x2 ;  /* 0x000000001808b211 */ /* 0x010fc600078010ff */
[----:B------:R1:W-:Y:S01]  /*16ea0*/  @!P4 ST.E.64 [R10.64], R98 ;  /* 0x000000620a00c985 */ /* 0x0003e2000c101b0a */
[----:B------:R-:W-:Y:S02]  /*16eb0*/  @!P3 LEA.HI.X R9, R24, R5, R40, 0x2, P0 ;  /* 0x000000051809b211 */ /* 0x000fe400000f1428 */
[----:B-----5:R-:W-:-:S03]  /*16ec0*/  @!P2 LEA R6, P0, R25, R0, 0x2 ;  /* 0x000000001906a211 */ /* 0x020fc600078010ff */
[----:B------:R1:W-:Y:S01]  /*16ed0*/  @!P3 ST.E.64 [R8.64], R90 ;  /* 0x0000005a0800b985 */ /* 0x0003e2000c101b0a */
[----:B------:R-:W-:Y:S02]  /*16ee0*/  @!P2 LEA.HI.X R7, R25, R5, R41, 0x2, P0 ;  /* 0x000000051907a211 */ /* 0x000fe400000f1429 */
[----:B---3--:R-:W-:-:S03]  /*16ef0*/  @!P1 LEA R2, P0, R26, R0, 0x2 ;  /* 0x000000001a029211 */ /* 0x008fc600078010ff */
[----:B------:R1:W-:Y:S01]  /*16f00*/  @!P2 ST.E.64 [R6.64], R78 ;  /* 0x0000004e0600a985 */ /* 0x0003e2000c101b0a */
[----:B------:R-:W-:Y:S02]  /*16f10*/  @!P1 LEA.HI.X R3, R26, R5, R42, 0x2, P0 ;  /* 0x000000051a039211 */ /* 0x000fe400000f142a */
[----:B------:R-:W-:-:S03]  /*16f20*/  ISETP.GE.AND P0, PT, R27, c[0x0][0x3c8], PT ;  /* 0x0000f2001b007a0c */ /* 0x000fc60003f06270 */
[----:B------:R1:W-:Y:S10]  /*16f30*/  @!P1 ST.E.64 [R2.64], R62 ;  /* 0x0000003e02009985 */ /* 0x0003f4000c101b0a */
[----:B------:R-:W-:Y:S05]  /*16f40*/  @P0 BRA `(.L_x_356) ;  /* 0x00000bd000000947 */ /* 0x000fea0003800000 */
[----:B-1----:R-:W-:-:S04]  /*16f50*/  LEA R2, P0, R27, R0, 0x2 ;  /* 0x000000001b027211 */ /* 0x002fc800078010ff */
[----:B------:R-:W-:-:S05]  /*16f60*/  LEA.HI.X R3, R27, R5, R43, 0x2, P0 ;  /* 0x000000051b037211 */ /* 0x000fca00000f142b */
[----:B------:R1:W-:Y:S01]  /*16f70*/  ST.E.64 [R2.64], R46 ;  /* 0x0000002e02007985 */ /* 0x0003e2000c101b0a */
[----:B------:R-:W-:Y:S05]  /*16f80*/  BRA `(.L_x_356) ;  /* 0x00000b9000007947 */ /* 0x000fea0003800000 */
.L_x_341:
        /* <DEDUP_REMOVED lines=18> */
[----:B------:R2:W4:Y:S04]  /*170b0*/  LDG.E R0, [R4.64] ;  /* 0x0000000a04007981 */ /* 0x000528000c1e1900 */
[----:B--23--:R-:W4:Y:S02]  /*170c0*/  LDG.E R4, [R4.64+0x4] ;  /* 0x0000040a04047981 */ /* 0x00cf24000c1e1900 */
[----:B----45:R-:W-:Y:S02]  /*170d0*/  IADD3 R19, -R0, R4, RZ ;  /* 0x0000000400137210 */ /* 0x030fe40007ffe1ff */
.L_x_362:
[----:B---3--:R-:W2:Y:S01]  /*170e0*/  S2R R3, SR_TID.X ;  /* 0x0000000000037919 */ /* 0x008ea20000002100 */
[----:B------:R-:W-:Y:S01]  /*170f0*/  BSSY B0, `(.L_x_363) ;  /* 0x0000038000007945 */ /* 0x000fe20003800000 */
[----:B------:R-:W-:Y:S02]  /*17100*/  SEL R15, R6, RZ, !P2 ;  /* 0x000000ff060f7207 */ /* 0x000fe40005000000 */
[----:B------:R-:W-:-:S02]  /*17110*/  SEL R20, R9, RZ, !P2 ;  /* 0x000000ff09147207 */ /* 0x000fc40005000000 */
[----:B-----5:R-:W-:Y:S02]  /*17120*/  SHF.R.S32.HI R17, RZ, 0x1f, R7 ;  /* 0x0000001fff117819 */ /* 0x020fe40000011407 */
[----:B--2---:R-:W-:-:S13]  /*17130*/  ISETP.GT.AND P0, PT, R3, 0x7f, PT ;  /* 0x0000007f0300780c */ /* 0x004fda0003f04270 */
        /* <DEDUP_REMOVED lines=9> */
[----:B------:R-:W-:Y:S02]  /*171d0*/  ISETP.GT.AND P2, PT, R18, 0x1, PT ;  /* 0x000000011200780c */ /* 0x000fe40003f44270 */
[----:B------:R-:W-:Y:S02]  /*171e0*/  MOV R6, R14 ;  /* 0x0000000e00067202 */ /* 0x000fe40000000f00 */
[----:B------:R-:W-:-:S04]  /*171f0*/  SEL R0, R0, 0x328, P2 ;  /* 0x0000032800007807 */ /* 0x000fc80001000000 */
[----:B------:R4:W5:Y:S08]  /*17200*/  LDC.64 R8, c[0x0][R0+0x170] ;  /* 0x00005c0000087b82 */ /* 0x0009700000000a00 */
[----:B------:R4:W2:Y:S08]  /*17210*/  LDC.64 R4, c[0x0][R0+0x168] ;  /* 0x00005a0000047b82 */ /* 0x0008b00000000a00 */
[----:B------:R4:W1:Y:S08]  /*17220*/  LDC.64 R10, c[0x0][R0+0x178] ;  /* 0x00005e00000a7b82 */ /* 0x0008700000000a00 */
[----:B------:R4:W1:Y:S02]  /*17230*/  LDC.64 R12, c[0x0][R0+0x160] ;  /* 0x00005800000c7b82 */ /* 0x0008640000000a00 */
[----:B----4-:R-:W-:-:S05]  /*17240*/  IMAD.MOV.U32 R0, RZ, RZ, c[0x0][0x4e8] ;  /* 0x00013a00ff007624 */ /* 0x010fca00078e00ff */
[----:B------:R-:W-:Y:S01]  /*17250*/  ISETP.NE.AND P0, PT, R0, 0x1, PT ;  /* 0x000000010000780c */ /* 0x000fe20003f05270 */
[----:B-----5:R-:W-:-:S12]  /*17260*/  IMAD R0, R9, R15, RZ ;  /* 0x0000000f09007224 */ /* 0x020fd800078e02ff */
[----:B------:R-:W-:-:S05]  /*17270*/  @P0 IMAD.HI.U32 R16, R14, c[0x0][0x4ec], RZ ;  /* 0x00013b000e100a27 */ /* 0x000fca00078e00ff */
[----:B------:R-:W-:Y:S01]  /*17280*/  @P0 SHF.R.U32.HI R6, RZ, c[0x0][0x4f0], R16 ;  /* 0x00013c00ff060a19 */ /* 0x000fe20000011610 */
[-C--:B--2---:R-:W-:Y:S02]  /*17290*/  IMAD R9, R5, R2.reuse, RZ ;  /* 0x0000000205097224 */ /* 0x084fe400078e02ff */
[----:B------:R-:W-:-:S04]  /*172a0*/  IMAD.WIDE.U32 R4, R4, R2, RZ ;  /* 0x0000000204047225 */ /* 0x000fc800078e00ff */
[----:B------:R-:W-:-:S04]  /*172b0*/  IMAD.WIDE.U32 R2, R8, R15, RZ ;  /* 0x0000000f08027225 */ /* 0x000fc800078e00ff */
[----:B------:R-:W-:Y:S01]  /*172c0*/  IMAD R8, R8, R20, R0 ;  /* 0x0000001408087224 */ /* 0x000fe200078e0200 */
[----:B---3--:R-:W-:Y:S01]  /*172d0*/  SEL R0, R21, RZ, P2 ;  /* 0x000000ff15007207 */ /* 0x008fe20001000000 */
[----:B------:R-:W-:Y:S01]  /*172e0*/  IMAD.IADD R9, R5, 0x1, R9 ;  /* 0x0000000105097824 */ /* 0x000fe200078e0209 */
[----:B------:R-:W-:Y:S01]  /*172f0*/  IADD3 R16, P1, P0, R2, R4, R7 ;  /* 0x0000000402107210 */ /* 0x000fe2000783e007 */
[----:B------:R-:W-:Y:S01]  /*17300*/  IMAD.MOV R4, RZ, RZ, -R6 ;  /* 0x000000ffff047224 */ /* 0x000fe200078e0a06 */
[----:B------:R-:W-:Y:S01]  /*17310*/  IADD3 R5, R3, R8, RZ ;  /* 0x0000000803057210 */ /* 0x000fe20007ffe0ff */
[----:B-1----:R-:W-:-:S03]  /*17320*/  IMAD.WIDE.U32 R2, R10, R0, RZ ;  /* 0x000000000a027225 */ /* 0x002fc600078e00ff */
[----:B------:R-:W-:Y:S01]  /*17330*/  IADD3.X R9, R5, R9, R17, P1, P0 ;  /* 0x0000000905097210 */ /* 0x000fe20000fe0411 */
[----:B------:R-:W-:Y:S01]  /*17340*/  IMAD R8, R11, R0, RZ ;  /* 0x000000000b087224 */ /* 0x000fe200078e02ff */
[----:B------:R-:W-:Y:S01]  /*17350*/  IADD3 R2, P1, P0, R6, R16, R2 ;  /* 0x0000001006027210 */ /* 0x000fe2000783e002 */
[----:B------:R-:W-:Y:S01]  /*17360*/  IMAD R0, R4, c[0x0][0x4e8], R14 ;  /* 0x00013a0004007a24 */ /* 0x000fe200078e020e */
[----:B------:R-:W-:Y:S02]  /*17370*/  SHF.R.S32.HI R6, RZ, 0x1f, R6 ;  /* 0x0000001fff067819 */ /* 0x000fe40000011406 */
[----:B------:R-:W-:Y:S01]  /*17380*/  IADD3 R3, R3, R8, RZ ;  /* 0x0000000803037210 */ /* 0x000fe20007ffe0ff */
[----:B------:R-:W-:Y:S01]  /*17390*/  IMAD R4, R13, R0, RZ ;  /* 0x000000000d047224 */ /* 0x000fe200078e02ff */
[----:B------:R-:W-:Y:S01]  /*173a0*/  SHF.R.S32.HI R5, RZ, 0x1f, R0 ;  /* 0x0000001fff057819 */ /* 0x000fe20000011400 */
[----:B------:R-:W-:Y:S01]  /*173b0*/  IMAD.MOV.U32 R8, RZ, RZ, c[0x0][0x4a8] ;  /* 0x00012a00ff087624 */ /* 0x000fe200078e00ff */
[----:B------:R-:W-:-:S02]  /*173c0*/  IADD3.X R3, R6, R9, R3, P1, P0 ;  /* 0x0000000906037210 */ /* 0x000fc40000fe0403 */
[----:B------:R-:W-:Y:S01]  /*173d0*/  MOV R6, c[0x0][0x4ac] ;  /* 0x00012b0000067a02 */ /* 0x000fe20000000f00 */
[----:B------:R-:W-:Y:S01]  /*173e0*/  IMAD R4, R12, R5, R4 ;  /* 0x000000050c047224 */ /* 0x000fe200078e0204 */
[----:B------:R-:W-:Y:S01]  /*173f0*/  SEL R5, R8, c[0x0][0x450], P2 ;  /* 0x0001140008057a07 */ /* 0x000fe20001000000 */
[----:B------:R-:W-:Y:S01]  /*17400*/  IMAD.WIDE.U32 R2, R12, R0, R2 ;  /* 0x000000000c027225 */ /* 0x000fe200078e0002 */
[----:B------:R-:W-:-:S03]  /*17410*/  SEL R6, R6, c[0x0][0x454], P2 ;  /* 0x0001150006067a07 */ /* 0x000fc60001000000 */
[----:B------:R-:W-:Y:S01]  /*17420*/  IMAD.IADD R0, R3, 0x1, R4 ;  /* 0x0000000103007824 */ /* 0x000fe200078e0204 */
[----:B------:R-:W-:-:S04]  /*17430*/  LEA R4, P0, R2, R5, 0x2 ;  /* 0x0000000502047211 */ /* 0x000fc800078010ff */
[----:B------:R-:W-:Y:S02]  /*17440*/  LEA.HI.X R5, R2, R6, R0, 0x2, P0 ;  /* 0x0000000602057211 */ /* 0x000fe400000f1400 */
[----:B------:R-:W-:-:S05]  /*17450*/  MOV R0, 0xff800000 ;  /* 0xff80000000007802 */ /* 0x000fca0000000f00 */
[----:B------:R1:W-:Y:S02]  /*17460*/  STG.E [R4.64], R0 ;  /* 0x0000000004007986 */ /* 0x0003e4000c10190a */
.L_x_364:
[----:B------:R-:W-:Y:S05]  /*17470*/  BSYNC B0 ;  /* 0x0000000000007941 */ /* 0x000fea0003800000 */
.L_x_363:
        /* <DEDUP_REMOVED lines=8> */
[----:B-1----:R-:W-:-:S04]  /*17500*/  SHF.R.S32.HI R4, RZ, 0x1f, R3 ;  /* 0x0000001fff047819 */ /* 0x002fc80000011403 */
[----:B------:R-:W-:-:S04]  /*17510*/  LEA.HI R4, R4, R3, RZ, 0x3 ;  /* 0x0000000304047211 */ /* 0x000fc800078f18ff */
[----:B------:R-:W-:-:S04]  /*17520*/  LOP3.LUT R4, R4, 0xfffffff8, RZ, 0xc0, !PT ;  /* 0xfffffff804047812 */ /* 0x000fc800078ec0ff */
[----:B------:R-:W-:Y:S01]  /*17530*/  IADD3 R4, -R4, R3, RZ ;  /* 0x0000000304047210 */ /* 0x000fe20007ffe1ff */
[----:B------:R-:W-:-:S03]  /*17540*/  IMAD.WIDE.U32 R2, R7, c[0x0][0x3a0], RZ ;  /* 0x0000e80007027a25 */ /* 0x000fc600078e00ff */
[----:B------:R-:W-:Y:S02]  /*17550*/  LEA R4, R4, R229, 0x5 ;  /* 0x000000e504047211 */ /* 0x000fe400078e28ff */
[----:B--2---:R-:W-:Y:S01]  /*17560*/  MOV R8, R0 ;  /* 0x0000000000087202 */ /* 0x004fe20000000f00 */
[----:B------:R-:W-:-:S03]  /*17570*/  IMAD R0, R17, c[0x0][0x3a0], RZ ;  /* 0x0000e80011007a24 */ /* 0x000fc600078e02ff */
[C---:B------:R-:W-:Y:S01]  /*17580*/  LEA R4, R8.reuse, R4, 0x7 ;  /* 0x0000000408047211 */ /* 0x040fe200078e38ff */
[----:B------:R-:W-:Y:S01]  /*17590*/  IMAD R0, R7, c[0x0][0x3a4], R0 ;  /* 0x0000e90007007a24 */ /* 0x000fe200078e0200 */
[----:B------:R-:W-:Y:S01]  /*175a0*/  LEA R8, R8, R229, 0x7 ;  /* 0x000000e508087211 */ /* 0x000fe200078e38ff */
[----:B------:R-:W-:Y:S02]  /*175b0*/  IMAD R7, R15, c[0x0][0x3f4], R5 ;  /* 0x0000fd000f077a24 */ /* 0x000fe400078e0205 */
[----:B------:R-:W-:Y:S01]  /*175c0*/  IMAD.IADD R3, R3, 0x1, R0 ;  /* 0x0000000103037824 */ /* 0x000fe200078e0200 */
[----:B------:R-:W-:Y:S01]  /*175d0*/  MOV R0, R4 ;  /* 0x0000000400007202 */ /* 0x000fe20000000f00 */
[----:B------:R-:W-:-:S04]  /*175e0*/  @P0 IMAD.HI.U32 R6, R4, c[0x0][0x4ec], RZ ;  /* 0x00013b0004060a27 */ /* 0x000fc800078e00ff */
[----:B---3--:R-:W-:Y:S01]  /*175f0*/  IMAD.WIDE.U32 R2, R9, c[0x0][0x3e8], R2 ;  /* 0x0000fa0009027a25 */ /* 0x008fe200078e0002 */
[----:B------:R-:W-:-:S03]  /*17600*/  @P0 SHF.R.U32.HI R0, RZ, c[0x0][0x4f0], R6 ;  /* 0x00013c00ff000a19 */ /* 0x000fc60000011606 */
[----:B------:R-:W-:Y:S01]  /*17610*/  IMAD R3, R9, c[0x0][0x3ec], R3 ;  /* 0x0000fb0009037a24 */ /* 0x000fe200078e0203 */
[----:B------:R-:W-:Y:S02]  /*17620*/  SHF.R.S32.HI R6, RZ, 0x1f, R0 ;  /* 0x0000001fff067819 */ /* 0x000fe40000011400 */
[----:B------:R-:W-:Y:S01]  /*17630*/  IADD3 R5, -R0, RZ, RZ ;  /* 0x000000ff00057210 */ /* 0x000fe20007ffe1ff */
[----:B------:R-:W-:-:S04]  /*17640*/  IMAD.WIDE.U32 R2, R15, c[0x0][0x3f0], R2 ;  /* 0x0000fc000f027a25 */ /* 0x000fc800078e0002 */
[----:B------:R-:W-:Y:S02]  /*17650*/  IMAD R6, R6, c[0x0][0x3e0], RZ ;  /* 0x0000f80006067a24 */ /* 0x000fe400078e02ff */
[----:B------:R-:W-:Y:S02]  /*17660*/  IMAD.IADD R3, R3, 0x1, R7 ;  /* 0x0000000103037824 */ /* 0x000fe400078e0207 */
        /* <DEDUP_REMOVED lines=13> */
.L_x_410:
[----:B------:R-:W-:Y:S05]  /*17740*/  BRA.DIV ~URZ, `(.L_x_366) ;  /* 0x00001aa27f007947 */ /* 0x000fea000b800000 */
[----:B------:R3:W4:Y:S02]  /*17750*/  SHFL.IDX PT, R0, R10, RZ, 0x181f ;  /* 0x00181fff0a007589 */ /* 0x00072400000e0000 */
.L_x_411:
[----:B------:R-:W-:Y:S01]  /*17760*/  IMAD R7, R19, c[0x0][0x4e8], RZ ;  /* 0x00013a0013077a24 */ /* 0x000fe200078e02ff */
[----:B------:R-:W-:Y:S04]  /*17770*/  BSSY B0, `(.L_x_367) ;  /* 0x000000b000007945 */ /* 0x000fe80003800000 */
[----:B------:R-:W-:-:S13]  /*17780*/  ISETP.GE.AND P0, PT, R8, R7, PT ;  /* 0x000000070800720c */ /* 0x000fda0003f06270 */
[----:B------:R-:W-:Y:S05]  /*17790*/  @P0 BRA `(.L_x_368) ;  /* 0x0000008000000947 */ /* 0x000fea0003800000 */
[----:B------:R-:W-:Y:S02]  /*177a0*/  ISETP.GE.AND P1, PT, R28, c[0x0][0x3c8], PT ;  /* 0x0000f2001c007a0c */ /* 0x000fe40003f26270 */
[----:B------:R-:W-:-:S11]  /*177b0*/  ISETP.GE.AND P0, PT, R209, c[0x0][0x3c8], PT ;  /* 0x0000f200d1007a0c */ /* 0x000fd60003f06270 */
[CC--:B----4-:R-:W-:Y:S02]  /*177c0*/  @!P1 LEA R4, P3, R28.reuse, R0.reuse, 0x1 ;  /* 0x000000001c049211 */ /* 0x0d0fe400078608ff */
[C---:B------:R-:W-:Y:S02]  /*177d0*/  @!P0 LEA R2, P2, R209.reuse, R0, 0x1 ;  /* 0x00000000d1028211 */ /* 0x040fe400078408ff */
[-C--:B--2---:R-:W-:Y:S02]  /*177e0*/  @!P1 LEA.HI.X R5, R28, R11.reuse, R29, 0x1, P3 ;  /* 0x0000000b1c059211 */ /* 0x084fe400018f0c1d */
[----:B------:R-:W-:-:S03]  /*177f0*/  @!P0 LEA.HI.X R3, R209, R11, R30, 0x1, P2 ;  /* 0x0000000bd1038211 */ /* 0x000fc600010f0c1e */
[----:B------:R2:W-:Y:S04]  /*17800*/  @!P1 ST.E.128 [R4.64], RZ ;  /* 0x000000ff04009985 */ /* 0x0005e8000c101d0a */
[----:B------:R2:W-:Y:S02]  /*17810*/  @!P0 ST.E.128 [R2.64], RZ ;  /* 0x000000ff02008985 */ /* 0x0005e4000c101d0a */
.L_x_368:
[----:B------:R-:W-:Y:S05]  /*17820*/  BSYNC B0 ;  /* 0x0000000000007941 */ /* 0x000fea0003800000 */
.L_x_367:
[----:B------:R-:W-:Y:S05]  /*17830*/  BRA.DIV ~URZ, `(.L_x_369) ;  /* 0x00001a127f007947 */ /* 0x000fea000b800000 */
[----:B--2---:R2:W1:Y:S04]  /*17840*/  SHFL.IDX PT, R11, R6, 0x1, 0x181f ;  /* 0x00381f00060b7f89 */ /* 0x00446800000e0000 */
[----:B----4-:R2:W4:Y:S02]  /*17850*/  SHFL.IDX PT, R0, R10, 0x1, 0x181f ;  /* 0x00381f000a007f89 */ /* 0x01052400000e0000 */
.L_x_412:
[----:B------:R-:W-:Y:S01]  /*17860*/  IADD3 R2, R8, 0x20, RZ ;  /* 0x0000002008027810 */ /* 0x000fe20007ffe0ff */
[----:B------:R-:W-:Y:S03]  /*17870*/  BSSY B0, `(.L_x_370) ;  /* 0x000000b000007945 */ /* 0x000fe60003800000 */
[----:B------:R-:W-:-:S13]  /*17880*/  ISETP.GE.AND P0, PT, R2, R7, PT ;  /* 0x000000070200720c */ /* 0x000fda0003f06270 */
[----:B------:R-:W-:Y:S05]  /*17890*/  @P0 BRA `(.L_x_371) ;  /* 0x0000008000000947 */ /* 0x000fea0003800000 */
[----:B------:R-:W-:Y:S02]  /*178a0*/  ISETP.GE.AND P1, PT, R28, c[0x0][0x3c8], PT ;  /* 0x0000f2001c007a0c */ /* 0x000fe40003f26270 */
[----:B------:R-:W-:-:S11]  /*178b0*/  ISETP.GE.AND P0, PT, R209, c[0x0][0x3c8], PT ;  /* 0x0000f200d1007a0c */ /* 0x000fd60003f06270 */
[CC--:B----4-:R-:W-:Y:S02]  /*178c0*/  @!P1 LEA R4, P3, R28.reuse, R0.reuse, 0x1 ;  /* 0x000000001c049211 */ /* 0x0d0fe400078608ff */
[C---:B------:R-:W-:Y:S02]  /*178d0*/  @!P0 LEA R2, P2, R209.reuse, R0, 0x1 ;  /* 0x00000000d1028211 */ /* 0x040fe400078408ff */
[-C--:B-1----:R-:W-:Y:S02]  /*178e0*/  @!P1 LEA.HI.X R5, R28, R11.reuse, R29, 0x1, P3 ;  /* 0x0000000b1c059211 */ /* 0x082fe400018f0c1d */
[----:B------:R-:W-:-:S03]  /*178f0*/  @!P0 LEA.HI.X R3, R209, R11, R30, 0x1, P2 ;  /* 0x0000000bd1038211 */ /* 0x000fc600010f0c1e */
[----:B------:R1:W-:Y:S04]  /*17900*/  @!P1 ST.E.128 [R4.64], RZ ;  /* 0x000000ff04009985 */ /* 0x0003e8000c101d0a */
[----:B------:R1:W-:Y:S02]  /*17910*/  @!P0 ST.E.128 [R2.64], RZ ;  /* 0x000000ff02008985 */ /* 0x0003e4000c101d0a */
.L_x_371:
[----:B------:R-:W-:Y:S05]  /*17920*/  BSYNC B0 ;  /* 0x0000000000007941 */ /* 0x000fea0003800000 */
.L_x_370:
[----:B------:R-:W-:Y:S05]  /*17930*/  BRA.DIV ~URZ, `(.L_x_372) ;  /* 0x000019d27f007947 */ /* 0x000fea000b800000 */
[----:B-1----:R1:W2:Y:S02]  /*17940*/  SHFL.IDX PT, R11, R6, 0x2, 0x181f ;  /* 0x00581f00060b7f89 */ /* 0x0022a400000e0000 */
.L_x_413:
[----:B------:R-:W-:Y:S05]  /*17950*/  BRA.DIV ~URZ, `(.L_x_373) ;  /* 0x00001a227f007947 */ /* 0x000fea000b800000 */
[----:B----4-:R4:W1:Y:S02]  /*17960*/  SHFL.IDX PT, R0, R10, 0x2, 0x181f ;  /* 0x00581f000a007f89 */ /* 0x01086400000e0000 */
.L_x_414:
[----:B------:R-:W-:Y:S01]  /*17970*/  IADD3 R2, R8, 0x40, RZ ;  /* 0x0000004008027810 */ /* 0x000fe20007ffe0ff */
[----:B------:R-:W-:Y:S03]  /*17980*/  BSSY B0, `(.L_x_374) ;  /* 0x000000b000007945 */ /* 0x000fe60003800000 */
[----:B------:R-:W-:-:S13]  /*17990*/  ISETP.GE.AND P0, PT, R2, R7, PT ;  /* 0x000000070200720c */ /* 0x000fda0003f06270 */
[----:B------:R-:W-:Y:S05]  /*179a0*/  @P0 BRA `(.L_x_375) ;  /* 0x0000008000000947 */ /* 0x000fea0003800000 */
[----:B------:R-:W-:Y:S02]  /*179b0*/  ISETP.GE.AND P1, PT, R28, c[0x0][0x3c8], PT ;  /* 0x0000f2001c007a0c */ /* 0x000fe40003f26270 */
[----:B------:R-:W-:-:S11]  /*179c0*/  ISETP.GE.AND P0, PT, R209, c[0x0][0x3c8], PT ;  /* 0x0000f200d1007a0c */ /* 0x000fd60003f06270 */
[CC--:B-1----:R-:W-:Y:S02]  /*179d0*/  @!P1 LEA R4, P3, R28.reuse, R0.reuse, 0x1 ;  /* 0x000000001c049211 */ /* 0x0c2fe400078608ff */
[C---:B------:R-:W-:Y:S02]  /*179e0*/  @!P0 LEA R2, P2, R209.reuse, R0, 0x1 ;  /* 0x00000000d1028211 */ /* 0x040fe400078408ff */
[-C--:B--2---:R-:W-:Y:S02]  /*179f0*/  @!P1 LEA.HI.X R5, R28, R11.reuse, R29, 0x1, P3 ;  /* 0x0000000b1c059211 */ /* 0x084fe400018f0c1d */
[----:B------:R-:W-:-:S03]  /*17a00*/  @!P0 LEA.HI.X R3, R209, R11, R30, 0x1, P2 ;  /* 0x0000000bd1038211 */ /* 0x000fc600010f0c1e */
[----:B------:R1:W-:Y:S04]  /*17a10*/  @!P1 ST.E.128 [R4.64], RZ ;  /* 0x000000ff04009985 */ /* 0x0003e8000c101d0a */
[----:B------:R1:W-:Y:S02]  /*17a20*/  @!P0 ST.E.128 [R2.64], RZ ;  /* 0x000000ff02008985 */ /* 0x0003e4000c101d0a */
.L_x_375:
[----:B------:R-:W-:Y:S05]  /*17a30*/  BSYNC B0 ;  /* 0x0000000000007941 */ /* 0x000fea0003800000 */
.L_x_374:
[----:B------:R-:W-:Y:S05]  /*17a40*/  BRA.DIV ~URZ, `(.L_x_376) ;  /* 0x000019927f007947 */ /* 0x000fea000b800000 */
[----:B-12---:R-:W1:Y:S04]  /*17a50*/  SHFL.IDX PT, R6, R6, 0x3, 0x181f ;  /* 0x00781f0006067f89 */ /* 0x006e6800000e0000 */
[----:B------:R2:W3:Y:S02]  /*17a60*/  SHFL.IDX PT, R0, R10, 0x3, 0x181f ;  /* 0x00781f000a007f89 */ /* 0x0004e400000e0000 */
.L_x_415:
[----:B------:R-:W-:-:S04]  /*17a70*/  IADD3 R2, R8, 0x60, RZ ;  /* 0x0000006008027810 */ /* 0x000fc80007ffe0ff */
[----:B------:R-:W-:-:S13]  /*17a80*/  ISETP.GE.AND P0, PT, R2, R7, PT ;  /* 0x000000070200720c */ /* 0x000fda0003f06270 */
[----:B------:R-:W-:Y:S05]  /*17a90*/  @P0 BRA `(.L_x_356) ;  /* 0x0000008000000947 */ /* 0x000fea0003800000 */
[----:B------:R-:W-:Y:S02]  /*17aa0*/  ISETP.GE.AND P1, PT, R28, c[0x0][0x3c8], PT ;  /* 0x0000f2001c007a0c */ /* 0x000fe40003f26270 */
[----:B------:R-:W-:-:S11]  /*17ab0*/  ISETP.GE.AND P0, PT, R209, c[0x0][0x3c8], PT ;  /* 0x0000f200d1007a0c */ /* 0x000fd60003f06270 */
[CC--:B---3--:R-:W-:Y:S02]  /*17ac0*/  @!P1 LEA R4, P3, R28.reuse, R0.reuse, 0x1 ;  /* 0x000000001c049211 */ /* 0x0c8fe400078608ff */
[C---:B------:R-:W-:Y:S02]  /*17ad0*/  @!P0 LEA R2, P2, R209.reuse, R0, 0x1 ;  /* 0x00000000d1028211 */ /* 0x040fe400078408ff */
[-C--:B-1----:R-:W-:Y:S02]  /*17ae0*/  @!P1 LEA.HI.X R5, R28, R6.reuse, R29, 0x1, P3 ;  /* 0x000000061c059211 */ /* 0x082fe400018f0c1d */
[----:B------:R-:W-:-:S03]  /*17af0*/  @!P0 LEA.HI.X R3, R209, R6, R30, 0x1, P2 ;  /* 0x00000006d1038211 */ /* 0x000fc600010f0c1e */
[----:B------:R1:W-:Y:S04]  /*17b00*/  @!P1 ST.E.128 [R4.64], RZ ;  /* 0x000000ff04009985 */ /* 0x0003e8000c101d0a */
[----:B------:R1:W-:Y:S02]  /*17b10*/  @!P0 ST.E.128 [R2.64], RZ ;  /* 0x000000ff02008985 */ /* 0x0003e4000c101d0a */
.L_x_356:
[----:B------:R-:W-:Y:S05]  /*17b20*/  BSYNC B1 ;  /* 0x0000000000017941 */ /* 0x000fea0003800000 */
.L_x_340:
        /* <DEDUP_REMOVED lines=11> */
[----:B--23--:R-:W-:-:S04]  /*17be0*/  LOP3.LUT R14, R0, 0x1f, RZ, 0xc0, !PT ;  /* 0x0000001f000e7812 */ /* 0x00cfc800078ec0ff */
[----:B------:R-:W-:Y:S01]  /*17bf0*/  ISETP.NE.AND P6, PT, R14, 0x1f, PT ;  /* 0x0000001f0e00780c */ /* 0x000fe20003fc5270 */
[----:B------:R-:W-:Y:S10]  /*17c00*/  BRA.DIV ~URZ, `(.L_x_378) ;  /* 0x000018927f007947 */ /* 0x000ff4000b800000 */
[----:B------:R1:W2:Y:S02]  /*17c10*/  SHFL.IDX PT, R10, R67, RZ, 0x1f ;  /* 0x00001fff430a7589 */ /* 0x0002a400000e0000 */
.L_x_416:
[----:B------:R-:W-:Y:S05]  /*17c20*/  BRA.DIV ~URZ, `(.L_x_379) ;  /* 0x000018e27f007947 */ /* 0x000fea000b800000 */
[----:B------:R3:W4:Y:S02]  /*17c30*/  SHFL.IDX PT, R8, R67, 0x1, 0x1f ;  /* 0x00201f0043087f89 */ /* 0x00072400000e0000 */
.L_x_417:
        /* <DEDUP_REMOVED lines=19> */
.L_x_418:
        /* <DEDUP_REMOVED lines=16> */
.L_x_419:
[----:B---3--:R-:W-:Y:S01]  /*17e70*/  IMAD R0, R0, c[0x0][0x538], RZ ;  /* 0x00014e0000007a24 */ /* 0x008fe200078e02ff */
[----:B------:R-:W-:Y:S04]  /*17e80*/  BSSY B1, `(.L_x_382) ;  /* 0x0000083000017945 */ /* 0x000fe80003800000 */
[----:B----4-:R-:W-:-:S04]  /*17e90*/  IADD3 R8, R0, R8, RZ ;  /* 0x0000000800087210 */ /* 0x010fc80007ffe0ff */
[----:B--2---:R-:W-:-:S13]  /*17ea0*/  ISETP.GT.AND P0, PT, R8, R10, PT ;  /* 0x0000000a0800720c */ /* 0x004fda0003f04270 */
[----:B------:R-:W-:Y:S05]  /*17eb0*/  @P0 BRA `(.L_x_383) ;  /* 0x0000025000000947 */ /* 0x000fea0003800000 */
.L_x_387:
        /* <DEDUP_REMOVED lines=17> */
.L_x_420:
        /* <DEDUP_REMOVED lines=16> */
.L_x_421:
[----:B--2---:R-:W-:-:S05]  /*180d0*/  IMAD R0, R0, c[0x0][0x538], RZ ;  /* 0x00014e0000007a24 */ /* 0x004fca00078e02ff */
[----:B------:R-:W-:-:S04]  /*180e0*/  IADD3 R8, R0, R8, RZ ;  /* 0x0000000800087210 */ /* 0x000fc80007ffe0ff */
[----:B------:R-:W-:-:S13]  /*180f0*/  ISETP.GT.AND P0, PT, R8, R10, PT ;  /* 0x0000000a0800720c */ /* 0x000fda0003f04270 */
[----:B-1----:R-:W-:Y:S05]  /*18100*/  @!P0 BRA `(.L_x_387) ;  /* 0xfffffdb000008947 */ /* 0x002fea000383ffff */
.L_x_383:
[----:B------:R-:W-:-:S05]  /*18110*/  IADD3 R11, -R0, R8, RZ ;  /* 0x00000008000b7210 */ /* 0x000fca0007ffe1ff */
[----:B------:R-:W-:-:S05]  /*18120*/  IMAD R0, R4, c[0x0][0x538], R11 ;  /* 0x00014e0004007a24 */ /* 0x000fca00078e020b */
[----:B------:R-:W-:Y:S01]  /*18130*/  ISETP.GT.AND P0, PT, R0, R10, PT ;  /* 0x0000000a0000720c */ /* 0x000fe20003f04270 */
[----:B------:R-:W-:-:S12]  /*18140*/  BRA.DIV ~URZ, `(.L_x_388) ;  /* 0x000018027f007947 */ /* 0x000fd8000b800000 */
[----:B------:R-:W-:-:S04]  /*18150*/  VOTE.ANY R5, PT, !P0 ;  /* 0x0000000000057806 */ /* 0x000fc800040e0100 */
.L_x_422:
[----:B------:R2:W3:Y:S01]  /*18160*/  POPC R12, R5 ;  /* 0x00000005000c7309 */ /* 0x0004e20000000000 */
[----:B------:R-:W-:Y:S05]  /*18170*/  BRA.DIV ~URZ, `(.L_x_389) ;  /* 0x000018227f007947 */ /* 0x000fea000b800000 */
[----:B---3--:R3:W4:Y:S04]  /*18180*/  SHFL.IDX PT, R8, R6, R12, 0x1f ;  /* 0x00001f0c06087589 */ /* 0x00872800000e0000 */
[----:B------:R3:W1:Y:S02]  /*18190*/  SHFL.IDX PT, R7, R7, R12, 0x1f ;  /* 0x00001f0c07077589 */ /* 0x00066400000e0000 */
.L_x_423:
[----:B------:R-:W-:Y:S01]  /*181a0*/  ISETP.NE.AND P0, PT, R5, RZ, PT ;  /* 0x000000ff0500720c */ /* 0x000fe20003f05270 */
[----:B------:R-:W-:-:S12]  /*181b0*/  BSSY B0, `(.L_x_390) ;  /* 0x0000005000007945 */ /* 0x000fd80003800000 */
[----:B------:R-:W-:Y:S05]  /*181c0*/  @!P0 BRA `(.L_x_391) ;  /* 0x0000003000008947 */ /* 0x000fea0003800000 */
[----:B------:R-:W-:Y:S01]  /*181d0*/  IADD3 R3, R12, -0x1, RZ ;  /* 0xffffffff0c037810 */ /* 0x000fe20007ffe0ff */
[----:B------:R-:W-:Y:S05]  /*181e0*/  BRA.DIV ~URZ, `(.L_x_392) ;  /* 0x000018827f007947 */ /* 0x000fea000b800000 */
[----:B------:R2:W3:Y:S02]  /*181f0*/  SHFL.IDX PT, R13, R4, R3, 0x1f ;  /* 0x00001f03040d7589 */ /* 0x0004e400000e0000 */
.L_x_391:
[----:B------:R-:W-:Y:S05]  /*18200*/  BSYNC B0 ;  /* 0x0000000000007941 */ /* 0x000fea0003800000 */
.L_x_390:
[----:B--23--:R-:W-:Y:S01]  /*18210*/  IMAD R5, R13, c[0x0][0x538], R11 ;  /* 0x00014e000d057a24 */ /* 0x00cfe200078e020b */
[----:B-1--4-:R-:W-:Y:S02]  /*18220*/  IABS R4, R8 ;  /* 0x0000000800047213 */ /* 0x012fe40000000000 */
        /* <DEDUP_REMOVED lines=57> */
[C---:B------:R-:W-:Y:S02]  /*185c0*/  IMAD R2, R7.reuse, 0x1000000, R2 ;  /* 0x0100000007027824 */ /* 0x040fe400078e0202 */
[----:B------:R-:W-:Y:S02]  /*185d0*/  IMAD R4, R0, R8, RZ ;  /* 0x0000000800047224 */ /* 0x000fe400078e02ff */
[----:B------:R-:W-:-:S04]  /*185e0*/  IMAD R3, R7, R3, R0 ;  /* 0x0000000307037224 */ /* 0x000fc800078e0200 */
[----:B------:R-:W-:Y:S01]  /*185f0*/  IMAD R0, R3, 0x10000, R2 ;  /* 0x0001000003007824 */ /* 0x000fe200078e0202 */
[----:B------:R-:W-:-:S04]  /*18600*/  IADD3 R4, R10, -R4, RZ ;  /* 0x800000040a047210 */ /* 0x000fc80007ffe0ff */
[----:B------:R1:W-:Y:S01]  /*18610*/  STL [R1+0x40], R0 ;  /* 0x0000400001007387 */ /* 0x0003e20000100800 */
[----:B---3--:R-:W-:-:S05]  /*18620*/  IMAD.IADD R13, R12, 0x1, R13 ;  /* 0x000000010c0d7824 */ /* 0x008fca00078e020d */
[----:B------:R1:W-:Y:S04]  /*18630*/  STL [R1+0x44], R13 ;  /* 0x0000440d01007387 */ /* 0x0003e80000100800 */
[----:B------:R1:W-:Y:S01]  /*18640*/  STL [R1+0x3c], R4 ;  /* 0x00003c0401007387 */ /* 0x0003e20000100800 */
[----:B------:R-:W-:Y:S05]  /*18650*/  BRA `(.L_x_393) ;  /* 0x0000005000007947 */ /* 0x000fea0003800000 */
.L_x_384:
[----:B------:R-:W-:Y:S01]  /*18660*/  MOV R0, c[0x0][0x53c] ;  /* 0x00014f0000007a02 */ /* 0x000fe20000000f00 */
[----:B------:R2:W-:Y:S04]  /*18670*/  STL [R1+0x38], R10 ;  /* 0x0000380a01007387 */ /* 0x0005e80000100800 */
[----:B------:R2:W-:Y:S04]  /*18680*/  STL [R1+0x3c], RZ ;  /* 0x00003cff01007387 */ /* 0x0005e80000100800 */
[----:B------:R2:W-:Y:S04]  /*18690*/  STL [R1+0x40], RZ ;  /* 0x000040ff01007387 */ /* 0x0005e80000100800 */
[----:B------:R2:W-:Y:S02]  /*186a0*/  STL [R1+0x44], R0 ;  /* 0x0000440001007387 */ /* 0x0005e40000100800 */
.L_x_393:
[----:B------:R-:W-:Y:S05]  /*186b0*/  BSYNC B1 ;  /* 0x0000000000017941 */ /* 0x000fea0003800000 */
.L_x_382:
        /* <DEDUP_REMOVED lines=9> */
.L_x_377:
[----:B--2---:R-:W2:Y:S02]  /*18750*/  LDL R0, [R1+0x44] ;  /* 0x0000440001007983 */ /* 0x004ea40000100800 */
[----:B--2---:R-:W-:-:S13]  /*18760*/  ISETP.GE.AND P0, PT, R0, c[0x0][0x53c], PT ;  /* 0x00014f0000007a0c */ /* 0x004fda0003f06270 */
[----:B-1----:R-:W-:Y:S01]  /*18770*/  @P0 CALL.REL.NOINC `(.L_x_394) ;  /* 0x0000001000000944 */ /* 0x002fe20003c00000 */
[----:B------:R-:W-:Y:S05]  /*18780*/  BRA `(.L_x_395) ;  /* 0xfffe8ae000007947 */ /* 0x000fea000383ffff */
.L_x_394:
[----:B------:R-:W-:Y:S05]  /*18790*/  EXIT ;  /* 0x000000000000794d */ /* 0x000fea0003800000 */
.L_x_236:
[----:B------:R-:W-:Y:S01]  /*187a0*/  IMAD.MOV.U32 R0, RZ, RZ, R5 ;  /* 0x000000ffff007224 */ /* 0x000fe200078e0005 */
[----:B------:R-:W-:Y:S02]  /*187b0*/  MOV R2, 0x1 ;  /* 0x0000000100027802 */ /* 0x000fe40000000f00 */
[----:B------:R-:W-:Y:S02]  /*187c0*/  MOV R3, 0x187e0 ;  /* 0x000187e000037802 */ /* 0x000fe40000000f00 */
[----:B------:R-:W-:Y:S05]  /*187d0*/  CALL.REL.NOINC `($__internal_8_$__cuda_sm70_shflsync_up_p) ;  /* 0x0000138000007944 */ /* 0x000fea0003c00000 */
[----:B------:R-:W-:Y:S01]  /*187e0*/  MOV R0, R4 ;  /* 0x0000000400007202 */ /* 0x000fe20000000f00 */
[----:B------:R-:W-:Y:S05]  /*187f0*/  BRA `(.L_x_396) ;  /* 0xfffe7c8000007947 */ /* 0x000fea000383ffff */
.L_x_237:
[----:B------:R-:W-:Y:S01]  /*18800*/  IMAD.MOV.U32 R0, RZ, RZ, R5 ;  /* 0x000000ffff007224 */ /* 0x000fe200078e0005 */
[----:B------:R-:W-:Y:S02]  /*18810*/  MOV R2, 0x2 ;  /* 0x0000000200027802 */ /* 0x000fe40000000f00 */
[----:B------:R-:W-:Y:S02]  /*18820*/  MOV R3, 0x18840 ;  /* 0x0001884000037802 */ /* 0x000fe40000000f00 */
[----:B------:R-:W-:Y:S05]  /*18830*/  CALL.REL.NOINC `($__internal_8_$__cuda_sm70_shflsync_up_p) ;  /* 0x0000132000007944 */ /* 0x000fea0003c00000 */
[----:B------:R-:W-:Y:S01]  /*18840*/  SEL R0, R4, RZ, P4 ;  /* 0x000000ff04007207 */ /* 0x000fe20002000000 */
[----:B------:R-:W-:Y:S01]  /*18850*/  IMAD.MOV.U32 R2, RZ, RZ, 0x4 ;  /* 0x00000004ff027424 */ /* 0x000fe200078e00ff */
[----:B------:R-:W-:-:S03]  /*18860*/  MOV R3, 0x18890 ;  /* 0x0001889000037802 */ /* 0x000fc60000000f00 */
[----:B------:R-:W-:Y:S02]  /*18870*/  IMAD.IADD R0, R5, 0x1, R0 ;  /* 0x0000000105007824 */ /* 0x000fe400078e0200 */
        /* <DEDUP_REMOVED lines=14> */
[----:B------:R-:W-:Y:S01]  /*18960*/  IMAD.IADD R4, R0, 0x1, R4 ;  /* 0x0000000100047824 */ /* 0x000fe200078e0204 */
[----:B------:R-:W-:-:S03]  /*18970*/  MOV R0, 0x1f ;  /* 0x0000001f00007802 */ /* 0x000fc60000000f00 */
[----:B------:R-:W-:Y:S02]  /*18980*/  IMAD.MOV.U32 R9, RZ, RZ, R4 ;  /* 0x000000ffff097224 */ /* 0x000fe400078e0004 */
[----:B------:R-:W-:Y:S05]  /*18990*/  CALL.REL.NOINC `($__internal_7_$__cuda_sm70_shflsync_idx_p) ;  /* 0x0000117000007944 */ /* 0x000fea0003c00000 */
[----:B------:R-:W-:Y:S05]  /*189a0*/  BRA `(.L_x_397) ;  /* 0xfffe7bd000007947 */ /* 0x000fea000383ffff */
.L_x_239:
[----:B------:R-:W-:Y:S02]  /*189b0*/  SEL R0, RZ, 0x1, P0 ;  /* 0x00000001ff007807 */ /* 0x000fe40000000000 */
[----:B------:R-:W-:Y:S02]  /*189c0*/  MOV R2, 0x189e0 ;  /* 0x000189e000027802 */ /* 0x000fe40000000f00 */
[----:B------:R-:W-:Y:S05]  /*189d0*/  CALL.REL.NOINC `($__internal_9_$__cuda_sm70_votesync_ballot) ;  /* 0x000011f000007944 */ /* 0x000fea0003c00000 */
[----:B------:R-:W-:Y:S01]  /*189e0*/  MOV R5, R0 ;  /* 0x0000000000057202 */ /* 0x000fe20000000f00 */
[----:B------:R-:W-:Y:S05]  /*189f0*/  BRA `(.L_x_398) ;  /* 0xfffe7c1000007947 */ /* 0x000fea000383ffff */
.L_x_240:
[----:B------:R-:W-:Y:S01]  /*18a00*/  IMAD.MOV.U32 R9, RZ, RZ, R8 ;  /* 0x000000ffff097224 */ /* 0x000fe200078e0008 */
[----:B--2---:R-:W-:Y:S01]  /*18a10*/  MOV R3, R14 ;  /* 0x0000000e00037202 */ /* 0x004fe20000000f00 */
[----:B------:R-:W-:Y:S01]  /*18a20*/  IMAD.MOV.U32 R0, RZ, RZ, 0x1f ;  /* 0x0000001fff007424 */ /* 0x000fe200078e00ff */
[----:B------:R-:W-:Y:S02]  /*18a30*/  MOV R2, 0x18a50 ;  /* 0x00018a5000027802 */ /* 0x000fe40000000f00 */
[----:B-1----:R-:W-:Y:S05]  /*18a40*/  CALL.REL.NOINC `($__internal_7_$__cuda_sm70_shflsync_idx_p) ;  /* 0x000010c000007944 */ /* 0x002fea0003c00000 */
[----:B------:R-:W-:Y:S01]  /*18a50*/  IMAD.MOV.U32 R12, RZ, RZ, R0 ;  /* 0x000000ffff0c7224 */ /* 0x000fe200078e0000 */
[----:B------:R-:W-:Y:S01]  /*18a60*/  MOV R9, R7 ;  /* 0x0000000700097202 */ /* 0x000fe20000000f00 */
[----:B------:R-:W-:Y:S01]  /*18a70*/  IMAD.MOV.U32 R6, RZ, RZ, RZ ;  /* 0x000000ffff067224 */ /* 0x000fe200078e00ff */
[----:B------:R-:W-:Y:S01]  /*18a80*/  MOV R3, R14 ;  /* 0x0000000e00037202 */ /* 0x000fe20000000f00 */
[----:B------:R-:W-:Y:S01]  /*18a90*/  IMAD.MOV.U32 R0, RZ, RZ, 0x1f ;  /* 0x0000001fff007424 */ /* 0x000fe200078e00ff */
[----:B------:R-:W-:-:S02]  /*18aa0*/  MOV R2, 0x18ac0 ;  /* 0x00018ac000027802 */ /* 0x000fc40000000f00 */
[----:B------:R-:W-:Y:S05]  /*18ab0*/  CALL.REL.NOINC `($__internal_7_$__cuda_sm70_shflsync_idx_p) ;  /* 0x0000105000007944 */ /* 0x000fea0003c00000 */
[----:B------:R-:W-:Y:S01]  /*18ac0*/  MOV R11, R0 ;  /* 0x00000000000b7202 */ /* 0x000fe20000000f00 */
[----:B------:R-:W-:Y:S05]  /*18ad0*/  BRA `(.L_x_399) ;  /* 0xfffe7b8000007947 */ /* 0x000fea000383ffff */
.L_x_243:
[----:B------:R-:W-:Y:S01]  /*18ae0*/  IMAD.MOV.U32 R9, RZ, RZ, R4 ;  /* 0x000000ffff097224 */ /* 0x000fe200078e0004 */
[----:B------:R-:W-:-:S02]  /*18af0*/  MOV R0, 0x1f ;  /* 0x0000001f00007802 */ /* 0x000fc40000000f00 */
[----:B------:R-:W-:Y:S02]  /*18b00*/  MOV R2, 0x18b20 ;  /* 0x00018b2000027802 */ /* 0x000fe40000000f00 */
[----:B-1234-:R-:W-:Y:S05]  /*18b10*/  CALL.REL.NOINC `($__internal_7_$__cuda_sm70_shflsync_idx_p) ;  /* 0x00000ff000007944 */ /* 0x01efea0003c00000 */
[----:B------:R-:W-:Y:S01]  /*18b20*/  MOV R6, R0 ;  /* 0x0000000000067202 */ /* 0x000fe20000000f00 */
[----:B------:R-:W-:Y:S05]  /*18b30*/  BRA `(.L_x_242) ;  /* 0xfffe7b8000007947 */ /* 0x000fea000383ffff */
.L_x_337:
[----:B-12---:R1:W5:Y:S01]  /*18b40*/  LDL R2, [R1+0x10] ;  /* 0x0000100001027983 */ /* 0x0063620000100800 */
[----:B------:R-:W-:Y:S01]  /*18b50*/  IMAD.MOV.U32 R5, RZ, RZ, 0x2 ;  /* 0x00000002ff057424 */ /* 0x000fe200078e00ff */
[----:B------:R-:W-:Y:S01]  /*18b60*/  MOV R7, 0x1f ;  /* 0x0000001f00077802 */ /* 0x000fe20000000f00 */
[----:B------:R-:W-:Y:S01]  /*18b70*/  IMAD.MOV.U32 R6, RZ, RZ, -0x1 ;  /* 0xffffffffff067424 */ /* 0x000fe200078e00ff */
[----:B------:R-:W-:Y:S02]  /*18b80*/  MOV R4, 0x18ba0 ;  /* 0x00018ba000047802 */ /* 0x000fe40000000f00 */
[----:B-1---5:R-:W-:Y:S05]  /*18b90*/  CALL.REL.NOINC `($__internal_6_$__cuda_sm70_shflsync_bfly_p) ;  /* 0x00000f3000007944 */ /* 0x022fea0003c00000 */
[----:B------:R-:W2:Y:S01]  /*18ba0*/  LDL.LU R0, [R1+0x10] ;  /* 0x0000100001007983 */ /* 0x000ea20000300800 */
[----:B------:R-:W-:Y:S02]  /*18bb0*/  MOV R5, 0x1 ;  /* 0x0000000100057802 */ /* 0x000fe40000000f00 */
[----:B------:R-:W-:Y:S01]  /*18bc0*/  MOV R4, 0x18c00 ;  /* 0x00018c0000047802 */ /* 0x000fe20000000f00 */
[----:B--2---:R-:W-:-:S05]  /*18bd0*/  FADD.FTZ R3, R0, R2 ;  /* 0x0000000200037221 */ /* 0x004fca0000010000 */
[----:B------:R-:W-:Y:S02]  /*18be0*/  MOV R2, R3 ;  /* 0x0000000300027202 */ /* 0x000fe40000000f00 */
[----:B------:R-:W-:Y:S05]  /*18bf0*/  CALL.REL.NOINC `($__internal_6_$__cuda_sm70_shflsync_bfly_p) ;  /* 0x00000ed000007944 */ /* 0x000fea0003c00000 */
[----:B------:R-:W-:Y:S02]  /*18c00*/  FADD.FTZ R0, R3, R2 ;  /* 0x0000000203007221 */ /* 0x000fe40000010000 */
[----:B------:R1:W5:Y:S01]  /*18c10*/  LDL R2, [R1+0x14] ;  /* 0x0000140001027983 */ /* 0x0003620000100800 */
[----:B------:R-:W-:Y:S02]  /*18c20*/  MOV R5, 0x2 ;  /* 0x0000000200057802 */ /* 0x000fe40000000f00 */
        /* <DEDUP_REMOVED lines=8> */
[----:B------:R-:W-:Y:S01]  /*18cb0*/  MOV R4, R2 ;  /* 0x0000000200047202 */ /* 0x000fe20000000f00 */
[----:B------:R-:W-:Y:S05]  /*18cc0*/  BRA `(.L_x_400) ;  /* 0xffffbbb000007947 */ /* 0x000fea000383ffff */
.L_x_344:
[----:B--234-:R-:W-:Y:S01]  /*18cd0*/  IMAD.MOV.U32 R9, RZ, RZ, R7 ;  /* 0x000000ffff097224 */ /* 0x01cfe200078e0007 */
[----:B------:R-:W-:Y:S01]  /*18ce0*/  MOV R3, RZ ;  /* 0x000000ff00037202 */ /* 0x000fe20000000f00 */
[----:B------:R-:W-:Y:S01]  /*18cf0*/  IMAD.MOV.U32 R0, RZ, RZ, 0x181f ;  /* 0x0000181fff007424 */ /* 0x000fe200078e00ff */
[----:B------:R-:W-:Y:S02]  /*18d00*/  MOV R2, 0x18d20 ;  /* 0x00018d2000027802 */ /* 0x000fe40000000f00 */
[----:B-1----:R-:W-:Y:S05]  /*18d10*/  CALL.REL.NOINC `($__internal_7_$__cuda_sm70_shflsync_idx_p) ;  /* 0x00000df000007944 */ /* 0x002fea0003c00000 */
[----:B------:R-:W-:Y:S01]  /*18d20*/  MOV R8, R0 ;  /* 0x0000000000087202 */ /* 0x000fe20000000f00 */
[----:B------:R-:W-:Y:S05]  /*18d30*/  BRA `(.L_x_401) ;  /* 0xffffd14000007947 */ /* 0x000fea000383ffff */
.L_x_345:
[----:B------:R-:W-:Y:S01]  /*18d40*/  IMAD.MOV.U32 R9, RZ, RZ, R10 ;  /* 0x000000ffff097224 */ /* 0x000fe200078e000a */
[----:B------:R-:W-:Y:S01]  /*18d50*/  MOV R3, RZ ;  /* 0x000000ff00037202 */ /* 0x000fe20000000f00 */
[----:B------:R-:W-:Y:S01]  /*18d60*/  IMAD.MOV.U32 R0, RZ, RZ, 0x181f ;  /* 0x0000181fff007424 */ /* 0x000fe200078e00ff */
[----:B------:R-:W-:Y:S02]  /*18d70*/  MOV R2, 0x18d90 ;  /* 0x00018d9000027802 */ /* 0x000fe40000000f00 */
[----:B-123--:R-:W-:Y:S05]  /*18d80*/  CALL.REL.NOINC `($__internal_7_$__cuda_sm70_shflsync_idx_p) ;  /* 0x00000d8000007944 */ /* 0x00efea0003c00000 */
[----:B------:R-:W-:Y:S05]  /*18d90*/  BRA `(.L_x_402) ;  /* 0xffffd10000007947 */ /* 0x000fea000383ffff */
.L_x_348:
[----:B------:R-:W-:Y:S01]  /*18da0*/  IMAD.MOV.U32 R9, RZ, RZ, R7 ;  /* 0x000000ffff097224 */ /* 0x000fe200078e0007 */
[----:B--2---:R-:W-:Y:S01]  /*18db0*/  MOV R3, 0x1 ;  /* 0x0000000100037802 */ /* 0x004fe20000000f00 */
[----:B------:R-:W-:Y:S01]  /*18dc0*/  IMAD.MOV.U32 R0, RZ, RZ, 0x181f ;  /* 0x0000181fff007424 */ /* 0x000fe200078e00ff */
[----:B------:R-:W-:-:S02]  /*18dd0*/  MOV R2, 0x18df0 ;  /* 0x00018df000027802 */ /* 0x000fc40000000f00 */
[----:B-1-34-:R-:W-:Y:S05]  /*18de0*/  CALL.REL.NOINC `($__internal_7_$__cuda_sm70_shflsync_idx_p) ;  /* 0x00000d2000007944 */ /* 0x01afea0003c00000 */
[----:B------:R-:W-:Y:S01]  /*18df0*/  IMAD.MOV.U32 R8, RZ, RZ, R0 ;  /* 0x000000ffff087224 */ /* 0x000fe200078e0000 */
[----:B------:R-:W-:Y:S01]  /*18e00*/  MOV R3, 0x1 ;  /* 0x0000000100037802 */ /* 0x000fe20000000f00 */
[----:B------:R-:W-:Y:S01]  /*18e10*/  IMAD.MOV.U32 R9, RZ, RZ, R10 ;  /* 0x000000ffff097224 */ /* 0x000fe200078e000a */
[----:B------:R-:W-:-:S02]  /*18e20*/  MOV R0, 0x181f ;  /* 0x0000181f00007802 */ /* 0x000fc40000000f00 */
[----:B------:R-:W-:Y:S02]  /*18e30*/  MOV R2, 0x18e50 ;  /* 0x00018e5000027802 */ /* 0x000fe40000000f00 */
[----:B------:R-:W-:Y:S05]  /*18e40*/  CALL.REL.NOINC `($__internal_7_$__cuda_sm70_shflsync_idx_p) ;  /* 0x00000cc000007944 */ /* 0x000fea0003c00000 */
[----:B------:R-:W-:Y:S05]  /*18e50*/  BRA `(.L_x_403) ;  /* 0xffffd13000007947 */ /* 0x000fea000383ffff */
.L_x_351:
[----:B------:R-:W-:Y:S01]  /*18e60*/  IMAD.MOV.U32 R9, RZ, RZ, R7 ;  /* 0x000000ffff097224 */ /* 0x000fe200078e0007 */
[----:B-1----:R-:W-:Y:S01]  /*18e70*/  MOV R3, 0x2 ;  /* 0x0000000200037802 */ /* 0x002fe20000000f00 */
[----:B--2---:R-:W-:Y:S01]  /*18e80*/  IMAD.MOV.U32 R0, RZ, RZ, 0x181f ;  /* 0x0000181fff007424 */ /* 0x004fe200078e00ff */
[----:B------:R-:W-:Y:S02]  /*18e90*/  MOV R2, 0x18eb0 ;  /* 0x00018eb000027802 */ /* 0x000fe40000000f00 */
[----:B---34-:R-:W-:Y:S05]  /*18ea0*/  CALL.REL.NOINC `($__internal_7_$__cuda_sm70_shflsync_idx_p) ;  /* 0x00000c6000007944 */ /* 0x018fea0003c00000 */
[----:B------:R-:W-:Y:S01]  /*18eb0*/  MOV R8, R0 ;  /* 0x0000000000087202 */ /* 0x000fe20000000f00 */
[----:B------:R-:W-:Y:S05]  /*18ec0*/  BRA `(.L_x_404) ;  /* 0xffffd1b000007947 */ /* 0x000fea000383ffff */
.L_x_352:
[----:B------:R-:W-:Y:S01]  /*18ed0*/  IMAD.MOV.U32 R9, RZ, RZ, R10 ;  /* 0x000000ffff097224 */ /* 0x000fe200078e000a */
[----:B-1----:R-:W-:Y:S01]  /*18ee0*/  MOV R3, 0x2 ;  /* 0x0000000200037802 */ /* 0x002fe20000000f00 */
[----:B--2---:R-:W-:Y:S01]  /*18ef0*/  IMAD.MOV.U32 R0, RZ, RZ, 0x181f ;  /* 0x0000181fff007424 */ /* 0x004fe200078e00ff */
[----:B------:R-:W-:Y:S02]  /*18f00*/  MOV R2, 0x18f20 ;  /* 0x00018f2000027802 */ /* 0x000fe40000000f00 */
[----:B---34-:R-:W-:Y:S05]  /*18f10*/  CALL.REL.NOINC `($__internal_7_$__cuda_sm70_shflsync_idx_p) ;  /* 0x00000bf000007944 */ /* 0x018fea0003c00000 */
[----:B------:R-:W-:Y:S05]  /*18f20*/  BRA `(.L_x_405) ;  /* 0xffffd17000007947 */ /* 0x000fea000383ffff */
.L_x_355:
[----:B------:R-:W-:Y:S01]  /*18f30*/  IMAD.MOV.U32 R9, RZ, RZ, R7 ;  /* 0x000000ffff097224 */ /* 0x000fe200078e0007 */
[----:B-1----:R-:W-:Y:S01]  /*18f40*/  MOV R3, 0x3 ;  /* 0x0000000300037802 */ /* 0x002fe20000000f00 */
[----:B----4-:R-:W-:Y:S01]  /*18f50*/  IMAD.MOV.U32 R0, RZ, RZ, 0x181f ;  /* 0x0000181fff007424 */ /* 0x010fe200078e00ff */
[----:B------:R-:W-:-:S02]  /*18f60*/  MOV R2, 0x18f80 ;  /* 0x00018f8000027802 */ /* 0x000fc40000000f00 */
[----:B--23--:R-:W-:Y:S05]  /*18f70*/  CALL.REL.NOINC `($__internal_7_$__cuda_sm70_shflsync_idx_p) ;  /* 0x00000b9000007944 */ /* 0x00cfea0003c00000 */
[----:B------:R-:W-:Y:S01]  /*18f80*/  IMAD.MOV.U32 R7, RZ, RZ, R0 ;  /* 0x000000ffff077224 */ /* 0x000fe200078e0000 */
[----:B------:R-:W-:Y:S01]  /*18f90*/  MOV R3, 0x3 ;  /* 0x0000000300037802 */ /* 0x000fe20000000f00 */
[----:B------:R-:W-:Y:S01]  /*18fa0*/  IMAD.MOV.U32 R9, RZ, RZ, R10 ;  /* 0x000000ffff097224 */ /* 0x000fe200078e000a */
[----:B------:R-:W-:-:S02]  /*18fb0*/  MOV R0, 0x181f ;  /* 0x0000181f00007802 */ /* 0x000fc40000000f00 */
[----:B------:R-:W-:Y:S02]  /*18fc0*/  MOV R2, 0x18fe0 ;  /* 0x00018fe000027802 */ /* 0x000fe40000000f00 */
[----:B------:R-:W-:Y:S05]  /*18fd0*/  CALL.REL.NOINC `($__internal_7_$__cuda_sm70_shflsync_idx_p) ;  /* 0x00000b3000007944 */ /* 0x000fea0003c00000 */
[----:B------:R-:W-:Y:S05]  /*18fe0*/  BRA `(.L_x_406) ;  /* 0xffffd1b000007947 */ /* 0x000fea000383ffff */
.L_x_357:
[----:B------:R-:W-:Y:S01]  /*18ff0*/  IMAD.MOV.U32 R9, RZ, RZ, R14 ;  /* 0x000000ffff097224 */ /* 0x000fe200078e000e */
[----:B------:R-:W-:Y:S01]  /*19000*/  MOV R3, RZ ;  /* 0x000000ff00037202 */ /* 0x000fe20000000f00 */
[----:B------:R-:W-:Y:S01]  /*19010*/  IMAD.MOV.U32 R0, RZ, RZ, 0x1c1f ;  /* 0x00001c1fff007424 */ /* 0x000fe200078e00ff */
[----:B------:R-:W-:Y:S02]  /*19020*/  MOV R2, 0x19040 ;  /* 0x0001904000027802 */ /* 0x000fe40000000f00 */
[----:B------:R-:W-:Y:S05]  /*19030*/  CALL.REL.NOINC `($__internal_7_$__cuda_sm70_shflsync_idx_p) ;  /* 0x00000ad000007944 */ /* 0x000fea0003c00000 */
[----:B------:R-:W-:Y:S01]  /*19040*/  MOV R5, R0 ;  /* 0x0000000000057202 */ /* 0x000fe20000000f00 */
[----:B------:R-:W-:Y:S05]  /*19050*/  BRA `(.L_x_407) ;  /* 0xffffd43000007947 */ /* 0x000fea000383ffff */
.L_x_358:
[----:B------:R-:W-:Y:S01]  /*19060*/  IMAD.MOV.U32 R9, RZ, RZ, R28 ;  /* 0x000000ffff097224 */ /* 0x000fe200078e001c */
[----:B------:R-:W-:Y:S01]  /*19070*/  MOV R3, RZ ;  /* 0x000000ff00037202 */ /* 0x000fe20000000f00 */
[----:B------:R-:W-:Y:S01]  /*19080*/  IMAD.MOV.U32 R0, RZ, RZ, 0x1c1f ;  /* 0x00001c1fff007424 */ /* 0x000fe200078e00ff */
[----:B------:R-:W-:Y:S02]  /*19090*/  MOV R2, 0x190b0 ;  /* 0x000190b000027802 */ /* 0x000fe40000000f00 */
[----:B-12---:R-:W-:Y:S05]  /*190a0*/  CALL.REL.NOINC `($__internal_7_$__cuda_sm70_shflsync_idx_p) ;  /* 0x00000a6000007944 */ /* 0x006fea0003c00000 */
[----:B------:R-:W-:Y:S05]  /*190b0*/  BRA `(.L_x_408) ;  /* 0xffffd3f000007947 */ /* 0x000fea000383ffff */
.L_x_361:
[----:B----4-:R-:W-:Y:S01]  /*190c0*/  IMAD.MOV.U32 R9, RZ, RZ, R14 ;  /* 0x000000ffff097224 */ /* 0x010fe200078e000e */
[----:B------:R-:W-:Y:S01]  /*190d0*/  MOV R3, 0x1 ;  /* 0x0000000100037802 */ /* 0x000fe20000000f00 */
[----:B------:R-:W-:Y:S01]  /*190e0*/  IMAD.MOV.U32 R0, RZ, RZ, 0x1c1f ;  /* 0x00001c1fff007424 */ /* 0x000fe200078e00ff */
[----:B------:R-:W-:-:S02]  /*190f0*/  MOV R2, 0x19110 ;  /* 0x0001911000027802 */ /* 0x000fc40000000f00 */
[----:B-123--:R-:W-:Y:S05]  /*19100*/  CALL.REL.NOINC `($__internal_7_$__cuda_sm70_shflsync_idx_p) ;  /* 0x00000a0000007944 */ /* 0x00efea0003c00000 */
[----:B------:R-:W-:Y:S01]  /*19110*/  IMAD.MOV.U32 R5, RZ, RZ, R0 ;  /* 0x000000ffff057224 */ /* 0x000fe200078e0000 */
[----:B------:R-:W-:Y:S01]  /*19120*/  MOV R3, 0x1 ;  /* 0x0000000100037802 */ /* 0x000fe20000000f00 */
[----:B------:R-:W-:Y:S01]  /*19130*/  IMAD.MOV.U32 R9, RZ, RZ, R28 ;  /* 0x000000ffff097224 */ /* 0x000fe200078e001c */
[----:B------:R-:W-:-:S02]  /*19140*/  MOV R0, 0x1c1f ;  /* 0x00001c1f00007802 */ /* 0x000fc40000000f00 */
[----:B------:R-:W-:Y:S02]  /*19150*/  MOV R2, 0x19170 ;  /* 0x0001917000027802 */ /* 0x000fe40000000f00 */
[----:B------:R-:W-:Y:S05]  /*19160*/  CALL.REL.NOINC `($__internal_7_$__cuda_sm70_shflsync_idx_p) ;  /* 0x000009a000007944 */ /* 0x000fea0003c00000 */
[----:B------:R-:W-:Y:S05]  /*19170*/  BRA `(.L_x_409) ;  /* 0xffffd9b000007947 */ /* 0x000fea000383ffff */
.L_x_365:
[----:B------:R-:W-:Y:S01]  /*19180*/  IMAD.MOV.U32 R9, RZ, RZ, R6 ;  /* 0x000000ffff097224 */ /* 0x000fe200078e0006 */
[----:B------:R-:W-:Y:S01]  /*19190*/  MOV R3, RZ ;  /* 0x000000ff00037202 */ /* 0x000fe20000000f00 */
[----:B------:R-:W-:Y:S01]  /*191a0*/  IMAD.MOV.U32 R0, RZ, RZ, 0x181f ;  /* 0x0000181fff007424 */ /* 0x000fe200078e00ff */
[----:B------:R-:W-:Y:S02]  /*191b0*/  MOV R2, 0x191d0 ;  /* 0x000191d000027802 */ /* 0x000fe40000000f00 */
[----:B------:R-:W-:Y:S05]  /*191c0*/  CALL.REL.NOINC `($__internal_7_$__cuda_sm70_shflsync_idx_p) ;  /* 0x0000094000007944 */ /* 0x000fea0003c00000 */
[----:B------:R-:W-:Y:S01]  /*191d0*/  MOV R11, R0 ;  /* 0x00000000000b7202 */ /* 0x000fe20000000f00 */
[----:B------:R-:W-:Y:S05]  /*191e0*/  BRA `(.L_x_410) ;  /* 0xffffe55000007947 */ /* 0x000fea000383ffff */
.L_x_366:
[----:B------:R-:W-:Y:S01]  /*191f0*/  IMAD.MOV.U32 R9, RZ, RZ, R10 ;  /* 0x000000ffff097224 */ /* 0x000fe200078e000a */
[----:B------:R-:W-:Y:S01]  /*19200*/  MOV R3, RZ ;  /* 0x000000ff00037202 */ /* 0x000fe20000000f00 */
[----:B------:R-:W-:Y:S01]  /*19210*/  IMAD.MOV.U32 R0, RZ, RZ, 0x181f ;  /* 0x0000181fff007424 */ /* 0x000fe200078e00ff */
[----:B------:R-:W-:Y:S02]  /*19220*/  MOV R2, 0x19240 ;  /* 0x0001924000027802 */ /* 0x000fe40000000f00 */
[----:B-12---:R-:W-:Y:S05]  /*19230*/  CALL.REL.NOINC `($__internal_7_$__cuda_sm70_shflsync_idx_p) ;  /* 0x000008d000007944 */ /* 0x006fea0003c00000 */
[----:B------:R-:W-:Y:S05]  /*19240*/  BRA `(.L_x_411) ;  /* 0xffffe51000007947 */ /* 0x000fea000383ffff */
.L_x_369:
[----:B------:R-:W-:Y:S01]  /*19250*/  IMAD.MOV.U32 R9, RZ, RZ, R6 ;  /* 0x000000ffff097224 */ /* 0x000fe200078e0006 */
[----:B--2---:R-:W-:Y:S01]  /*19260*/  MOV R3, 0x1 ;  /* 0x0000000100037802 */ /* 0x004fe20000000f00 */
[----:B----4-:R-:W-:Y:S01]  /*19270*/  IMAD.MOV.U32 R0, RZ, RZ, 0x181f ;  /* 0x0000181fff007424 */ /* 0x010fe200078e00ff */
[----:B------:R-:W-:-:S02]  /*19280*/  MOV R2, 0x192a0 ;  /* 0x000192a000027802 */ /* 0x000fc40000000f00 */
[----:B-1-3--:R-:W-:Y:S05]  /*19290*/  CALL.REL.NOINC `($__internal_7_$__cuda_sm70_shflsync_idx_p) ;  /* 0x0000087000007944 */ /* 0x00afea0003c00000 */
[----:B------:R-:W-:Y:S01]  /*192a0*/  IMAD.MOV.U32 R11, RZ, RZ, R0 ;  /* 0x000000ffff0b7224 */ /* 0x000fe200078e0000 */
[----:B------:R-:W-:Y:S01]  /*192b0*/  MOV R3, 0x1 ;  /* 0x0000000100037802 */ /* 0x000fe20000000f00 */
[----:B------:R-:W-:Y:S01]  /*192c0*/  IMAD.MOV.U32 R9, RZ, RZ, R10 ;  /* 0x000000ffff097224 */ /* 0x000fe200078e000a */
[----:B------:R-:W-:-:S02]  /*192d0*/  MOV R0, 0x181f ;  /* 0x0000181f00007802 */ /* 0x000fc40000000f00 */
[----:B------:R-:W-:Y:S02]  /*192e0*/  MOV R2, 0x19300 ;  /* 0x0001930000027802 */ /* 0x000fe40000000f00 */
[----:B------:R-:W-:Y:S05]  /*192f0*/  CALL.REL.NOINC `($__internal_7_$__cuda_sm70_shflsync_idx_p) ;  /* 0x0000081000007944 */ /* 0x000fea0003c00000 */
[----:B------:R-:W-:Y:S05]  /*19300*/  BRA `(.L_x_412) ;  /* 0xffffe55000007947 */ /* 0x000fea000383ffff */
.L_x_372:
[----:B------:R-:W-:Y:S01]  /*19310*/  IMAD.MOV.U32 R9, RZ, RZ, R6 ;  /* 0x000000ffff097224 */ /* 0x000fe200078e0006 */
[----:B-1----:R-:W-:Y:S01]  /*19320*/  MOV R3, 0x2 ;  /* 0x0000000200037802 */ /* 0x002fe20000000f00 */
[----:B----4-:R-:W-:Y:S01]  /*19330*/  IMAD.MOV.U32 R0, RZ, RZ, 0x181f ;  /* 0x0000181fff007424 */ /* 0x010fe200078e00ff */
[----:B------:R-:W-:Y:S02]  /*19340*/  MOV R2, 0x19360 ;  /* 0x0001936000027802 */ /* 0x000fe40000000f00 */
[----:B--23--:R-:W-:Y:S05]  /*19350*/  CALL.REL.NOINC `($__internal_7_$__cuda_sm70_shflsync_idx_p) ;  /* 0x000007b000007944 */ /* 0x00cfea0003c00000 */
[----:B------:R-:W-:Y:S01]  /*19360*/  MOV R11, R0 ;  /* 0x00000000000b7202 */ /* 0x000fe20000000f00 */
[----:B------:R-:W-:Y:S05]  /*19370*/  BRA `(.L_x_413) ;  /* 0xffffe5d000007947 */ /* 0x000fea000383ffff */
.L_x_373:
[----:B------:R-:W-:Y:S01]  /*19380*/  IMAD.MOV.U32 R9, RZ, RZ, R10 ;  /* 0x000000ffff097224 */ /* 0x000fe200078e000a */
[----:B------:R-:W-:Y:S01]  /*19390*/  MOV R3, 0x2 ;  /* 0x0000000200037802 */ /* 0x000fe20000000f00 */
[----:B----4-:R-:W-:Y:S01]  /*193a0*/  IMAD.MOV.U32 R0, RZ, RZ, 0x181f ;  /* 0x0000181fff007424 */ /* 0x010fe200078e00ff */
[----:B------:R-:W-:Y:S02]  /*193b0*/  MOV R2, 0x193d0 ;  /* 0x000193d000027802 */ /* 0x000fe40000000f00 */
[----:B-123--:R-:W-:Y:S05]  /*193c0*/  CALL.REL.NOINC `($__internal_7_$__cuda_sm70_shflsync_idx_p) ;  /* 0x0000074000007944 */ /* 0x00efea0003c00000 */
[----:B------:R-:W-:Y:S05]  /*193d0*/  BRA `(.L_x_414) ;  /* 0xffffe59000007947 */ /* 0x000fea000383ffff */
.L_x_376:
[----:B------:R-:W-:Y:S01]  /*193e0*/  IMAD.MOV.U32 R9, RZ, RZ, R6 ;  /* 0x000000ffff097224 */ /* 0x000fe200078e0006 */
[----:B-1----:R-:W-:Y:S01]  /*193f0*/  MOV R3, 0x3 ;  /* 0x0000000300037802 */ /* 0x002fe20000000f00 */
[----:B------:R-:W-:Y:S01]  /*19400*/  IMAD.MOV.U32 R0, RZ, RZ, 0x181f ;  /* 0x0000181fff007424 */ /* 0x000fe200078e00ff */
[----:B------:R-:W-:-:S02]  /*19410*/  MOV R2, 0x19430 ;  /* 0x0001943000027802 */ /* 0x000fc40000000f00 */
[----:B--234-:R-:W-:Y:S05]  /*19420*/  CALL.REL.NOINC `($__internal_7_$__cuda_sm70_shflsync_idx_p) ;  /* 0x000006e000007944 */ /* 0x01cfea0003c00000 */
[----:B------:R-:W-:Y:S01]  /*19430*/  IMAD.MOV.U32 R6, RZ, RZ, R0 ;  /* 0x000000ffff067224 */ /* 0x000fe200078e0000 */
[----:B------:R-:W-:Y:S01]  /*19440*/  MOV R3, 0x3 ;  /* 0x0000000300037802 */ /* 0x000fe20000000f00 */
[----:B------:R-:W-:Y:S01]  /*19450*/  IMAD.MOV.U32 R9, RZ, RZ, R10 ;  /* 0x000000ffff097224 */ /* 0x000fe200078e000a */
[----:B------:R-:W-:-:S02]  /*19460*/  MOV R0, 0x181f ;  /* 0x0000181f00007802 */ /* 0x000fc40000000f00 */
[----:B------:R-:W-:Y:S02]  /*19470*/  MOV R2, 0x19490 ;  /* 0x0001949000027802 */ /* 0x000fe40000000f00 */
[----:B------:R-:W-:Y:S05]  /*19480*/  CALL.REL.NOINC `($__internal_7_$__cuda_sm70_shflsync_idx_p) ;  /* 0x0000068000007944 */ /* 0x000fea0003c00000 */
[----:B------:R-:W-:Y:S05]  /*19490*/  BRA `(.L_x_415) ;  /* 0xffffe5d000007947 */ /* 0x000fea000383ffff */
.L_x_378:
[----:B------:R-:W-:Y:S01]  /*194a0*/  IMAD.MOV.U32 R9, RZ, RZ, R67 ;  /* 0x000000ffff097224 */ /* 0x000fe200078e0043 */
[----:B------:R-:W-:Y:S01]  /*194b0*/  MOV R3, RZ ;  /* 0x000000ff00037202 */ /* 0x000fe20000000f00 */
[----:B------:R-:W-:Y:S01]  /*194c0*/  IMAD.MOV.U32 R0, RZ, RZ, 0x1f ;  /* 0x0000001fff007424 */ /* 0x000fe200078e00ff */
[----:B------:R-:W-:Y:S02]  /*194d0*/  MOV R2, 0x194f0 ;  /* 0x000194f000027802 */ /* 0x000fe40000000f00 */
[----:B------:R-:W-:Y:S05]  /*194e0*/  CALL.REL.NOINC `($__internal_7_$__cuda_sm70_shflsync_idx_p) ;  /* 0x0000062000007944 */ /* 0x000fea0003c00000 */
[----:B------:R-:W-:Y:S01]  /*194f0*/  MOV R10, R0 ;  /* 0x00000000000a7202 */ /* 0x000fe20000000f00 */
[----:B------:R-:W-:Y:S05]  /*19500*/  BRA `(.L_x_416) ;  /* 0xffffe71000007947 */ /* 0x000fea000383ffff */
.L_x_379:
[----:B------:R-:W-:Y:S01]  /*19510*/  IMAD.MOV.U32 R9, RZ, RZ, R67 ;  /* 0x000000ffff097224 */ /* 0x000fe200078e0043 */
[----:B------:R-:W-:Y:S01]  /*19520*/  MOV R3, 0x1 ;  /* 0x0000000100037802 */ /* 0x000fe20000000f00 */
[----:B------:R-:W-:Y:S01]  /*19530*/  IMAD.MOV.U32 R0, RZ, RZ, 0x1f ;  /* 0x0000001fff007424 */ /* 0x000fe200078e00ff */
[----:B------:R-:W-:Y:S02]  /*19540*/  MOV R2, 0x19560 ;  /* 0x0001956000027802 */ /* 0x000fe40000000f00 */
[----:B-12---:R-:W-:Y:S05]  /*19550*/  CALL.REL.NOINC `($__internal_7_$__cuda_sm70_shflsync_idx_p) ;  /* 0x000005b000007944 */ /* 0x006fea0003c00000 */
[----:B------:R-:W-:Y:S01]  /*19560*/  MOV R8, R0 ;  /* 0x0000000000087202 */ /* 0x000fe20000000f00 */
[----:B------:R-:W-:Y:S05]  /*19570*/  BRA `(.L_x_417) ;  /* 0xffffe6c000007947 */ /* 0x000fea000383ffff */
.L_x_380:
[----:B------:R-:W-:Y:S02]  /*19580*/  MOV R2, 0x1 ;  /* 0x0000000100027802 */ /* 0x000fe40000000f00 */
[----:B------:R-:W-:-:S02]  /*19590*/  MOV R3, 0x195b0 ;  /* 0x000195b000037802 */ /* 0x000fc40000000f00 */
[----:B-1234-:R-:W-:Y:S05]  /*195a0*/  CALL.REL.NOINC `($__internal_8_$__cuda_sm70_shflsync_up_p) ;  /* 0x000005b000007944 */ /* 0x01efea0003c00000 */
[----:B------:R-:W-:Y:S05]  /*195b0*/  BRA `(.L_x_418) ;  /* 0xffffe7b000007947 */ /* 0x000fea000383ffff */
.L_x_381:
[----:B------:R-:W-:Y:S02]  /*195c0*/  MOV R2, 0x2 ;  /* 0x0000000200027802 */ /* 0x000fe40000000f00 */
[----:B------:R-:W-:-:S02]  /*195d0*/  MOV R3, 0x195f0 ;  /* 0x000195f000037802 */ /* 0x000fc40000000f00 */
[----:B--2-4-:R-:W-:Y:S05]  /*195e0*/  CALL.REL.NOINC `($__internal_8_$__cuda_sm70_shflsync_up_p) ;  /* 0x0000057000007944 */ /* 0x014fea0003c00000 */
        /* <DEDUP_REMOVED lines=23> */
.L_x_385:
[----:B------:R-:W-:Y:S02]  /*19760*/  MOV R2, 0x1 ;  /* 0x0000000100027802 */ /* 0x000fe40000000f00 */
[----:B------:R-:W-:Y:S02]  /*19770*/  MOV R3, 0x19790 ;  /* 0x0001979000037802 */ /* 0x000fe40000000f00 */
[----:B------:R-:W-:Y:S05]  /*19780*/  CALL.REL.NOINC `($__internal_8_$__cuda_sm70_shflsync_up_p) ;  /* 0x000003d000007944 */ /* 0x000fea0003c00000 */
[----:B------:R-:W-:Y:S01]  /*19790*/  MOV R2, R4 ;  /* 0x0000000400027202 */ /* 0x000fe20000000f00 */
[----:B------:R-:W-:Y:S05]  /*197a0*/  BRA `(.L_x_420) ;  /* 0xffffe82000007947 */ /* 0x000fea000383ffff */
.L_x_386:
        /* <DEDUP_REMOVED lines=26> */
.L_x_388:
[----:B------:R-:W-:Y:S02]  /*19950*/  SEL R0, RZ, 0x1, P0 ;  /* 0x00000001ff007807 */ /* 0x000fe40000000000 */
[----:B------:R-:W-:Y:S02]  /*19960*/  MOV R2, 0x19980 ;  /* 0x0001998000027802 */ /* 0x000fe40000000f00 */
[----:B-1----:R-:W-:Y:S05]  /*19970*/  CALL.REL.NOINC `($__internal_9_$__cuda_sm70_votesync_ballot) ;  /* 0x0000025000007944 */ /* 0x002fea0003c00000 */
[----:B------:R-:W-:Y:S01]  /*19980*/  MOV R5, R0 ;  /* 0x0000000000057202 */ /* 0x000fe20000000f00 */
[----:B------:R-:W-:Y:S05]  /*19990*/  BRA `(.L_x_422) ;  /* 0xffffe7c000007947 */ /* 0x000fea000383ffff */
.L_x_389:
[----:B------:R-:W-:Y:S01]  /*199a0*/  IMAD.MOV.U32 R9, RZ, RZ, R6 ;  /* 0x000000ffff097224 */ /* 0x000fe200078e0006 */
[----:B---3--:R-:W-:Y:S01]  /*199b0*/  MOV R3, R12 ;  /* 0x0000000c00037202 */ /* 0x008fe20000000f00 */
[----:B------:R-:W-:Y:S01]  /*199c0*/  IMAD.MOV.U32 R0, RZ, RZ, 0x1f ;  /* 0x0000001fff007424 */ /* 0x000fe200078e00ff */
[----:B------:R-:W-:Y:S02]  /*199d0*/  MOV R2, 0x199f0 ;  /* 0x000199f000027802 */ /* 0x000fe40000000f00 */
[----:B-12---:R-:W-:Y:S05]  /*199e0*/  CALL.REL.NOINC `($__internal_7_$__cuda_sm70_shflsync_idx_p) ;  /* 0x0000012000007944 */ /* 0x006fea0003c00000 */
[----:B------:R-:W-:Y:S01]  /*199f0*/  IMAD.MOV.U32 R8, RZ, RZ, R0 ;  /* 0x000000ffff087224 */ /* 0x000fe200078e0000 */
[----:B------:R-:W-:Y:S01]  /*19a00*/  MOV R3, R12 ;  /* 0x0000000c00037202 */ /* 0x000fe20000000f00 */
[----:B------:R-:W-:Y:S01]  /*19a10*/  IMAD.MOV.U32 R9, RZ, RZ, R7 ;  /* 0x000000ffff097224 */ /* 0x000fe200078e0007 */
[----:B------:R-:W-:Y:S02]  /*19a20*/  MOV R0, 0x1f ;  /* 0x0000001f00007802 */ /* 0x000fe40000000f00 */
[----:B------:R-:W-:-:S02]  /*19a30*/  MOV R2, 0x19a50 ;  /* 0x00019a5000027802 */ /* 0x000fc40000000f00 */
[----:B------:R-:W-:Y:S05]  /*19a40*/  CALL.REL.NOINC `($__internal_7_$__cuda_sm70_shflsync_idx_p) ;  /* 0x000000c000007944 */ /* 0x000fea0003c00000 */
[----:B------:R-:W-:Y:S01]  /*19a50*/  MOV R7, R0 ;  /* 0x0000000000077202 */ /* 0x000fe20000000f00 */
[----:B------:R-:W-:Y:S05]  /*19a60*/  BRA `(.L_x_423) ;  /* 0xffffe73000007947 */ /* 0x000fea000383ffff */
.L_x_392:
[----:B------:R-:W-:Y:S01]  /*19a70*/  IMAD.MOV.U32 R9, RZ, RZ, R4 ;  /* 0x000000ffff097224 */ /* 0x000fe200078e0004 */
[----:B------:R-:W-:-:S02]  /*19a80*/  MOV R0, 0x1f ;  /* 0x0000001f00007802 */ /* 0x000fc40000000f00 */
[----:B------:R-:W-:Y:S02]  /*19a90*/  MOV R2, 0x19ab0 ;  /* 0x00019ab000027802 */ /* 0x000fe40000000f00 */
[----:B-1234-:R-:W-:Y:S05]  /*19aa0*/  CALL.REL.NOINC `($__internal_7_$__cuda_sm70_shflsync_idx_p) ;  /* 0x0000006000007944 */ /* 0x01efea0003c00000 */
[----:B------:R-:W-:Y:S01]  /*19ab0*/  MOV R13, R0 ;  /* 0x00000000000d7202 */ /* 0x000fe20000000f00 */
[----:B------:R-:W-:Y:S05]  /*19ac0*/  BRA `(.L_x_391) ;  /* 0xffffe73000007947 */ /* 0x000fea000383ffff */
        .weak           $__internal_6_$__cuda_sm70_shflsync_bfly_p
        .type           $__internal_6_$__cuda_sm70_shflsync_bfly_p,@function
        .size           $__internal_6_$__cuda_sm70_shflsync_bfly_p,($__internal_7_$__cuda_sm70_shflsync_idx_p - $__internal_6_$__cuda_sm70_shflsync_bfly_p)
$__internal_6_$__cuda_sm70_shflsync_bfly_p:
[----:B------:R-:W-:Y:S04]  /*19ad0*/  WARPSYNC R6 ;  /* 0x0000000600007348 */ /* 0x000fe80003800000 */
[----:B------:R1:W2:Y:S02]  /*19ae0*/  SHFL.BFLY PT, R2, R2, R5, R7 ;  /* 0x0c00000502027389 */ /* 0x0002a400000e0007 */
[----:B-1----:R-:W-:-:S04]  /*19af0*/  MOV R5, 0x0 ;  /* 0x0000000000057802 */ /* 0x002fc80000000f00 */
[----:B--2---:R-:W-:Y:S05]  /*19b00*/  RET.REL.NODEC R4 `(_ZN7cutlass13device_kernelIN5flash19enable_sm80_to_sm89INS1_16FlashAttnFwdSm80INS1_25CollectiveMainloopFwdSm80ILi8ELi1ELb1EN4cute5tupleIJNS5_1CILi128EEENS7_ILi112EEES8_EEELi128ENS_6half_tEfNS_4arch4Sm80ELb0ELb0ELb1ELb1ELb0ELb1ELb1ELb1EEENS1_21CollectiveEpilogueFwdINS6_IJS8_S8_S9_EEENS6_IJNS7_ILi1EEESH_SH_EEESB_SD_Li256ELb1ELb1ELb1ELb0EEENS1_36VarlenDynamicPersistentTileSchedulerILi128ELi112ELi256ELi256ELb1ELb1ELb0ELb0ELb1ELb1EEEEEEEEEvNT_6ParamsE) ;  /* 0xfffe64f004007950 */ /* 0x004fea0003c3ffff */
        .weak           $__internal_7_$__cuda_sm70_shflsync_idx_p
        .type           $__internal_7_$__cuda_sm70_shflsync_idx_p,@function
        .size           $__internal_7_$__cuda_sm70_shflsync_idx_p,($__internal_8_$__cuda_sm70_shflsync_up_p - $__internal_7_$__cuda_sm70_shflsync_idx_p)
$__internal_7_$__cuda_sm70_shflsync_idx_p:
[----:B------:R-:W-:-:S04]  /*19b10*/  MOV R69, 0xffffffff ;  /* 0xffffffff00457802 */ /* 0x000fc80000000f00 */
[----:B------:R-:W-:Y:S04]  /*19b20*/  WARPSYNC R69 ;  /* 0x0000004500007348 */ /* 0x000fe80003800000 */
[----:B------:R1:W2:Y:S02]  /*19b30*/  SHFL.IDX PT, R0, R9, R3, R0 ;  /* 0x0000000309007389 */ /* 0x0002a400000e0000 */
[----:B-1----:R-:W-:-:S04]  /*19b40*/  MOV R3, 0x0 ;  /* 0x0000000000037802 */ /* 0x002fc80000000f00 */
[----:B--2---:R-:W-:Y:S05]  /*19b50*/  RET.REL.NODEC R2 `(_ZN7cutlass13device_kernelIN5flash19enable_sm80_to_sm89INS1_16FlashAttnFwdSm80INS1_25CollectiveMainloopFwdSm80ILi8ELi1ELb1EN4cute5tupleIJNS5_1CILi128EEENS7_ILi112EEES8_EEELi128ENS_6half_tEfNS_4arch4Sm80ELb0ELb0ELb1ELb1ELb0ELb1ELb1ELb1EEENS1_21CollectiveEpilogueFwdINS6_IJS8_S8_S9_EEENS6_IJNS7_ILi1EEESH_SH_EEESB_SD_Li256ELb1ELb1ELb1ELb0EEENS1_36VarlenDynamicPersistentTileSchedulerILi128ELi112ELi256ELi256ELb1ELb1ELb0ELb0ELb1ELb1EEEEEEEEEvNT_6ParamsE) ;  /* 0xfffe64a002007950 */ /* 0x004fea0003c3ffff */
        .weak           $__internal_8_$__cuda_sm70_shflsync_up_p
        .type           $__internal_8_$__cuda_sm70_shflsync_up_p,@function
        .size           $__internal_8_$__cuda_sm70_shflsync_up_p,($__internal_9_$__cuda_sm70_votesync_ballot - $__internal_8_$__cuda_sm70_shflsync_up_p)
$__internal_8_$__cuda_sm70_shflsync_up_p:
[----:B------:R-:W-:Y:S02]  /*19b60*/  IMAD.MOV.U32 R4, RZ, RZ, RZ ;  /* 0x000000ffff047224 */ /* 0x000fe400078e00ff */
[----:B------:R-:W-:-:S04]  /*19b70*/  IMAD.MOV.U32 R9, RZ, RZ, -0x1 ;  /* 0xffffffffff097424 */ /* 0x000fc800078e00ff */
[----:B------:R-:W-:Y:S04]  /*19b80*/  WARPSYNC R9 ;  /* 0x0000000900007348 */ /* 0x000fe80003800000 */
[----:B------:R1:W2:Y:S02]  /*19b90*/  SHFL.UP PT, R4, R0, R2, R4 ;  /* 0x0400000200047389 */ /* 0x0002a400000e0004 */
[----:B-1----:R-:W-:Y:S02]  /*19ba0*/  MOV R2, R3 ;  /* 0x0000000300027202 */ /* 0x002fe40000000f00 */
[----:B------:R-:W-:-:S04]  /*19bb0*/  MOV R3, 0x0 ;  /* 0x0000000000037802 */ /* 0x000fc80000000f00 */
[----:B--2---:R-:W-:Y:S05]  /*19bc0*/  RET.REL.NODEC R2 `(_ZN7cutlass13device_kernelIN5flash19enable_sm80_to_sm89INS1_16FlashAttnFwdSm80INS1_25CollectiveMainloopFwdSm80ILi8ELi1ELb1EN4cute5tupleIJNS5_1CILi128EEENS7_ILi112EEES8_EEELi128ENS_6half_tEfNS_4arch4Sm80ELb0ELb0ELb1ELb1ELb0ELb1ELb1ELb1EEENS1_21CollectiveEpilogueFwdINS6_IJS8_S8_S9_EEENS6_IJNS7_ILi1EEESH_SH_EEESB_SD_Li256ELb1ELb1ELb1ELb0EEENS1_36VarlenDynamicPersistentTileSchedulerILi128ELi112ELi256ELi256ELb1ELb1ELb0ELb0ELb1ELb1EEEEEEEEEvNT_6ParamsE) ;  /* 0xfffe643002007950 */ /* 0x004fea0003c3ffff */
        .weak           $__internal_9_$__cuda_sm70_votesync_ballot
        .type           $__internal_9_$__cuda_sm70_votesync_ballot,@function
        .size           $__internal_9_$__cuda_sm70_votesync_ballot,(.L_x_1347 - $__internal_9_$__cuda_sm70_votesync_ballot)
$__internal_9_$__cuda_sm70_votesync_ballot:
[----:B------:R-:W-:Y:S01]  /*19bd0*/  ISETP.NE.U32.AND P0, PT, R0, 0x1, PT ;  /* 0x000000010000780c */ /* 0x000fe20003f05070 */
[----:B------:R-:W-:-:S04]  /*19be0*/  IMAD.MOV.U32 R3, RZ, RZ, -0x1 ;  /* 0xffffffffff037424 */ /* 0x000fc800078e00ff */
[----:B------:R-:W-:Y:S08]  /*19bf0*/  WARPSYNC R3 ;  /* 0x0000000300007348 */ /* 0x000ff00003800000 */
[----:B------:R-:W-:-:S04]  /*19c00*/  VOTE.ANY R0, PT, !P0 ;  /* 0x0000000000007806 */ /* 0x000fc800040e0100 */
[----:B------:R-:W-:Y:S01]  /*19c10*/  LOP3.LUT R0, R0, R3, RZ, 0xc0, !PT ;  /* 0x0000000300007212 */ /* 0x000fe200078ec0ff */
[----:B------:R-:W-:-:S04]  /*19c20*/  IMAD.MOV.U32 R3, RZ, RZ, 0x0 ;  /* 0x00000000ff037424 */ /* 0x000fc800078e00ff */
[----:B------:R-:W-:Y:S05]  /*19c30*/  RET.REL.NODEC R2 `(_ZN7cutlass13device_kernelIN5flash19enable_sm80_to_sm89INS1_16FlashAttnFwdSm80INS1_25CollectiveMainloopFwdSm80ILi8ELi1ELb1EN4cute5tupleIJNS5_1CILi128EEENS7_ILi112EEES8_EEELi128ENS_6half_tEfNS_4arch4Sm80ELb0ELb0ELb1ELb1ELb0ELb1ELb1ELb1EEENS1_21CollectiveEpilogueFwdINS6_IJS8_S8_S9_EEENS6_IJNS7_ILi1EEESH_SH_EEESB_SD_Li256ELb1ELb1ELb1ELb0EEENS1_36VarlenDynamicPersistentTileSchedulerILi128ELi112ELi256ELi256ELb1ELb1ELb0ELb0ELb1ELb1EEEEEEEEEvNT_6ParamsE) ;  /* 0xfffe63c002007950 */ /* 0x000fea0003c3ffff */
.L_x_424:
        /* <DEDUP_REMOVED lines=12> */
.L_x_1347:


//--------------------- .text._ZN7cutlass13device_kernelIN5flash19enable_sm80_to_sm89INS1_16FlashAttnFwdSm80INS1_25CollectiveMainloopFwdSm80ILi4ELi1ELb0EN4cute5tupleIJNS5_1CILi128EEENS7_ILi48EEES8_EEELi128ENS_6half_tEfNS_4arch4Sm80ELb0ELb1ELb1ELb0ELb0ELb0ELb1ELb1EEENS1_21CollectiveEpilogueFwdINS6_IJS8_S8_S9_EEENS6_IJNS7_ILi1EEESH_SH_EEESB_SD_Li128ELb0ELb1ELb1ELb0EEENS1_19SingleTileSchedulerILb0ELb1ELb1ELi128EEEEEEEEEvNT_6ParamsE --------------------------
	.section	.text._ZN7cutlass13device_kernelIN5flash19enable_sm80_to_sm89INS1_16FlashAttnFwdSm80INS1_25CollectiveMainloopFwdSm80ILi4ELi1ELb0EN4cute5tupleIJNS5_1CILi128EEENS7_ILi48EEES8_EEELi128ENS_6half_tEfNS_4arch4Sm80ELb0ELb1ELb1ELb0ELb0ELb0ELb1ELb1EEENS1_21CollectiveEpilogueFwdINS6_IJS8_S8_S9_EEENS6_IJNS7_ILi1EEESH_SH_EEESB_SD_Li128ELb0ELb1ELb1ELb0EEENS1_19SingleTileSchedulerILb0ELb1ELb1ELi128EEEEEEEEEvNT_6ParamsE,"ax",@progbits
	.sectioninfo	@"SHI_REGISTERS=255"
	.align	128
.text._ZN7cutlass13device_kernelIN5flash19enable_sm80_to_sm89INS1_16FlashAttnFwdSm80INS1_25CollectiveMainloopFwdSm80ILi4ELi1ELb0EN4cute5tupleIJNS5_1CILi128EEENS7_ILi48EEES8_EEELi128ENS_6half_tEfNS_4arch4Sm80ELb0ELb1ELb1ELb0ELb0ELb0ELb1ELb1EEENS1_21CollectiveEpilogueFwdINS6_IJS8_S8_S9_EEENS6_IJNS7_ILi1EEESH_SH_EEESB_SD_Li128ELb0ELb1ELb1ELb0EEENS1_19SingleTileSchedulerILb0ELb1ELb1ELi128EEEEEEEEEvNT_6ParamsE:
        .type           _ZN7cutlass13device_kernelIN5flash19enable_sm80_to_sm89INS1_16FlashAttnFwdSm80INS1_25CollectiveMainloopFwdSm80ILi4ELi1ELb0EN4cute5tupleIJNS5_1CILi128EEENS7_ILi48EEES8_EEELi128ENS_6half_tEfNS_4arch4Sm80ELb0ELb1ELb1ELb0ELb0ELb0ELb1ELb1EEENS1_21CollectiveEpilogueFwdINS6_IJS8_S8_S9_EEENS6_IJNS7_ILi1EEESH_SH_EEESB_SD_Li128ELb0ELb1ELb1ELb0EEENS1_19SingleTileSchedulerILb0ELb1ELb1ELi128EEEEEEEEEvNT_6ParamsE,@function
        .size           _ZN7cutlass13device_kernelIN5flash19enable_sm80_to_sm89INS1_16FlashAttnFwdSm80INS1_25CollectiveMainloopFwdSm80ILi4ELi1ELb0EN4cute5tupleIJNS5_1CILi128EEENS7_ILi48EEES8_EEELi128ENS_6half_tEfNS_4arch4Sm80ELb0ELb1ELb1ELb0ELb0ELb0ELb1ELb1EEENS1_21CollectiveEpilogueFwdINS6_IJS8_S8_S9_EEENS6_IJNS7_ILi1EEESH_SH_EEESB_SD_Li128ELb0ELb1ELb1ELb0EEENS1_19SingleTileSchedulerILb0ELb1ELb1ELi128EEEEEEEEEvNT_6ParamsE,(.L_x_1352 - _ZN7cutlass13device_kernelIN5flash19enable_sm80_to_sm89INS1_16FlashAttnFwdSm80INS1_25CollectiveMainloopFwdSm80ILi4ELi1ELb0EN4cute5tupleIJNS5_1CILi128EEENS7_ILi48EEES8_EEELi128ENS_6half_tEfNS_4arch4Sm80ELb0ELb1ELb1ELb0ELb0ELb0ELb1ELb1EEENS1_21CollectiveEpilogueFwdINS6_IJS8_S8_S9_EEENS6_IJNS7_ILi1EEESH_SH_EEESB_SD_Li128ELb0ELb1ELb1ELb0EEENS1_19SingleTileSchedulerILb0ELb1ELb1ELi128EEEEEEEEEvNT_6ParamsE)
        .other          _ZN7cutlass13device_kernelIN5flash19enable_sm80_to_sm89INS1_16FlashAttnFwdSm80INS1_25CollectiveMainloopFwdSm80ILi4ELi1ELb0EN4cute5tupleIJNS5_1CILi128EEENS7_ILi48EEES8_EEELi128ENS_6half_tEfNS_4arch4Sm80ELb0ELb1ELb1ELb0ELb0ELb0ELb1ELb1EEENS1_21CollectiveEpilogueFwdINS6_IJS8_S8_S9_EEENS6_IJNS7_ILi1EEESH_SH_EEESB_SD_Li128ELb0ELb1ELb1ELb0EEENS1_19SingleTileSchedulerILb0ELb1ELb1ELi128EEEEEEEEEvNT_6ParamsE,@"STO_CUDA_ENTRY STV_DEFAULT"
_ZN7cutlass13device_kernelIN5flash19enable_sm80_to_sm89INS1_16FlashAttnFwdSm80INS1_25CollectiveMainloopFwdSm80ILi4ELi1ELb0EN4cute5tupleIJNS5_1CILi128EEENS7_ILi48EEES8_EEELi128ENS_6half_tEfNS_4arch4Sm80ELb0ELb1ELb1ELb0ELb0ELb0ELb1ELb1EEENS1_21CollectiveEpilogueFwdINS6_IJS8_S8_S9_EEENS6_IJNS7_ILi1EEESH_SH_EEESB_SD_Li128ELb0ELb1ELb1ELb0EEENS1_19SingleTileSchedulerILb0ELb1ELb1ELi128EEEEEEEEEvNT_6ParamsE:
        /* <DEDUP_REMOVED lines=18> */
.L_x_425:
[----:B---3--:R-:W-:Y:S02]  /*0120*/  ULDC.64 UR4, c[0x0][0x550] ;  /* 0x0001540000047ab9 */ /* 0x008fe40000000a00 */
[----:B------:R-:W-:Y:S02]  /*0130*/  UISETP.NE.AND UP0, UPT, UR4, 0x1, UPT ;  /* 0x000000010400788c */ /* 0x000fe4000bf05270 */
[----:B------:R-:W-:-:S02]  /*0140*/  UIMAD.WIDE.U32 UR8, UR6, UR5, URZ ;  /* 0x00000005060872a5 */ /* 0x000fc4000f8e003f */
[----:B------:R-:W-:Y:S02]  /*0150*/  ULDC UR4, c[0x0][0x558] ;  /* 0x0001560000047ab9 */ /* 0x000fe40000000800 */
[----:B------:R-:W-:-:S05]  /*0160*/  UMOV UR10, UR6 ;  /* 0x00000006000a7c82 */ /* 0x000fca0008000000 */
[----:B------:R-:W-:-:S03]  /*0170*/  @UP0 USHF.R.U32.HI UR10, URZ, UR4, UR9 ;  /* 0x000000043f0a0299 */ /* 0x000fc60008011609 */
.L_x_426:
        /* <DEDUP_REMOVED lines=35> */
.L_x_428:
[----:B------:R-:W-:Y:S02]  /*03b0*/  ULDC UR4, c[0x0][0x32c] ;  /* 0x0000cb0000047ab9 */ /* 0x000fe40000000800 */
[----:B------:R-:W-:-:S03]  /*03c0*/  UISETP.NE.AND UP0, UPT, UR9, UR4, UPT ;  /* 0x000000040900728c */ /* 0x000fc6000bf05270 */
[----:B------:R-:W-:Y:S02]  /*03d0*/  ULDC.64 UR4, c[0x0][0x330] ;  /* 0x0000cc0000047ab9 */ /* 0x000fe40000000a00 */
[----:B------:R-:W-:-:S06]  /*03e0*/  UIMAD.WIDE.U32 UR12, UR7, UR4, URZ ;  /* 0x00000004070c72a5 */ /* 0x000fcc000f8e003f */
[----:B------:R-:W-:Y:S02]  /*03f0*/  @UP0 USHF.R.U32.HI UR7, URZ, UR5, UR13 ;  /* 0x000000053f070299 */ /* 0x000fe4000801160d */
.L_x_429:
[----:B------:R-:W-:Y:S02]  /*0400*/  ULDC UR4, c[0x0][0x32c] ;  /* 0x0000cb0000047ab9 */ /* 0x000fe40000000800 */
[----:B------:R-:W-:-:S04]  /*0410*/  UIMAD UR4, UR7, UR4, UR4 ;  /* 0x00000004070472a4 */ /* 0x000fc8000f8e0204 */
[----:B------:R-:W-:-:S04]  /*0420*/  UISETP.LT.AND UP0, UPT, UR6, UR4, UPT ;  /* 0x000000040600728c */ /* 0x000fc8000bf01270 */
[----:B------:R-:W-:Y:S02]  /*0430*/  USEL UR6, UR6, UR4, UP0 ;  /* 0x0000000406067287 */ /* 0x000fe40008000000 */
.L_x_427:
[----:B------:R-:W-:Y:S01]  /*0440*/  UMOV UR14, 0x2f ;  /* 0x0000002f000e7882 */ /* 0x000fe20000000000 */
[----:B------:R-:W-:Y:S01]  /*0450*/  PLOP3.LUT P0, PT, PT, PT, UP2, 0x40, 0x0 ;  /* 0x000000000000781c */ /* 0x000fe20003f0e828 */
[----:B------:R-:W-:Y:S02]  /*0460*/  ULDC UR16, c[0x0][0x1d0] ;  /* 0x0000740000107ab9 */ /* 0x000fe40000000800 */
[----:B------:R-:W-:Y:S02]  /*0470*/  ULDC.64 UR4, c[0x0][0x2c8] ;  /* 0x0000b20000047ab9 */ /* 0x000fe40000000a00 */
[----:B------:R-:W-:Y:S02]  /*0480*/  UIADD3 UR14, UR14, UR16, URZ ;  /* 0x000000100e0e7290 */ /* 0x000fe4000fffe03f */
[----:B------:R-:W-:Y:S02]  /*0490*/  UIMAD.WIDE.U32 UR12, UR17, UR4, URZ ;  /* 0x00000004110c72a5 */ /* 0x000fe4000f8e003f */
[----:B------:R-:W-:-:S02]  /*04a0*/  UIMAD.WIDE UR14, UR14, 0x2aaaaaab, URZ ;  /* 0x2aaaaaab0e0e78a5 */ /* 0x000fc4000f8e023f */
[----:B------:R-:W-:Y:S02]  /*04b0*/  UIADD3 UR6, UR6, 0x2f, URZ ;  /* 0x0000002f06067890 */ /* 0x000fe4000fffe03f */
[----:B------:R-:W-:Y:S02]  /*04c0*/  UMOV UR4, UR17 ;  /* 0x0000001100047c82 */ /* 0x000fe40008000000 */
[----:B------:R-:W-:Y:S02]  /*04d0*/  UIMAD.WIDE UR6, UR6, 0x2aaaaaab, URZ ;  /* 0x2aaaaaab060678a5 */ /* 0x000fe4000f8e023f */
[----:B------:R-:W-:Y:S02]  /*04e0*/  @UP3 UMOV UR9, UR13 ;  /* 0x0000000d00093c82 */ /* 0x000fe40008000000 */
[----:B------:R-:W-:Y:S02]  /*04f0*/  ULDC UR12, c[0x0][0x168] ;  /* 0x00005a00000c7ab9 */ /* 0x000fe40000000800 */
[----:B------:R-:W-:-:S02]  /*0500*/  @UP3 USHF.R.U32.HI UR4, URZ, UR5, UR9 ;  /* 0x000000053f043299 */ /* 0x000fc40008011609 */
[----:B------:R-:W-:Y:S02]  /*0510*/  UMOV UR11, UR15 ;  /* 0x0000000f000b7c82 */ /* 0x000fe40008000000 */
[----:B------:R-:W-:Y:S02]  /*0520*/  UIADD3 UR16, UR16, -UR12, URZ ;  /* 0x8000000c10107290 */ /* 0x000fe4000fffe03f */
[----:B------:R-:W-:Y:S02]  /*0530*/  USHF.R.U32.HI UR6, URZ, 0x1f, UR7 ;  /* 0x0000001f3f067899 */ /* 0x000fe40008011607 */
[----:B------:R-:W-:Y:S02]  /*0540*/  USHF.R.U32.HI UR9, URZ, 0x1f, UR11 ;  /* 0x0000001f3f097899 */ /* 0x000fe4000801160b */
[----:B------:R-:W-:Y:S02]  /*0550*/  UIADD3 UR4, UR16, UR4, URZ ;  /* 0x0000000410047290 */ /* 0x000fe4000fffe03f */
[----:B------:R-:W-:-:S02]  /*0560*/  ULDC UR5, c[0x0][0x324] ;  /* 0x0000c90000057ab9 */ /* 0x000fc40000000800 */
[----:B------:R-:W-:Y:S02]  /*0570*/  ULEA.HI.SX32 UR6, UR7, UR6, 0x1d ;  /* 0x0000000607067291 */ /* 0x000fe4000f8fea3f */
        /* <DEDUP_REMOVED lines=16> */
.L_x_431:
[----:B------:R-:W-:-:S04]  /*0680*/  MOV R2, c[0x0][0x32c] ;  /* 0x0000cb0000027a02 */ /* 0x000fc80000000f00 */
[----:B------:R-:W-:-:S13]  /*0690*/  ISETP.NE.AND P0, PT, R2, 0x1, PT ;  /* 0x000000010200780c */ /* 0x000fda0003f05270 */
[----:B------:R-:W-:-:S05]  /*06a0*/  @P0 IMAD.HI.U32 R2, R0, c[0x0][0x330], RZ ;  /* 0x0000cc0000020a27 */ /* 0x000fca00078e00ff */
[----:B------:R-:W-:-:S05]  /*06b0*/  @P0 SHF.R.U32.HI R0, RZ, c[0x0][0x334], R2 ;  /* 0x0000cd00ff000a19 */ /* 0x000fca0000011602 */
.L_x_432:
[----:B------:R-:W-:-:S05]  /*06c0*/  IMAD R0, R0, c[0x0][0x32c], RZ ;  /* 0x0000cb0000007a24 */ /* 0x000fca00078e02ff */
[----:B------:R-:W-:-:S05]  /*06d0*/  IMNMX R3, R3, R0, !PT ;  /* 0x0000000003037217 */ /* 0x000fca0007800200 */
.L_x_430:
[----:B------:R-:W-:Y:S01]  /*06e0*/  IMAD.HI R0, R3, 0x2aaaaaab, RZ ;  /* 0x2aaaaaab03007827 */ /* 0x000fe200078e02ff */
[----:B------:R-:W-:Y:S02]  /*06f0*/  USHF.R.U32.HI UR5, URZ, 0x10, UR8 ;  /* 0x000000103f057899 */ /* 0x000fe40008011608 */
[----:B------:R-:W-:Y:S02]  /*0700*/  ULDC UR4, c[0x0][0x338] ;  /* 0x0000ce0000047ab9 */ /* 0x000fe40000000800 */
[----:B------:R-:W-:Y:S01]  /*0710*/  SHF.R.U32.HI R2, RZ, 0x1f, R0 ;  /* 0x0000001fff027819 */ /* 0x000fe20000011600 */
[----:B------:R-:W-:-:S03]  /*0720*/  UISETP.NE.AND UP0, UPT, UR5, URZ, UPT ;  /* 0x0000003f0500728c */ /* 0x000fc6000bf05270 */
[----:B------:R-:W-:Y:S01]  /*0730*/  LEA.HI.SX32 R0, R0, R2, 0x1d ;  /* 0x0000000200007211 */ /* 0x000fe200078feaff */
[----:B------:R-:W-:-:S03]  /*0740*/  USEL UR4, UR5, UR4, UP0 ;  /* 0x0000000405047287 */ /* 0x000fc60008000000 */
[----:B------:R-:W-:Y:S01]  /*0750*/  IMNMX R9, RZ, R0, !PT ;  /* 0x00000000ff097217 */ /* 0x000fe20007800200 */
[----:B------:R-:W-:-:S03]  /*0760*/  IMAD.MOV.U32 R0, RZ, RZ, RZ ;  /* 0x000000ffff007224 */ /* 0x000fc600078e00ff */
[----:B------:R-:W-:-:S13]  /*0770*/  ISETP.LT.AND P0, PT, R9, UR6, PT ;  /* 0x0000000609007c0c */ /* 0x000fda000bf01270 */
[----:B------:R-:W-:Y:S05]  /*0780*/  @!P0 BRA `(.L_x_433) ;  /* 0x000001f000008947 */ /* 0x000fea0003800000 */
[----:B------:R-:W-:Y:S01]  /*0790*/  IMAD.U32 R5, RZ, RZ, UR4 ;  /* 0x00000004ff057e24 */ /* 0x000fe2000f8e00ff */
[----:B------:R-:W-:-:S04]  /*07a0*/  UIADD3 UR5, UR4, -0x1, UR6 ;  /* 0xffffffff04057890 */ /* 0x000fc8000fffe006 */
[----:B------:R-:W-:Y:S02]  /*07b0*/  IABS R0, R5 ;  /* 0x0000000500007213 */ /* 0x000fe40000000000 */
[----:B------:R-:W-:-:S03]  /*07c0*/  IADD3 R8, -R9, UR5, RZ ;  /* 0x0000000509087c10 */ /* 0x000fc6000fffe1ff */
        /* <DEDUP_REMOVED lines=9> */
[----:B------:R-:W-:Y:S01]  /*0860*/  IMAD R5, R2, R4, RZ ;  /* 0x0000000402057224 */ /* 0x000fe200078e02ff */
[----:B------:R-:W-:Y:S01]  /*0870*/  MOV R2, RZ ;  /* 0x000000ff00027202 */ /* 0x000fe20000000f00 */
[----:B------:R-:W-:-:S04]  /*0880*/  IMAD.MOV R6, RZ, RZ, -R0 ;  /* 0x000000ffff067224 */ /* 0x000fc800078e0a00 */
[----:B------:R-:W-:-:S04]  /*0890*/  IMAD.HI.U32 R0, R3, R5, R2 ;  /* 0x0000000503007227 */ /* 0x000fc800078e0002 */
[----:B------:R-:W-:Y:S02]  /*08a0*/  IMAD.MOV.U32 R2, RZ, RZ, R7 ;  /* 0x000000ffff027224 */ /* 0x000fe400078e0007 */
[----:B------:R-:W-:Y:S02]  /*08b0*/  IMAD.MOV.U32 R3, RZ, RZ, R6 ;  /* 0x000000ffff037224 */ /* 0x000fe400078e0006 */
[----:B------:R-:W-:-:S04]  /*08c0*/  IMAD.HI.U32 R0, R0, R2, RZ ;  /* 0x0000000200007227 */ /* 0x000fc800078e00ff */
[----:B------:R-:W-:-:S05]  /*08d0*/  IMAD R2, R0, R3, R2 ;  /* 0x0000000300027224 */ /* 0x000fca00078e0202 */
[----:B------:R-:W-:-:S13]  /*08e0*/  ISETP.GT.U32.AND P1, PT, R4, R2, PT ;  /* 0x000000020400720c */ /* 0x000fda0003f24070 */
[-C--:B------:R-:W-:Y:S02]  /*08f0*/  @!P1 IADD3 R2, R2, -R4.reuse, RZ ;  /* 0x8000000402029210 */ /* 0x080fe40007ffe0ff */
[----:B------:R-:W-:Y:S02]  /*0900*/  @!P1 IADD3 R0, R0, 0x1, RZ ;  /* 0x0000000100009810 */ /* 0x000fe40007ffe0ff */
[----:B------:R-:W-:Y:S02]  /*0910*/  ISETP.GE.U32.AND P2, PT, R2, R4, PT ;  /* 0x000000040200720c */ /* 0x000fe40003f46070 */
[----:B------:R-:W-:Y:S02]  /*0920*/  LOP3.LUT R2, R8, UR4, RZ, 0x3c, !PT ;  /* 0x0000000408027c12 */ /* 0x000fe4000f8e3cff */
[----:B------:R-:W-:Y:S02]  /*0930*/  ISETP.NE.AND P1, PT, RZ, UR4, PT ;  /* 0x00000004ff007c0c */ /* 0x000fe4000bf25270 */
[----:B------:R-:W-:-:S07]  /*0940*/  ISETP.GE.AND P0, PT, R2, RZ, PT ;  /* 0x000000ff0200720c */ /* 0x000fce0003f06270 */
[----:B------:R-:W-:-:S06]  /*0950*/  @P2 IADD3 R0, R0, 0x1, RZ ;  /* 0x0000000100002810 */ /* 0x000fcc0007ffe0ff */
[----:B------:R-:W-:Y:S01]  /*0960*/  @!P0 IMAD.MOV R0, RZ, RZ, -R0 ;  /* 0x000000ffff008224 */ /* 0x000fe200078e0a00 */
[----:B------:R-:W-:Y:S02]  /*0970*/  @!P1 LOP3.LUT R0, RZ, UR4, RZ, 0x33, !PT ;  /* 0x00000004ff009c12 */ /* 0x000fe4000f8e33ff */
.L_x_433:
[----:B------:R-:W-:Y:S01]  /*0980*/  ULOP3.LUT UR8, UR8, 0xffff, URZ, 0xc0, !UPT ;  /* 0x0000ffff08087892 */ /* 0x000fe2000f8ec03f */
[----:B------:R-:W-:Y:S01]  /*0990*/  PLOP3.LUT P4, PT, PT, PT, PT, 0x80, 0x0 ;  /* 0x000000000000781c */ /* 0x000fe20003f8f070 */
[----:B------:R-:W-:Y:S01]  /*09a0*/  ULDC.64 UR14, c[0x0][0x118] ;  /* 0x00004600000e7ab9 */ /* 0x000fe20000000a00 */
[----:B------:R-:W-:Y:S01]  /*09b0*/  CS2R R20, SRZ ;  /* 0x0000000000147805 */ /* 0x000fe2000001ff00 */
[----:B------:R-:W-:Y:S01]  /*09c0*/  CS2R R18, SRZ ;  /* 0x0000000000127805 */ /* 0x000fe2000001ff00 */
[----:B------:R-:W-:Y:S01]  /*09d0*/  CS2R R126, SRZ ;  /* 0x00000000007e7805 */ /* 0x000fe2000001ff00 */
[----:B------:R-:W-:Y:S01]  /*09e0*/  IMAD R133, R0, UR8, R9 ;  /* 0x0000000800857c24 */ /* 0x000fe2000f8e0209 */
[----:B------:R-:W-:Y:S01]  /*09f0*/  CS2R R124, SRZ ;  /* 0x00000000007c7805 */ /* 0x000fe2000001ff00 */
[----:B------:R-:W-:Y:S01]  /*0a00*/  CS2R R130, SRZ ;  /* 0x0000000000827805 */ /* 0x000fe2000001ff00 */
[----:B------:R-:W-:Y:S01]  /*0a10*/  CS2R R128, SRZ ;  /* 0x0000000000807805 */ /* 0x000fe2000001ff00 */
[----:B------:R-:W-:Y:S01]  /*0a20*/  IMAD.IADD R0, R133, 0x1, R0 ;  /* 0x0000000185007824 */ /* 0x000fe200078e0200 */
[----:B------:R1:W-:Y:S01]  /*0a30*/  STL [R1], R133 ;  /* 0x0000008501007387 */ /* 0x0003e20000100800 */
        /* <DEDUP_REMOVED lines=63> */
[----:B-1----:R-:W-:Y:S02]  /*0e30*/  ISETP.NE.U32.AND P1, PT, RZ, c[0x0][0x340], PT ;  /* 0x0000d000ff007a0c */ /* 0x002fe40003f25070 */
[----:B------:R-:W-:Y:S01]  /*0e40*/  SHF.R.S32.HI R126, RZ, 0x1f, R132 ;  /* 0x0000001fff7e7819 */ /* 0x000fe20000011484 */
[----:B------:R-:W-:Y:S01]  /*0e50*/  USHF.R.S32.HI UR8, URZ, 0x1f, UR10 ;  /* 0x0000001f3f087899 */ /* 0x000fe2000801140a */
[----:B------:R-:W-:Y:S01]  /*0e60*/  ISETP.NE.AND.EX P1, PT, RZ, c[0x0][0x344], PT, P1 ;  /* 0x0000d100ff007a0c */ /* 0x000fe20003f25310 */
[----:B------:R-:W-:-:S12]  /*0e70*/  ULDC.64 UR4, c[0x0][0x1b8] ;  /* 0x00006e0000047ab9 */ /* 0x000fd80000000a00 */
[----:B------:R-:W-:-:S04]  /*0e80*/  @P1 IMAD.MOV.U32 R2, RZ, RZ, 0x4 ;  /* 0x00000004ff021424 */ /* 0x000fc800078e00ff */
[----:B------:R-:W-:-:S05]  /*0e90*/  @P1 IMAD.WIDE R2, R25, R2, c[0x0][0x340] ;  /* 0x0000d00019021625 */ /* 0x000fca00078e0202 */
[----:B------:R1:W2:Y:S01]  /*0ea0*/  @P1 LDG.E R18, [R2.64] ;  /* 0x0000000e02121981 */ /* 0x0002a2000c1e1900 */
[----:B------:R-:W-:Y:S01]  /*0eb0*/  PLOP3.LUT P2, PT, PT, PT, UP3, 0x80, 0x0 ;  /* 0x000000000000781c */ /* 0x000fe20003f4f038 */
[----:B------:R-:W-:Y:S01]  /*0ec0*/  UIMAD.WIDE.U32 UR6, UR10, UR4, URZ ;  /* 0x000000040a0672a5 */ /* 0x000fe2000f8e003f */
[----:B------:R-:W-:Y:S01]  /*0ed0*/  PLOP3.LUT P0, PT, PT, PT, UP3, 0x80, 0x0 ;  /* 0x000000000000781c */ /* 0x000fe20003f0f038 */
[----:B------:R-:W-:Y:S01]  /*0ee0*/  UIMAD UR4, UR8, UR4, URZ ;  /* 0x00000004080472a4 */ /* 0x000fe2000f8e023f */
[----:B------:R-:W-:Y:S01]  /*0ef0*/  SHF.R.S32.HI R24, RZ, 0x1f, R25 ;  /* 0x0000001fff187819 */ /* 0x000fe20000011419 */
[----:B------:R-:W-:Y:S01]  /*0f00*/  BSSY B0, `(.L_x_435) ;  /* 0x0000075000007945 */ /* 0x000fe20003800000 */
[----:B------:R-:W-:Y:S01]  /*0f10*/  LEA.HI R23, R126, R132, RZ, 0x4 ;  /* 0x000000847e177211 */ /* 0x000fe200078f20ff */
[----:B------:R-:W-:Y:S02]  /*0f20*/  UIMAD UR4, UR10, UR5, UR4 ;  /* 0x000000050a0472a4 */ /* 0x000fe4000f8e0204 */
[----:B------:R-:W-:-:S02]  /*0f30*/  IMAD R12, R24, c[0x0][0x1c0], RZ ;  /* 0x00007000180c7a24 */ /* 0x000fc400078e02ff */
[----:B------:R-:W-:Y:S02]  /*0f40*/  UIADD3 UR4, UR7, UR4, URZ ;  /* 0x0000000407047290 */ /* 0x000fe4000fffe03f */
[C---:B------:R-:W-:Y:S01]  /*0f50*/  IMAD R12, R25.reuse, c[0x0][0x1c4], R12 ;  /* 0x00007100190c7a24 */ /* 0x040fe200078e020c */
[----:B-1----:R-:W-:Y:S02]  /*0f60*/  LEA.HI R2, R126, R132, RZ, 0x3 ;  /* 0x000000847e027211 */ /* 0x002fe400078f18ff */
[----:B------:R-:W-:Y:S01]  /*0f70*/  MOV R3, UR7 ;  /* 0x0000000700037c02 */ /* 0x000fe20008000f00 */
[----:B------:R-:W-:Y:S01]  /*0f80*/  IMAD.U32 R3, RZ, RZ, UR4 ;  /* 0x00000004ff037e24 */ /* 0x000fe2000f8e00ff */
[----:B------:R-:W-:Y:S01]  /*0f90*/  LOP3.LUT R0, R2, 0xfffffff8, RZ, 0xc0, !PT ;  /* 0xfffffff802007812 */ /* 0x000fe200078ec0ff */
[----:B------:R-:W-:Y:S01]  /*0fa0*/  ULDC.64 UR4, c[0x0][0x210] ;  /* 0x0000840000047ab9 */ /* 0x000fe20000000a00 */
[----:B------:R-:W-:Y:S01]  /*0fb0*/  SHF.R.S32.HI R19, RZ, 0x3, R2 ;  /* 0x00000003ff137819 */ /* 0x000fe20000011402 */
[----:B------:R-:W-:Y:S01]  /*0fc0*/  IMAD.U32 R2, RZ, RZ, UR6 ;  /* 0x00000006ff027e24 */ /* 0x000fe2000f8e00ff */
[----:B------:R-:W-:Y:S01]  /*0fd0*/  ULDC.64 UR6, c[0x0][0x1e8] ;  /* 0x00007a0000067ab9 */ /* 0x000fe20000000a00 */
[----:B------:R-:W-:Y:S01]  /*0fe0*/  IMAD.IADD R26, R132, 0x1, -R0 ;  /* 0x00000001841a7824 */ /* 0x000fe200078e0a00 */
[----:B------:R-:W-:Y:S01]  /*0ff0*/  SHF.R.S32.HI R4, RZ, 0x1f, R19 ;  /* 0x0000001fff047819 */ /* 0x000fe20000011413 */
[----:B------:R-:W-:Y:S01]  /*1000*/  IMAD.WIDE.U32 R2, R25, c[0x0][0x1c0], R2 ;  /* 0x0000700019027a25 */ /* 0x000fe200078e0002 */
[----:B------:R-:W-:-:S02]  /*1010*/  UIMAD UR6, UR8, UR6, URZ ;  /* 0x00000006080672a4 */ /* 0x000fc4000f8e023f */
[C---:B------:R-:W-:Y:S01]  /*1020*/  SHF.L.U32 R10, R26.reuse, 0x3, RZ ;  /* 0x000000031a0a7819 */ /* 0x040fe200000006ff */
[----:B------:R-:W-:Y:S01]  /*1030*/  IMAD R0, R26, 0x10, R19 ;  /* 0x000000101a007824 */ /* 0x000fe200078e0213 */
[----:B------:R-:W-:Y:S01]  /*1040*/  UIMAD UR4, UR8, UR4, URZ ;  /* 0x00000004080472a4 */ /* 0x000fe2000f8e023f */
[----:B------:R-:W-:Y:S01]  /*1050*/  IMAD R5, R4, c[0x0][0x1e0], RZ ;  /* 0x0000780004057a24 */ /* 0x000fe200078e02ff */
[----:B------:R-:W-:Y:S01]  /*1060*/  SHF.R.S32.HI R11, RZ, 0x1f, R10 ;  /* 0x0000001fff0b7819 */ /* 0x000fe2000001140a */
[----:B------:R-:W-:Y:S01]  /*1070*/  IMAD.IADD R3, R3, 0x1, R12 ;  /* 0x0000000103037824 */ /* 0x000fe200078e020c */
[----:B------:R-:W-:Y:S01]  /*1080*/  IADD3 R9, R0, UR17, RZ ;  /* 0x0000001100097c10 */ /* 0x000fe2000fffe0ff */
[C---:B------:R-:W-:Y:S01]  /*1090*/  IMAD R14, R19.reuse, c[0x0][0x1e4], R5 ;  /* 0x00007900130e7a24 */ /* 0x040fe200078e0205 */
[----:B------:R-:W-:Y:S01]  /*10a0*/  UIMAD UR6, UR10, UR7, UR6 ;  /* 0x000000070a0672a4 */ /* 0x000fe2000f8e0206 */
[----:B------:R-:W-:Y:S01]  /*10b0*/  IMAD.WIDE.U32 R6, R19, c[0x0][0x1e0], R10 ;  /* 0x0000780013067a25 */ /* 0x000fe200078e000a */
[----:B------:R-:W-:Y:S01]  /*10c0*/  UIMAD UR4, UR10, UR5, UR4 ;  /* 0x000000050a0472a4 */ /* 0x000fe2000f8e0204 */
[----:B------:R-:W-:-:S02]  /*10d0*/  ISETP.GE.AND P4, PT, R10, c[0x0][0x1d4], PT ;  /* 0x000075000a007a0c */ /* 0x000fc40003f86270 */
[----:B------:R-:W-:Y:S01]  /*10e0*/  @P2 IMAD.HI.U32 R0, R9, c[0x0][0x2c8], RZ ;  /* 0x0000b20009002a27 */ /* 0x000fe200078e00ff */
[----:B------:R-:W-:-:S03]  /*10f0*/  ULDC UR5, c[0x0][0x2c4] ;  /* 0x0000b10000057ab9 */ /* 0x000fc60000000800 */
[--C-:B------:R-:W-:Y:S01]  /*1100*/  IMAD.MOV.U32 R8, RZ, RZ, R9.reuse ;  /* 0x000000ffff087224 */ /* 0x100fe200078e0009 */
[----:B------:R-:W-:Y:S01]  /*1110*/  @P0 SHF.R.U32.HI R8, RZ, c[0x0][0x2cc], R0 ;  /* 0x0000b300ff080a19 */ /* 0x000fe20000011600 */
[----:B------:R-:W-:Y:S02]  /*1120*/  IMAD.SHL.U32 R0, R19, 0x40, RZ ;  /* 0x0000004013007824 */ /* 0x000fe400078e00ff */
[----:B------:R-:W-:Y:S02]  /*1130*/  IMAD.IADD R7, R7, 0x1, R14 ;  /* 0x0000000107077824 */ /* 0x000fe400078e020e */
[----:B------:R-:W-:Y:S01]  /*1140*/  IMAD.MOV R12, RZ, RZ, -R8 ;  /* 0x000000ffff0c7224 */ /* 0x000fe200078e0a08 */
[----:B------:R-:W-:Y:S01]  /*1150*/  LOP3.LUT R0, R0, 0x1c0, RZ, 0xc0, !PT ;  /* 0x000001c000007812 */ /* 0x000fe200078ec0ff */
[----:B------:R-:W-:Y:S02]  /*1160*/  IMAD R4, R4, c[0x0][0x208], RZ ;  /* 0x0000820004047a24 */ /* 0x000fe400078e02ff */
[----:B------:R-:W-:Y:S01]  /*1170*/  IMAD R12, R12, c[0x0][0x2c4], R9 ;  /* 0x0000b1000c0c7a24 */ /* 0x000fe200078e0209 */
[----:B------:R-:W-:Y:S01]  /*1180*/  LOP3.LUT R13, R0, 0x38, R10, 0xf8, !PT ;  /* 0x00000038000d7812 */ /* 0x000fe200078ef80a */
[----:B------:R-:W-:Y:S01]  /*1190*/  IMAD.WIDE.U32 R2, R8, c[0x0][0x1b0], R2 ;  /* 0x00006c0008027a25 */ /* 0x000fe200078e0002 */
[----:B------:R-:W-:-:S03]  /*11a0*/  SHF.R.U32.HI R0, RZ, 0x3, R0 ;  /* 0x00000003ff007819 */ /* 0x000fc60000011600 */
[----:B------:R-:W-:Y:S01]  /*11b0*/  IMAD R15, R19, c[0x0][0x20c], R4 ;  /* 0x00008300130f7a24 */ /* 0x000fe200078e0204 */
[----:B------:R-:W-:Y:S01]  /*11c0*/  LOP3.LUT R20, R13, R0, RZ, 0x3c, !PT ;  /* 0x000000000d147212 */ /* 0x000fe200078e3cff */
[----:B------:R-:W-:Y:S01]  /*11d0*/  IMAD.U32 R0, RZ, RZ, UR10 ;  /* 0x0000000aff007e24 */ /* 0x000fe2000f8e00ff */
[----:B------:R-:W-:Y:S01]  /*11e0*/  SHF.R.S32.HI R13, RZ, 0x1f, R8 ;  /* 0x0000001fff0d7819 */ /* 0x000fe20000011408 */
[----:B------:R-:W-:-:S04]  /*11f0*/  IMAD.WIDE.U32 R4, R19, c[0x0][0x208], R10 ;  /* 0x0000820013047a25 */ /* 0x000fc800078e000a */
[----:B------:R-:W-:Y:S01]  /*1200*/  IMAD.WIDE.U32 R6, R0, c[0x0][0x1e8], R6 ;  /* 0x00007a0000067a25 */ /* 0x000fe200078e0006 */
[----:B------:R-:W-:Y:S02]  /*1210*/  LOP3.LUT R0, R23, 0xfffffff0, RZ, 0xc0, !PT ;  /* 0xfffffff017007812 */ /* 0x000fe400078ec0ff */
[----:B------:R-:W-:Y:S01]  /*1220*/  IADD3 R5, R5, R15, RZ ;  /* 0x0000000f05057210 */ /* 0x000fe20007ffe0ff */
[----:B------:R-:W-:Y:S01]  /*1230*/  IMAD R9, R13, c[0x0][0x1b0], RZ ;  /* 0x00006c000d097a24 */ /* 0x000fe200078e02ff */
[----:B------:R-:W-:Y:S01]  /*1240*/  IADD3 R7, R7, UR6, RZ ;  /* 0x0000000607077c10 */ /* 0x000fe2000fffe0ff */
[----:B------:R-:W-:Y:S01]  /*1250*/  IMAD.IADD R0, R132, 0x1, -R0 ;  /* 0x0000000184007824 */ /* 0x000fe200078e0a00 */
[----:B------:R-:W-:Y:S01]  /*1260*/  IADD3 R15, R19, UR17, RZ ;  /* 0x00000011130f7c10 */ /* 0x000fe2000fffe0ff */
[----:B------:R-:W-:Y:S01]  /*1270*/  IMAD R9, R8, c[0x0][0x1b4], R9 ;  /* 0x00006d0008097a24 */ /* 0x000fe200078e0209 */
[----:B------:R-:W-:Y:S01]  /*1280*/  SHF.R.S32.HI R8, RZ, 0x1f, R12 ;  /* 0x0000001fff087819 */ /* 0x000fe2000001140c */
[----:B------:R-:W-:-:S02]  /*1290*/  IMAD.U32 R13, RZ, RZ, UR10 ;  /* 0x0000000aff0d7e24 */ /* 0x000fc4000f8e00ff */
[----:B------:R-:W-:Y:S01]  /*12a0*/  IMAD.SHL.U32 R14, R26, 0x8, RZ ;  /* 0x000000081a0e7824 */ /* 0x000fe200078e00ff */
[----:B------:R-:W-:Y:S01]  /*12b0*/  IADD3 R3, R3, R9, RZ ;  /* 0x0000000903037210 */ /* 0x000fe20007ffe0ff */
[----:B------:R-:W-:Y:S01]  /*12c0*/  IMAD R8, R8, c[0x0][0x1a8], RZ ;  /* 0x00006a0008087a24 */ /* 0x000fe200078e02ff */
[----:B------:R-:W-:Y:S01]  /*12d0*/  SHF.R.S32.HI R9, RZ, 0x1f, R0 ;  /* 0x0000001fff097819 */ /* 0x000fe20000011400 */
[----:B------:R-:W-:Y:S01]  /*12e0*/  IMAD.WIDE.U32 R4, R13, c[0x0][0x210], R4 ;  /* 0x000084000d047a25 */ /* 0x000fe200078e0004 */
[----:B------:R-:W-:Y:S02]  /*12f0*/  ISETP.GE.AND P6, PT, R14, c[0x0][0x198], PT ;  /* 0x000066000e007a0c */ /* 0x000fe40003fc6270 */
        /* <DEDUP_REMOVED lines=13> */
[----:B------:R1:W3:Y:S01]  /*13d0*/  SHFL.IDX PT, R8, R17, RZ, 0x181f ;  /* 0x00181fff11087589 */ /* 0x0002e200000e0000 */
[----:B------:R-:W-:Y:S01]  /*13e0*/  ISETP.GE.AND P5, PT, R15, UR4, PT ;  /* 0x000000040f007c0c */ /* 0x000fe2000bfa6270 */
[----:B------:R-:W-:Y:S01]  /*13f0*/  IMAD.SHL.U32 R13, R13, 0x8, RZ ;  /* 0x000000080d0d7824 */ /* 0x000fe200078e00ff */
[----:B------:R-:W-:-:S04]  /*1400*/  LEA.HI.X R16, R2, c[0x0][0x164], R0, 0x1, P0 ;  /* 0x0000590002107a11 */ /* 0x000fc800000f0c00 */
[----:B------:R-:W-:Y:S01]  /*1410*/  LOP3.LUT R13, R20, 0xfffffe00, R13, 0xf8, !PT ;  /* 0xfffffe00140d7812 */ /* 0x000fe200078ef80d */
[----:B------:R1:W4:Y:S01]  /*1420*/  SHFL.IDX PT, R9, R16, RZ, 0x181f ;  /* 0x00181fff10097589 */ /* 0x00032200000e0000 */
[----:B--2---:R-:W-:Y:S01]  /*1430*/  @P1 SHF.R.S32.HI R3, RZ, 0x1f, R18 ;  /* 0x0000001fff031819 */ /* 0x004fe20000011412 */
[----:B------:R-:W-:Y:S02]  /*1440*/  @!P1 IMAD.MOV.U32 R3, RZ, RZ, R24 ;  /* 0x000000ffff039224 */ /* 0x000fe400078e0018 */
[----:B------:R-:W-:Y:S01]  /*1450*/  @P1 IMAD.MOV.U32 R2, RZ, RZ, R18 ;  /* 0x000000ffff021224 */ /* 0x000fe200078e0012 */
[----:B------:R-:W-:Y:S01]  /*1460*/  @!P1 MOV R2, R25 ;  /* 0x0000001900029202 */ /* 0x000fe20000000f00 */
[C---:B------:R-:W-:Y:S01]  /*1470*/  IMAD R12, R3.reuse, c[0x0][0x1f0], RZ ;  /* 0x00007c00030c7a24 */ /* 0x040fe200078e02ff */
[----:B------:R-:W-:Y:S01]  /*1480*/  IADD3 R18, R14, 0x40, RZ ;  /* 0x000000400e127810 */ /* 0x000fe20007ffe0ff */
[----:B------:R-:W-:Y:S01]  /*1490*/  IMAD R0, R3, c[0x0][0x218], RZ ;  /* 0x0000860003007a24 */ /* 0x000fe200078e02ff */
[----:B------:R-:W-:Y:S01]  /*14a0*/  MOV R25, 0x20 ;  /* 0x0000002000197802 */ /* 0x000fe20000000f00 */
[----:B------:R-:W-:Y:S01]  /*14b0*/  IMAD R12, R2, c[0x0][0x1f4], R12 ;  /* 0x00007d00020c7a24 */ /* 0x000fe200078e020c */
[----:B------:R-:W-:Y:S01]  /*14c0*/  ISETP.GE.AND P0, PT, R18, c[0x0][0x198], PT ;  /* 0x0000660012007a0c */ /* 0x000fe20003f06270 */
[----:B------:R-:W-:-:S02]  /*14d0*/  IMAD R0, R2, c[0x0][0x21c], R0 ;  /* 0x0000870002007a24 */ /* 0x000fc400078e0200 */
[----:B------:R-:W-:Y:S01]  /*14e0*/  IMAD.WIDE.U32 R30, R2, c[0x0][0x1f0], R6 ;  /* 0x00007c00021e7a25 */ /* 0x000fe200078e0006 */
[----:B------:R-:W-:-:S03]  /*14f0*/  R2P PR, R21, 0x6 ;  /* 0x0000000615007804 */ /* 0x000fc60000000000 */
[----:B------:R-:W-:Y:S01]  /*1500*/  IMAD.WIDE.U32 R78, R2, c[0x0][0x218], R4 ;  /* 0x00008600024e7a25 */ /* 0x000fe200078e0004 */
[----:B------:R-:W-:Y:S01]  /*1510*/  IADD3 R33, R31, R12, RZ ;  /* 0x0000000c1f217210 */ /* 0x000fe20007ffe0ff */
[----:B------:R1:W-:Y:S01]  /*1520*/  STL.64 [R1+0x40], R30 ;  /* 0x0000401e01007387 */ /* 0x0003e20000100a00 */
[----:B------:R-:W-:Y:S01]  /*1530*/  SEL R2, R25, 0xffffffe0, !P2 ;  /* 0xffffffe019027807 */ /* 0x000fe20005000000 */
[----:B------:R-:W-:Y:S02]  /*1540*/  IMAD.IADD R29, R79, 0x1, R0 ;  /* 0x000000014f1d7824 */ /* 0x000fe400078e0200 */
[----:B------:R1:W-:Y:S01]  /*1550*/  STL.64 [R1+0x48], R78 ;  /* 0x0000484e01007387 */ /* 0x0003e20000100a00 */
[----:B------:R-:W-:-:S03]  /*1560*/  IMAD.MOV.U32 R24, RZ, RZ, 0x10 ;  /* 0x00000010ff187424 */ /* 0x000fc600078e00ff */
[----:B------:R1:W-:Y:S02]  /*1570*/  STL [R1+0x34], R29 ;  /* 0x0000341d01007387 */ /* 0x0003e40000100800 */
[----:B------:R-:W-:Y:S02]  /*1580*/  SEL R3, R24, 0xfffffff0, !P1 ;  /* 0xfffffff018037807 */ /* 0x000fe40004800000 */
[----:B------:R1:W-:Y:S01]  /*1590*/  STL [R1+0x3c], R33 ;  /* 0x00003c2101007387 */ /* 0x0003e20000100800 */
[----:B------:R-:W-:Y:S05]  /*15a0*/  @P5 BRA `(.L_x_436) ;  /* 0x000000a000005947 */ /* 0x000fea0003800000 */
[----:B---34-:R-:W-:Y:S02]  /*15b0*/  SHF.R.S32.HI R0, RZ, 0x1f, R18 ;  /* 0x0000001fff007819 */ /* 0x018fe40000011412 */
[----:B------:R-:W-:Y:S02]  /*15c0*/  LEA R4, P1, R14, R8, 0x1 ;  /* 0x000000080e047211 */ /* 0x000fe400078208ff */
[----:B------:R-:W-:Y:S02]  /*15d0*/  LEA.HI R0, R0, R18, RZ, 0x3 ;  /* 0x0000001200007211 */ /* 0x000fe400078f18ff */
[----:B------:R-:W-:-:S02]  /*15e0*/  LEA.HI.X R5, R14, R9, R11, 0x1, P1 ;  /* 0x000000090e057211 */ /* 0x000fc400008f0c0b */
[----:B------:R-:W-:Y:S01]  /*15f0*/  LOP3.LUT R6, R0, 0xfffffff8, RZ, 0xc0, !PT ;  /* 0xfffffff800067812 */ /* 0x000fe200078ec0ff */
[----:B------:R-:W-:-:S04]  /*1600*/  IMAD.SHL.U32 R0, R13, 0x2, RZ ;  /* 0x000000020d007824 */ /* 0x000fc800078e00ff */
[----:B------:R-:W-:Y:S01]  /*1610*/  IMAD.WIDE R8, R6, 0x2, R8 ;  /* 0x0000000206087825 */ /* 0x000fe200078e0208 */
[----:B------:R-:W-:Y:S01]  /*1620*/  @!PT LDS RZ, [RZ] ;  /* 0x00000000fffff984 */ /* 0x000fe20000000800 */
[----:B------:R2:W-:Y:S04]  /*1630*/  LDGSTS.E.BYPASS.LTC128B.128 [R0+0x6100], [R4.64], !P6 ;  /* 0x0610000004007fae */ /* 0x0005e8000f101d4e */
[----:B------:R2:W-:Y:S02]  /*1640*/  LDGSTS.E.BYPASS.LTC128B.128 [R0+0xa100], [R8.64], !P0 ;  /* 0x0a10000008007fae */ /* 0x0005e4000c101d4e */
.L_x_436:
[----:B---34-:R-:W-:Y:S05]  /*1650*/  BSYNC B0 ;  /* 0x0000000000007941 */ /* 0x018fea0003800000 */
.L_x_435:
[----:B--2---:R-:W-:Y:S01]  /*1660*/  IADD3 R0, R15, 0x10, RZ ;  /* 0x000000100f007810 */ /* 0x004fe20007ffe0ff */
[----:B------:R2:W3:Y:S01]  /*1670*/  SHFL.IDX PT, R5, R16, 0x1, 0x181f ;  /* 0x00381f0010057f89 */ /* 0x0004e200000e0000 */
[----:B------:R-:W-:Y:S02]  /*1680*/  BSSY B0, `(.L_x_437) ;  /* 0x000000e000007945 */ /* 0x000fe40003800000 */
[----:B------:R-:W-:Y:S01]  /*1690*/  ISETP.GE.AND P1, PT, R0, UR4, PT ;  /* 0x0000000400007c0c */ /* 0x000fe2000bf26270 */
[----:B------:R2:W4:-:S12]  /*16a0*/  SHFL.IDX PT, R4, R17, 0x1, 0x181f ;  /* 0x00381f0011047f89 */ /* 0x00051800000e0000 */
[----:B------:R-:W-:Y:S05]  /*16b0*/  @P1 BRA `(.L_x_438) ;  /* 0x000000a000001947 */ /* 0x000fea0003800000 */
[----:B------:R-:W-:Y:S02]  /*16c0*/  SHF.R.S32.HI R0, RZ, 0x1f, R18 ;  /* 0x0000001fff007819 */ /* 0x000fe40000011412 */
[----:B----4-:R-:W-:Y:S02]  /*16d0*/  LEA R6, P1, R14, R4, 0x1 ;  /* 0x000000040e067211 */ /* 0x010fe400078208ff */
        /* <DEDUP_REMOVED lines=8> */
.L_x_438:
[----:B------:R-:W-:Y:S05]  /*1760*/  BSYNC B0 ;  /* 0x0000000000007941 */ /* 0x000fea0003800000 */
.L_x_437:
[----:B---3--:R-:W-:Y:S01]  /*1770*/  IADD3 R0, R15, 0x20, RZ ;  /* 0x000000200f007810 */ /* 0x008fe20007ffe0ff */
[----:B------:R3:W1:Y:S01]  /*1780*/  SHFL.IDX PT, R5, R16, 0x2, 0x181f ;  /* 0x00581f0010057f89 */ /* 0x00066200000e0000 */
[----:B------:R-:W-:Y:S02]  /*1790*/  BSSY B0, `(.L_x_439) ;  /* 0x000000e000007945 */ /* 0x000fe40003800000 */
[----:B------:R-:W-:Y:S01]  /*17a0*/  ISETP.GE.AND P1, PT, R0, UR4, PT ;  /* 0x0000000400007c0c */ /* 0x000fe2000bf26270 */
[----:B----4-:R3:W4:-:S12]  /*17b0*/  SHFL.IDX PT, R4, R17, 0x2, 0x181f ;  /* 0x00581f0011047f89 */ /* 0x01071800000e0000 */
[----:B------:R-:W-:Y:S05]  /*17c0*/  @P1 BRA `(.L_x_440) ;  /* 0x000000a000001947 */ /* 0x000fea0003800000 */
[----:B------:R-:W-:Y:S02]  /*17d0*/  SHF.R.S32.HI R0, RZ, 0x1f, R18 ;  /* 0x0000001fff007819 */ /* 0x000fe40000011412 */
[----:B----4-:R-:W-:Y:S02]  /*17e0*/  LEA R6, P1, R14, R4, 0x1 ;  /* 0x000000040e067211 */ /* 0x010fe400078208ff */
        /* <DEDUP_REMOVED lines=8> */
.L_x_440:
[----:B------:R-:W-:Y:S05]  /*1870*/  BSYNC B0 ;  /* 0x0000000000007941 */ /* 0x000fea0003800000 */
.L_x_439:
[----:B-1----:R-:W-:Y:S01]  /*1880*/  IADD3 R0, R15, 0x30, RZ ;  /* 0x000000300f007810 */ /* 0x002fe20007ffe0ff */
[----:B------:R1:W2:Y:S01]  /*1890*/  SHFL.IDX PT, R5, R16, 0x3, 0x181f ;  /* 0x00781f0010057f89 */ /* 0x0002a200000e0000 */
[----:B------:R-:W-:Y:S02]  /*18a0*/  BSSY B0, `(.L_x_441) ;  /* 0x000000e000007945 */ /* 0x000fe40003800000 */
[----:B------:R-:W-:Y:S01]  /*18b0*/  ISETP.GE.AND P1, PT, R0, UR4, PT ;  /* 0x0000000400007c0c */ /* 0x000fe2000bf26270 */
[----:B----4-:R1:W4:-:S12]  /*18c0*/  SHFL.IDX PT, R4, R17, 0x3, 0x181f ;  /* 0x00781f0011047f89 */ /* 0x01031800000e0000 */
[----:B------:R-:W-:Y:S05]  /*18d0*/  @P1 BRA `(.L_x_442) ;  /* 0x000000a000001947 */ /* 0x000fea0003800000 */
[----:B------:R-:W-:Y:S02]  /*18e0*/  SHF.R.S32.HI R0, RZ, 0x1f, R18 ;  /* 0x0000001fff007819 */ /* 0x000fe40000011412 */
[----:B----4-:R-:W-:Y:S02]  /*18f0*/  LEA R6, P1, R14, R4, 0x1 ;  /* 0x000000040e067211 */ /* 0x010fe400078208ff */
        /* <DEDUP_REMOVED lines=8> */
.L_x_442:
[----:B------:R-:W-:Y:S05]  /*1980*/  BSYNC B0 ;  /* 0x0000000000007941 */ /* 0x000fea0003800000 */
.L_x_441:
[----:B--2---:R-:W-:Y:S01]  /*1990*/  IADD3 R0, R15, 0x40, RZ ;  /* 0x000000400f007810 */ /* 0x004fe20007ffe0ff */
        /* <DEDUP_REMOVED lines=15> */
.L_x_444:
[----:B------:R-:W-:Y:S05]  /*1a90*/  BSYNC B0 ;  /* 0x0000000000007941 */ /* 0x000fea0003800000 */
.L_x_443:
        /* <DEDUP_REMOVED lines=16> */
.L_x_446:
[----:B------:R-:W-:Y:S05]  /*1ba0*/  BSYNC B0 ;  /* 0x0000000000007941 */ /* 0x000fea0003800000 */
.L_x_445:
        /* <DEDUP_REMOVED lines=16> */
.L_x_448:
[----:B------:R-:W-:Y:S05]  /*1cb0*/  BSYNC B0 ;  /* 0x0000000000007941 */ /* 0x000fea0003800000 */
.L_x_447:
[----:B-1--4-:R-:W1:Y:S01]  /*1cc0*/  SHFL.IDX PT, R4, R17, 0x7, 0x181f ;  /* 0x00f81f0011047f89 */ /* 0x012e6200000e0000 */
[----:B------:R-:W-:Y:S01]  /*1cd0*/  IADD3 R0, R15, 0x70, RZ ;  /* 0x000000700f007810 */ /* 0x000fe20007ffe0ff */
[----:B------:R-:W-:Y:S01]  /*1ce0*/  IMAD.MOV.U32 R8, RZ, RZ, 0x30 ;  /* 0x00000030ff087424 */ /* 0x000fe200078e00ff */
[----:B------:R-:W-:Y:S01]  /*1cf0*/  IADD3 R122, R242, -0x1, RZ ;  /* 0xfffffffff27a7810 */ /* 0x000fe20007ffe0ff */
[----:B------:R-:W4:Y:S01]  /*1d00*/  SHFL.IDX PT, R5, R16, 0x7, 0x181f ;  /* 0x00f81f0010057f89 */ /* 0x000f2200000e0000 */
[----:B------:R-:W-:Y:S01]  /*1d10*/  ISETP.GE.AND P1, PT, R0, UR4, PT ;  /* 0x0000000400007c0c */ /* 0x000fe2000bf26270 */
[----:B------:R-:W-:Y:S01]  /*1d20*/  IMAD R24, R242, -0x30, R8 ;  /* 0xffffffd0f2187824 */ /* 0x000fe200078e0208 */
[----:B------:R-:W-:Y:S01]  /*1d30*/  SHF.R.S32.HI R27, RZ, 0x1f, R122 ;  /* 0x0000001fff1b7819 */ /* 0x000fe2000001147a */
[----:B------:R-:W-:Y:S01]  /*1d40*/  IMAD.SHL.U32 R243, R13, 0x2, RZ ;  /* 0x000000020df37824 */ /* 0x000fe200078e00ff */
[----:B------:R-:W-:Y:S01]  /*1d50*/  ULDC.64 UR6, c[0x0][0x1e0] ;  /* 0x0000780000067ab9 */ /* 0x000fe20000000a00 */
[----:B------:R-:W-:Y:S01]  /*1d60*/  IMAD R9, R8, c[0x0][0x1e4], RZ ;  /* 0x0000790008097a24 */ /* 0x000fe200078e02ff */
[----:B------:R-:W-:Y:S01]  /*1d70*/  IADD3 R25, R24, c[0x0][0x1d0], -R19 ;  /* 0x0000740018197a10 */ /* 0x000fe20007ffe813 */
[----:B------:R-:W-:Y:S01]  /*1d80*/  IMAD.WIDE.U32 R128, R8, c[0x0][0x1e0], RZ ;  /* 0x0000780008807a25 */ /* 0x000fe200078e00ff */
[----:B------:R-:W-:Y:S01]  /*1d90*/  UIMAD.WIDE.U32 UR12, UR6, 0x20, URZ ;  /* 0x00000020060c78a5 */ /* 0x000fe2000f8e003f */
[----:B------:R-:W-:Y:S01]  /*1da0*/  LEA.HI R124, R126, R132, RZ, 0x5 ;  /* 0x000000847e7c7211 */ /* 0x000fe200078f28ff */
[----:B------:R-:W-:Y:S01]  /*1db0*/  USHF.L.U32 UR8, UR7, 0x5, URZ ;  /* 0x0000000507087899 */ /* 0x000fe2000800063f */
[----:B------:R-:W-:Y:S01]  /*1dc0*/  IMAD.IADD R125, R129, 0x1, R9 ;  /* 0x00000001817d7824 */ /* 0x000fe200078e0209 */
[C---:B------:R-:W-:Y:S01]  /*1dd0*/  ISETP.GE.AND P5, PT, R25.reuse, 0x11, PT ;  /* 0x000000111900780c */ /* 0x040fe20003fa6270 */
[----:B------:R-:W-:Y:S01]  /*1de0*/  IMAD.MOV.U32 R130, RZ, RZ, R32 ;  /* 0x000000ffff827224 */ /* 0x000fe200078e0020 */
[----:B------:R-:W-:Y:S01]  /*1df0*/  @!P1 SHF.R.S32.HI R0, RZ, 0x1f, R18 ;  /* 0x0000001fff009819 */ /* 0x000fe20000011412 */
[----:B------:R-:W-:Y:S01]  /*1e00*/  IMAD.MOV.U32 R131, RZ, RZ, R33 ;  /* 0x000000ffff837224 */ /* 0x000fe200078e0021 */
[----:B------:R-:W-:Y:S01]  /*1e10*/  UIADD3 UR8, UR13, UR8, URZ ;  /* 0x000000080d087290 */ /* 0x000fe2000fffe03f */
[----:B------:R-:W-:Y:S01]  /*1e20*/  IMAD.MOV.U32 R130, RZ, RZ, R30 ;  /* 0x000000ffff827224 */ /* 0x000fe200078e001e */
[----:B------:R-:W-:Y:S01]  /*1e30*/  @!P1 LEA.HI R0, R0, R18, RZ, 0x3 ;  /* 0x0000001200009211 */ /* 0x000fe200078f18ff */
[----:B------:R-:W-:Y:S01]  /*1e40*/  IMAD.MOV.U32 R10, RZ, RZ, c[0x0][0x1e0] ;  /* 0x00007800ff0a7624 */ /* 0x000fe200078e00ff */
[----:B-1----:R-:W-:Y:S01]  /*1e50*/  @!P1 LEA R6, P2, R14, R4, 0x1 ;  /* 0x000000040e069211 */ /* 0x002fe200078408ff */
[----:B------:R-:W-:Y:S01]  /*1e60*/  IMAD.MOV.U32 R76, RZ, RZ, R28 ;  /* 0x000000ffff4c7224 */ /* 0x000fe200078e001c */
[----:B------:R-:W-:Y:S01]  /*1e70*/  @!P1 LOP3.LUT R0, R0, 0xfffffff8, RZ, 0xc0, !PT ;  /* 0xfffffff800009812 */ /* 0x000fe200078ec0ff */
[----:B------:R-:W-:Y:S01]  /*1e80*/  IMAD.MOV.U32 R77, RZ, RZ, R29 ;  /* 0x000000ffff4d7224 */ /* 0x000fe200078e001d */
[----:B----4-:R-:W-:Y:S01]  /*1e90*/  @!P1 LEA.HI.X R7, R14, R5, R11, 0x1, P2 ;  /* 0x000000050e079211 */ /* 0x010fe200010f0c0b */
[----:B------:R-:W-:Y:S01]  /*1ea0*/  IMAD.MOV.U32 R76, RZ, RZ, R78 ;  /* 0x000000ffff4c7224 */ /* 0x000fe200078e004e */
[C---:B------:R-:W-:Y:S01]  /*1eb0*/  ISETP.GE.AND P2, PT, R25.reuse, 0x21, PT ;  /* 0x000000211900780c */ /* 0x040fe20003f46270 */
[----:B------:R-:W-:Y:S01]  /*1ec0*/  @!P1 IMAD.WIDE R4, R0, 0x2, R4 ;  /* 0x0000000200049825 */ /* 0x000fe200078e0204 */
[----:B------:R-:W-:Y:S01]  /*1ed0*/  SHF.R.S32.HI R11, RZ, 0x4, R23 ;  /* 0x00000004ff0b7819 */ /* 0x000fe20000011417 */
[----:B------:R-:W-:Y:S01]  /*1ee0*/  @!PT LDS RZ, [RZ] ;  /* 0x00000000fffff984 */ /* 0x000fe20000000800 */
[----:B------:R1:W-:Y:S01]  /*1ef0*/  @!P1 LDGSTS.E.BYPASS.LTC128B.128 [R243+0x9900], [R6.64], !P6 ;  /* 0x0990000006f39fae */ /* 0x0003e2000f101d4e */
[----:B------:R-:W-:Y:S01]  /*1f00*/  ISETP.GE.AND P6, PT, R25, 0x1, PT ;  /* 0x000000011900780c */ /* 0x000fe20003fc6270 */
[----:B------:R-:W-:Y:S01]  /*1f10*/  IMAD R0, R125, R122, RZ ;  /* 0x0000007a7d007224 */ /* 0x000fe200078e02ff */
[----:B------:R-:W-:Y:S01]  /*1f20*/  LEA.HI R12, R23, R11, RZ, 0x1 ;  /* 0x0000000b170c7211 */ /* 0x000fe200078f08ff */
[----:B------:R4:W-:Y:S01]  /*1f30*/  @!P1 LDGSTS.E.BYPASS.LTC128B.128 [R243+0xd900], [R4.64], !P0 ;  /* 0x0d90000004f39fae */ /* 0x0009e2000c101d4e */
[----:B------:R-:W-:Y:S01]  /*1f40*/  SHF.R.S32.HI R123, RZ, 0x5, R124 ;  /* 0x00000005ff7b7819 */ /* 0x000fe2000001147c */
[----:B------:R-:W-:Y:S01]  /*1f50*/  IMAD R0, R27, R128, R0 ;  /* 0x000000801b007224 */ /* 0x000fe200078e0200 */
[----:B------:R-:W-:Y:S01]  /*1f60*/  ULDC.64 UR4, c[0x0][0x208] ;  /* 0x0000820000047ab9 */ /* 0x000fe20000000a00 */
[----:B------:R-:W0:Y:S01]  /*1f70*/  LDGDEPBAR ;  /* 0x00000000000079af */ /* 0x000e220000000000 */
[----:B------:R-:W-:-:S02]  /*1f80*/  USHF.L.U32 UR9, UR4, 0x5, URZ ;  /* 0x0000000504097899 */ /* 0x000fc4000800063f */
[----:B------:R-:W-:Y:S01]  /*1f90*/  UMOV UR11, 0x5 ;  /* 0x00000005000b7882 */ /* 0x000fe20000000000 */
[----:B------:R-:W-:Y:S01]  /*1fa0*/  STL.64 [R1+0x38], R130 ;  /* 0x0000388201007387 */ /* 0x000fe20000100a00 */
[----:B------:R-:W-:-:S03]  /*1fb0*/  USHF.L.U64.HI UR11, UR4, UR11, UR5 ;  /* 0x0000000b040b7299 */ /* 0x000fc60008010205 */
[----:B------:R-:W-:Y:S01]  /*1fc0*/  STL.64 [R1+0x30], R76 ;  /* 0x0000304c01007387 */ /* 0x000fe20000100a00 */
[----:B-1----:R-:W-:Y:S02]  /*1fd0*/  IMAD.MOV.U32 R6, RZ, RZ, c[0x0][0x1e4] ;  /* 0x00007900ff067624 */ /* 0x002fe400078e00ff */
[----:B----4-:R-:W-:-:S04]  /*1fe0*/  IMAD.WIDE.U32 R4, R122, R128, R130 ;  /* 0x000000807a047225 */ /* 0x010fc800078e0082 */
[----:B------:R-:W-:Y:S01]  /*1ff0*/  IMAD.IADD R0, R5, 0x1, R0 ;  /* 0x0000000105007824 */ /* 0x000fe200078e0200 */
[----:B------:R-:W-:Y:S01]  /*2000*/  BAR.SYNC.DEFER_BLOCKING 0x0 ;  /* 0x0000000000007b1d */ /* 0x000fe20000010000 */
[----:B------:R-:W-:Y:S02]  /*2010*/  @P5 LEA R7, P0, R10, R4, 0x4 ;  /* 0x000000040a075211 */ /* 0x000fe400078020ff */
[----:B------:R-:W-:Y:S02]  /*2020*/  @P6 LEA R8, P1, R4, c[0x0][0x1c8], 0x1 ;  /* 0x0000720004086a11 */ /* 0x000fe400078208ff */
[----:B------:R-:W-:Y:S02]  /*2030*/  @P5 LEA.HI.X R10, R10, R0, R6, 0x4, P0 ;  /* 0x000000000a0a5211 */ /* 0x000fe400000f2406 */
[----:B------:R-:W-:Y:S02]  /*2040*/  @P6 LEA.HI.X R9, R4, c[0x0][0x1cc], R0, 0x1, P1 ;  /* 0x0000730004096a11 */ /* 0x000fe400008f0c00 */
[----:B------:R-:W-:-:S02]  /*2050*/  @P5 LEA R6, P0, R7, c[0x0][0x1c8], 0x1 ;  /* 0x0000720007065a11 */ /* 0x000fc400078008ff */
[----:B------:R-:W-:Y:S02]  /*2060*/  @P2 IADD3 R5, P1, R4, UR12, RZ ;  /* 0x0000000c04052c10 */ /* 0x000fe4000ff3e0ff */
[----:B------:R-:W-:Y:S02]  /*2070*/  @P5 LEA.HI.X R7, R7, c[0x0][0x1cc], R10, 0x1, P0 ;  /* 0x0000730007075a11 */ /* 0x000fe400000f0c0a */
[C---:B------:R-:W-:Y:S02]  /*2080*/  @P2 LEA R4, P0, R5.reuse, c[0x0][0x1c8], 0x1 ;  /* 0x0000720005042a11 */ /* 0x040fe400078008ff */
[----:B------:R-:W-:Y:S02]  /*2090*/  @P2 IADD3.X R0, R0, UR8, RZ, P1, !PT ;  /* 0x0000000800002c10 */ /* 0x000fe40008ffe4ff */
[----:B------:R-:W-:Y:S02]  /*20a0*/  LOP3.LUT R10, R12, 0xfffffffe, RZ, 0xc0, !PT ;  /* 0xfffffffe0c0a7812 */ /* 0x000fe400078ec0ff */
[----:B------:R-:W-:Y:S01]  /*20b0*/  @P2 LEA.HI.X R5, R5, c[0x0][0x1cc], R0, 0x1, P0 ;  /* 0x0000730005052a11 */ /* 0x000fe200000f0c00 */
[C---:B------:R-:W-:Y:S01]  /*20c0*/  IMAD.SHL.U32 R0, R26.reuse, 0x40, RZ ;  /* 0x000000401a007824 */ /* 0x040fe200078e00ff */
[----:B------:R-:W-:Y:S01]  /*20d0*/  LOP3.LUT P0, RZ, R26, 0x2, RZ, 0xc0, !PT ;  /* 0x000000021aff7812 */ /* 0x000fe2000780c0ff */
[----:B------:R-:W-:Y:S01]  /*20e0*/  @!PT LDS RZ, [RZ] ;  /* 0x00000000fffff984 */ /* 0x000fe20000000800 */
[----:B------:R-:W-:Y:S01]  /*20f0*/  @!PT LDS RZ, [RZ] ;  /* 0x00000000fffff984 */ /* 0x000fe20000000800 */
[----:B------:R-:W-:Y:S01]  /*2100*/  @!PT LDS RZ, [RZ] ;  /* 0x00000000fffff984 */ /* 0x000fe20000000800 */
[----:B------:R1:W-:Y:S01]  /*2110*/  @P6 LDGSTS.E.BYPASS.LTC128B.128 [R243+0x3100], [R8.64], !P4 ;  /* 0x0310000008f36fae */ /* 0x0003e2000e101d4e */
[----:B------:R-:W-:Y:S01]  /*2120*/  IMAD.IADD R10, R11, 0x1, -R10 ;  /* 0x000000010b0a7824 */ /* 0x000fe200078e0a0a */
[----:B------:R-:W-:-:S02]  /*2130*/  ISETP.LT.OR P1, PT, R25, 0x1, P4 ;  /* 0x000000011900780c */ /* 0x000fc40002721670 */
[----:B------:R1:W-:Y:S01]  /*2140*/  @P6 LDGSTS.E.BYPASS.LTC128B.128 [R243+0x4900], [R8.64+0x80], !P3 ;  /* 0x0490008008f36fae */ /* 0x0003e2000d901d4e */
[----:B------:R-:W-:Y:S02]  /*2150*/  LOP3.LUT R0, R0, 0x1c0, RZ, 0xc0, !PT ;  /* 0x000001c000007812 */ /* 0x000fe400078ec0ff */
[----:B------:R-:W-:Y:S01]  /*2160*/  ISETP.LT.OR P6, PT, R25, 0x1, P3 ;  /* 0x000000011900780c */ /* 0x000fe20001fc1670 */
[----:B------:R4:W-:Y:S04]  /*2170*/  @P5 LDGSTS.E.BYPASS.LTC128B.128 [R243+0x3900], [R6.64], !P4 ;  /* 0x0390000006f35fae */ /* 0x0009e8000e101d4e */
[----:B------:R4:W-:Y:S04]  /*2180*/  @P5 LDGSTS.E.BYPASS.LTC128B.128 [R243+0x5100], [R6.64+0x80], !P3 ;  /* 0x0510008006f35fae */ /* 0x0009e8000d901d4e */
[----:B------:R5:W-:Y:S04]  /*2190*/  @P2 LDGSTS.E.BYPASS.LTC128B.128 [R243+0x4100], [R4.64], !P4 ;  /* 0x0410000004f32fae */ /* 0x000be8000e101d4e */
[----:B------:R5:W-:Y:S04]  /*21a0*/  @P2 LDGSTS.E.BYPASS.LTC128B.128 [R243+0x5900], [R4.64+0x80], !P3 ;  /* 0x0590008004f32fae */ /* 0x000be8000d901d4e */
[----:B------:R-:W0:Y:S01]  /*21b0*/  LDGDEPBAR ;  /* 0x00000000000079af */ /* 0x000e220000000000 */
[----:B----4-:R-:W-:-:S02]  /*21c0*/  IMAD.SHL.U32 R6, R21, 0x40, RZ ;  /* 0x0000004015067824 */ /* 0x010fc400078e00ff */
[----:B------:R-:W-:-:S05]  /*21d0*/  IMAD.SHL.U32 R7, R19, 0x8, RZ ;  /* 0x0000000813077824 */ /* 0x000fca00078e00ff */
[----:B------:R-:W-:Y:S01]  /*21e0*/  LOP3.LUT R7, R0, 0x8, R7, 0xf8, !PT ;  /* 0x0000000800077812 */ /* 0x000fe200078ef807 */
[----:B-----5:R-:W-:Y:S01]  /*21f0*/  IMAD.SHL.U32 R5, R22, 0x40, RZ ;  /* 0x0000004016057824 */ /* 0x020fe200078e00ff */
[----:B------:R-:W-:-:S04]  /*2200*/  DEPBAR.LE SB0, 0x1 ;  /* 0x000080400000791a */ /* 0x000fc80000000000 */
[----:B------:R-:W-:Y:S01]  /*2210*/  LOP3.LUT R4, R6, 0x1c0, RZ, 0xc0, !PT ;  /* 0x000001c006047812 */ /* 0x000fe200078ec0ff */
[----:B------:R-:W-:-:S04]  /*2220*/  DEPBAR.LE SB0, 0x0 ;  /* 0x000080000000791a */ /* 0x000fc80000000000 */
[----:B------:R-:W-:Y:S01]  /*2230*/  IMAD.SHL.U32 R6, R10, 0x8, RZ ;  /* 0x000000080a067824 */ /* 0x000fe200078e00ff */
[----:B------:R-:W-:Y:S02]  /*2240*/  LOP3.LUT R121, R5, 0xfffffe00, RZ, 0xc0, !PT ;  /* 0xfffffe0005797812 */ /* 0x000fe400078ec0ff */
[----:B------:R-:W-:Y:S02]  /*2250*/  SHF.R.U32.HI R0, RZ, 0x3, R0 ;  /* 0x00000003ff007819 */ /* 0x000fe40000011600 */
[----:B------:R-:W-:Y:S02]  /*2260*/  LOP3.LUT R5, R4, 0x8, R6, 0xf8, !PT ;  /* 0x0000000804057812 */ /* 0x000fe400078ef806 */
[----:B------:R-:W-:Y:S02]  /*2270*/  SHF.R.U32.HI R4, RZ, 0x3, R4 ;  /* 0x00000003ff047819 */ /* 0x000fe40000011604 */
[----:B------:R-:W-:Y:S02]  /*2280*/  LOP3.LUT R0, R7, R0, RZ, 0x3c, !PT ;  /* 0x0000000007007212 */ /* 0x000fe400078e3cff */
[----:B------:R-:W-:Y:S01]  /*2290*/  LOP3.LUT R120, R5, R4, RZ, 0x3c, !PT ;  /* 0x0000000405787212 */ /* 0x000fe200078e3cff */
[----:B------:R-:W-:-:S02]  /*22a0*/  IMAD R4, R123, 0x400, R121 ;  /* 0x000004007b047824 */ /* 0x000fc400078e0279 */
[----:B------:R-:W-:Y:S02]  /*22b0*/  IMAD R0, R10, 0x200, R0 ;  /* 0x000002000a007824 */ /* 0x000fe400078e0200 */
[----:B------:R-:W-:Y:S02]  /*22c0*/  IMAD.IADD R4, R120, 0x1, R4 ;  /* 0x0000000178047824 */ /* 0x000fe400078e0204 */
[----:B------:R-:W-:Y:S01]  /*22d0*/  IMAD.SHL.U32 R224, R0, 0x2, RZ ;  /* 0x0000000200e07824 */ /* 0x000fe200078e00ff */
[----:B------:R-:W-:Y:S01]  /*22e0*/  BAR.SYNC.DEFER_BLOCKING 0x0 ;  /* 0x0000000000007b1d */ /* 0x000fe20000010000 */
[----:B------:R-:W-:-:S03]  /*22f0*/  IMAD.SHL.U32 R231, R4, 0x2, RZ ;  /* 0x0000000204e77824 */ /* 0x000fc600078e00ff */
[C---:B------:R-:W-:Y:S01]  /*2300*/  IADD3 R0, R224.reuse, 0x3100, RZ ;  /* 0x00003100e0007810 */ /* 0x040fe20007ffe0ff */
[--C-:B------:R-:W-:Y:S01]  /*2310*/  IMAD R233, R3, 0x2, R231.reuse ;  /* 0x0000000203e97824 */ /* 0x100fe200078e02e7 */
[----:B------:R-:W-:Y:S01]  /*2320*/  IADD3 R235, R224, 0x3120, RZ ;  /* 0x00003120e0eb7810 */ /* 0x000fe20007ffe0ff */
[----:B------:R-:W-:Y:S01]  /*2330*/  IMAD R232, R2, 0x2, R231 ;  /* 0x0000000202e87824 */ /* 0x000fe200078e02e7 */
[----:B------:R-:W-:Y:S01]  /*2340*/  @P0 IADD3 R235, R0, -0x20, RZ ;  /* 0xffffffe000eb0810 */ /* 0x000fe20007ffe0ff */
[----:B------:R-:W-:Y:S02]  /*2350*/  IMAD R0, R27, c[0x0][0x208], RZ ;  /* 0x000082001b007a24 */ /* 0x000fe400078e02ff */
[----:B------:R-:W-:Y:S01]  /*2360*/  IMAD R234, R2, 0x2, R233 ;  /* 0x0000000202ea7824 */ /* 0x000fe200078e02e9 */
[C---:B------:R-:W-:Y:S01]  /*2370*/  IADD3 R241, R235.reuse, 0x800, RZ ;  /* 0x00000800ebf17810 */ /* 0x040fe20007ffe0ff */
[----:B------:R-:W-:Y:S01]  /*2380*/  IMAD R0, R122, c[0x0][0x20c], R0 ;  /* 0x000083007a007a24 */ /* 0x000fe200078e0200 */
[----:B------:R-:W-:Y:S01]  /*2390*/  IADD3 R240, R235, 0x1000, RZ ;  /* 0x00001000ebf07810 */ /* 0x000fe20007ffe0ff */
[----:B------:R-:W-:Y:S01]  /*23a0*/  IMAD R236, R3, 0x2, R232 ;  /* 0x0000000203ec7824 */ /* 0x000fe200078e02e8 */
[----:B------:R-:W-:-:S02]  /*23b0*/  IADD3 R239, R235, 0x1800, RZ ;  /* 0x00001800ebef7810 */ /* 0x000fc40007ffe0ff */
[C---:B------:R-:W-:Y:S02]  /*23c0*/  IADD3 R238, R235.reuse, 0x2000, RZ ;  /* 0x00002000ebee7810 */ /* 0x040fe40007ffe0ff */
[----:B------:R-:W-:Y:S01]  /*23d0*/  IADD3 R237, R235, 0x2800, RZ ;  /* 0x00002800ebed7810 */ /* 0x000fe20007ffe0ff */
[----:B-1----:R-:W-:Y:S04]  /*23e0*/  LDSM.16.M88.4 R8, [R231+0x6100] ;  /* 0x00610000e708783b */ /* 0x002fe80000000200 */
[----:B------:R-:W-:Y:S04]  /*23f0*/  LDSM.16.M88.4 R4, [R231+0x8100] ;  /* 0x00810000e704783b */ /* 0x000fe80000000200 */
[----:B--23--:R-:W1:Y:S04]  /*2400*/  LDSM.16.M88.4 R16, [R224+0x3900] ;  /* 0x00390000e010783b */ /* 0x00ce680000000200 */
[----:B------:R-:W2:Y:S04]  /*2410*/  LDSM.16.M88.4 R12, [R224+0x3100] ;  /* 0x00310000e00c783b */ /* 0x000ea80000000200 */
[----:B------:R-:W3:Y:S04]  /*2420*/  LDSM.16.M88.4 R20, [R224+0x4100] ;  /* 0x00410000e014783b */ /* 0x000ee80000000200 */
[----:B------:R-:W-:Y:S04]  /*2430*/  LDSM.16.M88.4 R40, [R235] ;  /* 0x00000000eb28783b */ /* 0x000fe80000000200 */
[----:B------:R-:W-:Y:S04]  /*2440*/  LDSM.16.M88.4 R44, [R235+0x800] ;  /* 0x00080000eb2c783b */ /* 0x000fe80000000200 */
[----:B------:R-:W-:Y:S01]  /*2450*/  LDSM.16.M88.4 R52, [R235+0x1000] ;  /* 0x00100000eb34783b */ /* 0x000fe20000000200 */
[-C--:B-1----:R-:W-:Y:S08]  /*2460*/  HMMA.16816.F32 R68, R8, R16.reuse, RZ ;  /* 0x000000100844723c */ /* 0x082ff000000018ff */
[----:B------:R-:W-:Y:S07]  /*2470*/  HMMA.16816.F32 R36, R4, R16, RZ ;  /* 0x000000100424723c */ /* 0x000fee00000018ff */
[----:B------:R-:W-:Y:S01]  /*2480*/  IMAD.WIDE.U32 R16, R122, c[0x0][0x208], RZ ;  /* 0x000082007a107a25 */ /* 0x000fe200078e00ff */
[----:B--2---:R-:W-:Y:S03]  /*2490*/  HMMA.16816.F32 R72, R8, R12, RZ ;  /* 0x0000000c0848723c */ /* 0x004fe600000018ff */
[----:B------:R-:W-:-:S04]  /*24a0*/  IMAD.IADD R0, R17, 0x1, R0 ;  /* 0x0000000111007824 */ /* 0x000fc800078e0200 */
[----:B------:R-:W-:Y:S01]  /*24b0*/  IMAD R0, R0, 0x30, RZ ;  /* 0x0000003000007824 */ /* 0x000fe200078e02ff */
[C---:B------:R-:W-:Y:S08]  /*24c0*/  HMMA.16816.F32 R32, R4.reuse, R12, RZ ;  /* 0x0000000c0420723c */ /* 0x040ff000000018ff */
[-C--:B------:R-:W-:Y:S08]  /*24d0*/  HMMA.16816.F32 R56, R4, R14.reuse, RZ ;  /* 0x0000000e0438723c */ /* 0x080ff000000018ff */
[----:B------:R-:W-:Y:S01]  /*24e0*/  HMMA.16816.F32 R88, R8, R14, RZ ;  /* 0x0000000e0858723c */ /* 0x000fe200000018ff */
[----:B------:R-:W1:Y:S07]  /*24f0*/  LDSM.16.M88.4 R12, [R233+0x8100] ;  /* 0x00810000e90c783b */ /* 0x000e6e0000000200 */
[C---:B------:R-:W-:Y:S08]  /*2500*/  HMMA.16816.F32 R48, R4.reuse, R18, RZ ;  /* 0x000000120430723c */ /* 0x040ff000000018ff */
[C---:B---3--:R-:W-:Y:S08]  /*2510*/  HMMA.16816.F32 R28, R4.reuse, R20, RZ ;  /* 0x00000014041c723c */ /* 0x048ff000000018ff */
[----:B------:R-:W-:Y:S07]  /*2520*/  HMMA.16816.F32 R60, R4, R22, RZ ;  /* 0x00000016043c723c */ /* 0x000fee00000018ff */
[----:B------:R-:W-:Y:S01]  /*2530*/  IMAD.WIDE.U32 R6, R16, 0x30, R76 ;  /* 0x0000003010067825 */ /* 0x000fe200078e004c */
[----:B------:R-:W-:Y:S03]  /*2540*/  HMMA.16816.F32 R64, R8, R20, RZ ;  /* 0x000000140840723c */ /* 0x000fe600000018ff */
[----:B------:R-:W-:Y:S01]  /*2550*/  IMAD.IADD R0, R7, 0x1, R0 ;  /* 0x0000000107007824 */ /* 0x000fe200078e0200 */
[----:B------:R-:W-:-:S04]  /*2560*/  LEA R4, P0, R6, c[0x0][0x1f8], 0x1 ;  /* 0x00007e0006047a11 */ /* 0x000fc800078008ff */
[----:B------:R-:W-:Y:S01]  /*2570*/  LEA.HI.X R5, R6, c[0x0][0x1fc], R0, 0x1, P0 ;  /* 0x00007f0006057a11 */ /* 0x000fe200000f0c00 */
[----:B------:R-:W-:Y:S01]  /*2580*/  IMAD.U32 R0, RZ, RZ, UR9 ;  /* 0x00000009ff007e24 */ /* 0x000fe2000f8e00ff */
[----:B------:R-:W-:Y:S01]  /*2590*/  IADD3 R6, P2, R4, UR9, RZ ;  /* 0x0000000904067c10 */ /* 0x000fe2000ff5e0ff */
[----:B------:R-:W-:Y:S01]  /*25a0*/  HMMA.16816.F32 R96, R8, R18, RZ ;  /* 0x000000120860723c */ /* 0x000fe200000018ff */
[----:B------:R-:W-:Y:S01]  /*25b0*/  ISETP.LT.OR P0, PT, R25, 0x11, P4 ;  /* 0x000000111900780c */ /* 0x000fe20002701670 */
[----:B------:R-:W2:Y:S01]  /*25c0*/  LDSM.16.M88.4 R16, [R233+0x6100] ;  /* 0x00610000e910783b */ /* 0x000ea20000000200 */
[----:B------:R-:W-:-:S03]  /*25d0*/  IADD3.X R7, R5, UR11, RZ, P2, !PT ;  /* 0x0000000b05077c10 */ /* 0x000fc600097fe4ff */
[----:B------:R-:W-:Y:S01]  /*25e0*/  @!PT LDS RZ, [RZ] ;  /* 0x00000000fffff984 */ /* 0x000fe20000000800 */
[----:B------:R-:W-:Y:S01]  /*25f0*/  @!PT LDS RZ, [RZ] ;  /* 0x00000000fffff984 */ /* 0x000fe20000000800 */
[----:B------:R-:W-:Y:S01]  /*2600*/  @!PT LDS RZ, [RZ] ;  /* 0x00000000fffff984 */ /* 0x000fe20000000800 */
[----:B------:R3:W-:Y:S01]  /*2610*/  LDGSTS.E.BYPASS.LTC128B.128 [R243+0x100], [R4.64], !P1 ;  /* 0x0010000004f37fae */ /* 0x0007e2000c901d4e */
[----:B------:R-:W-:Y:S01]  /*2620*/  LOP3.LUT P1, RZ, R26, 0x4, RZ, 0xc0, !PT ;  /* 0x000000041aff7812 */ /* 0x000fe2000782c0ff */
[----:B------:R-:W-:Y:S02]  /*2630*/  HMMA.16816.F32 R20, R8, R22, RZ ;  /* 0x000000160814723c */ /* 0x000fe400000018ff */
[----:B------:R3:W-:Y:S01]  /*2640*/  LDGSTS.E.BYPASS.LTC128B.128 [R243+0x1900], [R4.64+0x80], !P6 ;  /* 0x0190008004f37fae */ /* 0x0007e2000f101d4e */
[----:B------:R-:W-:-:S03]  /*2650*/  ISETP.LT.OR P6, PT, R25, 0x11, P3 ;  /* 0x000000111900780c */ /* 0x000fc60001fc1670 */
[----:B------:R4:W-:Y:S01]  /*2660*/  LDGSTS.E.BYPASS.LTC128B.128 [R243+0x900], [R6.64], !P0 ;  /* 0x0090000006f37fae */ /* 0x0009e2000c101d4e */
[----:B------:R-:W-:Y:S01]  /*2670*/  IADD3 R8, P5, P2, R0, 0x80, R4 ;  /* 0x0000008000087810 */ /* 0x000fe20007abe004 */
[----:B------:R-:W-:Y:S01]  /*2680*/  IMAD.MOV.U32 R0, RZ, RZ, 0x40 ;  /* 0x00000040ff007424 */ /* 0x000fe200078e00ff */
[C---:B-1----:R-:W-:Y:S02]  /*2690*/  HMMA.16816.F32 R104, R12.reuse, R40, R32 ;  /* 0x000000280c68723c */ /* 0x042fe40000001820 */
[----:B------:R-:W-:Y:S02]  /*26a0*/  IADD3.X R9, RZ, UR11, R5, P5, P2 ;  /* 0x0000000bff097c10 */ /* 0x000fe4000afe4405 */
[C---:B------:R-:W-:Y:S02]  /*26b0*/  ISETP.LT.OR P5, PT, R25.reuse, 0x21, P4 ;  /* 0x000000211900780c */ /* 0x040fe400027a1670 */
[----:B------:R-:W-:Y:S01]  /*26c0*/  ISETP.LT.OR P2, PT, R25, 0x21, P3 ;  /* 0x000000211900780c */ /* 0x000fe20001f41670 */
[----:B------:R1:W-:Y:S01]  /*26d0*/  LDGSTS.E.BYPASS.LTC128B.128 [R243+0x2100], [R8.64], !P6 ;  /* 0x0210000008f37fae */ /* 0x0003e2000f101d4e */
[----:B------:R-:W-:Y:S01]  /*26e0*/  SEL R0, R0, 0xffffffc0, !P1 ;  /* 0xffffffc000007807 */ /* 0x000fe20004800000 */
[----:B------:R-:W-:Y:S04]  /*26f0*/  HMMA.16816.F32 R100, R12, R44, R36 ;  /* 0x0000002c0c64723c */ /* 0x000fe80000001824 */
[----:B------:R-:W-:-:S02]  /*2700*/  IMAD.IADD R230, R224, 0x1, R0 ;  /* 0x00000001e0e67824 */ /* 0x000fc400078e0200 */
[----:B------:R-:W-:Y:S01]  /*2710*/  IMAD.IADD R229, R0, 0x1, R235 ;  /* 0x0000000100e57824 */ /* 0x000fe200078e02eb */
[----:B------:R-:W-:Y:S01]  /*2720*/  LOP3.LUT R0, R120, R121, RZ, 0xfc, !PT ;  /* 0x0000007978007212 */ /* 0x000fe200078efcff */
[----:B------:R-:W-:Y:S01]  /*2730*/  HMMA.16816.F32 R92, R12, R52, R28 ;  /* 0x000000340c5c723c */ /* 0x000fe2000000181c */
[----:B---3--:R-:W-:-:S04]  /*2740*/  IADD3 R4, P0, R6, UR9, RZ ;  /* 0x0000000906047c10 */ /* 0x008fc8000ff1e0ff */
[----:B------:R-:W-:-:S03]  /*2750*/  IADD3.X R5, R7, UR11, RZ, P0, !PT ;  /* 0x0000000b07057c10 */ /* 0x000fc600087fe4ff */
[C---:B------:R-:W-:Y:S01]  /*2760*/  HMMA.16816.F32 R84, R12.reuse, R42, R56 ;  /* 0x0000002a0c54723c */ /* 0x040fe20000001838 */
[----:B------:R-:W-:Y:S01]  /*2770*/  ISETP.GT.AND P0, PT, R122, R133, PT ;  /* 0x000000857a00720c */ /* 0x000fe20003f04270 */
[----:B------:R4:W-:Y:S04]  /*2780*/  LDGSTS.E.BYPASS.LTC128B.128 [R243+0x1100], [R4.64], !P5 ;  /* 0x0110000004f37fae */ /* 0x0009e8000e901d4e */
[----:B------:R4:W-:Y:S02]  /*2790*/  LDGSTS.E.BYPASS.LTC128B.128 [R243+0x2900], [R4.64+0x80], !P2 ;  /* 0x0290008004f37fae */ /* 0x0009e4000d101d4e */
[C---:B------:R-:W-:Y:S02]  /*27a0*/  HMMA.16816.F32 R80, R12.reuse, R46, R48 ;  /* 0x0000002e0c50723c */ /* 0x040fe40000001830 */
[----:B-1----:R-:W-:Y:S04]  /*27b0*/  LDSM.16.M88.4 R8, [R232+0x8100] ;  /* 0x00810000e808783b */ /* 0x002fe80000000200 */
[----:B------:R-:W1:Y:S02]  /*27c0*/  LDSM.16.M88.4 R32, [R230+0x3100] ;  /* 0x00310000e620783b */ /* 0x000e640000000200 */
[----:B------:R-:W-:Y:S02]  /*27d0*/  HMMA.16816.F32 R76, R12, R54, R60 ;  /* 0x000000360c4c723c */ /* 0x000fe4000000183c */
[----:B------:R-:W3:Y:S04]  /*27e0*/  LDSM.16.M88.4 R36, [R230+0x4100] ;  /* 0x00410000e624783b */ /* 0x000ee80000000200 */
[----:B------:R-:W5:Y:S02]  /*27f0*/  LDSM.16.M88.4 R28, [R230+0x3900] ;  /* 0x00390000e61c783b */ /* 0x000f640000000200 */
[C---:B--2---:R-:W-:Y:S02]  /*2800*/  HMMA.16816.F32 R72, R16.reuse, R40, R72 ;  /* 0x000000281048723c */ /* 0x044fe40000001848 */
[----:B------:R-:W2:Y:S04]  /*2810*/  LDSM.16.M88.4 R12, [R232+0x6100] ;  /* 0x00610000e80c783b */ /* 0x000ea80000000200 */
[----:B------:R-:W0:Y:S02]  /*2820*/  LDGDEPBAR ;  /* 0x00000000000079af */ /* 0x000e240000000000 */
[C---:B------:R-:W-:Y:S02]  /*2830*/  HMMA.16816.F32 R60, R16.reuse, R44, R68 ;  /* 0x0000002c103c723c */ /* 0x040fe40000001844 */
[----:B----4-:R-:W-:Y:S04]  /*2840*/  LDSM.16.M88.4 R4, [R234+0x8100] ;  /* 0x00810000ea04783b */ /* 0x010fe80000000200 */
[----:B------:R-:W-:Y:S02]  /*2850*/  LDSM.16.M88.4 R68, [R229+0x1000] ;  /* 0x00100000e544783b */ /* 0x000fe40000000200 */
[C---:B------:R-:W-:Y:S02]  /*2860*/  HMMA.16816.F32 R56, R16.reuse, R52, R64 ;  /* 0x000000341038723c */ /* 0x040fe40000001840 */
[----:B------:R-:W-:Y:S06]  /*2870*/  LDSM.16.M88.4 R64, [R229+0x800] ;  /* 0x00080000e540783b */ /* 0x000fec0000000200 */
[C---:B------:R-:W-:Y:S01]  /*2880*/  HMMA.16816.F32 R48, R16.reuse, R42, R88 ;  /* 0x0000002a1030723c */ /* 0x040fe20000001858 */
[----:B------:R-:W4:Y:S07]  /*2890*/  LDSM.16.M88.4 R40, [R229] ;  /* 0x00000000e528783b */ /* 0x000f2e0000000200 */
[C---:B------:R-:W-:Y:S08]  /*28a0*/  HMMA.16816.F32 R44, R16.reuse, R46, R96 ;  /* 0x0000002e102c723c */ /* 0x040ff00000001860 */
[----:B------:R-:W-:Y:S01]  /*28b0*/  HMMA.16816.F32 R52, R16, R54, R20 ;  /* 0x000000361034723c */ /* 0x000fe20000001814 */
[----:B------:R-:W2:Y:S04]  /*28c0*/  LDSM.16.M88.4 R20, [R234+0x6100] ;  /* 0x00610000ea14783b */ /* 0x000ea80000000200 */
[----:B------:R-:W-:Y:S03]  /*28d0*/  LDSM.16.M88.4 R16, [R231+0xc100] ;  /* 0x00c10000e710783b */ /* 0x000fe60000000200 */
[C---:B-1----:R-:W-:Y:S08]  /*28e0*/  HMMA.16816.F32 R88, R8.reuse, R32, R104 ;  /* 0x000000200858723c */ /* 0x042ff00000001868 */
[C---:B---3--:R-:W-:Y:S08]  /*28f0*/  HMMA.16816.F32 R104, R8.reuse, R36, R92 ;  /* 0x000000240868723c */ /* 0x048ff0000000185c */
[C---:B-----5:R-:W-:Y:S08]  /*2900*/  HMMA.16816.F32 R92, R8.reuse, R30, R80 ;  /* 0x0000001e085c723c */ /* 0x060ff00000001850 */
[C---:B------:R-:W-:Y:S08]  /*2910*/  HMMA.16816.F32 R96, R8.reuse, R28, R100 ;  /* 0x0000001c0860723c */ /* 0x040ff00000001864 */
[C---:B------:R-:W-:Y:S08]  /*2920*/  HMMA.16816.F32 R84, R8.reuse, R34, R84 ;  /* 0x000000220854723c */ /* 0x040ff00000001854 */
[----:B------:R-:W-:Y:S08]  /*2930*/  HMMA.16816.F32 R80, R8, R38, R76 ;  /* 0x000000260850723c */ /* 0x000ff0000000184c */
[C---:B--2---:R-:W-:Y:S08]  /*2940*/  HMMA.16816.F32 R8, R12.reuse, R32, R72 ;  /* 0x000000200c08723c */ /* 0x044ff00000001848 */
[C---:B------:R-:W-:Y:S01]  /*2950*/  HMMA.16816.F32 R48, R12.reuse, R34, R48 ;  /* 0x000000220c30723c */ /* 0x040fe20000001830 */
[----:B------:R-:W1:Y:S07]  /*2960*/  LDSM.16.M88.4 R32, [R224+0x4900] ;  /* 0x00490000e020783b */ /* 0x000e6e0000000200 */
[C---:B------:R-:W-:Y:S08]  /*2970*/  HMMA.16816.F32 R60, R12.reuse, R28, R60 ;  /* 0x0000001c0c3c723c */ /* 0x040ff0000000183c */
[C---:B------:R-:W-:Y:S01]  /*2980*/  HMMA.16816.F32 R108, R12.reuse, R30, R44 ;  /* 0x0000001e0c6c723c */ /* 0x040fe2000000182c */
[----:B------:R-:W2:Y:S07]  /*2990*/  LDSM.16.M88.4 R28, [R224+0x5100] ;  /* 0x00510000e01c783b */ /* 0x000eae0000000200 */
[C---:B------:R-:W-:Y:S08]  /*29a0*/  HMMA.16816.F32 R112, R12.reuse, R36, R56 ;  /* 0x000000240c70723c */ /* 0x040ff00000001838 */
[----:B------:R-:W-:Y:S01]  /*29b0*/  HMMA.16816.F32 R56, R12, R38, R52 ;  /* 0x000000260c38723c */ /* 0x000fe20000001834 */
[----:B------:R-:W3:Y:S04]  /*29c0*/  LDSM.16.M88.4 R12, [R224+0x5900] ;  /* 0x00590000e00c783b */ /* 0x000ee80000000200 */
[----:B------:R-:W-:Y:S03]  /*29d0*/  LDSM.16.M88.4 R52, [R235+0x1800] ;  /* 0x00180000eb34783b */ /* 0x000fe60000000200 */
[C---:B----4-:R-:W-:Y:S08]  /*29e0*/  HMMA.16816.F32 R44, R4.reuse, R40, R88 ;  /* 0x00000028042c723c */ /* 0x050ff00000001858 */
[C---:B------:R-:W-:Y:S08]  /*29f0*/  HMMA.16816.F32 R72, R4.reuse, R64, R96 ;  /* 0x000000400448723c */ /* 0x040ff00000001860 */
[----:B------:R-:W-:Y:S08]  /*2a00*/  HMMA.16816.F32 R36, R4, R42, R84 ;  /* 0x0000002a0424723c */ /* 0x000ff00000001854 */
[----:B------:R-:W-:Y:S01]  /*2a10*/  HMMA.16816.F32 R96, R20, R40, R8 ;  /* 0x000000281460723c */ /* 0x000fe20000001808 */
[----:B------:R-:W4:Y:S07]  /*2a20*/  LDSM.16.M88.4 R8, [R231+0xa100] ;  /* 0x00a10000e708783b */ /* 0x000f2e0000000200 */
[C---:B------:R-:W-:Y:S08]  /*2a30*/  HMMA.16816.F32 R76, R4.reuse, R66, R92 ;  /* 0x00000042044c723c */ /* 0x040ff0000000185c */
[C---:B------:R-:W-:Y:S08]  /*2a40*/  HMMA.16816.F32 R104, R4.reuse, R68, R104 ;  /* 0x000000440468723c */ /* 0x040ff00000001868 */
[----:B------:R-:W-:Y:S01]  /*2a50*/  HMMA.16816.F32 R100, R4, R70, R80 ;  /* 0x000000460464723c */ /* 0x000fe20000001850 */
[----:B------:R-:W-:Y:S07]  /*2a60*/  LDSM.16.M88.4 R4, [R233+0xc100] ;  /* 0x00c10000e904783b */ /* 0x000fee0000000200 */
[C---:B------:R-:W-:Y:S01]  /*2a70*/  HMMA.16816.F32 R88, R20.reuse, R42, R48 ;  /* 0x0000002a1458723c */ /* 0x040fe20000001830 */
[----:B------:R-:W5:Y:S07]  /*2a80*/  LDSM.16.M88.4 R48, [R235+0x2000] ;  /* 0x00200000eb30783b */ /* 0x000f6e0000000200 */
[C---:B------:R-:W-:Y:S01]  /*2a90*/  HMMA.16816.F32 R92, R20.reuse, R64, R60 ;  /* 0x00000040145c723c */ /* 0x040fe2000000183c */
[----:B------:R-:W2:Y:S07]  /*2aa0*/  LDSM.16.M88.4 R60, [R235+0x2800] ;  /* 0x00280000eb3c783b */ /* 0x000eae0000000200 */
[C---:B------:R-:W-:Y:S08]  /*2ab0*/  HMMA.16816.F32 R108, R20.reuse, R66, R108 ;  /* 0x00000042146c723c */ /* 0x040ff0000000186c */
[C---:B------:R-:W-:Y:S08]  /*2ac0*/  HMMA.16816.F32 R112, R20.reuse, R68, R112 ;  /* 0x000000441470723c */ /* 0x040ff00000001870 */
[----:B------:R-:W-:Y:S01]  /*2ad0*/  HMMA.16816.F32 R84, R20, R70, R56 ;  /* 0x000000461454723c */ /* 0x000fe20000001838 */
[----:B------:R-:W4:Y:S07]  /*2ae0*/  LDSM.16.M88.4 R20, [R233+0xa100] ;  /* 0x00a10000e914783b */ /* 0x000f2e0000000200 */
[C---:B-1----:R-:W-:Y:S08]  /*2af0*/  HMMA.16816.F32 R80, R16.reuse, R32, R44 ;  /* 0x000000201050723c */ /* 0x042ff0000000182c */
[C---:B------:R-:W-:Y:S08]  /*2b00*/  HMMA.16816.F32 R56, R16.reuse, R34, R36 ;  /* 0x000000221038723c */ /* 0x040ff00000001824 */
[C---:B--2---:R-:W-:Y:S08]  /*2b10*/  HMMA.16816.F32 R44, R16.reuse, R28, R72 ;  /* 0x0000001c102c723c */ /* 0x044ff00000001848 */
[C---:B------:R-:W-:Y:S08]  /*2b20*/  HMMA.16816.F32 R40, R16.reuse, R30, R76 ;  /* 0x0000001e1028723c */ /* 0x040ff0000000184c */
[----:B---3--:R-:W-:Y:S08]  /*2b30*/  HMMA.16816.F32 R36, R16, R12, R104 ;  /* 0x0000000c1024723c */ /* 0x008ff00000001868 */
[C---:B----4-:R-:W-:Y:S08]  /*2b40*/  HMMA.16816.F32 R76, R8.reuse, R32, R96 ;  /* 0x00000020084c723c */ /* 0x050ff00000001860 */
[----:B------:R-:W-:Y:S08]  /*2b50*/  HMMA.16816.F32 R72, R8, R34, R88 ;  /* 0x000000220848723c */ /* 0x000ff00000001858 */
[----:B------:R-:W-:Y:S01]  /*2b60*/  HMMA.16816.F32 R68, R16, R14, R100 ;  /* 0x0000000e1044723c */ /* 0x000fe20000001864 */
[----:B------:R-:W-:Y:S07]  /*2b70*/  LDSM.16.M88.4 R16, [R232+0xc100] ;  /* 0x00c10000e810783b */ /* 0x000fee0000000200 */
[C---:B------:R-:W-:Y:S08]  /*2b80*/  HMMA.16816.F32 R64, R8.reuse, R28, R92 ;  /* 0x0000001c0840723c */ /* 0x040ff0000000185c */
[C---:B------:R-:W-:Y:S08]  /*2b90*/  HMMA.16816.F32 R32, R8.reuse, R30, R108 ;  /* 0x0000001e0820723c */ /* 0x040ff0000000186c */
[C---:B------:R-:W-:Y:S08]  /*2ba0*/  HMMA.16816.F32 R28, R8.reuse, R12, R112 ;  /* 0x0000000c081c723c */ /* 0x040ff00000001870 */
[----:B------:R-:W-:Y:S01]  /*2bb0*/  HMMA.16816.F32 R84, R8, R14, R84 ;  /* 0x0000000e0854723c */ /* 0x000fe20000001854 */
[----:B------:R-:W-:Y:S04]  /*2bc0*/  LDSM.16.M88.4 R12, [R232+0xa100] ;  /* 0x00a10000e80c783b */ /* 0x000fe80000000200 */
[----:B------:R-:W-:Y:S03]  /*2bd0*/  LDSM.16.M88.4 R8, [R234+0xa100] ;  /* 0x00a10000ea08783b */ /* 0x000fe60000000200 */
[C---:B-----5:R-:W-:Y:S01]  /*2be0*/  HMMA.16816.F32 R112, R4.reuse, R48, R44 ;  /* 0x000000300470723c */ /* 0x060fe2000000182c */
[----:B------:R-:W1:Y:S07]  /*2bf0*/  LDSM.16.M88.4 R44, [R230+0x4900] ;  /* 0x00490000e62c783b */ /* 0x000e6e0000000200 */
[C---:B------:R-:W-:Y:S01]  /*2c00*/  HMMA.16816.F32 R108, R4.reuse, R50, R40 ;  /* 0x00000032046c723c */ /* 0x040fe20000001828 */
[----:B------:R-:W2:Y:S07]  /*2c10*/  LDSM.16.M88.4 R40, [R230+0x5100] ;  /* 0x00510000e628783b */ /* 0x000eae0000000200 */
[C---:B------:R-:W-:Y:S01]  /*2c20*/  HMMA.16816.F32 R104, R4.reuse, R60, R36 ;  /* 0x0000003c0468723c */ /* 0x040fe20000001824 */
[----:B------:R-:W3:Y:S07]  /*2c30*/  LDSM.16.M88.4 R36, [R230+0x5900] ;  /* 0x00590000e624783b */ /* 0x000eee0000000200 */
[C---:B------:R-:W-:Y:S08]  /*2c40*/  HMMA.16816.F32 R116, R4.reuse, R52, R80 ;  /* 0x000000340474723c */ /* 0x040ff00000001850 */
[----:B------:R-:W-:Y:S08]  /*2c50*/  HMMA.16816.F32 R80, R4, R54, R56 ;  /* 0x000000360450723c */ /* 0x000ff00000001838 */
[C---:B------:R-:W-:Y:S08]  /*2c60*/  HMMA.16816.F32 R100, R20.reuse, R52, R76 ;  /* 0x000000341464723c */ /* 0x040ff0000000184c */
[----:B------:R-:W-:Y:S08]  /*2c70*/  HMMA.16816.F32 R96, R20, R54, R72 ;  /* 0x000000361460723c */ /* 0x000ff00000001848 */
[----:B------:R-:W-:Y:S01]  /*2c80*/  HMMA.16816.F32 R56, R4, R62, R68 ;  /* 0x0000003e0438723c */ /* 0x000fe20000001844 */
[----:B------:R-:W-:Y:S07]  /*2c90*/  LDSM.16.M88.4 R4, [R236+0xc100] ;  /* 0x00c10000ec04783b */ /* 0x000fee0000000200 */
[C---:B------:R-:W-:Y:S08]  /*2ca0*/  HMMA.16816.F32 R92, R20.reuse, R48, R64 ;  /* 0x00000030145c723c */ /* 0x040ff00000001840 */
[C---:B------:R-:W-:Y:S01]  /*2cb0*/  HMMA.16816.F32 R88, R20.reuse, R50, R32 ;  /* 0x000000321458723c */ /* 0x040fe20000001820 */
[----:B------:R-:W4:Y:S07]  /*2cc0*/  LDSM.16.M88.4 R32, [R229+0x1800] ;  /* 0x00180000e520783b */ /* 0x000f2e0000000200 */
[C---:B------:R-:W-:Y:S01]  /*2cd0*/  HMMA.16816.F32 R64, R20.reuse, R60, R28 ;  /* 0x0000003c1440723c */ /* 0x040fe2000000181c */
[----:B------:R-:W5:Y:S07]  /*2ce0*/  LDSM.16.M88.4 R28, [R229+0x2000] ;  /* 0x00200000e51c783b */ /* 0x000f6e0000000200 */
[----:B------:R-:W-:Y:S01]  /*2cf0*/  HMMA.16816.F32 R60, R20, R62, R84 ;  /* 0x0000003e143c723c */ /* 0x000fe20000001854 */
[----:B------:R-:W3:Y:S01]  /*2d00*/  LDSM.16.M88.4 R20, [R229+0x2800] ;  /* 0x00280000e514783b */ /* 0x000ee20000000200 */
[----:B------:R-:W-:-:S06]  /*2d10*/  DEPBAR.LE SB0, 0x0 ;  /* 0x000080000000791a */ /* 0x000fcc0000000000 */
[C---:B-1----:R-:W-:Y:S08]  /*2d20*/  HMMA.16816.F32 R84, R16.reuse, R44, R116 ;  /* 0x0000002c1054723c */ /* 0x042ff00000001874 */
[----:B------:R-:W-:Y:S08]  /*2d30*/  HMMA.16816.F32 R80, R16, R46, R80 ;  /* 0x0000002e1050723c */ /* 0x000ff00000001850 */
[C---:B------:R-:W-:Y:S08]  /*2d40*/  HMMA.16816.F32 R52, R12.reuse, R44, R100 ;  /* 0x0000002c0c34723c */ /* 0x040ff00000001864 */
[----:B------:R-:W-:Y:S08]  /*2d50*/  HMMA.16816.F32 R48, R12, R46, R96 ;  /* 0x0000002e0c30723c */ /* 0x000ff00000001860 */
[C---:B--2---:R-:W-:Y:S08]  /*2d60*/  HMMA.16816.F32 R76, R16.reuse, R40, R112 ;  /* 0x00000028104c723c */ /* 0x044ff00000001870 */
[C---:B------:R-:W-:Y:S08]  /*2d70*/  HMMA.16816.F32 R72, R16.reuse, R42, R108 ;  /* 0x0000002a1048723c */ /* 0x040ff0000000186c */
[C---:B---3--:R-:W-:Y:S08]  /*2d80*/  HMMA.16816.F32 R68, R16.reuse, R36, R104 ;  /* 0x000000241044723c */ /* 0x048ff00000001868 */
[----:B------:R-:W-:Y:S08]  /*2d90*/  HMMA.16816.F32 R56, R16, R38, R56 ;  /* 0x000000261038723c */ /* 0x000ff00000001838 */
[C---:B------:R-:W-:Y:S08]  /*2da0*/  HMMA.16816.F32 R44, R12.reuse, R40, R92 ;  /* 0x000000280c2c723c */ /* 0x040ff0000000185c */
[C---:B------:R-:W-:Y:S08]  /*2db0*/  HMMA.16816.F32 R40, R12.reuse, R42, R88 ;  /* 0x0000002a0c28723c */ /* 0x040ff00000001858 */
[C---:B------:R-:W-:Y:S08]  /*2dc0*/  HMMA.16816.F32 R16, R12.reuse, R36, R64 ;  /* 0x000000240c10723c */ /* 0x040ff00000001840 */
[----:B------:R-:W-:Y:S08]  /*2dd0*/  HMMA.16816.F32 R12, R12, R38, R60 ;  /* 0x000000260c0c723c */ /* 0x000ff0000000183c */
[C---:B----4-:R-:W-:Y:S08]  /*2de0*/  HMMA.16816.F32 R84, R4.reuse, R32, R84 ;  /* 0x000000200454723c */ /* 0x050ff00000001854 */
[----:B------:R-:W-:Y:S08]  /*2df0*/  HMMA.16816.F32 R80, R4, R34, R80 ;  /* 0x000000220450723c */ /* 0x000ff00000001850 */
[C---:B------:R-:W-:Y:S08]  /*2e00*/  HMMA.16816.F32 R52, R8.reuse, R32, R52 ;  /* 0x000000200834723c */ /* 0x040ff00000001834 */
[----:B------:R-:W-:Y:S08]  /*2e10*/  HMMA.16816.F32 R48, R8, R34, R48 ;  /* 0x000000220830723c */ /* 0x000ff00000001830 */
[C---:B-----5:R-:W-:Y:S08]  /*2e20*/  HMMA.16816.F32 R76, R4.reuse, R28, R76 ;  /* 0x0000001c044c723c */ /* 0x060ff0000000184c */
[C---:B------:R-:W-:Y:S08]  /*2e30*/  HMMA.16816.F32 R72, R4.reuse, R30, R72 ;  /* 0x0000001e0448723c */ /* 0x040ff00000001848 */
[C---:B------:R-:W-:Y:S08]  /*2e40*/  HMMA.16816.F32 R68, R4.reuse, R20, R68 ;  /* 0x000000140444723c */ /* 0x040ff00000001844 */
[----:B------:R-:W-:Y:S08]  /*2e50*/  HMMA.16816.F32 R60, R4, R22, R56 ;  /* 0x00000016043c723c */ /* 0x000ff00000001838 */
[C---:B------:R-:W-:Y:S08]  /*2e60*/  HMMA.16816.F32 R44, R8.reuse, R28, R44 ;  /* 0x0000001c082c723c */ /* 0x040ff0000000182c */
[C---:B------:R-:W-:Y:S08]  /*2e70*/  HMMA.16816.F32 R40, R8.reuse, R30, R40 ;  /* 0x0000001e0828723c */ /* 0x040ff00000001828 */
[C---:B------:R-:W-:Y:S08]  /*2e80*/  HMMA.16816.F32 R36, R8.reuse, R20, R16 ;  /* 0x000000140824723c */ /* 0x040ff00000001810 */
[----:B------:R-:W-:Y:S01]  /*2e90*/  HMMA.16816.F32 R32, R8, R22, R12 ;  /* 0x000000160820723c */ /* 0x000fe2000000180c */
[----:B------:R-:W-:Y:S06]  /*2ea0*/  BAR.SYNC.DEFER_BLOCKING 0x0 ;  /* 0x0000000000007b1d */ /* 0x000fec0000010000 */
[----:B------:R-:W-:Y:S05]  /*2eb0*/  @!P0 BRA `(.L_x_449) ;  /* 0x000001a000008947 */ /* 0x000fea0003800000 */
        /* <DEDUP_REMOVED lines=10> */
[----:B------:R-:W-:Y:S02]  /*2f60*/  IADD3 R6, P5, R4, UR4, RZ ;  /* 0x0000000404067c10 */ /* 0x000fe4000ffbe0ff */
[----:B------:R-:W-:Y:S02]  /*2f70*/  IADD3 R10, P2, P1, R7, 0x80, R4 ;  /* 0x00000080070a7810 */ /* 0x000fe4000795e004 */
[----:B------:R-:W-:Y:S02]  /*2f80*/  LEA.HI.X R5, R8, c[0x0][0x1cc], R5, 0x1, P0 ;  /* 0x0000730008057a11 */ /* 0x000fe400000f0c05 */
[----:B------:R-:W-:-:S02]  /*2f90*/  IADD3 R8, P0, R6, UR4, RZ ;  /* 0x0000000406087c10 */ /* 0x000fc4000ff1e0ff */
[----:B------:R-:W-:Y:S01]  /*2fa0*/  IADD3.X R7, R5, UR6, RZ, P5, !PT ;  /* 0x0000000605077c10 */ /* 0x000fe2000affe4ff */
[----:B------:R-:W-:Y:S01]  /*2fb0*/  @!PT LDS RZ, [RZ] ;  /* 0x00000000fffff984 */ /* 0x000fe20000000800 */
[----:B------:R-:W-:Y:S01]  /*2fc0*/  @!PT LDS RZ, [RZ] ;  /* 0x00000000fffff984 */ /* 0x000fe20000000800 */
[----:B------:R-:W-:Y:S01]  /*2fd0*/  @!PT LDS RZ, [RZ] ;  /* 0x00000000fffff984 */ /* 0x000fe20000000800 */
[----:B------:R1:W-:Y:S01]  /*2fe0*/  LDGSTS.E.BYPASS.LTC128B.128 [R243+0x3100], [R4.64], !P4 ;  /* 0x0310000004f37fae */ /* 0x0003e2000e101d4e */
[----:B------:R-:W-:Y:S02]  /*2ff0*/  IADD3.X R11, RZ, UR6, R5, P2, P1 ;  /* 0x00000006ff0b7c10 */ /* 0x000fe400097e2405 */
[----:B------:R-:W-:Y:S01]  /*3000*/  IADD3.X R9, R7, UR6, RZ, P0, !PT ;  /* 0x0000000607097c10 */ /* 0x000fe200087fe4ff */
[----:B------:R1:W-:Y:S04]  /*3010*/  LDGSTS.E.BYPASS.LTC128B.128 [R243+0x4900], [R4.64+0x80], !P3 ;  /* 0x0490008004f37fae */ /* 0x0003e8000d901d4e */
[----:B------:R1:W-:Y:S04]  /*3020*/  LDGSTS.E.BYPASS.LTC128B.128 [R243+0x3900], [R6.64], !P4 ;  /* 0x0390000006f37fae */ /* 0x0003e8000e101d4e */
[----:B------:R1:W-:Y:S04]  /*3030*/  LDGSTS.E.BYPASS.LTC128B.128 [R243+0x5100], [R10.64], !P3 ;  /* 0x051000000af37fae */ /* 0x0003e8000d901d4e */
[----:B------:R1:W-:Y:S04]  /*3040*/  LDGSTS.E.BYPASS.LTC128B.128 [R243+0x4100], [R8.64], !P4 ;  /* 0x0410000008f37fae */ /* 0x0003e8000e101d4e */
[----:B------:R1:W-:Y:S02]  /*3050*/  LDGSTS.E.BYPASS.LTC128B.128 [R243+0x5900], [R8.64+0x80], !P3 ;  /* 0x0590008008f37fae */ /* 0x0003e4000d901d4e */
.L_x_449:
[----:B-1----:R-:W-:Y:S01]  /*3060*/  FMUL.FTZ R4, R53, c[0x0][0x320] ;  /* 0x0000c80035047a20 */ /* 0x002fe20000410000 */
[----:B------:R-:W-:Y:S01]  /*3070*/  SHF.R.S32.HI R7, RZ, 0x1f, R123 ;  /* 0x0000001fff077819 */ /* 0x000fe2000001147b */
[----:B------:R-:W-:Y:S01]  /*3080*/  FMUL.FTZ R5, R44, c[0x0][0x320] ;  /* 0x0000c8002c057a20 */ /* 0x000fe20000410000 */
[----:B------:R-:W-:Y:S01]  /*3090*/  LEA.HI R6, R126, R132, RZ, 0x2 ;  /* 0x000000847e067211 */ /* 0x000fe200078f10ff */
[----:B------:R1:W2:Y:S01]  /*30a0*/  MUFU.TANH R25, R4 ;  /* 0x0000000400197308 */ /* 0x0002a20000002400 */
[----:B------:R-:W-:Y:S01]  /*30b0*/  FMUL.FTZ R8, R45, c[0x0][0x320] ;  /* 0x0000c8002d087a20 */ /* 0x000fe20000410000 */
[----:B------:R-:W-:Y:S01]  /*30c0*/  PLOP3.LUT P1, PT, PT, PT, UP3, 0x80, 0x0 ;  /* 0x000000000000781c */ /* 0x000fe20003f2f038 */
[----:B------:R-:W-:Y:S01]  /*30d0*/  FMUL.FTZ R10, R40, c[0x0][0x320] ;  /* 0x0000c800280a7a20 */ /* 0x000fe20000410000 */
[----:B------:R-:W-:Y:S01]  /*30e0*/  LOP3.LUT R6, R6, 0xfffffffc, RZ, 0xc0, !PT ;  /* 0xfffffffc06067812 */ /* 0x000fe200078ec0ff */
[----:B------:R-:W-:Y:S01]  /*30f0*/  ULDC UR6, c[0x0][0x324] ;  /* 0x0000c90000067ab9 */ /* 0x000fe20000000800 */
[----:B------:R-:W-:Y:S01]  /*3100*/  PLOP3.LUT P0, PT, PT, PT, UP3, 0x80, 0x0 ;  /* 0x000000000000781c */ /* 0x000fe20003f0f038 */
[----:B------:R-:W-:Y:S01]  /*3110*/  ULOP3.LUT UR6, URZ, UR6, URZ, 0x33, !UPT ;  /* 0x000000063f067292 */ /* 0x000fe2000f8e333f */
[----:B------:R3:W4:Y:S01]  /*3120*/  MUFU.TANH R20, R5 ;  /* 0x0000000500147308 */ /* 0x0007220000002400 */
[----:B------:R-:W-:Y:S01]  /*3130*/  IMAD.IADD R6, R132, 0x1, -R6 ;  /* 0x0000000184067824 */ /* 0x000fe200078e0a06 */
[----:B------:R-:W0:Y:S01]  /*3140*/  LDGDEPBAR ;  /* 0x00000000000079af */ /* 0x000e220000000000 */
[----:B-1----:R-:W-:-:S05]  /*3150*/  FMUL.FTZ R4, R48, c[0x0][0x320] ;  /* 0x0000c80030047a20 */ /* 0x002fca0000410000 */
[----:B------:R-:W1:Y:S01]  /*3160*/  MUFU.TANH R17, R8 ;  /* 0x0000000800117308 */ /* 0x000e620000002400 */
[----:B---3--:R-:W-:-:S07]  /*3170*/  LEA.HI R5, R7, R123, RZ, 0x2 ;  /* 0x0000007b07057211 */ /* 0x008fce00078f10ff */
[----:B------:R3:W1:Y:S01]  /*3180*/  MUFU.TANH R23, R4 ;  /* 0x0000000400177308 */ /* 0x0006620000002400 */
[----:B------:R-:W-:-:S05]  /*3190*/  LOP3.LUT R5, R5, 0xffffffc, RZ, 0xc0, !PT ;  /* 0x0ffffffc05057812 */ /* 0x000fca00078ec0ff */
[----:B------:R-:W-:Y:S01]  /*31a0*/  IMAD.IADD R9, R123, 0x1, -R5 ;  /* 0x000000017b097824 */ /* 0x000fe200078e0a05 */
[----:B------:R-:W-:Y:S01]  /*31b0*/  LEA.HI R5, R6, R6, RZ, 0x1 ;  /* 0x0000000606057211 */ /* 0x000fe200078f08ff */
[----:B------:R5:W1:Y:S01]  /*31c0*/  MUFU.TANH R16, R10 ;  /* 0x0000000a00107308 */ /* 0x000a620000002400 */
[----:B---3--:R-:W-:-:S07]  /*31d0*/  FMUL.FTZ R4, R49, c[0x0][0x320] ;  /* 0x0000c80031047a20 */ /* 0x008fce0000410000 */
[----:B------:R3:W1:Y:S01]  /*31e0*/  MUFU.TANH R21, R4 ;  /* 0x0000000400157308 */ /* 0x0006620000002400 */
[----:B-----5:R-:W-:-:S07]  /*31f0*/  FMUL.FTZ R10, R36, c[0x0][0x320] ;  /* 0x0000c800240a7a20 */ /* 0x020fce0000410000 */
[----:B------:R5:W1:Y:S01]  /*3200*/  MUFU.TANH R14, R10 ;  /* 0x0000000a000e7308 */ /* 0x000a620000002400 */
[----:B---3--:R-:W-:-:S05]  /*3210*/  LOP3.LUT R4, R124, 0xffffffe0, RZ, 0xc0, !PT ;  /* 0xffffffe07c047812 */ /* 0x008fca00078ec0ff */
[----:B------:R-:W-:-:S05]  /*3220*/  IMAD.IADD R4, R132, 0x1, -R4 ;  /* 0x0000000184047824 */ /* 0x000fca00078e0a04 */
[----:B------:R-:W-:-:S04]  /*3230*/  SHF.R.S32.HI R7, RZ, 0x1f, R4 ;  /* 0x0000001fff077819 */ /* 0x000fc80000011404 */
[----:B------:R-:W-:-:S04]  /*3240*/  LEA.HI R7, R7, R4, RZ, 0x2 ;  /* 0x0000000407077211 */ /* 0x000fc800078f10ff */
[C---:B------:R-:W-:Y:S02]  /*3250*/  LEA.HI.SX32 R8, R7.reuse, UR17, 0x1e ;  /* 0x0000001107087c11 */ /* 0x040fe4000f8ff2ff */
[----:B------:R-:W-:-:S03]  /*3260*/  LOP3.LUT R7, R7, 0x7ffffffc, RZ, 0xc0, !PT ;  /* 0x7ffffffc07077812 */ /* 0x000fc600078ec0ff */
[----:B------:R-:W-:Y:S01]  /*3270*/  IMAD R11, R9, 0x10, R8 ;  /* 0x00000010090b7824 */ /* 0x000fe200078e0208 */
[C---:B------:R-:W-:Y:S01]  /*3280*/  SHF.L.U32 R8, R5.reuse, 0x5, RZ ;  /* 0x0000000505087819 */ /* 0x040fe200000006ff */
[----:B------:R-:W-:Y:S01]  /*3290*/  IMAD.IADD R4, R4, 0x1, -R7 ;  /* 0x0000000104047824 */ /* 0x000fe200078e0a07 */
[----:B------:R-:W-:Y:S02]  /*32a0*/  LOP3.LUT R9, R5, 0x1ffffffe, RZ, 0xc0, !PT ;  /* 0x1ffffffe05097812 */ /* 0x000fe400078ec0ff */
[----:B------:R-:W-:Y:S01]  /*32b0*/  LOP3.LUT R5, R8, 0xffffffc0, RZ, 0xc0, !PT ;  /* 0xffffffc008057812 */ /* 0x000fe200078ec0ff */
[----:B------:R-:W-:Y:S01]  /*32c0*/  IMAD.SHL.U32 R22, R4, 0x2, RZ ;  /* 0x0000000204167824 */ /* 0x000fe200078e00ff */
[----:B------:R-:W-:Y:S01]  /*32d0*/  IADD3.X R7, R24, c[0x0][0x1d0], RZ, PT, !PT ;  /* 0x0000740018077a10 */ /* 0x000fe20003ffe4ff */
[----:B------:R-:W-:Y:S02]  /*32e0*/  IMAD.IADD R6, R6, 0x1, -R9 ;  /* 0x0000000106067824 */ /* 0x000fe400078e0a09 */
[----:B------:R-:W-:Y:S01]  /*32f0*/  IMAD.IADD R5, R5, 0x1, R11 ;  /* 0x0000000105057824 */ /* 0x000fe200078e020b */
[----:B------:R-:W-:-:S02]  /*3300*/  IADD3 R4, R7, -c[0x0][0x168], -R22 ;  /* 0x80005a0007047a10 */ /* 0x000fc40007ffe816 */
[----:B------:R-:W-:Y:S01]  /*3310*/  IADD3 R18, -R22, c[0x0][0x1d0], R24 ;  /* 0x0000740016127a10 */ /* 0x000fe20007ffe118 */
[----:B------:R-:W-:Y:S01]  /*3320*/  IMAD R12, R6, 0x8, R5 ;  /* 0x00000008060c7824 */ /* 0x000fe200078e0205 */
[C---:B------:R-:W-:Y:S01]  /*3330*/  IADD3 R15, R4.reuse, c[0x0][0x328], RZ ;  /* 0x0000ca00040f7a10 */ /* 0x040fe20007ffe0ff */
[----:B------:R-:W-:Y:S01]  /*3340*/  FMUL.FTZ R5, R37, c[0x0][0x320] ;  /* 0x0000c80025057a20 */ /* 0x000fe20000410000 */
[----:B------:R-:W-:Y:S01]  /*3350*/  IADD3 R19, R4, UR6, RZ ;  /* 0x0000000604137c10 */ /* 0x000fe2000fffe0ff */
[----:B------:R-:W-:Y:S01]  /*3360*/  @P1 IMAD.HI.U32 R6, R12, c[0x0][0x2c8], RZ ;  /* 0x0000b2000c061a27 */ /* 0x000fe200078e00ff */
[----:B-----5:R-:W-:Y:S01]  /*3370*/  MOV R10, R12 ;  /* 0x0000000c000a7202 */ /* 0x020fe20000000f00 */
[----:B------:R3:W1:Y:S01]  /*3380*/  MUFU.TANH R13, R5 ;  /* 0x00000005000d7308 */ /* 0x0006620000002400 */
[----:B------:R5:W-:Y:S02]  /*3390*/  STL [R1+0x20], R12 ;  /* 0x0000200c01007387 */ /* 0x000be40000100800 */
[----:B------:R-:W-:-:S02]  /*33a0*/  @P0 SHF.R.U32.HI R10, RZ, c[0x0][0x2cc], R6 ;  /* 0x0000b300ff0a0a19 */ /* 0x000fc40000011606 */
[----:B------:R-:W-:Y:S01]  /*33b0*/  PLOP3.LUT P0, PT, PT, PT, UP2, 0x40, 0x0 ;  /* 0x000000000000781c */ /* 0x000fe20003f0e828 */
[----:B------:R1:W-:Y:S04]  /*33c0*/  STL [R1+0xc], R22 ;  /* 0x00000c1601007387 */ /* 0x0003e80000100800 */
[----:B------:R-:W2:Y:S01]  /*33d0*/  SHFL.IDX PT, R6, R10, RZ, 0x1c1f ;  /* 0x001c1fff0a067589 */ /* 0x000ea200000e0000 */
[----:B---3--:R-:W-:-:S04]  /*33e0*/  FMUL.FTZ R5, R32, c[0x0][0x320] ;  /* 0x0000c80020057a20 */ /* 0x008fc80000410000 */
[----:B-----5:R3:W3:Y:S01]  /*33f0*/  MUFU.TANH R12, R5 ;  /* 0x00000005000c7308 */ /* 0x0206e20000002400 */
[----:B-1----:R-:W-:Y:S01]  /*3400*/  IADD3 R22, R24, -R22, RZ ;  /* 0x8000001618167210 */ /* 0x002fe20007ffe0ff */
[----:B--2---:R-:W-:Y:S02]  /*3410*/  IMAD.IADD R4, R19, 0x1, R6 ;  /* 0x0000000113047824 */ /* 0x004fe400078e0206 */
[----:B---3--:R-:W-:-:S04]  /*3420*/  FMUL.FTZ R5, R33, c[0x0][0x320] ;  /* 0x0000c80021057a20 */ /* 0x008fc80000410000 */
[----:B------:R1:W2:Y:S02]  /*3430*/  MUFU.TANH R11, R5 ;  /* 0x00000005000b7308 */ /* 0x0002a40000002400 */
[----:B-1----:R-:W-:-:S06]  /*3440*/  FMUL.FTZ R5, R52, c[0x0][0x320] ;  /* 0x0000c80034057a20 */ /* 0x002fcc0000410000 */
[----:B------:R1:W3:Y:S02]  /*3450*/  MUFU.TANH R9, R5 ;  /* 0x0000000500097308 */ /* 0x0002e40000002400 */
[----:B-1----:R-:W-:-:S06]  /*3460*/  FMUL.FTZ R5, R41, c[0x0][0x320] ;  /* 0x0000c80029057a20 */ /* 0x002fcc0000410000 */
[----:B------:R1:W1:Y:S02]  /*3470*/  MUFU.TANH R8, R5 ;  /* 0x0000000500087308 */ /* 0x0002640000002400 */
[----:B-1----:R-:W-:-:S05]  /*3480*/  IMAD.IADD R5, R15, 0x1, R6 ;  /* 0x000000010f057824 */ /* 0x002fca00078e0206 */
[----:B------:R-:W-:Y:S01]  /*3490*/  IMNMX R5, R5, R18, PT ;  /* 0x0000001205057217 */ /* 0x000fe20003800200 */
        /* <DEDUP_REMOVED lines=13> */
.L_x_452:
[----:B------:R-:W-:-:S04]  /*3570*/  MOV R7, c[0x0][0x32c] ;  /* 0x0000cb0000077a02 */ /* 0x000fc80000000f00 */
[----:B------:R-:W-:-:S13]  /*3580*/  ISETP.NE.AND P0, PT, R7, 0x1, PT ;  /* 0x000000010700780c */ /* 0x000fda0003f05270 */
[----:B------:R-:W-:-:S05]  /*3590*/  @P0 IMAD.HI.U32 R7, R6, c[0x0][0x330], RZ ;  /* 0x0000cc0006070a27 */ /* 0x000fca00078e00ff */
[----:B------:R-:W-:Y:S02]  /*35a0*/  @P0 SHF.R.U32.HI R6, RZ, c[0x0][0x334], R7 ;  /* 0x0000cd00ff060a19 */ /* 0x000fe40000011607 */
.L_x_453:
[----:B------:R-:W-:Y:S05]  /*35b0*/  BSYNC B0 ;  /* 0x0000000000007941 */ /* 0x000fea0003800000 */
.L_x_451:
[----:B------:R-:W-:-:S05]  /*35c0*/  IMAD R6, R6, c[0x0][0x32c], R22 ;  /* 0x0000cb0006067a24 */ /* 0x000fca00078e0216 */
[----:B------:R-:W-:Y:S02]  /*35d0*/  IADD3 R7, R6, c[0x0][0x32c], RZ ;  /* 0x0000cb0006077a10 */ /* 0x000fe40007ffe0ff */
[----:B------:R-:W-:Y:S02]  /*35e0*/  IMNMX R4, R4, R6, !PT ;  /* 0x0000000604047217 */ /* 0x000fe40007800200 */
[----:B------:R-:W-:Y:S02]  /*35f0*/  IMNMX R5, R5, R7, PT ;  /* 0x0000000705057217 */ /* 0x000fe40003800200 */
.L_x_450:
[C---:B--234-:R-:W-:Y:S01]  /*3600*/  ISETP.GE.AND P0, PT, R24.reuse, 0x2, PT ;  /* 0x000000021800780c */ /* 0x05cfe20003f06270 */
[----:B------:R-:W1:Y:S01]  /*3610*/  SHFL.IDX PT, R6, R10, 0x1, 0x1c1f ;  /* 0x003c1f000a067f89 */ /* 0x000e6200000e0000 */
[----:B------:R-:W-:Y:S02]  /*3620*/  ISETP.GE.AND P2, PT, R24, 0xa, PT ;  /* 0x0000000a1800780c */ /* 0x000fe40003f46270 */
[----:B------:R-:W-:Y:S02]  /*3630*/  P2R R31, PR, RZ, 0x1 ;  /* 0x00000001ff1f7803 */ /* 0x000fe40000000000 */
[----:B------:R-:W-:-:S02]  /*3640*/  ISETP.GT.AND P0, PT, R4, 0x1, !P0 ;  /* 0x000000010400780c */ /* 0x000fc40004704270 */
[----:B------:R-:W-:Y:S02]  /*3650*/  ISETP.GE.AND P1, PT, R24, 0x9, PT ;  /* 0x000000091800780c */ /* 0x000fe40003f26270 */
[----:B------:R-:W-:Y:S02]  /*3660*/  ISETP.LT.OR P0, PT, R5, 0x2, P0 ;  /* 0x000000020500780c */ /* 0x000fe40000701670 */
[----:B------:R-:W-:Y:S02]  /*3670*/  P2R R30, PR, RZ, 0x2 ;  /* 0x00000002ff1e7803 */ /* 0x000fe40000000000 */
[----:B------:R-:W-:Y:S02]  /*3680*/  FSEL R41, R25, -INF , !P0 ;  /* 0xff80000019297808 */ /* 0x000fe40004000000 */
[----:B------:R-:W-:Y:S02]  /*3690*/  ISETP.GT.AND P0, PT, R4, 0x9, !P2 ;  /* 0x000000090400780c */ /* 0x000fe40005704270 */
[----:B------:R-:W-:-:S02]  /*36a0*/  P2R R29, PR, RZ, 0x4 ;  /* 0x00000004ff1d7803 */ /* 0x000fc40000000000 */
[----:B------:R-:W-:Y:S02]  /*36b0*/  ISETP.LT.OR P0, PT, R5, 0xa, P0 ;  /* 0x0000000a0500780c */ /* 0x000fe40000701670 */
[----:B------:R-:W-:Y:S02]  /*36c0*/  ISETP.GT.AND P1, PT, R4, 0x8, !P1 ;  /* 0x000000080400780c */ /* 0x000fe40004f24270 */
[----:B------:R-:W-:Y:S02]  /*36d0*/  ISETP.GE.AND P2, PT, R24, 0x11, PT ;  /* 0x000000111800780c */ /* 0x000fe40003f46270 */
[----:B------:R-:W-:Y:S02]  /*36e0*/  FSEL R44, R21, -INF , !P0 ;  /* 0xff800000152c7808 */ /* 0x000fe40004000000 */
[----:B------:R-:W-:Y:S02]  /*36f0*/  ISETP.LT.OR P1, PT, R5, 0x9, P1 ;  /* 0x000000090500780c */ /* 0x000fe40000f21670 */
[----:B------:R-:W-:-:S02]  /*3700*/  ISETP.GT.AND P0, PT, R4, 0x10, !P2 ;  /* 0x000000100400780c */ /* 0x000fc40005704270 */
[----:B------:R-:W-:Y:S02]  /*3710*/  FSEL R45, R23, -INF , !P1 ;  /* 0xff800000172d7808 */ /* 0x000fe40004800000 */
        /* <DEDUP_REMOVED lines=11> */
[----:B------:R-:W-:Y:S02]  /*37d0*/  ISETP.GE.AND P1, PT, R24, 0x1a, PT ;  /* 0x0000001a1800780c */ /* 0x000fe40003f26270 */
[----:B------:R-:W-:Y:S02]  /*37e0*/  FSEL R57, R16, -INF , !P0 ;  /* 0xff80000010397808 */ /* 0x000fe40004000000 */
[----:B------:R-:W-:Y:S02]  /*37f0*/  ISETP.GT.AND P0, PT, R4, 0x19, !P1 ;  /* 0x000000190400780c */ /* 0x000fe40004f04270 */
[C---:B------:R-:W-:Y:S02]  /*3800*/  ISETP.GE.AND P6, PT, R24.reuse, 0x21, PT ;  /* 0x000000211800780c */ /* 0x040fe40003fc6270 */
[----:B------:R-:W-:Y:S02]  /*3810*/  ISETP.LT.OR P0, PT, R5, 0x1a, P0 ;  /* 0x0000001a0500780c */ /* 0x000fe40000701670 */
[----:B------:R-:W-:-:S02]  /*3820*/  ISETP.GE.AND P5, PT, R24, 0x22, PT ;  /* 0x000000221800780c */ /* 0x000fc40003fa6270 */
[----:B------:R-:W-:Y:S02]  /*3830*/  FSEL R58, R8, -INF , !P0 ;  /* 0xff800000083a7808 */ /* 0x000fe40004000000 */
[----:B------:R-:W-:Y:S02]  /*3840*/  ISETP.GT.AND P0, PT, R4, 0x20, !P6 ;  /* 0x000000200400780c */ /* 0x000fe40007704270 */
[----:B------:R-:W-:Y:S02]  /*3850*/  P2R R28, PR, RZ, 0x4 ;  /* 0x00000004ff1c7803 */ /* 0x000fe40000000000 */
[----:B------:R-:W-:Y:S02]  /*3860*/  ISETP.LT.OR P0, PT, R5, 0x21, P0 ;  /* 0x000000210500780c */ /* 0x000fe40000701670 */
[----:B------:R-:W-:Y:S02]  /*3870*/  ISETP.GE.AND P2, PT, R24, 0x29, PT ;  /* 0x000000291800780c */ /* 0x000fe40003f46270 */
[----:B------:R-:W-:-:S02]  /*3880*/  FSEL R171, R14, -INF , !P0 ;  /* 0xff8000000eab7808 */ /* 0x000fc40004000000 */
[----:B------:R-:W-:Y:S02]  /*3890*/  ISETP.GT.AND P0, PT, R4, 0x21, !P5 ;  /* 0x000000210400780c */ /* 0x000fe40006f04270 */
[----:B------:R-:W-:Y:S02]  /*38a0*/  P2R R32, PR, RZ, 0x2 ;  /* 0x00000002ff207803 */ /* 0x000fe40000000000 */
[----:B------:R-:W-:Y:S02]  /*38b0*/  ISETP.LT.OR P0, PT, R5, 0x22, P0 ;  /* 0x000000220500780c */ /* 0x000fe40000701670 */
[----:B------:R-:W-:Y:S02]  /*38c0*/  ISETP.GE.AND P1, PT, R24, 0x1, PT ;  /* 0x000000011800780c */ /* 0x000fe40003f26270 */
[----:B------:R-:W-:Y:S02]  /*38d0*/  FSEL R170, R13, -INF , !P0 ;  /* 0xff8000000daa7808 */ /* 0x000fe40004000000 */
[----:B------:R-:W-:-:S02]  /*38e0*/  ISETP.GT.AND P0, PT, R4, 0x28, !P2 ;  /* 0x000000280400780c */ /* 0x000fc40005704270 */
[----:B------:R-:W-:Y:S02]  /*38f0*/  P2R R25, PR, RZ, 0x2 ;  /* 0x00000002ff197803 */ /* 0x000fe40000000000 */
[----:B------:R-:W-:-:S04]  /*3900*/  ISETP.LT.OR P0, PT, R5, 0x29, P0 ;  /* 0x000000290500780c */ /* 0x000fc80000701670 */
[----:B------:R-:W-:Y:S02]  /*3910*/  FSEL R169, R12, -INF , !P0 ;  /* 0xff8000000ca97808 */ /* 0x000fe40004000000 */
[----:B------:R-:W-:Y:S02]  /*3920*/  ISETP.GT.AND P0, PT, R4, RZ, !P1 ;  /* 0x000000ff0400720c */ /* 0x000fe40004f04270 */
[----:B------:R-:W-:Y:S02]  /*3930*/  ISETP.GE.AND P1, PT, R24, 0x2a, PT ;  /* 0x0000002a1800780c */ /* 0x000fe40003f26270 */
[----:B------:R-:W-:-:S04]  /*3940*/  ISETP.LT.OR P0, PT, R5, 0x1, P0 ;  /* 0x000000010500780c */ /* 0x000fc80000701670 */
[----:B------:R-:W-:Y:S02]  /*3950*/  FSEL R40, R9, -INF , !P0 ;  /* 0xff80000009287808 */ /* 0x000fe40004000000 */
[----:B------:R-:W-:Y:S01]  /*3960*/  ISETP.GT.AND P0, PT, R4, 0x29, !P1 ;  /* 0x000000290400780c */ /* 0x000fe20004f04270 */
[----:B------:R-:W-:-:S03]  /*3970*/  FMUL.FTZ R4, R54, c[0x0][0x320] ;  /* 0x0000c80036047a20 */ /* 0x000fc60000410000 */
[----:B------:R-:W-:Y:S01]  /*3980*/  ISETP.LT.OR P0, PT, R5, 0x2a, P0 ;  /* 0x0000002a0500780c */ /* 0x000fe20000701670 */
[----:B------:R2:W3:Y:S01]  /*3990*/  MUFU.TANH R24, R4 ;  /* 0x0000000400187308 */ /* 0x0004e20000002400 */
[----:B------:R-:W-:Y:S02]  /*39a0*/  FMUL.FTZ R5, R55, c[0x0][0x320] ;  /* 0x0000c80037057a20 */ /* 0x000fe40000410000 */
[----:B------:R-:W-:Y:S02]  /*39b0*/  FSEL R168, R11, -INF , !P0 ;  /* 0xff8000000ba87808 */ /* 0x000fe40004000000 */
[----:B------:R-:W-:-:S03]  /*39c0*/  PLOP3.LUT P0, PT, PT, PT, UP2, 0x40, 0x0 ;  /* 0x000000000000781c */ /* 0x000fc60003f0e828 */
[----:B------:R1:W4:Y:S01]  /*39d0*/  MUFU.TANH R13, R5 ;  /* 0x00000005000d7308 */ /* 0x0003220000002400 */
[----:B--2---:R-:W-:-:S07]  /*39e0*/  FMUL.FTZ R4, R46, c[0x0][0x320] ;  /* 0x0000c8002e047a20 */ /* 0x004fce0000410000 */
[----:B------:R2:W2:Y:S01]  /*39f0*/  MUFU.TANH R23, R4 ;  /* 0x0000000400177308 */ /* 0x0004a20000002400 */
[----:B-1----:R-:W-:-:S05]  /*3a00*/  IMAD.IADD R5, R15, 0x1, R6 ;  /* 0x000000010f057824 */ /* 0x002fca00078e0206 */
[----:B------:R-:W-:Y:S01]  /*3a10*/  IMNMX R5, R5, R18, PT ;  /* 0x0000001205057217 */ /* 0x000fe20003800200 */
[----:B--2---:R-:W-:-:S04]  /*3a20*/  FMUL.FTZ R4, R47, c[0x0][0x320] ;  /* 0x0000c8002f047a20 */ /* 0x004fc80000410000 */
[----:B------:R1:W2:Y:S02]  /*3a30*/  MUFU.TANH R21, R4 ;  /* 0x0000000400157308 */ /* 0x0002a40000002400 */
        /* <DEDUP_REMOVED lines=16> */
[----:B-1----:R-:W-:Y:S01]  /*3b40*/  IMAD.IADD R4, R19, 0x1, R6 ;  /* 0x0000000113047824 */ /* 0x002fe200078e0206 */
        /* <DEDUP_REMOVED lines=13> */
.L_x_456:
[----:B------:R-:W-:-:S04]  /*3c20*/  MOV R7, c[0x0][0x32c] ;  /* 0x0000cb0000077a02 */ /* 0x000fc80000000f00 */
[----:B------:R-:W-:-:S13]  /*3c30*/  ISETP.NE.AND P0, PT, R7, 0x1, PT ;  /* 0x000000010700780c */ /* 0x000fda0003f05270 */
[----:B------:R-:W-:-:S05]  /*3c40*/  @P0 IMAD.HI.U32 R7, R6, c[0x0][0x330], RZ ;  /* 0x0000cc0006070a27 */ /* 0x000fca00078e00ff */
[----:B------:R-:W-:Y:S02]  /*3c50*/  @P0 SHF.R.U32.HI R6, RZ, c[0x0][0x334], R7 ;  /* 0x0000cd00ff060a19 */ /* 0x000fe40000011607 */
.L_x_457:
[----:B------:R-:W-:Y:S05]  /*3c60*/  BSYNC B0 ;  /* 0x0000000000007941 */ /* 0x000fea0003800000 */
.L_x_455:
[----:B------:R-:W-:-:S05]  /*3c70*/  IMAD R6, R6, c[0x0][0x32c], R22 ;  /* 0x0000cb0006067a24 */ /* 0x000fca00078e0216 */
[----:B------:R-:W-:Y:S02]  /*3c80*/  IADD3 R7, R6, c[0x0][0x32c], RZ ;  /* 0x0000cb0006077a10 */ /* 0x000fe40007ffe0ff */
[----:B------:R-:W-:Y:S02]  /*3c90*/  IMNMX R4, R4, R6, !PT ;  /* 0x0000000604047217 */ /* 0x000fe40007800200 */
[----:B------:R-:W-:Y:S02]  /*3ca0*/  IMNMX R5, R5, R7, PT ;  /* 0x0000000705057217 */ /* 0x000fe40003800200 */
.L_x_454:
[----:B--234-:R-:W-:Y:S01]  /*3cb0*/  ISETP.NE.AND P0, PT, R31, RZ, PT ;  /* 0x000000ff1f00720c */ /* 0x01cfe20003f05270 */
[----:B------:R-:W1:Y:S03]  /*3cc0*/  SHFL.IDX PT, R6, R10, 0x2, 0x1c1f ;  /* 0x005c1f000a067f89 */ /* 0x000e6600000e0000 */
        /* <DEDUP_REMOVED lines=36> */
[----:B------:R-:W-:-:S04]  /*3f10*/  ISETP.NE.AND P0, PT, R25, RZ, PT ;  /* 0x000000ff1900720c */ /* 0x000fc80003f05270 */
[----:B------:R-:W-:-:S04]  /*3f20*/  ISETP.GT.AND P0, PT, R4, RZ, !P0 ;  /* 0x000000ff0400720c */ /* 0x000fc80004704270 */
        /* <DEDUP_REMOVED lines=46> */
.L_x_460:
[----:B------:R-:W-:-:S04]  /*4210*/  MOV R7, c[0x0][0x32c] ;  /* 0x0000cb0000077a02 */ /* 0x000fc80000000f00 */
[----:B------:R-:W-:-:S13]  /*4220*/  ISETP.NE.AND P0, PT, R7, 0x1, PT ;  /* 0x000000010700780c */ /* 0x000fda0003f05270 */
[----:B------:R-:W-:-:S05]  /*4230*/  @P0 IMAD.HI.U32 R7, R6, c[0x0][0x330], RZ ;  /* 0x0000cc0006070a27 */ /* 0x000fca00078e00ff */
[----:B------:R-:W-:Y:S02]  /*4240*/  @P0 SHF.R.U32.HI R6, RZ, c[0x0][0x334], R7 ;  /* 0x0000cd00ff060a19 */ /* 0x000fe40000011607 */
.L_x_461:
[----:B------:R-:W-:Y:S05]  /*4250*/  BSYNC B0 ;  /* 0x0000000000007941 */ /* 0x000fea0003800000 */
.L_x_459:
[----:B------:R-:W-:-:S05]  /*4260*/  IMAD R6, R6, c[0x0][0x32c], R22 ;  /* 0x0000cb0006067a24 */ /* 0x000fca00078e0216 */
[----:B------:R-:W-:Y:S02]  /*4270*/  IADD3 R7, R6, c[0x0][0x32c], RZ ;  /* 0x0000cb0006077a10 */ /* 0x000fe40007ffe0ff */
[----:B------:R-:W-:Y:S02]  /*4280*/  IMNMX R4, R4, R6, !PT ;  /* 0x0000000604047217 */ /* 0x000fe40007800200 */
[----:B------:R-:W-:Y:S02]  /*4290*/  IMNMX R5, R5, R7, PT ;  /* 0x0000000705057217 */ /* 0x000fe40003800200 */
.L_x_458:
[----:B--234-:R-:W-:-:S04]  /*42a0*/  ISETP.NE.AND P0, PT, R31, RZ, PT ;  /* 0x000000ff1f00720c */ /* 0x01cfc80003f05270 */
        /* <DEDUP_REMOVED lines=43> */
[----:B------:R1:W2:Y:S01]  /*4560*/  MUFU.TANH R24, R4 ;  /* 0x0000000400187308 */ /* 0x0002a20000002400 */
[----:B------:R-:W-:Y:S02]  /*4570*/  FMUL.FTZ R5, R62, c[0x0][0x320] ;  /* 0x0000c8003e057a20 */ /* 0x000fe40000410000 */
[----:B------:R-:W-:Y:S02]  /*4580*/  FSEL R175, R12, -INF , !P0 ;  /* 0xff8000000caf7808 */ /* 0x000fe40004000000 */
[----:B------:R-:W-:-:S03]  /*4590*/  PLOP3.LUT P0, PT, PT, PT, UP2, 0x40, 0x0 ;  /* 0x000000000000781c */ /* 0x000fc60003f0e828 */
[----:B------:R3:W4:Y:S01]  /*45a0*/  MUFU.TANH R59, R5 ;  /* 0x00000005003b7308 */ /* 0x0007220000002400 */
[----:B-1----:R-:W-:-:S07]  /*45b0*/  FMUL.FTZ R4, R74, c[0x0][0x320] ;  /* 0x0000c8004a047a20 */ /* 0x002fce0000410000 */
[----:B------:R1:W1:Y:S01]  /*45c0*/  MUFU.TANH R16, R4 ;  /* 0x0000000400107308 */ /* 0x0002620000002400 */
[----:B---3--:R-:W-:-:S07]  /*45d0*/  FMUL.FTZ R5, R63, c[0x0][0x320] ;  /* 0x0000c8003f057a20 */ /* 0x008fce0000410000 */
[----:B------:R3:W2:Y:S01]  /*45e0*/  MUFU.TANH R55, R5 ;  /* 0x0000000500377308 */ /* 0x0006a20000002400 */
        /* <DEDUP_REMOVED lines=10> */
[----:B---3--:R-:W-:Y:S02]  /*4690*/  FMUL.FTZ R5, R70, c[0x0][0x320] ;  /* 0x0000c80046057a20 */ /* 0x008fe40000410000 */
[----:B-1----:R-:W-:-:S05]  /*46a0*/  FMUL.FTZ R4, R83, c[0x0][0x320] ;  /* 0x0000c80053047a20 */ /* 0x002fca0000410000 */
[----:B------:R1:W3:Y:S02]  /*46b0*/  MUFU.TANH R12, R4 ;  /* 0x00000004000c7308 */ /* 0x0002e40000002400 */
[----:B-1----:R-:W-:-:S06]  /*46c0*/  FMUL.FTZ R4, R78, c[0x0][0x320] ;  /* 0x0000c8004e047a20 */ /* 0x002fcc0000410000 */
[----:B------:R1:W1:Y:S02]  /*46d0*/  MUFU.TANH R11, R4 ;  /* 0x00000004000b7308 */ /* 0x0002640000002400 */
[----:B-1----:R1:W5:Y:S06]  /*46e0*/  SHFL.IDX PT, R4, R10, 0x3, 0x1c1f ;  /* 0x007c1f000a047f89 */ /* 0x00236c00000e0000 */
[----:B-1----:R1:W1:Y:S01]  /*46f0*/  MUFU.TANH R10, R5 ;  /* 0x00000005000a7308 */ /* 0x0022620000002400 */
[--C-:B-----5:R-:W-:Y:S02]  /*4700*/  IMAD.IADD R9, R15, 0x1, R4.reuse ;  /* 0x000000010f097824 */ /* 0x120fe400078e0204 */
[----:B------:R-:W-:-:S03]  /*4710*/  IMAD.IADD R8, R19, 0x1, R4 ;  /* 0x0000000113087824 */ /* 0x000fc600078e0204 */
[----:B------:R-:W-:Y:S01]  /*4720*/  IMNMX R9, R9, R18, PT ;  /* 0x0000001209097217 */ /* 0x000fe20003800200 */
[----:B------:R-:W-:Y:S05]  /*4730*/  @P0 BRA `(.L_x_462) ;  /* 0x0000015000000947 */ /* 0x000fea0003800000 */
[----:B--234-:R-:W-:Y:S01]  /*4740*/  IADD3 R4, R4, c[0x0][0x1d0], RZ ;  /* 0x0000740004047a10 */ /* 0x01cfe20007ffe0ff */
[----:B------:R-:W-:Y:S03]  /*4750*/  BSSY B0, `(.L_x_463) ;  /* 0x000000f000007945 */ /* 0x000fe60003800000 */
[----:B------:R-:W-:-:S04]  /*4760*/  IADD3 R4, R4, -c[0x0][0x168], RZ ;  /* 0x80005a0004047a10 */ /* 0x000fc80007ffe0ff */
[----:B------:R-:W-:-:S13]  /*4770*/  ISETP.GT.AND P0, PT, R4, -0x1, PT ;  /* 0xffffffff0400780c */ /* 0x000fda0003f04270 */
[----:B------:R-:W-:Y:S05]  /*4780*/  @P0 BRA `(.L_x_464) ;  /* 0x0000007000000947 */ /* 0x000fea0003800000 */
[----:B-1----:R-:W-:Y:S01]  /*4790*/  IMAD.MOV.U32 R5, RZ, RZ, c[0x0][0x32c] ;  /* 0x0000cb00ff057624 */ /* 0x002fe200078e00ff */
[----:B------:R-:W-:-:S04]  /*47a0*/  LOP3.LUT R4, RZ, R4, RZ, 0x33, !PT ;  /* 0x00000004ff047212 */ /* 0x000fc800078e33ff */
[----:B------:R-:W-:-:S13]  /*47b0*/  ISETP.NE.AND P0, PT, R5, 0x1, PT ;  /* 0x000000010500780c */ /* 0x000fda0003f05270 */
[----:B------:R-:W-:-:S05]  /*47c0*/  @P0 IMAD.HI.U32 R5, R4, c[0x0][0x330], RZ ;  /* 0x0000cc0004050a27 */ /* 0x000fca00078e00ff */
[----:B------:R-:W-:-:S04]  /*47d0*/  @P0 SHF.R.U32.HI R4, RZ, c[0x0][0x334], R5 ;  /* 0x0000cd00ff040a19 */ /* 0x000fc80000011605 */
[----:B------:R-:W-:Y:S01]  /*47e0*/  LOP3.LUT R4, RZ, R4, RZ, 0x33, !PT ;  /* 0x00000004ff047212 */ /* 0x000fe200078e33ff */
[----:B------:R-:W-:Y:S05]  /*47f0*/  BRA `(.L_x_465) ;  /* 0x0000004000007947 */ /* 0x000fea0003800000 */
.L_x_464:
[----:B-1----:R-:W-:-:S04]  /*4800*/  MOV R5, c[0x0][0x32c] ;  /* 0x0000cb0000057a02 */ /* 0x002fc80000000f00 */
[----:B------:R-:W-:-:S13]  /*4810*/  ISETP.NE.AND P0, PT, R5, 0x1, PT ;  /* 0x000000010500780c */ /* 0x000fda0003f05270 */
[----:B------:R-:W-:-:S05]  /*4820*/  @P0 IMAD.HI.U32 R5, R4, c[0x0][0x330], RZ ;  /* 0x0000cc0004050a27 */ /* 0x000fca00078e00ff */
[----:B------:R-:W-:Y:S02]  /*4830*/  @P0 SHF.R.U32.HI R4, RZ, c[0x0][0x334], R5 ;  /* 0x0000cd00ff040a19 */ /* 0x000fe40000011605 */
.L_x_465:
[----:B------:R-:W-:Y:S05]  /*4840*/  BSYNC B0 ;  /* 0x0000000000007941 */ /* 0x000fea0003800000 */
.L_x_463:
[----:B------:R-:W-:-:S05]  /*4850*/  IMAD R4, R4, c[0x0][0x32c], R22 ;  /* 0x0000cb0004047a24 */ /* 0x000fca00078e0216 */
[----:B------:R-:W-:Y:S02]  /*4860*/  IADD3 R5, R4, c[0x0][0x32c], RZ ;  /* 0x0000cb0004057a10 */ /* 0x000fe40007ffe0ff */
[----:B------:R-:W-:Y:S02]  /*4870*/  IMNMX R8, R8, R4, !PT ;  /* 0x0000000408087217 */ /* 0x000fe40007800200 */
[----:B------:R-:W-:Y:S02]  /*4880*/  IMNMX R9, R9, R5, PT ;  /* 0x0000000509097217 */ /* 0x000fe40003800200 */
.L_x_462:
[----:B--234-:R-:W-:Y:S01]  /*4890*/  FMNMX.FTZ R137, R40, R41, !PT ;  /* 0x0000002928897209 */ /* 0x01cfe20007810000 */
[----:B------:R-:W-:Y:S01]  /*48a0*/  STL [R1+0x68], R234 ;  /* 0x000068ea01007387 */ /* 0x000fe20000100800 */
[----:B------:R-:W-:Y:S01]  /*48b0*/  FMNMX.FTZ R136, R33, R34, !PT ;  /* 0x0000002221887209 */ /* 0x000fe20007810000 */
[----:B------:R-:W-:Y:S01]  /*48c0*/  IMAD.SHL.U32 R225, R0, 0x2, RZ ;  /* 0x0000000200e17824 */ /* 0x000fe200078e00ff */
[----:B------:R-:W-:Y:S01]  /*48d0*/  FMNMX.FTZ R137, R45, R137, !PT ;  /* 0x000000892d897209 */ /* 0x000fe20007810000 */
[----:B------:R-:W-:Y:S01]  /*48e0*/  STL [R1+0x64], R233 ;  /* 0x000064e901007387 */ /* 0x000fe20000100800 */
[----:B------:R-:W-:Y:S01]  /*48f0*/  FMNMX.FTZ R136, R36, R136, !PT ;  /* 0x0000008824887209 */ /* 0x000fe20007810000 */
[----:B------:R-:W-:Y:S01]  /*4900*/  IMAD R226, R3, 0x2, R225 ;  /* 0x0000000203e27824 */ /* 0x000fe200078e02e1 */
[----:B------:R-:W-:Y:S01]  /*4910*/  FMNMX.FTZ R137, R44, R137, !PT ;  /* 0x000000892c897209 */ /* 0x000fe20007810000 */
[----:B------:R-:W-:Y:S01]  /*4920*/  STL [R1+0x60], R232 ;  /* 0x000060e801007387 */ /* 0x000fe20000100800 */
[----:B------:R-:W-:Y:S01]  /*4930*/  ISETP.NE.AND P0, PT, R31, RZ, PT ;  /* 0x000000ff1f00720c */ /* 0x000fe20003f05270 */
[----:B------:R-:W-:Y:S01]  /*4940*/  IMAD R227, R2, 0x2, R226 ;  /* 0x0000000202e37824 */ /* 0x000fe200078e02e2 */
[----:B------:R-:W-:Y:S01]  /*4950*/  FMNMX.FTZ R137, R53, R137, !PT ;  /* 0x0000008935897209 */ /* 0x000fe20007810000 */
[----:B------:R-:W-:Y:S01]  /*4960*/  STL [R1+0x5c], R231 ;  /* 0x00005ce701007387 */ /* 0x000fe20000100800 */
[----:B------:R-:W-:Y:S01]  /*4970*/  FMNMX.FTZ R136, R37, R136, !PT ;  /* 0x0000008825887209 */ /* 0x000fe20007810000 */
[----:B------:R-:W-:Y:S01]  /*4980*/  ULDC.64 UR4, c[0x0][0x2c8] ;  /* 0x0000b20000047ab9 */ /* 0x000fe20000000a00 */
[----:B------:R-:W-:Y:S01]  /*4990*/  FMNMX.FTZ R137, R56, R137, !PT ;  /* 0x0000008938897209 */ /* 0x000fe20007810000 */
[----:B------:R-:W-:Y:S01]  /*49a0*/  STL [R1+0x58], R230 ;  /* 0x000058e601007387 */ /* 0x000fe20000100800 */
[----:B------:R-:W-:-:S02]  /*49b0*/  ISETP.GT.AND P0, PT, R8, 0x1, !P0 ;  /* 0x000000010800780c */ /* 0x000fc40004704270 */
[----:B------:R-:W-:Y:S01]  /*49c0*/  FMNMX.FTZ R137, R57, R137, !PT ;  /* 0x0000008939897209 */ /* 0x000fe20007810000 */
[----:B------:R-:W-:Y:S01]  /*49d0*/  STL [R1+0x54], R229 ;  /* 0x000054e501007387 */ /* 0x000fe20000100800 */
[----:B------:R-:W-:Y:S02]  /*49e0*/  FMNMX.FTZ R136, R38, R136, !PT ;  /* 0x0000008826887209 */ /* 0x000fe40007810000 */
[----:B------:R-:W-:Y:S01]  /*49f0*/  FMNMX.FTZ R137, R58, R137, !PT ;  /* 0x000000893a897209 */ /* 0x000fe20007810000 */
[----:B------:R-:W-:Y:S01]  /*4a00*/  STL [R1+0x50], R224 ;  /* 0x000050e001007387 */ /* 0x000fe20000100800 */
[----:B------:R-:W-:Y:S02]  /*4a10*/  ISETP.LT.OR P0, PT, R9, 0x2, P0 ;  /* 0x000000020900780c */ /* 0x000fe40000701670 */
[----:B------:R-:W-:Y:S01]  /*4a20*/  FMNMX.FTZ R137, R171, R137, !PT ;  /* 0x00000089ab897209 */ /* 0x000fe20007810000 */
[----:B------:R-:W-:Y:S01]  /*4a30*/  LDSM.16.MT88.4 R48, [R227+0x100] ;  /* 0x00010000e330783b */ /* 0x000fe20000004200 */
[----:B------:R-:W-:-:S02]  /*4a40*/  FMNMX.FTZ R136, R39, R136, !PT ;  /* 0x0000008827887209 */ /* 0x000fc40007810000 */
[----:B------:R-:W-:Y:S01]  /*4a50*/  FMNMX.FTZ R137, R170, R137, !PT ;  /* 0x00000089aa897209 */ /* 0x000fe20007810000 */
[----:B------:R-:W-:Y:S01]  /*4a60*/  LDSM.16.MT88.4 R68, [R225+0x1900] ;  /* 0x00190000e144783b */ /* 0x000fe20000004200 */
[----:B------:R-:W-:Y:S02]  /*4a70*/  FSEL R43, R14, -INF , !P0 ;  /* 0xff8000000e2b7808 */ /* 0x000fe40004000000 */
[----:B------:R-:W-:Y:S01]  /*4a80*/  FMNMX.FTZ R137, R169, R137, !PT ;  /* 0x00000089a9897209 */ /* 0x000fe20007810000 */
[----:B------:R-:W-:Y:S01]  /*4a90*/  LDSM.16.MT88.4 R76, [R226+0x1900] ;  /* 0x00190000e24c783b */ /* 0x000fe20000004200 */
[----:B------:R-:W-:Y:S02]  /*4aa0*/  FMNMX.FTZ R136, R52, R136, !PT ;  /* 0x0000008834887209 */ /* 0x000fe40007810000 */
[----:B------:R-:W-:Y:S01]  /*4ab0*/  FMNMX.FTZ R137, R168, R137, !PT ;  /* 0x00000089a8897209 */ /* 0x000fe20007810000 */
[----:B------:R-:W-:Y:S01]  /*4ac0*/  LDSM.16.MT88.4 R116, [R227+0x1900] ;  /* 0x00190000e374783b */ /* 0x000fe20000004200 */
[----:B------:R-:W-:-:S02]  /*4ad0*/  ISETP.NE.AND P0, PT, R30, RZ, PT ;  /* 0x000000ff1e00720c */ /* 0x000fc40003f05270 */
[----:B------:R-:W-:Y:S01]  /*4ae0*/  FMNMX.FTZ R136, R54, R136, !PT ;  /* 0x0000008836887209 */ /* 0x000fe20007810000 */
[----:B------:R-:W2:Y:S01]  /*4af0*/  SHFL.BFLY PT, R4, R137, 0x2, 0x1f ;  /* 0x0c401f0089047f89 */ /* 0x000ea200000e0000 */
[----:B------:R-:W-:Y:S02]  /*4b00*/  ISETP.GT.AND P0, PT, R8, 0x8, !P0 ;  /* 0x000000080800780c */ /* 0x000fe40004704270 */
[----:B------:R-:W-:Y:S01]  /*4b10*/  FMNMX.FTZ R136, R160, R136, !PT ;  /* 0x00000088a0887209 */ /* 0x000fe20007810000 */
[----:B------:R-:W-:Y:S01]  /*4b20*/  LDSM.16.MT88.4 R72, [R225+0x900] ;  /* 0x00090000e148783b */ /* 0x000fe20000004200 */
[----:B------:R-:W-:Y:S02]  /*4b30*/  ISETP.LT.OR P0, PT, R9, 0x9, P0 ;  /* 0x000000090900780c */ /* 0x000fe40000701670 */
[----:B------:R-:W-:Y:S01]  /*4b40*/  FMNMX.FTZ R136, R161, R136, !PT ;  /* 0x00000088a1887209 */ /* 0x000fe20007810000 */
[----:B------:R-:W-:Y:S01]  /*4b50*/  LDSM.16.MT88.4 R64, [R226+0x900] ;  /* 0x00090000e240783b */ /* 0x000fe20000004200 */
[----:B------:R-:W-:-:S02]  /*4b60*/  FSEL R105, R13, -INF , !P0 ;  /* 0xff8000000d697808 */ /* 0x000fc40004000000 */
[----:B------:R-:W-:Y:S02]  /*4b70*/  ISETP.NE.AND P0, PT, R29, RZ, PT ;  /* 0x000000ff1d00720c */ /* 0x000fe40003f05270 */
[----:B------:R-:W-:Y:S02]  /*4b80*/  FMNMX.FTZ R136, R163, R136, !PT ;  /* 0x00000088a3887209 */ /* 0x000fe40007810000 */
[----:B------:R-:W-:Y:S02]  /*4b90*/  ISETP.GT.AND P0, PT, R8, 0x9, !P0 ;  /* 0x000000090800780c */ /* 0x000fe40004704270 */
[----:B------:R-:W-:Y:S02]  /*4ba0*/  FMNMX.FTZ R136, R162, R136, !PT ;  /* 0x00000088a2887209 */ /* 0x000fe40007810000 */
[----:B------:R-:W-:Y:S02]  /*4bb0*/  ISETP.LT.OR P0, PT, R9, 0xa, P0 ;  /* 0x0000000a0900780c */ /* 0x000fe40000701670 */
[----:B------:R-:W-:-:S02]  /*4bc0*/  LEA R228, R2, R225, 0x1 ;  /* 0x000000e102e47211 */ /* 0x000fc400078e08ff */
[----:B------:R-:W-:Y:S02]  /*4bd0*/  FSEL R104, R12, -INF , !P0 ;  /* 0xff8000000c687808 */ /* 0x000fe40004000000 */
[----:B--2---:R-:W-:Y:S01]  /*4be0*/  FMNMX.FTZ R137, R137, R4, !PT ;  /* 0x0000000489897209 */ /* 0x004fe20007810000 */
[----:B------:R-:W-:Y:S01]  /*4bf0*/  LDSM.16.MT88.4 R60, [R228+0x900] ;  /* 0x00090000e43c783b */ /* 0x000fe20000004200 */
[----:B------:R-:W-:Y:S02]  /*4c00*/  ISETP.NE.AND P0, PT, R28, RZ, PT ;  /* 0x000000ff1c00720c */ /* 0x000fe40003f05270 */
[C---:B------:R-:W-:Y:S01]  /*4c10*/  ISETP.GT.AND P6, PT, R8.reuse, 0x20, !P6 ;  /* 0x000000200800780c */ /* 0x040fe200077c4270 */
[----:B------:R-:W2:Y:S01]  /*4c20*/  SHFL.BFLY PT, R4, R137, 0x1, 0x1f ;  /* 0x0c201f0089047f89 */ /* 0x000ea200000e0000 */
[C---:B------:R-:W-:Y:S02]  /*4c30*/  ISETP.GT.AND P0, PT, R8.reuse, 0x10, !P0 ;  /* 0x000000100800780c */ /* 0x040fe40004704270 */
[----:B------:R-:W-:Y:S01]  /*4c40*/  ISETP.GT.AND P2, PT, R8, 0x28, !P2 ;  /* 0x000000280800780c */ /* 0x000fe20005744270 */
[----:B------:R-:W-:Y:S01]  /*4c50*/  LDSM.16.MT88.4 R28, [R226+0x100] ;  /* 0x00010000e21c783b */ /* 0x000fe20000004200 */
[----:B------:R-:W-:-:S02]  /*4c60*/  ISETP.LT.OR P0, PT, R9, 0x11, P0 ;  /* 0x000000110900780c */ /* 0x000fc40000701670 */
[C---:B------:R-:W-:Y:S01]  /*4c70*/  ISETP.GT.AND P5, PT, R8.reuse, 0x21, !P5 ;  /* 0x000000210800780c */ /* 0x040fe20006fa4270 */
[----:B------:R-:W-:Y:S01]  /*4c80*/  LDSM.16.MT88.4 R84, [R228+0x1900] ;  /* 0x00190000e454783b */ /* 0x000fe20000004200 */
[----:B------:R-:W-:Y:S02]  /*4c90*/  FSEL R132, R11, -INF , !P0 ;  /* 0xff8000000b847808 */ /* 0x000fe40004000000 */
[----:B------:R-:W-:Y:S02]  /*4ca0*/  ISETP.NE.AND P0, PT, R27, RZ, PT ;  /* 0x000000ff1b00720c */ /* 0x000fe40003f05270 */
[C---:B------:R-:W-:Y:S02]  /*4cb0*/  ISETP.GT.AND P1, PT, R8.reuse, 0x29, !P1 ;  /* 0x000000290800780c */ /* 0x040fe40004f24270 */
[----:B------:R-:W-:Y:S02]  /*4cc0*/  ISETP.GT.AND P0, PT, R8, 0x11, !P0 ;  /* 0x000000110800780c */ /* 0x000fe40004704270 */
[----:B------:R-:W-:-:S02]  /*4cd0*/  ISETP.LT.OR P6, PT, R9, 0x21, P6 ;  /* 0x000000210900780c */ /* 0x000fc400037c1670 */
[C---:B------:R-:W-:Y:S02]  /*4ce0*/  ISETP.LT.OR P0, PT, R9.reuse, 0x12, P0 ;  /* 0x000000120900780c */ /* 0x040fe40000701670 */
[----:B------:R-:W-:Y:S02]  /*4cf0*/  ISETP.LT.OR P2, PT, R9, 0x29, P2 ;  /* 0x000000290900780c */ /* 0x000fe40001741670 */
[----:B------:R-:W-:Y:S02]  /*4d00*/  FSEL R138, R7, -INF , !P0 ;  /* 0xff800000078a7808 */ /* 0x000fe40004000000 */
[----:B--2---:R-:W-:Y:S02]  /*4d10*/  FMNMX.FTZ R137, R137, R4, !PT ;  /* 0x0000000489897209 */ /* 0x004fe40007810000 */
[----:B------:R-:W2:Y:S01]  /*4d20*/  SHFL.BFLY PT, R4, R136, 0x2, 0x1f ;  /* 0x0c401f0088047f89 */ /* 0x000ea200000e0000 */
[----:B------:R-:W-:Y:S02]  /*4d30*/  ISETP.NE.AND P0, PT, R26, RZ, PT ;  /* 0x000000ff1a00720c */ /* 0x000fe40003f05270 */
[----:B------:R-:W-:Y:S01]  /*4d40*/  FMUL.FTZ R13, R137, c[0x0][0x2d0] ;  /* 0x0000b400890d7a20 */ /* 0x000fe20000410000 */
[----:B------:R-:W-:-:S02]  /*4d50*/  ISETP.LT.OR P5, PT, R9, 0x22, P5 ;  /* 0x000000220900780c */ /* 0x000fc40002fa1670 */
[----:B------:R-:W-:Y:S02]  /*4d60*/  ISETP.GT.AND P0, PT, R8, 0x18, !P0 ;  /* 0x000000180800780c */ /* 0x000fe40004704270 */
[----:B-1----:R-:W-:Y:S02]  /*4d70*/  FSEL R164, R10, -INF , !P6 ;  /* 0xff8000000aa47808 */ /* 0x002fe40007000000 */
[----:B------:R-:W-:Y:S02]  /*4d80*/  ISETP.LT.OR P0, PT, R9, 0x19, P0 ;  /* 0x000000190900780c */ /* 0x000fe40000701670 */
[----:B------:R-:W-:Y:S02]  /*4d90*/  FSEL R166, R59, -INF , !P2 ;  /* 0xff8000003ba67808 */ /* 0x000fe40005000000 */
[----:B------:R-:W-:Y:S02]  /*4da0*/  FSEL R139, R16, -INF , !P0 ;  /* 0xff800000108b7808 */ /* 0x000fe40004000000 */
[----:B------:R-:W-:-:S02]  /*4db0*/  ISETP.NE.AND P0, PT, R25, RZ, PT ;  /* 0x000000ff1900720c */ /* 0x000fc40003f05270 */
[----:B------:R-:W-:Y:S02]  /*4dc0*/  FSEL R165, R24, -INF , !P5 ;  /* 0xff80000018a57808 */ /* 0x000fe40006800000 */
[----:B------:R-:W-:Y:S01]  /*4dd0*/  ISETP.GT.AND P0, PT, R8, RZ, !P0 ;  /* 0x000000ff0800720c */ /* 0x000fe20004704270 */
[----:B------:R-:W-:Y:S01]  /*4de0*/  LDSM.16.MT88.4 R24, [R228+0x2100] ;  /* 0x00210000e418783b */ /* 0x000fe20000004200 */
[C---:B------:R-:W-:Y:S02]  /*4df0*/  ISETP.LT.OR P1, PT, R9.reuse, 0x2a, P1 ;  /* 0x0000002a0900780c */ /* 0x040fe40000f21670 */
[----:B--2---:R-:W-:Y:S02]  /*4e00*/  FMNMX.FTZ R136, R136, R4, !PT ;  /* 0x0000000488887209 */ /* 0x004fe40007810000 */
[----:B------:R-:W-:Y:S02]  /*4e10*/  ISETP.LT.OR P0, PT, R9, 0x1, P0 ;  /* 0x000000010900780c */ /* 0x000fe40000701670 */
[----:B------:R-:W-:Y:S01]  /*4e20*/  FSEL R167, R55, -INF , !P1 ;  /* 0xff80000037a77808 */ /* 0x000fe20004800000 */
[----:B------:R-:W1:Y:S01]  /*4e30*/  SHFL.BFLY PT, R4, R136, 0x1, 0x1f ;  /* 0x0c201f0088047f89 */ /* 0x000e6200000e0000 */
[----:B------:R-:W-:-:S02]  /*4e40*/  FSEL R42, R6, -INF , !P0 ;  /* 0xff800000062a7808 */ /* 0x000fc40004000000 */
[----:B------:R-:W-:Y:S02]  /*4e50*/  FSETP.NEU.FTZ.AND P0, PT, R137, -INF , PT ;  /* 0xff8000008900780b */ /* 0x000fe40003f1d000 */
[----:B------:R-:W-:Y:S02]  /*4e60*/  FMNMX.FTZ R3, R42, R43, !PT ;  /* 0x0000002b2a037209 */ /* 0x000fe40007810000 */
[----:B------:R-:W-:-:S05]  /*4e70*/  FSEL R13, R13, RZ, P0 ;  /* 0x000000ff0d0d7208 */ /* 0x000fca0000000000 */
[----:B------:R-:W-:-:S04]  /*4e80*/  FFMA.FTZ R2, R53, c[0x0][0x2d0], -R13 ;  /* 0x0000b40035027a23 */ /* 0x000fc8000001080d */
[----:B------:R2:W-:Y:S01]  /*4e90*/  MUFU.EX2 R197, R2 ;  /* 0x0000000200c57308 */ /* 0x0005e20000000800 */
[----:B-1----:R-:W-:Y:S01]  /*4ea0*/  FMNMX.FTZ R136, R136, R4, !PT ;  /* 0x0000000488887209 */ /* 0x002fe20007810000 */
[----:B------:R-:W-:-:S03]  /*4eb0*/  FFMA.FTZ R4, R40, c[0x0][0x2d0], -R13 ;  /* 0x0000b40028047a23 */ /* 0x000fc6000001080d */
[C---:B------:R-:W-:Y:S01]  /*4ec0*/  FSETP.NEU.FTZ.AND P0, PT, R136.reuse, -INF , PT ;  /* 0xff8000008800780b */ /* 0x040fe20003f1d000 */
[----:B------:R-:W-:Y:S02]  /*4ed0*/  FMUL.FTZ R12, R136, c[0x0][0x2d0] ;  /* 0x0000b400880c7a20 */ /* 0x000fe40000410000 */
[----:B------:R1:W-:Y:S01]  /*4ee0*/  MUFU.EX2 R233, R4 ;  /* 0x0000000400e97308 */ /* 0x0003e20000000800 */
[----:B--2---:R-:W-:Y:S02]  /*4ef0*/  FFMA.FTZ R2, R56, c[0x0][0x2d0], -R13 ;  /* 0x0000b40038027a23 */ /* 0x004fe4000001080d */
[----:B------:R-:W-:Y:S02]  /*4f00*/  FSEL R12, R12, RZ, P0 ;  /* 0x000000ff0c0c7208 */ /* 0x000fe40000000000 */
[----:B------:R-:W-:-:S03]  /*4f10*/  ISETP.NE.AND P0, PT, R32, RZ, PT ;  /* 0x000000ff2000720c */ /* 0x000fc60003f05270 */
[----:B------:R2:W-:Y:S01]  /*4f20*/  MUFU.EX2 R230, R2 ;  /* 0x0000000200e67308 */ /* 0x0005e20000000800 */
[----:B------:R-:W-:Y:S01]  /*4f30*/  FFMA.FTZ R0, R34, c[0x0][0x2d0], -R12 ;  /* 0x0000b40022007a23 */ /* 0x000fe2000001080c */
[----:B------:R-:W-:-:S04]  /*4f40*/  ISETP.GT.AND P0, PT, R8, 0x19, !P0 ;  /* 0x000000190800780c */ /* 0x000fc80004704270 */
[----:B------:R-:W-:Y:S02]  /*4f50*/  ISETP.LT.OR P0, PT, R9, 0x1a, P0 ;  /* 0x0000001a0900780c */ /* 0x000fe40000701670 */
[----:B------:R3:W-:Y:S01]  /*4f60*/  MUFU.EX2 R224, R0 ;  /* 0x0000000000e07308 */ /* 0x0007e20000000800 */
[----:B-1----:R-:W-:Y:S01]  /*4f70*/  FFMA.FTZ R4, R41, c[0x0][0x2d0], -R13 ;  /* 0x0000b40029047a23 */ /* 0x002fe2000001080d */
[----:B------:R-:W-:-:S06]  /*4f80*/  FSEL R40, R17, -INF , !P0 ;  /* 0xff80000011287808 */ /* 0x000fcc0004000000 */
[----:B------:R1:W-:Y:S01]  /*4f90*/  MUFU.EX2 R234, R4 ;  /* 0x0000000400ea7308 */ /* 0x0003e20000000800 */
[----:B--2---:R-:W-:Y:S01]  /*4fa0*/  FMNMX.FTZ R2, R105, R3, !PT ;  /* 0x0000000369027209 */ /* 0x004fe20007810000 */
[----:B------:R-:W-:-:S03]  /*4fb0*/  FFMA.FTZ R3, R57, c[0x0][0x2d0], -R13 ;  /* 0x0000b40039037a23 */ /* 0x000fc6000001080d */
[----:B------:R-:W-:Y:S01]  /*4fc0*/  FMNMX.FTZ R2, R104, R2, !PT ;  /* 0x0000000268027209 */ /* 0x000fe20007810000 */
[----:B---3--:R-:W-:Y:S02]  /*4fd0*/  FFMA.FTZ R0, R36, c[0x0][0x2d0], -R12 ;  /* 0x0000b40024007a23 */ /* 0x008fe4000001080c */
[----:B------:R2:W-:Y:S01]  /*4fe0*/  MUFU.EX2 R195, R3 ;  /* 0x0000000300c37308 */ /* 0x0005e20000000800 */
[----:B-1----:R-:W-:-:S07]  /*4ff0*/  FFMA.FTZ R4, R45, c[0x0][0x2d0], -R13 ;  /* 0x0000b4002d047a23 */ /* 0x002fce000001080d */
[----:B------:R1:W-:Y:S08]  /*5000*/  MUFU.EX2 R231, R0 ;  /* 0x0000000000e77308 */ /* 0x0003f00000000800 */
[----:B------:R3:W-:Y:S01]  /*5010*/  MUFU.EX2 R181, R4 ;  /* 0x0000000400b57308 */ /* 0x0007e20000000800 */
[----:B--2---:R-:W-:Y:S01]  /*5020*/  FMNMX.FTZ R3, R132, R2, !PT ;  /* 0x0000000284037209 */ /* 0x004fe20007810000 */
[----:B------:R-:W-:-:S02]  /*5030*/  FFMA.FTZ R2, R58, c[0x0][0x2d0], -R13 ;  /* 0x0000b4003a027a23 */ /* 0x000fc4000001080d */
[----:B------:R-:W-:Y:S01]  /*5040*/  LDSM.16.MT88.4 R56, [R227+0x900] ;  /* 0x00090000e338783b */ /* 0x000fe20000004200 */
[----:B-1----:R-:W-:-:S03]  /*5050*/  FFMA.FTZ R0, R37, c[0x0][0x2d0], -R12 ;  /* 0x0000b40025007a23 */ /* 0x002fc6000001080c */
[----:B------:R1:W2:Y:S01]  /*5060*/  MUFU.EX2 R180, R2 ;  /* 0x0000000200b47308 */ /* 0x0002a20000000800 */
[----:B---3--:R-:W-:-:S07]  /*5070*/  FFMA.FTZ R4, R44, c[0x0][0x2d0], -R13 ;  /* 0x0000b4002c047a23 */ /* 0x008fce000001080d */
[----:B------:R3:W4:Y:S01]  /*5080*/  MUFU.EX2 R192, R0 ;  /* 0x0000000000c07308 */ /* 0x0007220000000800 */
[----:B------:R-:W4:Y:S07]  /*5090*/  LDSM.16.MT88.4 R44, [R228+0x100] ;  /* 0x00010000e42c783b */ /* 0x000f2e0000004200 */
[----:B------:R4:W4:Y:S01]  /*50a0*/  MUFU.EX2 R194, R4 ;  /* 0x0000000400c27308 */ /* 0x0009220000000800 */
[----:B-1----:R-:W-:Y:S01]  /*50b0*/  FMNMX.FTZ R2, R138, R3, !PT ;  /* 0x000000038a027209 */ /* 0x002fe20007810000 */
[----:B------:R-:W-:Y:S01]  /*50c0*/  FFMA.FTZ R3, R38, c[0x0][0x2d0], -R12 ;  /* 0x0000b40026037a23 */ /* 0x000fe2000001080c */
[----:B--2---:R-:W-:-:S02]  /*50d0*/  F2FP.PACK_AB R10, R180, R195 ;  /* 0x000000c3b40a723e */ /* 0x004fc400000000ff */
[----:B------:R-:W-:Y:S02]  /*50e0*/  FMNMX.FTZ R2, R139, R2, !PT ;  /* 0x000000028b027209 */ /* 0x000fe40007810000 */
[----:B---3--:R-:W-:Y:S01]  /*50f0*/  FMNMX.FTZ R0, R106, R107, !PT ;  /* 0x0000006b6a007209 */ /* 0x008fe20007810000 */
[----:B------:R1:W-:Y:S01]  /*5100*/  MUFU.EX2 R198, R3 ;  /* 0x0000000300c67308 */ /* 0x0003e20000000800 */
[----:B----4-:R-:W-:Y:S02]  /*5110*/  F2FP.PACK_AB R7, R192, R231 ;  /* 0x000000e7c007723e */ /* 0x010fe400000000ff */
[----:B------:R-:W-:-:S04]  /*5120*/  FMNMX.FTZ R0, R133, R0, !PT ;  /* 0x0000000085007209 */ /* 0x000fc80007810000 */
[----:B------:R-:W-:Y:S01]  /*5130*/  FMNMX.FTZ R0, R134, R0, !PT ;  /* 0x0000000086007209 */ /* 0x000fe20007810000 */
[--C-:B------:R-:W-:Y:S01]  /*5140*/  FFMA.FTZ R4, R33, c[0x0][0x2d0], -R12.reuse ;  /* 0x0000b40021047a23 */ /* 0x100fe2000001080c */
[----:B------:R-:W-:Y:S01]  /*5150*/  F2FP.PACK_AB R6, R194, R181 ;  /* 0x000000b5c206723e */ /* 0x000fe200000000ff */
[----:B------:R-:W2:Y:S01]  /*5160*/  LDSM.16.MT88.4 R32, [R225+0x100] ;  /* 0x00010000e120783b */ /* 0x000ea20000004200 */
[----:B------:R-:W-:Y:S01]  /*5170*/  FMNMX.FTZ R0, R156, R0, !PT ;  /* 0x000000009c007209 */ /* 0x000fe20007810000 */
[----:B------:R3:W4:Y:S03]  /*5180*/  MUFU.EX2 R193, R4 ;  /* 0x0000000400c17308 */ /* 0x0007260000000800 */
[----:B------:R-:W-:Y:S02]  /*5190*/  FMNMX.FTZ R0, R157, R0, !PT ;  /* 0x000000009d007209 */ /* 0x000fe40007810000 */
[----:B-1----:R-:W-:Y:S01]  /*51a0*/  FMNMX.FTZ R3, R40, R2, !PT ;  /* 0x0000000228037209 */ /* 0x002fe20007810000 */
[----:B------:R-:W-:Y:S01]  /*51b0*/  FFMA.FTZ R2, R39, c[0x0][0x2d0], -R12 ;  /* 0x0000b40027027a23 */ /* 0x000fe2000001080c */
[----:B------:R-:W-:Y:S01]  /*51c0*/  FMNMX.FTZ R0, R158, R0, !PT ;  /* 0x000000009e007209 */ /* 0x000fe20007810000 */
[----:B------:R-:W-:Y:S01]  /*51d0*/  LDSM.16.MT88.4 R36, [R226+0x2100] ;  /* 0x00210000e224783b */ /* 0x000fe20000004200 */
[----:B------:R-:W-:Y:S01]  /*51e0*/  FMNMX.FTZ R3, R164, R3, !PT ;  /* 0x00000003a4037209 */ /* 0x000fe20007810000 */
[----:B------:R1:W1:Y:S01]  /*51f0*/  MUFU.EX2 R229, R2 ;  /* 0x0000000200e57308 */ /* 0x0002620000000800 */
[----:B------:R-:W-:-:S02]  /*5200*/  FMNMX.FTZ R0, R159, R0, !PT ;  /* 0x000000009f007209 */ /* 0x000fc40007810000 */
[----:B------:R-:W-:Y:S02]  /*5210*/  FMNMX.FTZ R3, R165, R3, !PT ;  /* 0x00000003a5037209 */ /* 0x000fe40007810000 */
[----:B------:R-:W-:Y:S02]  /*5220*/  FMNMX.FTZ R0, R172, R0, !PT ;  /* 0x00000000ac007209 */ /* 0x000fe40007810000 */
[----:B---3--:R-:W-:Y:S02]  /*5230*/  F2FP.PACK_AB R4, R234, R233 ;  /* 0x000000e9ea04723e */ /* 0x008fe400000000ff */
[----:B------:R-:W-:Y:S02]  /*5240*/  FMNMX.FTZ R0, R173, R0, !PT ;  /* 0x00000000ad007209 */ /* 0x000fe40007810000 */
[----:B----4-:R-:W-:Y:S02]  /*5250*/  F2FP.PACK_AB R5, R224, R193 ;  /* 0x000000c1e005723e */ /* 0x010fe400000000ff */
[----:B------:R-:W-:-:S02]  /*5260*/  FMNMX.FTZ R0, R174, R0, !PT ;  /* 0x00000000ae007209 */ /* 0x000fc40007810000 */
[----:B------:R-:W-:Y:S01]  /*5270*/  FMNMX.FTZ R3, R166, R3, !PT ;  /* 0x00000003a6037209 */ /* 0x000fe20007810000 */
[--C-:B-1----:R-:W-:Y:S01]  /*5280*/  FFMA.FTZ R2, R52, c[0x0][0x2d0], -R12.reuse ;  /* 0x0000b40034027a23 */ /* 0x102fe2000001080c */
[----:B------:R-:W-:Y:S01]  /*5290*/  FMNMX.FTZ R0, R175, R0, !PT ;  /* 0x00000000af007209 */ /* 0x000fe20007810000 */
[C---:B------:R-:W-:Y:S01]  /*52a0*/  HMMA.16816.F32 R140, R4.reuse, R44, RZ ;  /* 0x0000002c048c723c */ /* 0x040fe200000018ff */
[----:B------:R-:W-:Y:S01]  /*52b0*/  FMNMX.FTZ R3, R167, R3, !PT ;  /* 0x00000003a7037209 */ /* 0x000fe20007810000 */
[----:B------:R1:W-:Y:S01]  /*52c0*/  MUFU.EX2 R196, R2 ;  /* 0x0000000200c47308 */ /* 0x0003e20000000800 */
[----:B------:R-:W-:Y:S01]  /*52d0*/  F2FP.PACK_AB R9, R229, R198 ;  /* 0x000000c6e509723e */ /* 0x000fe200000000ff */
[----:B------:R-:W3:Y:S04]  /*52e0*/  SHFL.BFLY PT, R8, R0, 0x2, 0x1f ;  /* 0x0c401f0000087f89 */ /* 0x000ee800000e0000 */
[C---:B------:R-:W-:Y:S01]  /*52f0*/  HMMA.16816.F32 R148, R4.reuse, R48, RZ ;  /* 0x000000300494723c */ /* 0x040fe200000018ff */
[----:B------:R-:W4:Y:S07]  /*5300*/  SHFL.BFLY PT, R14, R3, 0x2, 0x1f ;  /* 0x0c401f00030e7f89 */ /* 0x000f2e00000e0000 */
[----:B--2---:R-:W-:Y:S01]  /*5310*/  HMMA.16816.F32 R20, R4, R32, RZ ;  /* 0x000000200414723c */ /* 0x004fe200000018ff */
[----:B-1----:R-:W-:-:S02]  /*5320*/  FFMA.FTZ R2, R54, c[0x0][0x2d0], -R12 ;  /* 0x0000b40036027a23 */ /* 0x002fc4000001080c */
[----:B------:R-:W-:Y:S02]  /*5330*/  LDSM.16.MT88.4 R52, [R225+0x2100] ;  /* 0x00210000e134783b */ /* 0x000fe40000004200 */
[----:B------:R-:W1:Y:S03]  /*5340*/  MUFU.EX2 R185, R2 ;  /* 0x0000000200b97308 */ /* 0x000e660000000800 */
[----:B------:R-:W-:Y:S01]  /*5350*/  HMMA.16816.F32 R124, R4, R28, RZ ;  /* 0x0000001c047c723c */ /* 0x000fe200000018ff */
[----:B---3--:R-:W-:Y:S02]  /*5360*/  FMNMX.FTZ R0, R0, R8, !PT ;  /* 0x0000000800007209 */ /* 0x008fe40007810000 */
[----:B------:R-:W-:-:S05]  /*5370*/  F2FP.PACK_AB R8, R230, R197 ;  /* 0x000000c5e608723e */ /* 0x000fca00000000ff */
[----:B------:R-:W-:Y:S01]  /*5380*/  HMMA.16816.F32 R144, R4, R68, RZ ;  /* 0x000000440490723c */ /* 0x000fe200000018ff */
[----:B------:R-:W2:Y:S01]  /*5390*/  SHFL.BFLY PT, R15, R0, 0x1, 0x1f ;  /* 0x0c201f00000f7f89 */ /* 0x000ea200000e0000 */
[----:B----4-:R-:W-:Y:S02]  /*53a0*/  FMNMX.FTZ R3, R3, R14, !PT ;  /* 0x0000000e03037209 */ /* 0x010fe40007810000 */
[----:B-1----:R-:W-:-:S04]  /*53b0*/  F2FP.PACK_AB R11, R185, R196 ;  /* 0x000000c4b90b723e */ /* 0x002fc800000000ff */
[----:B------:R-:W-:Y:S08]  /*53c0*/  HMMA.16816.F32 R152, R4, R76, RZ ;  /* 0x0000004c0498723c */ /* 0x000ff000000018ff */
[C---:B------:R-:W-:Y:S08]  /*53d0*/  HMMA.16816.F32 R200, R8.reuse, R60, R140 ;  /* 0x0000003c08c8723c */ /* 0x040ff0000000188c */
[----:B------:R-:W-:Y:S01]  /*53e0*/  HMMA.16816.F32 R140, R8, R56, R148 ;  /* 0x00000038088c723c */ /* 0x000fe20000001894 */
[----:B--2---:R-:W-:-:S04]  /*53f0*/  FMNMX.FTZ R135, R0, R15, !PT ;  /* 0x0000000f00877209 */ /* 0x004fc80007810000 */
[C---:B------:R-:W-:Y:S01]  /*5400*/  FSETP.NEU.FTZ.AND P0, PT, R135.reuse, -INF , PT ;  /* 0xff8000008700780b */ /* 0x040fe20003f1d000 */
[----:B------:R-:W-:Y:S02]  /*5410*/  FMUL.FTZ R0, R135, c[0x0][0x2d0] ;  /* 0x0000b40087007a20 */ /* 0x000fe40000410000 */
[----:B------:R-:W-:Y:S03]  /*5420*/  HMMA.16816.F32 R128, R4, R84, RZ ;  /* 0x000000540480723c */ /* 0x000fe600000018ff */
[----:B------:R-:W-:-:S05]  /*5430*/  FSEL R0, R0, RZ, P0 ;  /* 0x000000ff00007208 */ /* 0x000fca0000000000 */
[----:B------:R-:W-:Y:S01]  /*5440*/  HMMA.16816.F32 R120, R4, R116, RZ ;  /* 0x000000740478723c */ /* 0x000fe200000018ff */
[----:B------:R-:W-:Y:S01]  /*5450*/  FFMA.FTZ R2, R106, c[0x0][0x2d0], -R0 ;  /* 0x0000b4006a027a23 */ /* 0x000fe20000010800 */
[----:B------:R-:W-:Y:S01]  /*5460*/  MOV R41, R202 ;  /* 0x000000ca00297202 */ /* 0x000fe20000000f00 */
[----:B------:R-:W-:Y:S02]  /*5470*/  IMAD.MOV.U32 R15, RZ, RZ, R201 ;  /* 0x000000ffff0f7224 */ /* 0x000fe400078e00c9 */
[----:B------:R-:W-:-:S03]  /*5480*/  IMAD.MOV.U32 R252, RZ, RZ, R200 ;  /* 0x000000fffffc7224 */ /* 0x000fc600078e00c8 */
[----:B------:R-:W-:Y:S01]  /*5490*/  HMMA.16816.F32 R112, R4, R34, RZ ;  /* 0x000000220470723c */ /* 0x000fe200000018ff */
[----:B------:R-:W-:Y:S01]  /*54a0*/  MOV R14, R142 ;  /* 0x0000008e000e7202 */ /* 0x000fe20000000f00 */
[----:B------:R-:W-:Y:S01]  /*54b0*/  IMAD.MOV.U32 R183, RZ, RZ, R143 ;  /* 0x000000ffffb77224 */ /* 0x000fe200078e008f */
[----:B------:R-:W-:-:S05]  /*54c0*/  MOV R182, R140 ;  /* 0x0000008c00b67202 */ /* 0x000fca0000000f00 */
[C---:B------:R-:W-:Y:S08]  /*54d0*/  HMMA.16816.F32 R108, R4.reuse, R30, RZ ;  /* 0x0000001e046c723c */ /* 0x040ff000000018ff */
[C---:B------:R-:W-:Y:S08]  /*54e0*/  HMMA.16816.F32 R100, R4.reuse, R46, RZ ;  /* 0x0000002e0464723c */ /* 0x040ff000000018ff */
[C---:B------:R-:W-:Y:S08]  /*54f0*/  HMMA.16816.F32 R96, R4.reuse, R50, RZ ;  /* 0x000000320460723c */ /* 0x040ff000000018ff */
[C---:B------:R-:W-:Y:S08]  /*5500*/  HMMA.16816.F32 R92, R4.reuse, R70, RZ ;  /* 0x00000046045c723c */ /* 0x040ff000000018ff */
[C---:B------:R-:W-:Y:S08]  /*5510*/  HMMA.16816.F32 R88, R4.reuse, R78, RZ ;  /* 0x0000004e0458723c */ /* 0x040ff000000018ff */
[C---:B------:R-:W-:Y:S08]  /*5520*/  HMMA.16816.F32 R80, R4.reuse, R86, RZ ;  /* 0x000000560450723c */ /* 0x040ff000000018ff */
[----:B------:R-:W-:Y:S01]  /*5530*/  HMMA.16816.F32 R16, R4, R118, RZ ;  /* 0x000000760410723c */ /* 0x000fe200000018ff */
[----:B------:R-:W1:Y:S06]  /*5540*/  SHFL.BFLY PT, R4, R3, 0x1, 0x1f ;  /* 0x0c201f0003047f89 */ /* 0x000e6c00000e0000 */
[----:B------:R-:W-:Y:S01]  /*5550*/  IMAD.MOV.U32 R7, RZ, RZ, R141 ;  /* 0x000000ffff077224 */ /* 0x000fe200078e008d */
[C---:B------:R-:W-:Y:S01]  /*5560*/  HMMA.16816.F32 R176, R8.reuse, R72, R20 ;  /* 0x0000004808b0723c */ /* 0x040fe20000001814 */
[----:B------:R-:W2:Y:S07]  /*5570*/  LDSM.16.MT88.4 R20, [R227+0x2100] ;  /* 0x00210000e314783b */ /* 0x000eae0000004200 */
[C---:B------:R-:W-:Y:S01]  /*5580*/  HMMA.16816.F32 R188, R8.reuse, R64, R124 ;  /* 0x0000004008bc723c */ /* 0x040fe2000000187c */
[----:B------:R3:W4:Y:S06]  /*5590*/  MUFU.EX2 R125, R2 ;  /* 0x00000002007d7308 */ /* 0x00072c0000000800 */
[----:B------:R-:W-:Y:S01]  /*55a0*/  IMAD.MOV.U32 R124, RZ, RZ, R203 ;  /* 0x000000ffff7c7224 */ /* 0x000fe200078e00cb */
[----:B------:R-:W-:Y:S01]  /*55b0*/  HMMA.16816.F32 R140, R8, R52, R144 ;  /* 0x00000034088c723c */ /* 0x000fe20000001890 */
[----:B-1----:R-:W-:Y:S01]  /*55c0*/  FMNMX.FTZ R3, R3, R4, !PT ;  /* 0x0000000403037209 */ /* 0x002fe20007810000 */
[----:B------:R-:W-:-:S03]  /*55d0*/  FFMA.FTZ R4, R134, c[0x0][0x2d0], -R0 ;  /* 0x0000b40086047a23 */ /* 0x000fc60000010800 */
[----:B------:R-:W-:-:S03]  /*55e0*/  FSETP.NEU.FTZ.AND P0, PT, R3, -INF , PT ;  /* 0xff8000000300780b */ /* 0x000fc60003f1d000 */
[C---:B------:R-:W-:Y:S01]  /*55f0*/  HMMA.16816.F32 R248, R8.reuse, R36, R152 ;  /* 0x0000002408f8723c */ /* 0x040fe20000001898 */
[----:B---3--:R-:W-:Y:S02]  /*5600*/  FFMA.FTZ R2, R107, c[0x0][0x2d0], -R0 ;  /* 0x0000b4006b027a23 */ /* 0x008fe40000010800 */
[----:B----4-:R-:W-:Y:S02]  /*5610*/  IMAD.MOV.U32 R147, RZ, RZ, R125 ;  /* 0x000000ffff937224 */ /* 0x010fe400078e007d */
[----:B------:R1:W-:Y:S02]  /*5620*/  MUFU.EX2 R187, R2 ;  /* 0x0000000200bb7308 */ /* 0x0003e40000000800 */
[----:B------:R-:W-:Y:S01]  /*5630*/  MOV R153, R14 ;  /* 0x0000000e00997202 */ /* 0x000fe20000000f00 */
[----:B------:R-:W-:Y:S01]  /*5640*/  HMMA.16816.F32 R244, R8, R74, R112 ;  /* 0x0000004a08f4723c */ /* 0x000fe20000001870 */
[----:B------:R-:W-:Y:S02]  /*5650*/  IMAD.MOV.U32 R154, RZ, RZ, R15 ;  /* 0x000000ffff9a7224 */ /* 0x000fe400078e000f */
[----:B------:R-:W-:-:S02]  /*5660*/  IMAD.MOV.U32 R155, RZ, RZ, R41 ;  /* 0x000000ffff9b7224 */ /* 0x000fc400078e0029 */
[----:B------:R-:W-:Y:S01]  /*5670*/  MUFU.EX2 R14, R4 ;  /* 0x00000004000e7308 */ /* 0x000fe20000000800 */
[----:B------:R-:W-:Y:S02]  /*5680*/  IMAD.MOV.U32 R152, RZ, RZ, R7 ;  /* 0x000000ffff987224 */ /* 0x000fe400078e0007 */
[----:B------:R-:W-:Y:S01]  /*5690*/  IMAD.MOV.U32 R6, RZ, RZ, R140 ;  /* 0x000000ffff067224 */ /* 0x000fe200078e008c */
[C---:B------:R-:W-:Y:S01]  /*56a0*/  HMMA.16816.F32 R216, R8.reuse, R24, R128 ;  /* 0x0000001808d8723c */ /* 0x040fe20000001880 */
[----:B------:R-:W-:Y:S01]  /*56b0*/  IMAD.MOV.U32 R5, RZ, RZ, R141 ;  /* 0x000000ffff057224 */ /* 0x000fe200078e008d */
[----:B------:R-:W-:Y:S01]  /*56c0*/  MOV R146, R142 ;  /* 0x0000008e00927202 */ /* 0x000fe20000000f00 */
[----:B------:R-:W-:Y:S02]  /*56d0*/  IMAD.MOV.U32 R145, RZ, RZ, R143 ;  /* 0x000000ffff917224 */ /* 0x000fe400078e008f */
[----:B-1----:R-:W-:Y:S01]  /*56e0*/  FFMA.FTZ R2, R133, c[0x0][0x2d0], -R0 ;  /* 0x0000b40085027a23 */ /* 0x002fe20000010800 */
[----:B------:R-:W-:Y:S01]  /*56f0*/  MOV R133, R124 ;  /* 0x0000007c00857202 */ /* 0x000fe20000000f00 */
[----:B------:R-:W-:Y:S01]  /*5700*/  IMAD.MOV.U32 R134, RZ, RZ, R6 ;  /* 0x000000ffff867224 */ /* 0x000fe200078e0006 */
[----:B--2---:R-:W-:Y:S01]  /*5710*/  HMMA.16816.F32 R212, R8, R20, R120 ;  /* 0x0000001408d4723c */ /* 0x004fe20000001878 */
[----:B------:R1:W2:Y:S01]  /*5720*/  MUFU.EX2 R232, R2 ;  /* 0x0000000200e87308 */ /* 0x0002a20000000800 */
[----:B------:R-:W-:-:S02]  /*5730*/  MOV R131, R5 ;  /* 0x0000000500837202 */ /* 0x000fc40000000f00 */
[----:B------:R-:W-:Y:S02]  /*5740*/  MOV R129, R183 ;  /* 0x000000b700817202 */ /* 0x000fe40000000f00 */
[----:B------:R-:W-:Y:S02]  /*5750*/  MOV R130, R134 ;  /* 0x0000008600827202 */ /* 0x000fe40000000f00 */
[C---:B------:R-:W-:Y:S08]  /*5760*/  HMMA.16816.F32 R220, R8.reuse, R66, R108 ;  /* 0x0000004208dc723c */ /* 0x040ff0000000186c */
[----:B------:R-:W-:Y:S01]  /*5770*/  HMMA.16816.F32 R208, R8, R62, R100 ;  /* 0x0000003e08d0723c */ /* 0x000fe20000001864 */
[----:B-1----:R-:W-:Y:S01]  /*5780*/  FMUL.FTZ R2, R3, c[0x0][0x2d0] ;  /* 0x0000b40003027a20 */ /* 0x002fe20000410000 */
[----:B--2---:R-:W-:-:S04]  /*5790*/  F2FP.PACK_AB R6, R14, R232 ;  /* 0x000000e80e06723e */ /* 0x004fc800000000ff */
[----:B------:R-:W-:Y:S02]  /*57a0*/  FSEL R2, R2, RZ, P0 ;  /* 0x000000ff02027208 */ /* 0x000fe40000000000 */
[----:B------:R-:W-:Y:S03]  /*57b0*/  HMMA.16816.F32 R204, R8, R58, R96 ;  /* 0x0000003a08cc723c */ /* 0x000fe60000001860 */
[----:B------:R-:W-:-:S04]  /*57c0*/  FFMA.FTZ R4, R42, c[0x0][0x2d0], -R2 ;  /* 0x0000b4002a047a23 */ /* 0x000fc80000010802 */
[----:B------:R1:W-:Y:S01]  /*57d0*/  MUFU.EX2 R140, R4 ;  /* 0x00000004008c7308 */ /* 0x0003e20000000800 */
[C---:B------:R-:W-:Y:S08]  /*57e0*/  HMMA.16816.F32 R200, R8.reuse, R54, R92 ;  /* 0x0000003608c8723c */ /* 0x040ff0000000185c */
[----:B------:R-:W-:Y:S01]  /*57f0*/  HMMA.16816.F32 R148, R8, R38, R88 ;  /* 0x000000260894723c */ /* 0x000fe20000001858 */
[----:B-1----:R-:W-:-:S07]  /*5800*/  FFMA.FTZ R4, R43, c[0x0][0x2d0], -R2 ;  /* 0x0000b4002b047a23 */ /* 0x002fce0000010802 */
[C---:B------:R-:W-:Y:S01]  /*5810*/  HMMA.16816.F32 R112, R8.reuse, R26, R80 ;  /* 0x0000001a0870723c */ /* 0x040fe20000001850 */
[----:B------:R1:W2:Y:S07]  /*5820*/  MUFU.EX2 R15, R4 ;  /* 0x00000004000f7308 */ /* 0x0002ae0000000800 */
[----:B------:R-:W-:Y:S07]  /*5830*/  HMMA.16816.F32 R124, R8, R22, R16 ;  /* 0x00000016087c723c */ /* 0x000fee0000001810 */
[----:B------:R-:W-:Y:S01]  /*5840*/  FFMA.FTZ R8, R156, c[0x0][0x2d0], -R0 ;  /* 0x0000b4009c087a23 */ /* 0x000fe20000010800 */
[----:B------:R-:W-:-:S03]  /*5850*/  MOV R156, R180 ;  /* 0x000000b4009c7202 */ /* 0x000fc60000000f00 */
[----:B------:R3:W-:Y:S01]  /*5860*/  MUFU.EX2 R141, R8 ;  /* 0x00000008008d7308 */ /* 0x0007e20000000800 */
[----:B-1----:R-:W-:Y:S01]  /*5870*/  FFMA.FTZ R4, R105, c[0x0][0x2d0], -R2 ;  /* 0x0000b40069047a23 */ /* 0x002fe20000010802 */
[----:B--2---:R-:W-:-:S06]  /*5880*/  F2FP.PACK_AB R5, R15, R140 ;  /* 0x0000008c0f05723e */ /* 0x004fcc00000000ff */
[----:B------:R1:W-:Y:S01]  /*5890*/  MUFU.EX2 R142, R4 ;  /* 0x00000004008e7308 */ /* 0x0003e20000000800 */
[----:B---3--:R-:W-:Y:S02]  /*58a0*/  FFMA.FTZ R8, R157, c[0x0][0x2d0], -R0 ;  /* 0x0000b4009d087a23 */ /* 0x008fe40000010800 */
[----:B------:R-:W-:-:S05]  /*58b0*/  IMAD.MOV.U32 R157, RZ, RZ, R181 ;  /* 0x000000ffff9d7224 */ /* 0x000fca00078e00b5 */
[----:B------:R2:W-:Y:S01]  /*58c0*/  MUFU.EX2 R41, R8 ;  /* 0x0000000800297308 */ /* 0x0005e20000000800 */
[----:B-1----:R-:W-:-:S07]  /*58d0*/  FFMA.FTZ R4, R104, c[0x0][0x2d0], -R2 ;  /* 0x0000b40068047a23 */ /* 0x002fce0000010802 */
[----:B------:R1:W3:Y:S01]  /*58e0*/  MUFU.EX2 R144, R4 ;  /* 0x0000000400907308 */ /* 0x0002e20000000800 */
[----:B--2---:R-:W-:Y:S02]  /*58f0*/  FFMA.FTZ R8, R158, c[0x0][0x2d0], -R0 ;  /* 0x0000b4009e087a23 */ /* 0x004fe40000010800 */
[----:B------:R-:W-:-:S05]  /*5900*/  IMAD.MOV.U32 R158, RZ, RZ, R152 ;  /* 0x000000ffff9e7224 */ /* 0x000fca00078e0098 */
[----:B------:R2:W-:Y:S01]  /*5910*/  MUFU.EX2 R199, R8 ;  /* 0x0000000800c77308 */ /* 0x0005e20000000800 */
[----:B-1----:R-:W-:Y:S02]  /*5920*/  F2FP.PACK_AB R4, R187, R147 ;  /* 0x00000093bb04723e */ /* 0x002fe400000000ff */
[----:B---3--:R-:W-:-:S07]  /*5930*/  F2FP.PACK_AB R7, R144, R142 ;  /* 0x0000008e9007723e */ /* 0x008fce00000000ff */
[C---:B------:R-:W-:Y:S01]  /*5940*/  HMMA.16816.F32 R104, R4.reuse, R32, RZ ;  /* 0x000000200468723c */ /* 0x040fe200000018ff */
[----:B--2---:R-:W-:Y:S02]  /*5950*/  FFMA.FTZ R8, R159, c[0x0][0x2d0], -R0 ;  /* 0x0000b4009f087a23 */ /* 0x004fe40000010800 */
[----:B------:R-:W-:Y:S02]  /*5960*/  IMAD.MOV.U32 R159, RZ, RZ, R182 ;  /* 0x000000ffff9f7224 */ /* 0x000fe400078e00b6 */
[----:B------:R1:W-:Y:S03]  /*5970*/  MUFU.EX2 R186, R8 ;  /* 0x0000000800ba7308 */ /* 0x0003e60000000800 */
[C---:B------:R-:W-:Y:S08]  /*5980*/  HMMA.16816.F32 R108, R4.reuse, R34, RZ ;  /* 0x00000022046c723c */ /* 0x040ff000000018ff */
[----:B------:R-:W-:Y:S01]  /*5990*/  HMMA.16816.F32 R88, R4, R28, RZ ;  /* 0x0000001c0458723c */ /* 0x000fe200000018ff */
[----:B-1----:R-:W-:-:S07]  /*59a0*/  FFMA.FTZ R8, R132, c[0x0][0x2d0], -R2 ;  /* 0x0000b40084087a23 */ /* 0x002fce0000010802 */
[C---:B------:R-:W-:Y:S01]  /*59b0*/  HMMA.16816.F32 R80, R4.reuse, R44, RZ ;  /* 0x0000002c0450723c */ /* 0x040fe200000018ff */
[----:B------:R1:W-:Y:S07]  /*59c0*/  MUFU.EX2 R143, R8 ;  /* 0x00000008008f7308 */ /* 0x0003ee0000000800 */
[C---:B------:R-:W-:Y:S08]  /*59d0*/  HMMA.16816.F32 R32, R4.reuse, R68, RZ ;  /* 0x000000440420723c */ /* 0x040ff000000018ff */
[----:B------:R-:W-:Y:S01]  /*59e0*/  HMMA.16816.F32 R16, R4, R84, RZ ;  /* 0x000000540410723c */ /* 0x000fe200000018ff */
[----:B-1----:R-:W-:-:S04]  /*59f0*/  FFMA.FTZ R8, R138, c[0x0][0x2d0], -R2 ;  /* 0x0000b4008a087a23 */ /* 0x002fc80000010802 */
[----:B------:R1:W-:Y:S02]  /*5a00*/  MUFU.EX2 R184, R8 ;  /* 0x0000000800b87308 */ /* 0x0003e40000000800 */
[----:B------:R-:W-:Y:S01]  /*5a10*/  IMAD.MOV.U32 R84, RZ, RZ, R41 ;  /* 0x000000ffff547224 */ /* 0x000fe200078e0029 */
[----:B------:R-:W-:Y:S01]  /*5a20*/  HMMA.16816.F32 R100, R4, R30, RZ ;  /* 0x0000001e0464723c */ /* 0x000fe200000018ff */
[----:B------:R-:W-:-:S07]  /*5a30*/  IMAD.MOV.U32 R85, RZ, RZ, R193 ;  /* 0x000000ffff557224 */ /* 0x000fce00078e00c1 */
[----:B------:R-:W-:Y:S01]  /*5a40*/  HMMA.16816.F32 R96, R4, R46, RZ ;  /* 0x0000002e0460723c */ /* 0x000fe200000018ff */
[----:B-1----:R-:W-:-:S07]  /*5a50*/  FFMA.FTZ R8, R139, c[0x0][0x2d0], -R2 ;  /* 0x0000b4008b087a23 */ /* 0x002fce0000010802 */
[C---:B------:R-:W-:Y:S01]  /*5a60*/  HMMA.16816.F32 R44, R4.reuse, R48, RZ ;  /* 0x00000030042c723c */ /* 0x040fe200000018ff */
[----:B------:R1:W2:Y:S07]  /*5a70*/  MUFU.EX2 R128, R8 ;  /* 0x0000000800807308 */ /* 0x0002ae0000000800 */
[C---:B------:R-:W-:Y:S08]  /*5a80*/  HMMA.16816.F32 R92, R4.reuse, R50, RZ ;  /* 0x00000032045c723c */ /* 0x040ff000000018ff */
[----:B------:R-:W-:Y:S01]  /*5a90*/  HMMA.16816.F32 R28, R4, R76, RZ ;  /* 0x0000004c041c723c */ /* 0x000fe200000018ff */
[----:B-1----:R-:W-:-:S04]  /*5aa0*/  FFMA.FTZ R8, R40, c[0x0][0x2d0], -R2 ;  /* 0x0000b40028087a23 */ /* 0x002fc80000010802 */
[----:B------:R1:W3:Y:S03]  /*5ab0*/  MUFU.EX2 R132, R8 ;  /* 0x0000000800847308 */ /* 0x0002e60000000800 */
[C---:B------:R-:W-:Y:S07]  /*5ac0*/  HMMA.16816.F32 R40, R4.reuse, R118, RZ ;  /* 0x000000760428723c */ /* 0x040fee00000018ff */
[----:B--2---:R-:W-:Y:S01]  /*5ad0*/  IMAD.MOV.U32 R118, RZ, RZ, R128 ;  /* 0x000000ffff767224 */ /* 0x004fe200078e0080 */
[----:B------:R-:W-:Y:S01]  /*5ae0*/  HMMA.16816.F32 R68, R4, R70, RZ ;  /* 0x000000460444723c */ /* 0x000fe200000018ff */
[----:B------:R-:W-:-:S02]  /*5af0*/  IMAD.MOV.U32 R128, RZ, RZ, R153 ;  /* 0x000000ffff807224 */ /* 0x000fc400078e0099 */
[----:B------:R-:W-:-:S05]  /*5b00*/  IMAD.MOV.U32 R119, RZ, RZ, R194 ;  /* 0x000000ffff777224 */ /* 0x000fca00078e00c2 */
[C---:B-1----:R-:W-:Y:S07]  /*5b10*/  HMMA.16816.F32 R8, R4.reuse, R116, RZ ;  /* 0x000000740408723c */ /* 0x042fee00000018ff */
[----:B------:R-:W-:Y:S01]  /*5b20*/  IMAD.MOV.U32 R116, RZ, RZ, R140 ;  /* 0x000000ffff747224 */ /* 0x000fe200078e008c */
[----:B------:R-:W-:Y:S01]  /*5b30*/  HMMA.16816.F32 R76, R4, R78, RZ ;  /* 0x0000004e044c723c */ /* 0x000fe200000018ff */
[----:B------:R-:W-:-:S07]  /*5b40*/  MOV R117, R15 ;  /* 0x0000000f00757202 */ /* 0x000fce0000000f00 */
[----:B------:R-:W-:Y:S07]  /*5b50*/  HMMA.16816.F32 R48, R4, R86, RZ ;  /* 0x000000560430723c */ /* 0x000fee00000018ff */
[----:B------:R-:W-:Y:S01]  /*5b60*/  F2FP.PACK_AB R4, R84, R141 ;  /* 0x0000008d5404723e */ /* 0x000fe200000000ff */
[----:B------:R-:W-:Y:S01]  /*5b70*/  IMAD.MOV.U32 R86, RZ, RZ, R14 ;  /* 0x000000ffff567224 */ /* 0x000fe200078e000e */
[----:B------:R-:W-:Y:S02]  /*5b80*/  F2FP.PACK_AB R6, R186, R199 ;  /* 0x000000c7ba06723e */ /* 0x000fe400000000ff */
[----:B------:R-:W-:-:S02]  /*5b90*/  F2FP.PACK_AB R5, R184, R143 ;  /* 0x0000008fb805723e */ /* 0x000fc400000000ff */
[----:B---3--:R-:W-:Y:S02]  /*5ba0*/  F2FP.PACK_AB R7, R132, R118 ;  /* 0x000000768407723e */ /* 0x008fe400000000ff */
[----:B------:R-:W-:-:S05]  /*5bb0*/  MOV R87, R192 ;  /* 0x000000c000577202 */ /* 0x000fca0000000f00 */
[C---:B------:R-:W-:Y:S07]  /*5bc0*/  HMMA.16816.F32 R88, R4.reuse, R64, R88 ;  /* 0x000000400458723c */ /* 0x040fee0000001858 */
[----:B------:R-:W-:Y:S01]  /*5bd0*/  IMAD.MOV.U32 R64, RZ, RZ, R196 ;  /* 0x000000ffff407224 */ /* 0x000fe200078e00c4 */
[----:B------:R-:W-:Y:S01]  /*5be0*/  HMMA.16816.F32 R180, R4, R60, R80 ;  /* 0x0000003c04b4723c */ /* 0x000fe20000001850 */
[----:B------:R-:W-:-:S06]  /*5bf0*/  MOV R65, R195 ;  /* 0x000000c300417202 */ /* 0x000fcc0000000f00 */
[----:B------:R-:W-:Y:S01]  /*5c00*/  MOV R81, R198 ;  /* 0x000000c600517202 */ /* 0x000fe20000000f00 */
[C---:B------:R-:W-:Y:S01]  /*5c10*/  HMMA.16816.F32 R120, R4.reuse, R52, R32 ;  /* 0x000000340478723c */ /* 0x040fe20000001820 */
[----:B------:R-:W-:Y:S01]  /*5c20*/  IMAD.MOV.U32 R82, RZ, RZ, R197 ;  /* 0x000000ffff527224 */ /* 0x000fe200078e00c5 */
[----:B------:R-:W-:Y:S01]  /*5c30*/  MOV R83, R133 ;  /* 0x0000008500537202 */ /* 0x000fe20000000f00 */
[----:B------:R-:W-:Y:S02]  /*5c40*/  IMAD.MOV.U32 R80, RZ, RZ, R141 ;  /* 0x000000ffff507224 */ /* 0x000fe400078e008d */
[----:B------:R-:W-:Y:S02]  /*5c50*/  IMAD.MOV.U32 R60, RZ, RZ, R154 ;  /* 0x000000ffff3c7224 */ /* 0x000fe400078e009a */
[----:B------:R-:W-:Y:S01]  /*5c60*/  IMAD.MOV.U32 R53, RZ, RZ, R199 ;  /* 0x000000ffff357224 */ /* 0x000fe200078e00c7 */
[----:B------:R-:W-:Y:S01]  /*5c70*/  HMMA.16816.F32 R44, R4, R56, R44 ;  /* 0x00000038042c723c */ /* 0x000fe2000000182c */
[----:B------:R-:W-:-:S02]  /*5c80*/  IMAD.MOV.U32 R52, RZ, RZ, R252 ;  /* 0x000000ffff347224 */ /* 0x000fc400078e00fc */
[----:B------:R-:W-:Y:S02]  /*5c90*/  IMAD.MOV.U32 R61, RZ, RZ, R155 ;  /* 0x000000ffff3d7224 */ /* 0x000fe400078e009b */
[----:B------:R-:W1:Y:S02]  /*5ca0*/  LDSM.16.MT88.4 R152, [R225+0x1100] ;  /* 0x00110000e198783b */ /* 0x000e640000004200 */
[----:B------:R-:W-:Y:S01]  /*5cb0*/  MOV R56, R143 ;  /* 0x0000008f00387202 */ /* 0x000fe20000000f00 */
[----:B------:R-:W-:Y:S01]  /*5cc0*/  HMMA.16816.F32 R196, R4, R20, R8 ;  /* 0x0000001404c4723c */ /* 0x000fe20000001808 */
[----:B------:R-:W-:-:S06]  /*5cd0*/  IMAD.MOV.U32 R57, RZ, RZ, R142 ;  /* 0x000000ffff397224 */ /* 0x000fcc00078e008e */
[----:B------:R-:W-:Y:S01]  /*5ce0*/  FFMA.FTZ R8, R171, c[0x0][0x2d0], -R13 ;  /* 0x0000b400ab087a23 */ /* 0x000fe2000001080d */
[C---:B------:R-:W-:Y:S01]  /*5cf0*/  HMMA.16816.F32 R140, R4.reuse, R36, R28 ;  /* 0x00000024048c723c */ /* 0x040fe2000000181c */
[----:B------:R-:W-:Y:S01]  /*5d00*/  IMAD.MOV.U32 R20, RZ, RZ, R186 ;  /* 0x000000ffff147224 */ /* 0x000fe200078e00ba */
[----:B------:R-:W-:Y:S01]  /*5d10*/  MOV R21, R185 ;  /* 0x000000b900157202 */ /* 0x000fe20000000f00 */
[----:B------:R2:W-:Y:S05]  /*5d20*/  MUFU.EX2 R138, R8 ;  /* 0x00000008008a7308 */ /* 0x0005ea0000000800 */
[C---:B------:R-:W-:Y:S07]  /*5d30*/  HMMA.16816.F32 R28, R4.reuse, R54, R68 ;  /* 0x00000036041c723c */ /* 0x040fee0000001844 */
[----:B------:R-:W-:Y:S01]  /*5d40*/  IMAD.MOV.U32 R68, RZ, RZ, R52 ;  /* 0x000000ffff447224 */ /* 0x000fe200078e0034 */
[----:B------:R-:W-:Y:S01]  /*5d50*/  HMMA.16816.F32 R192, R4, R24, R16 ;  /* 0x0000001804c0723c */ /* 0x000fe20000001810 */
[----:B------:R-:W-:Y:S01]  /*5d60*/  IMAD.MOV.U32 R71, RZ, RZ, R83 ;  /* 0x000000ffff477224 */ /* 0x000fe200078e0053 */
[----:B------:R-:W-:Y:S01]  /*5d70*/  MOV R69, R60 ;  /* 0x0000003c00457202 */ /* 0x000fe20000000f00 */
[----:B--2---:R-:W-:-:S02]  /*5d80*/  FFMA.FTZ R8, R170, c[0x0][0x2d0], -R13 ;  /* 0x0000b400aa087a23 */ /* 0x004fc4000001080d */
[----:B------:R-:W-:Y:S02]  /*5d90*/  IMAD.MOV.U32 R83, RZ, RZ, R187 ;  /* 0x000000ffff537224 */ /* 0x000fe400078e00bb */
[----:B------:R2:W3:Y:S01]  /*5da0*/  MUFU.EX2 R252, R8 ;  /* 0x0000000800fc7308 */ /* 0x0004e20000000800 */
[----:B------:R-:W-:Y:S01]  /*5db0*/  IMAD.MOV.U32 R52, RZ, RZ, R184 ;  /* 0x000000ffff347224 */ /* 0x000fe200078e00b8 */
[----:B------:R-:W-:Y:S01]  /*5dc0*/  HMMA.16816.F32 R32, R4, R62, R96 ;  /* 0x0000003e0420723c */ /* 0x000fe20000001860 */
[----:B------:R-:W4:Y:S01]  /*5dd0*/  LDSM.16.MT88.4 R184, [R228+0x1100] ;  /* 0x00110000e4b8783b */ /* 0x000f220000004200 */
[----:B------:R-:W-:-:S03]  /*5de0*/  IMAD.MOV.U32 R70, RZ, RZ, R61 ;  /* 0x000000ffff467224 */ /* 0x000fc600078e003d */
[----:B------:R-:W-:Y:S02]  /*5df0*/  LDSM.16.MT88.4 R60, [R227+0x1100] ;  /* 0x00110000e33c783b */ /* 0x000fe40000004200 */
[----:B------:R-:W-:Y:S01]  /*5e00*/  MOV R98, R159 ;  /* 0x0000009f00627202 */ /* 0x000fe20000000f00 */
[----:B------:R-:W-:Y:S01]  /*5e10*/  HMMA.16816.F32 R48, R4, R26, R48 ;  /* 0x0000001a0430723c */ /* 0x000fe20000001830 */
[----:B------:R-:W-:Y:S01]  /*5e20*/  IMAD.MOV.U32 R99, RZ, RZ, R158 ;  /* 0x000000ffff637224 */ /* 0x000fe200078e009e */
[----:B------:R-:W-:Y:S01]  /*5e30*/  MOV R159, R147 ;  /* 0x00000093009f7202 */ /* 0x000fe20000000f00 */
[----:B------:R-:W-:Y:S02]  /*5e40*/  IMAD.MOV.U32 R158, RZ, RZ, R144 ;  /* 0x000000ffff9e7224 */ /* 0x000fe400078e0090 */
[----:B--2---:R-:W-:-:S03]  /*5e50*/  FFMA.FTZ R8, R169, c[0x0][0x2d0], -R13 ;  /* 0x0000b400a9087a23 */ /* 0x004fc6000001080d */
[C---:B------:R-:W-:Y:S01]  /*5e60*/  HMMA.16816.F32 R16, R4.reuse, R66, R100 ;  /* 0x000000420410723c */ /* 0x040fe20000001864 */
[----:B------:R2:W1:Y:S06]  /*5e70*/  MUFU.EX2 R11, R8 ;  /* 0x00000008000b7308 */ /* 0x00046c0000000800 */
[----:B------:R-:W-:Y:S01]  /*5e80*/  IMAD.MOV.U32 R66, RZ, RZ, R128 ;  /* 0x000000ffff427224 */ /* 0x000fe200078e0080 */
[----:B------:R-:W-:Y:S01]  /*5e90*/  MOV R67, R129 ;  /* 0x0000008100437202 */ /* 0x000fe20000000f00 */
[----:B------:R-:W-:Y:S01]  /*5ea0*/  IMAD.MOV.U32 R100, RZ, RZ, R130 ;  /* 0x000000ffff647224 */ /* 0x000fe200078e0082 */
[----:B---3--:R-:W-:Y:S01]  /*5eb0*/  F2FP.PACK_AB R128, R252, R138 ;  /* 0x0000008afc80723e */ /* 0x008fe200000000ff */
[----:B------:R-:W-:Y:S01]  /*5ec0*/  IMAD.MOV.U32 R101, RZ, RZ, R131 ;  /* 0x000000ffff657224 */ /* 0x000fe200078e0083 */
[----:B------:R-:W-:Y:S01]  /*5ed0*/  MOV R102, R146 ;  /* 0x0000009200667202 */ /* 0x000fe20000000f00 */
[----:B------:R-:W-:Y:S01]  /*5ee0*/  IMAD.MOV.U32 R103, RZ, RZ, R145 ;  /* 0x000000ffff677224 */ /* 0x000fe200078e0091 */
[----:B------:R-:W-:Y:S01]  /*5ef0*/  HMMA.16816.F32 R104, R4, R72, R104 ;  /* 0x000000480468723c */ /* 0x000fe20000001868 */
[----:B------:R-:W-:Y:S01]  /*5f00*/  MOV R96, R100 ;  /* 0x0000006400607202 */ /* 0x000fe20000000f00 */
[----:B------:R-:W-:Y:S01]  /*5f10*/  IMAD.MOV.U32 R97, RZ, RZ, R101 ;  /* 0x000000ffff617224 */ /* 0x000fe200078e0065 */
[----:B------:R-:W-:Y:S01]  /*5f20*/  MOV R100, R52 ;  /* 0x0000003400647202 */ /* 0x000fe20000000f00 */
[----:B--2---:R-:W-:-:S02]  /*5f30*/  FFMA.FTZ R8, R168, c[0x0][0x2d0], -R13 ;  /* 0x0000b400a8087a23 */ /* 0x004fc4000001080d */
[----:B-1----:R-:W-:Y:S01]  /*5f40*/  IMAD.MOV.U32 R27, RZ, RZ, R11 ;  /* 0x000000ffff1b7224 */ /* 0x002fe200078e000b */
[----:B------:R-:W1:Y:S01]  /*5f50*/  LDSM.16.MT88.4 R168, [R226+0x1100] ;  /* 0x00110000e2a8783b */ /* 0x000e620000004200 */
[----:B------:R2:W3:Y:S01]  /*5f60*/  MUFU.EX2 R139, R8 ;  /* 0x00000008008b7308 */ /* 0x0004e20000000800 */
[C---:B------:R-:W-:Y:S01]  /*5f70*/  HMMA.16816.F32 R72, R4.reuse, R74, R108 ;  /* 0x0000004a0448723c */ /* 0x040fe2000000186c */
[----:B------:R-:W-:Y:S01]  /*5f80*/  IMAD.MOV.U32 R101, RZ, RZ, R53 ;  /* 0x000000ffff657224 */ /* 0x000fe200078e0035 */
[----:B------:R-:W-:Y:S06]  /*5f90*/  LDSM.16.MT88.4 R108, [R228+0x2900] ;  /* 0x00290000e46c783b */ /* 0x000fec0000004200 */
[----:B------:R-:W-:Y:S01]  /*5fa0*/  HMMA.16816.F32 R36, R4, R38, R76 ;  /* 0x000000260424723c */ /* 0x000fe2000000184c */
[----:B------:R-:W-:Y:S01]  /*5fb0*/  LDSM.16.MT88.4 R76, [R225+0x2900] ;  /* 0x00290000e14c783b */ /* 0x000fe20000004200 */
[----:B--2---:R-:W-:Y:S01]  /*5fc0*/  FFMA.FTZ R8, R160, c[0x0][0x2d0], -R12 ;  /* 0x0000b400a0087a23 */ /* 0x004fe2000001080c */
[----:B---3--:R-:W-:-:S05]  /*5fd0*/  F2FP.PACK_AB R130, R139, R27 ;  /* 0x0000001b8b82723e */ /* 0x008fca00000000ff */
[----:B------:R-:W-:Y:S01]  /*5fe0*/  HMMA.16816.F32 R40, R4, R22, R40 ;  /* 0x000000160428723c */ /* 0x000fe20000001828 */
[----:B------:R2:W-:Y:S02]  /*5ff0*/  MUFU.EX2 R134, R8 ;  /* 0x0000000800867308 */ /* 0x0005e40000000800 */
[----:B--2---:R-:W-:-:S06]  /*6000*/  FFMA.FTZ R8, R161, c[0x0][0x2d0], -R12 ;  /* 0x0000b400a1087a23 */ /* 0x004fcc000001080c */
[----:B------:R2:W3:Y:S02]  /*6010*/  MUFU.EX2 R25, R8 ;  /* 0x0000000800197308 */ /* 0x0004e40000000800 */
[----:B--2---:R-:W-:Y:S01]  /*6020*/  FFMA.FTZ R8, R163, c[0x0][0x2d0], -R12 ;  /* 0x0000b400a3087a23 */ /* 0x004fe2000001080c */
[----:B---3--:R-:W-:-:S05]  /*6030*/  F2FP.PACK_AB R129, R25, R134 ;  /* 0x000000861981723e */ /* 0x008fca00000000ff */
[----:B------:R2:W-:Y:S02]  /*6040*/  MUFU.EX2 R133, R8 ;  /* 0x0000000800857308 */ /* 0x0005e40000000800 */
[----:B--2---:R-:W-:Y:S02]  /*6050*/  FFMA.FTZ R8, R162, c[0x0][0x2d0], -R12 ;  /* 0x0000b400a2087a23 */ /* 0x004fe4000001080c */
[----:B------:R-:W-:Y:S01]  /*6060*/  HMMA.16816.F32 R12, R4, R58, R92 ;  /* 0x0000003a040c723c */ /* 0x000fe2000000185c */
[----:B------:R-:W2:Y:S03]  /*6070*/  LDSM.16.MT88.4 R92, [R226+0x2900] ;  /* 0x00290000e25c783b */ /* 0x000ea60000004200 */
[----:B------:R-:W3:Y:S03]  /*6080*/  MUFU.EX2 R24, R8 ;  /* 0x0000000800187308 */ /* 0x000ee60000000800 */
[----:B------:R-:W-:Y:S01]  /*6090*/  FFMA.FTZ R4, R172, c[0x0][0x2d0], -R0 ;  /* 0x0000b400ac047a23 */ /* 0x000fe20000010800 */
[----:B---3--:R-:W-:Y:S01]  /*60a0*/  F2FP.PACK_AB R131, R24, R133 ;  /* 0x000000851883723e */ /* 0x008fe200000000ff */
[----:B------:R-:W3:Y:S06]  /*60b0*/  LDSM.16.MT88.4 R8, [R227+0x2900] ;  /* 0x00290000e308783b */ /* 0x000eec0000004200 */
[C---:B------:R-:W-:Y:S08]  /*60c0*/  HMMA.16816.F32 R144, R128.reuse, R152, R176 ;  /* 0x000000988090723c */ /* 0x040ff000000018b0 */
[C---:B----4-:R-:W-:Y:S07]  /*60d0*/  HMMA.16816.F32 R176, R128.reuse, R184, R68 ;  /* 0x000000b880b0723c */ /* 0x050fee0000001844 */
[----:B------:R-:W-:Y:S01]  /*60e0*/  IMAD.MOV.U32 R68, RZ, RZ, R98 ;  /* 0x000000ffff447224 */ /* 0x000fe200078e0062 */
[----:B------:R-:W-:Y:S01]  /*60f0*/  MOV R69, R99 ;  /* 0x0000006300457202 */ /* 0x000fe20000000f00 */
[----:B------:R-:W-:Y:S01]  /*6100*/  IMAD.MOV.U32 R70, RZ, RZ, R66 ;  /* 0x000000ffff467224 */ /* 0x000fe200078e0042 */
[----:B------:R-:W-:Y:S01]  /*6110*/  MOV R99, R103 ;  /* 0x0000006700637202 */ /* 0x000fe20000000f00 */
[----:B------:R-:W-:Y:S01]  /*6120*/  IMAD.MOV.U32 R71, RZ, RZ, R67 ;  /* 0x000000ffff477224 */ /* 0x000fe200078e0043 */
[----:B------:R-:W-:Y:S01]  /*6130*/  MOV R103, R57 ;  /* 0x0000003900677202 */ /* 0x000fe20000000f00 */
[----:B------:R-:W-:Y:S01]  /*6140*/  IMAD.MOV.U32 R98, RZ, RZ, R102 ;  /* 0x000000ffff627224 */ /* 0x000fe200078e0066 */
[----:B------:R4:W-:Y:S01]  /*6150*/  MUFU.EX2 R23, R4 ;  /* 0x0000000400177308 */ /* 0x0009e20000000800 */
[----:B------:R-:W-:Y:S01]  /*6160*/  IMAD.MOV.U32 R67, RZ, RZ, R21 ;  /* 0x000000ffff437224 */ /* 0x000fe200078e0015 */
[----:B-1----:R-:W-:Y:S01]  /*6170*/  HMMA.16816.F32 R160, R128, R168, R188 ;  /* 0x000000a880a0723c */ /* 0x002fe200000018bc */
[----:B------:R-:W-:-:S02]  /*6180*/  IMAD.MOV.U32 R66, RZ, RZ, R20 ;  /* 0x000000ffff427224 */ /* 0x000fc400078e0014 */
[----:B------:R-:W-:Y:S01]  /*6190*/  IMAD.MOV.U32 R102, RZ, RZ, R56 ;  /* 0x000000ffff667224 */ /* 0x000fe200078e0038 */
[----:B------:R-:W-:Y:S01]  /*61a0*/  MOV R56, R82 ;  /* 0x0000005200387202 */ /* 0x000fe20000000f00 */
[----:B------:R-:W-:Y:S02]  /*61b0*/  IMAD.MOV.U32 R21, RZ, RZ, R81 ;  /* 0x000000ffff157224 */ /* 0x000fe400078e0051 */
[----:B------:R-:W-:Y:S01]  /*61c0*/  IMAD.MOV.U32 R20, RZ, RZ, R80 ;  /* 0x000000ffff147224 */ /* 0x000fe200078e0050 */
[----:B------:R-:W-:Y:S01]  /*61d0*/  HMMA.16816.F32 R52, R128, R60, R68 ;  /* 0x0000003c8034723c */ /* 0x000fe20000001844 */
        /* <DEDUP_REMOVED lines=31> */
[----:B------:R-:W-:Y:S01]  /*63d0*/  IMAD.MOV.U32 R117, RZ, RZ, R87 ;  /* 0x000000ffff757224 */ /* 0x000fe200078e0057 */
[----:B------:R-:W-:Y:S01]  /*63e0*/  MOV R116, R86 ;  /* 0x0000005600747202 */ /* 0x000fe20000000f00 */
[----:B----4-:R-:W-:Y:S02]  /*63f0*/  FFMA.FTZ R4, R173, c[0x0][0x2d0], -R0 ;  /* 0x0000b400ad047a23 */ /* 0x010fe40000010800 */
[----:B------:R-:W-:Y:S02]  /*6400*/  IMAD.MOV.U32 R87, RZ, RZ, R156 ;  /* 0x000000ffff577224 */ /* 0x000fe400078e009c */
        /* <DEDUP_REMOVED lines=8> */
[----:B------:R1:W4:Y:S01]  /*6490*/  MUFU.EX2 R22, R4 ;  /* 0x0000000400167308 */ /* 0x0003220000000800 */
        /* <DEDUP_REMOVED lines=13> */
[--C-:B-1----:R-:W-:Y:S01]  /*6570*/  FFMA.FTZ R4, R174, c[0x0][0x2d0], -R0.reuse ;  /* 0x0000b400ae047a23 */ /* 0x102fe20000010800 */
[----:B------:R-:W-:Y:S01]  /*6580*/  HMMA.16816.F32 R188, R128, R186, R208 ;  /* 0x000000ba80bc723c */ /* 0x000fe200000018d0 */
[----:B------:R-:W-:Y:S01]  /*6590*/  IMAD.MOV.U32 R116, RZ, RZ, R117 ;  /* 0x000000ffff747224 */ /* 0x000fe200078e0075 */
[----:B------:R-:W-:Y:S01]  /*65a0*/  MOV R117, R86 ;  /* 0x0000005600757202 */ /* 0x000fe20000000f00 */
[----:B------:R-:W-:Y:S01]  /*65b0*/  FFMA.FTZ R0, R175, c[0x0][0x2d0], -R0 ;  /* 0x0000b400af007a23 */ /* 0x000fe20000010800 */
[----:B------:R1:W5:Y:S01]  /*65c0*/  LDL.LU R234, [R1+0x68] ;  /* 0x0000680001ea7983 */ /* 0x0003620000300800 */
[----:B------:R-:W-:-:S03]  /*65d0*/  IMAD.MOV.U32 R81, RZ, RZ, R85 ;  /* 0x000000ffff517224 */ /* 0x000fc600078e0055 */
[----:B--2---:R-:W-:Y:S01]  /*65e0*/  HMMA.16816.F32 R84, R128, R92, R248 ;  /* 0x0000005c8054723c */ /* 0x004fe200000018f8 */
[----:B------:R-:W-:Y:S01]  /*65f0*/  MOV R96, R100 ;  /* 0x0000006400607202 */ /* 0x000fe20000000f00 */
[----:B------:R-:W-:Y:S01]  /*6600*/  IMAD.MOV.U32 R67, RZ, RZ, R21 ;  /* 0x000000ffff437224 */ /* 0x000fe200078e0015 */
[----:B------:R-:W-:Y:S01]  /*6610*/  MOV R6, R59 ;  /* 0x0000003b00067202 */ /* 0x000fe20000000f00 */
[----:B------:R-:W-:Y:S01]  /*6620*/  IMAD.MOV.U32 R157, RZ, RZ, R229 ;  /* 0x000000ffff9d7224 */ /* 0x000fe200078e00e5 */
[----:B------:R-:W-:Y:S01]  /*6630*/  MOV R211, R65 ;  /* 0x0000004100d37202 */ /* 0x000fe20000000f00 */
[----:B------:R1:W5:Y:S01]  /*6640*/  LDL.LU R233, [R1+0x64] ;  /* 0x0000640001e97983 */ /* 0x0003620000300800 */
[----:B------:R-:W-:Y:S02]  /*6650*/  IMAD.MOV.U32 R248, RZ, RZ, R20 ;  /* 0x000000fffff87224 */ /* 0x000fe400078e0014 */
[----:B------:R2:W-:Y:S01]  /*6660*/  MUFU.EX2 R20, R0 ;  /* 0x0000000000147308 */ /* 0x0005e20000000800 */
[----:B------:R-:W-:Y:S01]  /*6670*/  MOV R100, R56 ;  /* 0x0000003800647202 */ /* 0x000fe20000000f00 */
[----:B------:R-:W-:Y:S01]  /*6680*/  IMAD.MOV.U32 R251, RZ, RZ, R7 ;  /* 0x000000fffffb7224 */ /* 0x000fe200078e0007 */
[----:B------:R-:W-:Y:S01]  /*6690*/  MOV R250, R26 ;  /* 0x0000001a00fa7202 */ /* 0x000fe20000000f00 */
[----:B------:R-:W-:Y:S01]  /*66a0*/  IMAD.MOV.U32 R249, RZ, RZ, R58 ;  /* 0x000000fffff97224 */ /* 0x000fe200078e003a */
[----:B------:R-:W-:Y:S01]  /*66b0*/  MOV R26, R97 ;  /* 0x00000061001a7202 */ /* 0x000fe20000000f00 */
[----:B------:R-:W-:-:S02]  /*66c0*/  IMAD.MOV.U32 R7, RZ, RZ, R96 ;  /* 0x000000ffff077224 */ /* 0x000fc400078e0060 */
[----:B------:R-:W1:Y:S01]  /*66d0*/  MUFU.EX2 R21, R4 ;  /* 0x0000000400157308 */ /* 0x000e620000000800 */
[----:B------:R-:W-:Y:S01]  /*66e0*/  MOV R59, R99 ;  /* 0x00000063003b7202 */ /* 0x000fe20000000f00 */
[C---:B------:R-:W-:Y:S01]  /*66f0*/  HMMA.16816.F32 R172, R128.reuse, R170, R220 ;  /* 0x000000aa80ac723c */ /* 0x040fe200000018dc */
[----:B------:R1:W5:Y:S01]  /*6700*/  LDL.LU R232, [R1+0x60] ;  /* 0x0000600001e87983 */ /* 0x0003620000300800 */
[----:B--2---:R-:W-:Y:S01]  /*6710*/  FFMA.FTZ R0, R164, c[0x0][0x2d0], -R2 ;  /* 0x0000b400a4007a23 */ /* 0x004fe20000010802 */
[----:B------:R-:W-:Y:S01]  /*6720*/  MOV R97, R67 ;  /* 0x0000004300617202 */ /* 0x000fe20000000f00 */
[----:B------:R-:W-:Y:S01]  /*6730*/  IMAD.MOV.U32 R58, RZ, RZ, R98 ;  /* 0x000000ffff3a7224 */ /* 0x000fe200078e0062 */
[----:B------:R-:W-:Y:S01]  /*6740*/  MOV R99, R101 ;  /* 0x0000006500637202 */ /* 0x000fe20000000f00 */
[----:B------:R2:W-:Y:S01]  /*6750*/  MUFU.EX2 R5, R0 ;  /* 0x0000000000057308 */ /* 0x0005e20000000800 */
[----:B------:R-:W-:Y:S01]  /*6760*/  IMAD.MOV.U32 R96, RZ, RZ, R66 ;  /* 0x000000ffff607224 */ /* 0x000fe200078e0042 */
[----:B------:R-:W-:Y:S01]  /*6770*/  MOV R67, R103 ;  /* 0x0000006700437202 */ /* 0x000fe20000000f00 */
[----:B------:R-:W-:Y:S01]  /*6780*/  IMAD.MOV.U32 R98, RZ, RZ, R100 ;  /* 0x000000ffff627224 */ /* 0x000fe200078e0064 */
[----:B------:R-:W-:Y:S01]  /*6790*/  MOV R56, R82 ;  /* 0x0000005200387202 */ /* 0x000fe20000000f00 */
[----:B------:R-:W-:Y:S01]  /*67a0*/  IMAD.MOV.U32 R66, RZ, RZ, R102 ;  /* 0x000000ffff427224 */ /* 0x000fe200078e0066 */
[----:B------:R-:W-:Y:S01]  /*67b0*/  HMMA.16816.F32 R68, R128, R76, R68 ;  /* 0x0000004c8044723c */ /* 0x000fe20000001844 */
[----:B------:R1:W5:Y:S01]  /*67c0*/  LDL.LU R231, [R1+0x5c] ;  /* 0x00005c0001e77983 */ /* 0x0003620000300800 */
[----:B--2---:R-:W-:-:S06]  /*67d0*/  FFMA.FTZ R0, R165, c[0x0][0x2d0], -R2 ;  /* 0x0000b400a5007a23 */ /* 0x004fcc0000010802 */
[----:B------:R-:W-:Y:S01]  /*67e0*/  HMMA.16816.F32 R100, R128, R108, R216 ;  /* 0x0000006c8064723c */ /* 0x000fe200000018d8 */
[----:B------:R-:W-:Y:S01]  /*67f0*/  MOV R82, R224 ;  /* 0x000000e000527202 */ /* 0x000fe20000000f00 */
[----:B------:R2:W5:Y:S01]  /*6800*/  LDL.LU R230, [R1+0x58] ;  /* 0x0000580001e67983 */ /* 0x0005620000300800 */
[----:B------:R1:W1:Y:S03]  /*6810*/  MUFU.EX2 R4, R0 ;  /* 0x0000000000047308 */ /* 0x0002660000000800 */
[----:B------:R2:W5:Y:S01]  /*6820*/  LDL.LU R229, [R1+0x54] ;  /* 0x0000540001e57983 */ /* 0x0005620000300800 */
[----:B------:R-:W-:Y:S01]  /*6830*/  MOV R219, R6 ;  /* 0x0000000600db7202 */ /* 0x000fe20000000f00 */
[----:B------:R-:W-:Y:S01]  /*6840*/  IMAD.MOV.U32 R218, RZ, RZ, R7 ;  /* 0x000000ffffda7224 */ /* 0x000fe200078e0007 */
[----:B------:R-:W-:Y:S01]  /*6850*/  MOV R6, R26 ;  /* 0x0000001a00067202 */ /* 0x000fe20000000f00 */
[----:B------:R-:W-:Y:S01]  /*6860*/  IMAD.MOV.U32 R7, RZ, RZ, R58 ;  /* 0x000000ffff077224 */ /* 0x000fe200078e003a */
[----:B------:R-:W-:Y:S01]  /*6870*/  MOV R26, R59 ;  /* 0x0000003b001a7202 */ /* 0x000fe20000000f00 */
[----:B------:R-:W-:-:S02]  /*6880*/  IMAD.MOV.U32 R58, RZ, RZ, R96 ;  /* 0x000000ffff3a7224 */ /* 0x000fc400078e0060 */
[--C-:B-1----:R-:W-:Y:S01]  /*6890*/  FFMA.FTZ R0, R166, c[0x0][0x2d0], -R2.reuse ;  /* 0x0000b400a6007a23 */ /* 0x102fe20000010802 */
[----:B------:R-:W-:Y:S01]  /*68a0*/  MOV R217, R97 ;  /* 0x0000006100d97202 */ /* 0x000fe20000000f00 */
[----:B------:R-:W-:Y:S01]  /*68b0*/  FFMA.FTZ R2, R167, c[0x0][0x2d0], -R2 ;  /* 0x0000b400a7027a23 */ /* 0x000fe20000010802 */
[----:B------:R-:W-:Y:S01]  /*68c0*/  MOV R59, R99 ;  /* 0x00000063003b7202 */ /* 0x000fe20000000f00 */
[----:B------:R-:W-:Y:S01]  /*68d0*/  IMAD.MOV.U32 R216, RZ, RZ, R98 ;  /* 0x000000ffffd87224 */ /* 0x000fe200078e0062 */
[----:B------:R-:W-:Y:S01]  /*68e0*/  MOV R97, R67 ;  /* 0x0000004300617202 */ /* 0x000fe20000000f00 */
[----:B------:R-:W-:Y:S01]  /*68f0*/  IMAD.MOV.U32 R96, RZ, RZ, R66 ;  /* 0x000000ffff607224 */ /* 0x000fe200078e0042 */
[----:B------:R-:W-:Y:S01]  /*6900*/  MUFU.EX2 R0, R0 ;  /* 0x0000000000007308 */ /* 0x000fe20000000800 */
[----:B------:R-:W-:Y:S01]  /*6910*/  IMAD.MOV.U32 R98, RZ, RZ, R56 ;  /* 0x000000ffff627224 */ /* 0x000fe200078e0038 */
[----:B------:R-:W-:Y:S01]  /*6920*/  MOV R99, R57 ;  /* 0x0000003900637202 */ /* 0x000fe20000000f00 */
[----:B------:R-:W-:Y:S01]  /*6930*/  IMAD.MOV.U32 R66, RZ, RZ, R64 ;  /* 0x000000ffff427224 */ /* 0x000fe200078e0040 */
[----:B------:R-:W-:Y:S01]  /*6940*/  MOV R67, R118 ;  /* 0x0000007600437202 */ /* 0x000fe20000000f00 */
[----:B------:R-:W-:Y:S01]  /*6950*/  IMAD.MOV.U32 R64, RZ, RZ, R119 ;  /* 0x000000ffff407224 */ /* 0x000fe200078e0077 */
[----:B------:R-:W-:Y:S01]  /*6960*/  MOV R57, R116 ;  /* 0x0000007400397202 */ /* 0x000fe20000000f00 */
[C---:B------:R-:W-:Y:S01]  /*6970*/  HMMA.16816.F32 R112, R128.reuse, R110, R112 ;  /* 0x0000006e8070723c */ /* 0x040fe20000001870 */
[----:B------:R-:W1:Y:S01]  /*6980*/  MUFU.EX2 R2, R2 ;  /* 0x0000000200027308 */ /* 0x000e620000000800 */
[----:B------:R-:W-:Y:S01]  /*6990*/  IMAD.MOV.U32 R56, RZ, RZ, R117 ;  /* 0x000000ffff387224 */ /* 0x000fe200078e0075 */
[----:B------:R2:W5:Y:S01]  /*69a0*/  LDL.LU R224, [R1+0x50] ;  /* 0x0000500001e07983 */ /* 0x0005620000300800 */
[----:B------:R-:W-:Y:S01]  /*69b0*/  IMAD.MOV.U32 R210, RZ, RZ, R64 ;  /* 0x000000ffffd27224 */ /* 0x000fe200078e0040 */
[----:B------:R-:W-:Y:S01]  /*69c0*/  MOV R221, R97 ;  /* 0x0000006100dd7202 */ /* 0x000fe20000000f00 */
[----:B------:R-:W-:Y:S01]  /*69d0*/  IMAD.MOV.U32 R222, RZ, RZ, R96 ;  /* 0x000000ffffde7224 */ /* 0x000fe200078e0060 */
[----:B------:R-:W-:Y:S01]  /*69e0*/  MOV R209, R57 ;  /* 0x0000003900d17202 */ /* 0x000fe20000000f00 */
[----:B---3--:R-:W-:Y:S01]  /*69f0*/  HMMA.16816.F32 R116, R128, R8, R212 ;  /* 0x000000088074723c */ /* 0x008fe200000018d4 */
[----:B------:R-:W-:Y:S01]  /*6a00*/  IMAD.MOV.U32 R220, RZ, RZ, R98 ;  /* 0x000000ffffdc7224 */ /* 0x000fe200078e0062 */
[----:B------:R-:W-:Y:S01]  /*6a10*/  MOV R223, R59 ;  /* 0x0000003b00df7202 */ /* 0x000fe20000000f00 */
[----:B------:R-:W-:Y:S01]  /*6a20*/  IMAD.MOV.U32 R208, RZ, RZ, R56 ;  /* 0x000000ffffd07224 */ /* 0x000fe200078e0038 */
[----:B------:R-:W-:Y:S01]  /*6a30*/  UIMAD.WIDE.U32 UR18, UR17, UR4, URZ ;  /* 0x00000004111272a5 */ /* 0x000fe2000f8e003f */
[----:B------:R-:W-:-:S02]  /*6a40*/  PLOP3.LUT P0, PT, PT, PT, UP2, 0x40, 0x0 ;  /* 0x000000000000781c */ /* 0x000fc40003f0e828 */
        /* <DEDUP_REMOVED lines=8> */
[----:B------:R-:W-:Y:S01]  /*6ad0*/  @UP3 UMOV UR7, UR19 ;  /* 0x0000001300073c82 */ /* 0x000fe20008000000 */
[----:B------:R-:W-:Y:S01]  /*6ae0*/  HMMA.16816.F32 R156, R128, R154, R244 ;  /* 0x0000009a809c723c */ /* 0x000fe200000018f4 */
[----:B------:R-:W-:Y:S01]  /*6af0*/  @UP3 USHF.R.U32.HI UR17, URZ, UR5, UR7 ;  /* 0x000000053f113299 */ /* 0x000fe20008011607 */
[----:B------:R-:W-:-:S03]  /*6b00*/  IADD3 R242, R242, -0x2, RZ ;  /* 0xfffffffef2f27810 */ /* 0x000fc60007ffe0ff */
[----:B------:R-:W-:Y:S02]  /*6b10*/  UIADD3 UR4, UR16, UR17, URZ ;  /* 0x0000001110047290 */ /* 0x000fe4000fffe03f */
[----:B------:R-:W-:Y:S01]  /*6b20*/  MOV R247, R6 ;  /* 0x0000000600f77202 */ /* 0x000fe20000000f00 */
[----:B------:R-:W-:Y:S01]  /*6b30*/  IMAD.MOV.U32 R246, RZ, RZ, R7 ;  /* 0x000000fffff67224 */ /* 0x000fe200078e0007 */
[----:B------:R-:W-:Y:S01]  /*6b40*/  MOV R245, R26 ;  /* 0x0000001a00f57202 */ /* 0x000fe20000000f00 */
[----:B------:R-:W-:Y:S01]  /*6b50*/  IMAD.MOV.U32 R26, RZ, RZ, R66 ;  /* 0x000000ffff1a7224 */ /* 0x000fe200078e0042 */
[----:B------:R-:W-:Y:S01]  /*6b60*/  MOV R6, R67 ;  /* 0x0000004300067202 */ /* 0x000fe20000000f00 */
[----:B------:R-:W-:Y:S01]  /*6b70*/  IMAD.MOV.U32 R244, RZ, RZ, R58 ;  /* 0x000000fffff47224 */ /* 0x000fe200078e003a */
[----:B------:R-:W-:Y:S01]  /*6b80*/  HMMA.16816.F32 R64, R128, R62, R204 ;  /* 0x0000003e8040723c */ /* 0x000fe200000018cc */
[----:B------:R-:W-:Y:S01]  /*6b90*/  MOV R7, R99 ;  /* 0x0000006300077202 */ /* 0x000fe20000000f00 */
[----:B------:R-:W-:-:S02]  /*6ba0*/  ULDC UR16, c[0x0][0x328] ;  /* 0x0000ca0000107ab9 */ /* 0x000fc40000000800 */
[----:B------:R-:W-:-:S03]  /*6bb0*/  UIADD3 UR16, UR4, UR16, URZ ;  /* 0x0000001004107290 */ /* 0x000fc6000fffe03f */
[----:B------:R-:W-:Y:S01]  /*6bc0*/  IMAD.MOV.U32 R204, RZ, RZ, R80 ;  /* 0x000000ffffcc7224 */ /* 0x000fe200078e0050 */
[----:B------:R-:W-:Y:S01]  /*6bd0*/  MOV R205, R81 ;  /* 0x0000005100cd7202 */ /* 0x000fe20000000f00 */
[----:B------:R-:W-:Y:S01]  /*6be0*/  IMAD.MOV.U32 R206, RZ, RZ, R82 ;  /* 0x000000ffffce7224 */ /* 0x000fe200078e0052 */
[----:B------:R-:W-:Y:S01]  /*6bf0*/  MOV R207, R83 ;  /* 0x0000005300cf7202 */ /* 0x000fe20000000f00 */
        /* <DEDUP_REMOVED lines=10> */
[----:B------:R-:W-:Y:S03]  /*6ca0*/  HMMA.16816.F32 R128, R128, R10, R124 ;  /* 0x0000000a8080723c */ /* 0x000fe6000000187c */
[----:B------:R-:W-:-:S04]  /*6cb0*/  FADD.FTZ R7, R213, R7 ;  /* 0x00000007d5077221 */ /* 0x000fc80000010000 */
[----:B----4-:R-:W-:Y:S02]  /*6cc0*/  F2FP.PACK_AB R124, R22, R23 ;  /* 0x00000017167c723e */ /* 0x010fe400000000ff */
[----:B------:R-:W-:Y:S02]  /*6cd0*/  F2FP.PACK_AB R126, R20, R21 ;  /* 0x00000015147e723e */ /* 0x000fe400000000ff */
[----:B------:R-:W-:Y:S02]  /*6ce0*/  F2FP.PACK_AB R125, R4, R5 ;  /* 0x00000005047d723e */ /* 0x000fe400000000ff */
[----:B-1----:R-:W-:-:S07]  /*6cf0*/  F2FP.PACK_AB R127, R2, R0 ;  /* 0x00000000027f723e */ /* 0x002fce00000000ff */
[C---:B------:R-:W-:Y:S08]  /*6d00*/  HMMA.16816.F32 R56, R124.reuse, R60, R44 ;  /* 0x0000003c7c38723c */ /* 0x040ff0000000182c */
[C---:B------:R-:W-:Y:S07]  /*6d10*/  HMMA.16816.F32 R60, R124.reuse, R62, R12 ;  /* 0x0000003e7c3c723c */ /* 0x040fee000000180c */
        /* <DEDUP_REMOVED lines=8> */
[----:B------:R-:W-:-:S04]  /*6da0*/  FADD.FTZ R13, R246, R13 ;  /* 0x0000000df60d7221 */ /* 0x000fc80000010000 */
[----:B------:R-:W-:Y:S01]  /*6db0*/  FADD.FTZ R6, R215, R13 ;  /* 0x0000000dd7067221 */ /* 0x000fe20000010000 */
        /* <DEDUP_REMOVED lines=11> */
[----:B------:R-:W-:-:S03]  /*6e70*/  FADD.FTZ R8, R250, R12 ;  /* 0x0000000cfa087221 */ /* 0x000fc60000010000 */
[C---:B------:R-:W-:Y:S08]  /*6e80*/  HMMA.16816.F32 R88, R124.reuse, R92, R140 ;  /* 0x0000005c7c58723c */ /* 0x040ff0000000188c */
[C---:B------:R-:W-:Y:S08]  /*6e90*/  HMMA.16816.F32 R104, R124.reuse, R108, R192 ;  /* 0x0000006c7c68723c */ /* 0x040ff000000018c0 */
[C---:B------:R-:W-:Y:S08]  /*6ea0*/  HMMA.16816.F32 R168, R124.reuse, R170, R16 ;  /* 0x000000aa7ca8723c */ /* 0x040ff00000001810 */
[C---:B------:R-:W-:Y:S08]  /*6eb0*/  HMMA.16816.F32 R184, R124.reuse, R186, R32 ;  /* 0x000000ba7cb8723c */ /* 0x040ff00000001820 */
[C---:B------:R-:W-:Y:S08]  /*6ec0*/  HMMA.16816.F32 R76, R124.reuse, R78, R28 ;  /* 0x0000004e7c4c723c */ /* 0x040ff0000000181c */
[C---:B------:R-:W-:Y:S08]  /*6ed0*/  HMMA.16816.F32 R92, R124.reuse, R94, R36 ;  /* 0x0000005e7c5c723c */ /* 0x040ff00000001824 */
[C---:B------:R-:W-:Y:S08]  /*6ee0*/  HMMA.16816.F32 R108, R124.reuse, R110, R48 ;  /* 0x0000006e7c6c723c */ /* 0x040ff00000001830 */
[----:B------:R-:W-:Y:S07]  /*6ef0*/  HMMA.16816.F32 R124, R124, R10, R40 ;  /* 0x0000000a7c7c723c */ /* 0x000fee0000001828 */
        /* <DEDUP_REMOVED lines=16> */
[----:B------:R-:W-:Y:S01]  /*7000*/  FADD.FTZ R7, R24, R5 ;  /* 0x0000000518077221 */ /* 0x000fe20000010000 */
[----:B------:R1:W-:Y:S01]  /*7010*/  STL [R1+0x10], R0 ;  /* 0x0000100001007387 */ /* 0x0003e20000100800 */
[----:B------:R-:W-:-:S03]  /*7020*/  FADD.FTZ R5, R20, R6 ;  /* 0x0000000614057221 */ /* 0x000fc60000010000 */
[----:B------:R2:W-:Y:S04]  /*7030*/  STL [R1+0x14], R7 ;  /* 0x0000140701007387 */ /* 0x0005e80000100800 */
[----:B------:R2:W-:Y:S01]  /*7040*/  STL [R1+0x18], R5 ;  /* 0x0000180501007387 */ /* 0x0005e20000100800 */
[----:B-1----:R-:W-:-:S05]  /*7050*/  FADD.FTZ R0, R2, R4 ;  /* 0x0000000402007221 */ /* 0x002fca0000010000 */
[----:B------:R2:W-:Y:S01]  /*7060*/  STL [R1+0x1c], R0 ;  /* 0x00001c0001007387 */ /* 0x0005e20000100800 */
[----:B------:R-:W-:Y:S05]  /*7070*/  @P0 BRA `(.L_x_466) ;  /* 0x0000013000000947 */ /* 0x000fea0003800000 */
[----:B------:R-:W-:Y:S01]  /*7080*/  ISETP.LT.AND P0, PT, RZ, UR4, PT ;  /* 0x00000004ff007c0c */ /* 0x000fe2000bf01270 */
[----:B------:R-:W-:Y:S02]  /*7090*/  UIADD3 UR17, UR4, -0x1, URZ ;  /* 0xffffffff04117890 */ /* 0x000fe4000fffe03f */
[----:B------:R-:W-:-:S10]  /*70a0*/  ULDC UR7, c[0x0][0x32c] ;  /* 0x0000cb0000077ab9 */ /* 0x000fd40000000800 */
[----:B------:R-:W-:Y:S05]  /*70b0*/  @P0 BRA `(.L_x_467) ;  /* 0x0000007000000947 */ /* 0x000fea0003800000 */
[----:B------:R-:W-:Y:S02]  /*70c0*/  UISETP.NE.AND UP0, UPT, UR7, 0x1, UPT ;  /* 0x000000010700788c */ /* 0x000fe4000bf05270 */
[----:B------:R-:W-:-:S03]  /*70d0*/  UIADD3 UR17, -UR4, URZ, URZ ;  /* 0x0000003f04117290 */ /* 0x000fc6000fffe13f */
[----:B------:R-:W-:Y:S02]  /*70e0*/  ULDC.64 UR4, c[0x0][0x330] ;  /* 0x0000cc0000047ab9 */ /* 0x000fe40000000a00 */
[----:B------:R-:W-:-:S04]  /*70f0*/  UIMAD.WIDE.U32 UR18, UR17, UR4, URZ ;  /* 0x00000004111272a5 */ /* 0x000fc8000f8e003f */
[----:B------:R-:W-:-:S04]  /*7100*/  @UP0 USHF.R.U32.HI UR17, URZ, UR5, UR19 ;  /* 0x000000053f110299 */ /* 0x000fc80008011613 */
[----:B------:R-:W-:Y:S01]  /*7110*/  ULOP3.LUT UR17, URZ, UR17, URZ, 0x33, !UPT ;  /* 0x000000113f117292 */ /* 0x000fe2000f8e333f */
[----:B------:R-:W-:Y:S05]  /*7120*/  BRA `(.L_x_468) ;  /* 0x0000004000007947 */ /* 0x000fea0003800000 */
.L_x_467:
[----:B------:R-:W-:Y:S02]  /*7130*/  UISETP.NE.AND UP0, UPT, UR7, 0x1, UPT ;  /* 0x000000010700788c */ /* 0x000fe4000bf05270 */
[----:B------:R-:W-:Y:S02]  /*7140*/  ULDC.64 UR4, c[0x0][0x330] ;  /* 0x0000cc0000047ab9 */ /* 0x000fe40000000a00 */
[----:B------:R-:W-:-:S07]  /*7150*/  UIMAD.WIDE.U32 UR18, UR17, UR4, URZ ;  /* 0x00000004111272a5 */ /* 0x000fce000f8e003f */
[----:B------:R-:W-:Y:S02]  /*7160*/  @UP0 USHF.R.U32.HI UR17, URZ, UR5, UR19 ;  /* 0x000000053f110299 */ /* 0x000fe40008011613 */
.L_x_468:
[----:B------:R-:W-:Y:S02]  /*7170*/  ULDC UR4, c[0x0][0x32c] ;  /* 0x0000cb0000047ab9 */ /* 0x000fe40000000800 */
[----:B------:R-:W-:-:S04]  /*7180*/  UIMAD UR4, UR17, UR7, UR4 ;  /* 0x00000007110472a4 */ /* 0x000fc8000f8e0204 */
[----:B------:R-:W-:-:S04]  /*7190*/  UISETP.LT.AND UP0, UPT, UR16, UR4, UPT ;  /* 0x000000041000728c */ /* 0x000fc8000bf01270 */
[----:B------:R-:W-:-:S03]  /*71a0*/  USEL UR16, UR16, UR4, UP0 ;  /* 0x0000000410107287 */ /* 0x000fc60008000000 */
.L_x_466:
[----:B--2---:R-:W2:Y:S01]  /*71b0*/  LDL R0, [R1] ;  /* 0x0000000001007983 */ /* 0x004ea20000100800 */
[----:B------:R-:W-:-:S07]  /*71c0*/  UIMAD.WIDE UR16, UR16, 0x2aaaaaab, URZ ;  /* 0x2aaaaaab101078a5 */ /* 0x000fce000f8e023f */
[----:B------:R-:W-:Y:S02]  /*71d0*/  UMOV UR7, UR17 ;  /* 0x0000001100077c82 */ /* 0x000fe40008000000 */
[----:B------:R-:W-:-:S04]  /*71e0*/  USHF.R.U32.HI UR5, URZ, 0x1f, UR7 ;  /* 0x0000001f3f057899 */ /* 0x000fc80008011607 */
[----:B------:R-:W-:Y:S01]  /*71f0*/  ULEA.HI.SX32 UR5, UR7, UR5, 0x1d ;  /* 0x0000000507057291 */ /* 0x000fe2000f8fea3f */
[----:B--2---:R-:W1:Y:S03]  /*7200*/  R2UR UR4, R0 ;  /* 0x00000000000473c2 */ /* 0x004e6600000e0000 */
[----:B-1----:R-:W-:-:S04]  /*7210*/  UISETP.LT.AND UP0, UPT, UR4, UR5, UPT ;  /* 0x000000050400728c */ /* 0x002fc8000bf01270 */
[----:B------:R-:W-:-:S06]  /*7220*/  USEL UR4, UR4, UR5, !UP0 ;  /* 0x0000000504047287 */ /* 0x000fcc000c000000 */
[----:B------:R-:W-:-:S13]  /*7230*/  ISETP.GE.AND P0, PT, R242, UR4, PT ;  /* 0x00000004f2007c0c */ /* 0x000fda000bf06270 */
[----:B------:R-:W-:Y:S05]  /*7240*/  @!P0 BRA `(.L_x_469) ;  /* 0x00004c8000008947 */ /* 0x000fea0003800000 */
[----:B------:R-:W2:Y:S01]  /*7250*/  LDL R0, [R1+0x20] ;  /* 0x0000200001007983 */ /* 0x000ea20000100800 */
[----:B------:R-:W-:Y:S01]  /*7260*/  PLOP3.LUT P1, PT, PT, PT, UP3, 0x80, 0x0 ;  /* 0x000000000000781c */ /* 0x000fe20003f2f038 */
[----:B------:R-:W-:Y:S01]  /*7270*/  IMAD.MOV.U32 R134, RZ, RZ, R136 ;  /* 0x000000ffff867224 */ /* 0x000fe200078e0088 */
[----:B------:R-:W-:Y:S01]  /*7280*/  PLOP3.LUT P0, PT, PT, PT, UP3, 0x80, 0x0 ;  /* 0x000000000000781c */ /* 0x000fe20003f0f038 */
[----:B------:R-:W-:Y:S01]  /*7290*/  IMAD.MOV.U32 R132, RZ, RZ, R137 ;  /* 0x000000ffff847224 */ /* 0x000fe200078e0089 */
[----:B------:R-:W-:Y:S01]  /*72a0*/  MOV R139, R3 ;  /* 0x00000003008b7202 */ /* 0x000fe20000000f00 */
[----:B------:R-:W-:-:S08]  /*72b0*/  IMAD.MOV.U32 R138, RZ, RZ, R135 ;  /* 0x000000ffff8a7224 */ /* 0x000fd000078e0087 */
[----:B--2---:R-:W-:-:S05]  /*72c0*/  @P1 IMAD.HI.U32 R0, R0, c[0x0][0x2c8], RZ ;  /* 0x0000b20000001a27 */ /* 0x004fca00078e00ff */
[----:B------:R-:W-:-:S05]  /*72d0*/  @P0 SHF.R.U32.HI R0, RZ, c[0x0][0x2cc], R0 ;  /* 0x0000b300ff000a19 */ /* 0x000fca0000011600 */
[----:B------:R1:W-:Y:S02]  /*72e0*/  @P0 STL [R1+0x4], R0 ;  /* 0x0000040001000387 */ /* 0x0003e40000100800 */
.L_x_486:
[----:B------:R-:W2:Y:S01]  /*72f0*/  LDL R246, [R1] ;  /* 0x0000000001f67983 */ /* 0x000ea20000100800 */
[----:B------:R-:W-:Y:S04]  /*7300*/  DEPBAR.LE SB0, 0x0 ;  /* 0x000080000000791a */ /* 0x000fe80000000000 */
[----:B------:R-:W3:Y:S06]  /*7310*/  LDL.64 R42, [R1+0x30] ;  /* 0x00003000012a7983 */ /* 0x000eec0000100a00 */
[----:B-1----:R-:W3:Y:S06]  /*7320*/  LDL.64 R2, [R1+0x48] ;  /* 0x0000480001027983 */ /* 0x002eec0000100a00 */
[----:B------:R-:W-:Y:S08]  /*7330*/  BAR.SYNC.DEFER_BLOCKING 0x0 ;  /* 0x0000000000007b1d */ /* 0x000ff00000010000 */
[----:B-----5:R-:W-:Y:S08]  /*7340*/  LDSM.16.M88.4 R48, [R231+0x6100] ;  /* 0x00610000e730783b */ /* 0x020ff00000000200 */
[----:B------:R-:W4:Y:S08]  /*7350*/  LDSM.16.M88.4 R16, [R224+0x3100] ;  /* 0x00310000e010783b */ /* 0x000f300000000200 */
[----:B------:R-:W1:Y:S08]  /*7360*/  LDSM.16.M88.4 R44, [R231+0x8100] ;  /* 0x00810000e72c783b */ /* 0x000e700000000200 */
[----:B------:R-:W1:Y:S08]  /*7370*/  LDSM.16.M88.4 R32, [R224+0x3900] ;  /* 0x00390000e020783b */ /* 0x000e700000000200 */
[----:B------:R-:W3:Y:S06]  /*7380*/  LDL.64 R244, [R1+0x38] ;  /* 0x0000380001f47983 */ /* 0x000eec0000100a00 */
[----:B------:R-:W1:Y:S08]  /*7390*/  LDSM.16.M88.4 R140, [R224+0x4100] ;  /* 0x00410000e08c783b */ /* 0x000e700000000200 */
[----:B------:R-:W3:Y:S01]  /*73a0*/  LDL.64 R222, [R1+0x40] ;  /* 0x0000400001de7983 */ /* 0x000ee20000100a00 */
[-C--:B----4-:R-:W-:Y:S05]  /*73b0*/  HMMA.16816.F32 R4, R48, R16.reuse, RZ ;  /* 0x000000103004723c */ /* 0x090fea00000018ff */
[----:B------:R-:W-:Y:S03]  /*73c0*/  LDSM.16.M88.4 R192, [R233+0x6100] ;  /* 0x00610000e9c0783b */ /* 0x000fe60000000200 */
[C---:B-1----:R-:W-:Y:S05]  /*73d0*/  HMMA.16816.F32 R8, R44.reuse, R16, RZ ;  /* 0x000000102c08723c */ /* 0x042fea00000018ff */
[----:B------:R-:W1:Y:S03]  /*73e0*/  LDSM.16.M88.4 R196, [R235] ;  /* 0x00000000ebc4783b */ /* 0x000e660000000200 */
[-C--:B------:R-:W-:Y:S05]  /*73f0*/  HMMA.16816.F32 R12, R44, R18.reuse, RZ ;  /* 0x000000122c0c723c */ /* 0x080fea00000018ff */
[----:B------:R-:W4:Y:S03]  /*7400*/  LDSM.16.M88.4 R200, [R233+0x8100] ;  /* 0x00810000e9c8783b */ /* 0x000f260000000200 */
[C---:B------:R-:W-:Y:S05]  /*7410*/  HMMA.16816.F32 R16, R48.reuse, R18, RZ ;  /* 0x000000123010723c */ /* 0x040fea00000018ff */
[----:B------:R-:W1:Y:S03]  /*7420*/  LDSM.16.M88.4 R204, [R241] ;  /* 0x00000000f1cc783b */ /* 0x000e660000000200 */
[-C--:B------:R-:W-:Y:S08]  /*7430*/  HMMA.16816.F32 R20, R48, R32.reuse, RZ ;  /* 0x000000203014723c */ /* 0x080ff000000018ff */
[C---:B------:R-:W-:Y:S08]  /*7440*/  HMMA.16816.F32 R24, R44.reuse, R32, RZ ;  /* 0x000000202c18723c */ /* 0x040ff000000018ff */
[-C--:B------:R-:W-:Y:S08]  /*7450*/  HMMA.16816.F32 R28, R44, R34.reuse, RZ ;  /* 0x000000222c1c723c */ /* 0x080ff000000018ff */
[C---:B------:R-:W-:Y:S08]  /*7460*/  HMMA.16816.F32 R32, R48.reuse, R34, RZ ;  /* 0x000000223020723c */ /* 0x040ff000000018ff */
[-C--:B------:R-:W-:Y:S01]  /*7470*/  HMMA.16816.F32 R36, R48, R140.reuse, RZ ;  /* 0x0000008c3024723c */ /* 0x080fe200000018ff */
[----:B--2---:R-:W-:Y:S11]  /*7480*/  ISETP.GT.AND P6, PT, R246, R242, PT ;  /* 0x000000f2f600720c */ /* 0x004ff60003fc4270 */
[----:B------:R-:W-:Y:S02]  /*7490*/  @!UPT UIADD3 URZ, URZ, URZ, URZ ;  /* 0x0000003f3f3ff290 */ /* 0x000fe4000fffe03f */
[----:B------:R-:W-:Y:S01]  /*74a0*/  @!P6 SHF.R.S32.HI R0, RZ, 0x1f, R242 ;  /* 0x0000001fff00e819 */ /* 0x000fe200000114f2 */
[----:B------:R-:W-:Y:S01]  /*74b0*/  @!P6 IMAD.WIDE.U32 R40, R242, c[0x0][0x208], RZ ;  /* 0x00008200f228ea25 */ /* 0x000fe200078e00ff */
[----:B---3--:R-:W-:Y:S03]  /*74c0*/  @!P6 MOV R3, R43 ;  /* 0x0000002b0003e202 */ /* 0x008fe60000000f00 */
[----:B------:R-:W-:Y:S02]  /*74d0*/  @!P6 IMAD R0, R0, c[0x0][0x208], RZ ;  /* 0x000082000000ea24 */ /* 0x000fe400078e02ff */
[----:B------:R-:W-:Y:S04]  /*74e0*/  @!P6 IMAD.WIDE.U32 R2, R40, 0x30, R2 ;  /* 0x000000302802e825 */ /* 0x000fe800078e0002 */
[----:B------:R-:W-:Y:S05]  /*74f0*/  @!P6 IMAD R0, R242, c[0x0][0x20c], R0 ;  /* 0x00008300f200ea24 */ /* 0x000fea00078e0200 */
[----:B------:R-:W-:Y:S02]  /*7500*/  @!P6 IADD3 R0, R41, R0, RZ ;  /* 0x000000002900e210 */ /* 0x000fe40007ffe0ff */
[C---:B------:R-:W-:Y:S03]  /*7510*/  HMMA.16816.F32 R40, R44.reuse, R140, RZ ;  /* 0x0000008c2c28723c */ /* 0x040fe600000018ff */
[----:B------:R-:W-:Y:S01]  /*7520*/  @!P6 IMAD R133, R0, 0x30, RZ ;  /* 0x000000300085e824 */ /* 0x000fe200078e02ff */
[----:B------:R-:W-:Y:S04]  /*7530*/  @!P6 SHF.L.U32 R0, R2, 0x1, RZ ;  /* 0x000000010200e819 */ /* 0x000fe800000006ff */
[-C--:B------:R-:W-:Y:S01]  /*7540*/  HMMA.16816.F32 R44, R44, R142.reuse, RZ ;  /* 0x0000008e2c2c723c */ /* 0x080fe200000018ff */
[----:B------:R-:W-:Y:S03]  /*7550*/  @!P6 IADD3 R3, R3, R133, RZ ;  /* 0x000000850303e210 */ /* 0x000fe60007ffe0ff */
[----:B------:R-:W-:Y:S02]  /*7560*/  @!P6 IADD3 R136, P0, R0, c[0x0][0x1f8], RZ ;  /* 0x00007e000088ea10 */ /* 0x000fe40007f1e0ff */
[----:B------:R-:W-:Y:S02]  /*7570*/  @!P6 SHF.L.U64.HI R3, R2, 0x1, R3 ;  /* 0x000000010203e819 */ /* 0x000fe40000010203 */
[----:B------:R-:W-:Y:S01]  /*7580*/  HMMA.16816.F32 R48, R48, R142, RZ ;  /* 0x0000008e3030723c */ /* 0x000fe200000018ff */
[----:B------:R-:W2:Y:S03]  /*7590*/  LDSM.16.M88.4 R140, [R240] ;  /* 0x00000000f08c783b */ /* 0x000ea60000000200 */
[----:B------:R-:W-:Y:S02]  /*75a0*/  @!P6 IADD3.X R137, R3, c[0x0][0x1fc], RZ, P0, !PT ;  /* 0x00007f000389ea10 */ /* 0x000fe400007fe4ff */
[----:B------:R-:W-:Y:S02]  /*75b0*/  @!P6 IADD3 R0, P5, R0, 0x80, RZ ;  /* 0x000000800000e810 */ /* 0x000fe40007fbe0ff */
[-C--:B-1----:R-:W-:Y:S01]  /*75c0*/  HMMA.16816.F32 R4, R192, R196.reuse, R4 ;  /* 0x000000c4c004723c */ /* 0x082fe20000001804 */
[----:B------:R-:W-:Y:S01]  /*75d0*/  @!PT LDS RZ, [RZ] ;  /* 0x00000000fffff984 */ /* 0x000fe20000000800 */
[----:B------:R-:W-:Y:S01]  /*75e0*/  @!PT LDS RZ, [RZ] ;  /* 0x00000000fffff984 */ /* 0x000fe20000000800 */
[----:B------:R-:W-:Y:S01]  /*75f0*/  @!PT LDS RZ, [RZ] ;  /* 0x00000000fffff984 */ /* 0x000fe20000000800 */
[----:B------:R1:W-:Y:S04]  /*7600*/  @!P6 LDGSTS.E.BYPASS.LTC128B.128 [R243+0x100], [R136.64], !P4 ;  /* 0x0010000088f3efae */ /* 0x0003e8000e101d4e */
[----:B------:R-:W-:Y:S02]  /*7610*/  @!P6 IADD3 R210, P2, R0, c[0x0][0x1f8], RZ ;  /* 0x00007e0000d2ea10 */ /* 0x000fe40007f5e0ff */
[----:B------:R-:W-:Y:S01]  /*7620*/  @!P6 IADD3 R2, P1, R136, UR9, RZ ;  /* 0x000000098802ec10 */ /* 0x000fe2000ff3e0ff */
[C---:B----4-:R-:W-:Y:S04]  /*7630*/  HMMA.16816.F32 R8, R200.reuse, R196, R8 ;  /* 0x000000c4c808723c */ /* 0x050fe80000001808 */
[----:B------:R-:W-:Y:S02]  /*7640*/  @!P6 IADD3.X R211, RZ, c[0x0][0x1fc], R3, P2, P5 ;  /* 0x00007f00ffd3ea10 */ /* 0x000fe400017ea403 */
[----:B------:R-:W-:Y:S02]  /*7650*/  @!P6 IADD3.X R3, R137, UR11, RZ, P1, !PT ;  /* 0x0000000b8903ec10 */ /* 0x000fe40008ffe4ff */
[-C--:B------:R-:W-:Y:S01]  /*7660*/  HMMA.16816.F32 R12, R200, R198.reuse, R12 ;  /* 0x000000c6c80c723c */ /* 0x080fe2000000180c */
[----:B------:R3:W-:Y:S03]  /*7670*/  @!P6 LDGSTS.E.BYPASS.LTC128B.128 [R243+0x1900], [R210.64], !P3 ;  /* 0x01900000d2f3efae */ /* 0x0007e6000d901d4e */
[----:B------:R-:W-:Y:S04]  /*7680*/  @!P6 IADD3 R208, P0, R2, UR9, RZ ;  /* 0x0000000902d0ec10 */ /* 0x000fe8000ff1e0ff */
[C---:B------:R-:W-:Y:S01]  /*7690*/  HMMA.16816.F32 R16, R192.reuse, R198, R16 ;  /* 0x000000c6c010723c */ /* 0x040fe20000001810 */
[----:B------:R4:W-:Y:S03]  /*76a0*/  @!P6 LDGSTS.E.BYPASS.LTC128B.128 [R243+0x900], [R2.64], !P4 ;  /* 0x0090000002f3efae */ /* 0x0009e6000e101d4e */
[----:B------:R-:W-:Y:S04]  /*76b0*/  @!P6 IADD3.X R209, R3, UR11, RZ, P0, !PT ;  /* 0x0000000b03d1ec10 */ /* 0x000fe800087fe4ff */
[-C--:B------:R-:W-:Y:S01]  /*76c0*/  HMMA.16816.F32 R20, R192, R204.reuse, R20 ;  /* 0x000000ccc014723c */ /* 0x080fe20000001814 */
[----:B------:R4:W-:Y:S07]  /*76d0*/  @!P6 LDGSTS.E.BYPASS.LTC128B.128 [R243+0x2100], [R2.64+0x80], !P3 ;  /* 0x0210008002f3efae */ /* 0x0009ee000d901d4e */
[C---:B------:R-:W-:Y:S01]  /*76e0*/  HMMA.16816.F32 R24, R200.reuse, R204, R24 ;  /* 0x000000ccc818723c */ /* 0x040fe20000001818 */
[----:B------:R3:W-:Y:S07]  /*76f0*/  @!P6 LDGSTS.E.BYPASS.LTC128B.128 [R243+0x1100], [R208.64], !P4 ;  /* 0x01100000d0f3efae */ /* 0x0007ee000e101d4e */
[-C--:B------:R-:W-:Y:S01]  /*7700*/  HMMA.16816.F32 R28, R200, R206.reuse, R28 ;  /* 0x000000cec81c723c */ /* 0x080fe2000000181c */
[----:B------:R3:W-:Y:S02]  /*7710*/  @!P6 LDGSTS.E.BYPASS.LTC128B.128 [R243+0x2900], [R208.64+0x80], !P3 ;  /* 0x02900080d0f3efae */ /* 0x0007e4000d901d4e */
[C---:B------:R-:W-:Y:S05]  /*7720*/  ISETP.GT.AND P6, PT, R242.reuse, R246, PT ;  /* 0x000000f6f200720c */ /* 0x040fea0003fc4270 */
[C---:B------:R-:W-:Y:S01]  /*7730*/  HMMA.16816.F32 R32, R192.reuse, R206, R32 ;  /* 0x000000cec020723c */ /* 0x040fe20000001820 */
[----:B------:R-:W-:Y:S07]  /*7740*/  LDSM.16.M88.4 R212, [R230+0x3100] ;  /* 0x00310000e6d4783b */ /* 0x000fee0000000200 */
[-C--:B--2---:R-:W-:Y:S01]  /*7750*/  HMMA.16816.F32 R36, R192, R140.reuse, R36 ;  /* 0x0000008cc024723c */ /* 0x084fe20000001824 */
[----:B------:R-:W-:Y:S03]  /*7760*/  LDSM.16.M88.4 R216, [R232+0x8100] ;  /* 0x00810000e8d8783b */ /* 0x000fe60000000200 */
[----:B------:R-:W-:Y:S02]  /*7770*/  @P6 IADD3 R0, R242, -0x1, RZ ;  /* 0xfffffffff2006810 */ /* 0x000fe40007ffe0ff */
[----:B----4-:R-:W-:Y:S02]  /*7780*/  @P6 MOV R3, R245 ;  /* 0x000000f500036202 */ /* 0x010fe40000000f00 */
[C---:B------:R-:W-:Y:S01]  /*7790*/  HMMA.16816.F32 R40, R200.reuse, R140, R40 ;  /* 0x0000008cc828723c */ /* 0x040fe20000001828 */
[----:B------:R-:W0:Y:S03]  /*77a0*/  LDGDEPBAR ;  /* 0x00000000000079af */ /* 0x000e260000000000 */
[----:B------:R-:W-:Y:S04]  /*77b0*/  @P6 SHF.R.S32.HI R2, RZ, 0x1f, R0 ;  /* 0x0000001fff026819 */ /* 0x000fe80000011400 */
[-C--:B------:R-:W-:Y:S01]  /*77c0*/  HMMA.16816.F32 R44, R200, R142.reuse, R44 ;  /* 0x0000008ec82c723c */ /* 0x080fe2000000182c */
[----:B---3--:R-:W2:Y:S03]  /*77d0*/  LDSM.16.M88.4 R208, [R232+0x6100] ;  /* 0x00610000e8d0783b */ /* 0x008ea60000000200 */
[----:B------:R-:W-:Y:S04]  /*77e0*/  @P6 IMAD R2, R2, c[0x0][0x1e0], RZ ;  /* 0x0000780002026a24 */ /* 0x000fe800078e02ff */
[----:B------:R-:W-:Y:S01]  /*77f0*/  HMMA.16816.F32 R48, R192, R142, R48 ;  /* 0x0000008ec030723c */ /* 0x000fe20000001830 */
[----:B------:R-:W3:Y:S03]  /*7800*/  LDSM.16.M88.4 R196, [R230+0x3900] ;  /* 0x00390000e6c4783b */ /* 0x000ee60000000200 */
[----:B------:R-:W-:Y:S05]  /*7810*/  @P6 IMAD R2, R0, c[0x0][0x1e4], R2 ;  /* 0x0000790000026a24 */ /* 0x000fea00078e0202 */
[----:B------:R-:W4:Y:S08]  /*7820*/  LDSM.16.M88.4 R204, [R230+0x4100] ;  /* 0x00410000e6cc783b */ /* 0x000f300000000200 */
[----:B------:R-:W-:Y:S08]  /*7830*/  LDSM.16.M88.4 R140, [R234+0x6100] ;  /* 0x00610000ea8c783b */ /* 0x000ff00000000200 */
[----:B------:R-:W1:Y:S01]  /*7840*/  LDSM.16.M88.4 R192, [R229] ;  /* 0x00000000e5c0783b */ /* 0x000e620000000200 */
[-C--:B--2---:R-:W-:Y:S07]  /*7850*/  HMMA.16816.F32 R4, R208, R212.reuse, R4 ;  /* 0x000000d4d004723c */ /* 0x084fee0000001804 */
[----:B------:R-:W2:Y:S01]  /*7860*/  LDSM.16.M88.4 R200, [R234+0x8100] ;  /* 0x00810000eac8783b */ /* 0x000ea20000000200 */
[C---:B------:R-:W-:Y:S08]  /*7870*/  HMMA.16816.F32 R8, R216.reuse, R212, R8 ;  /* 0x000000d4d808723c */ /* 0x040ff00000001808 */
[-C--:B------:R-:W-:Y:S08]  /*7880*/  HMMA.16816.F32 R12, R216, R214.reuse, R12 ;  /* 0x000000d6d80c723c */ /* 0x080ff0000000180c */
[C---:B------:R-:W-:Y:S01]  /*7890*/  HMMA.16816.F32 R16, R208.reuse, R214, R16 ;  /* 0x000000d6d010723c */ /* 0x040fe20000001810 */
[----:B------:R-:W-:Y:S07]  /*78a0*/  LDSM.16.M88.4 R212, [R229+0x1000] ;  /* 0x00100000e5d4783b */ /* 0x000fee0000000200 */
[-C--:B---3--:R-:W-:Y:S08]  /*78b0*/  HMMA.16816.F32 R20, R208, R196.reuse, R20 ;  /* 0x000000c4d014723c */ /* 0x088ff00000001814 */
[C---:B------:R-:W-:Y:S08]  /*78c0*/  HMMA.16816.F32 R24, R216.reuse, R196, R24 ;  /* 0x000000c4d818723c */ /* 0x040ff00000001818 */
[-C--:B------:R-:W-:Y:S08]  /*78d0*/  HMMA.16816.F32 R28, R216, R198.reuse, R28 ;  /* 0x000000c6d81c723c */ /* 0x080ff0000000181c */
[C---:B------:R-:W-:Y:S01]  /*78e0*/  HMMA.16816.F32 R32, R208.reuse, R198, R32 ;  /* 0x000000c6d020723c */ /* 0x040fe20000001820 */
[----:B------:R-:W3:Y:S07]  /*78f0*/  LDSM.16.M88.4 R196, [R229+0x800] ;  /* 0x00080000e5c4783b */ /* 0x000eee0000000200 */
[-C--:B----4-:R-:W-:Y:S08]  /*7900*/  HMMA.16816.F32 R36, R208, R204.reuse, R36 ;  /* 0x000000ccd024723c */ /* 0x090ff00000001824 */
[C---:B------:R-:W-:Y:S08]  /*7910*/  HMMA.16816.F32 R40, R216.reuse, R204, R40 ;  /* 0x000000ccd828723c */ /* 0x040ff00000001828 */
[-C--:B------:R-:W-:Y:S01]  /*7920*/  HMMA.16816.F32 R44, R216, R206.reuse, R44 ;  /* 0x000000ced82c723c */ /* 0x080fe2000000182c */
[----:B------:R-:W-:Y:S07]  /*7930*/  LDSM.16.M88.4 R216, [R231+0xc100] ;  /* 0x00c10000e7d8783b */ /* 0x000fee0000000200 */
[----:B------:R-:W-:Y:S01]  /*7940*/  HMMA.16816.F32 R48, R208, R206, R48 ;  /* 0x000000ced030723c */ /* 0x000fe20000001830 */
[----:B------:R-:W-:Y:S07]  /*7950*/  LDSM.16.M88.4 R204, [R231+0xa100] ;  /* 0x00a10000e7cc783b */ /* 0x000fee0000000200 */
[-C--:B-1----:R-:W-:Y:S01]  /*7960*/  HMMA.16816.F32 R4, R140, R192.reuse, R4 ;  /* 0x000000c08c04723c */ /* 0x082fe20000001804 */
[----:B------:R-:W1:Y:S07]  /*7970*/  LDSM.16.M88.4 R208, [R224+0x4900] ;  /* 0x00490000e0d0783b */ /* 0x000e6e0000000200 */
[C---:B--2---:R-:W-:Y:S08]  /*7980*/  HMMA.16816.F32 R8, R200.reuse, R192, R8 ;  /* 0x000000c0c808723c */ /* 0x044ff00000001808 */
[-C--:B------:R-:W-:Y:S08]  /*7990*/  HMMA.16816.F32 R12, R200, R194.reuse, R12 ;  /* 0x000000c2c80c723c */ /* 0x080ff0000000180c */
[C---:B------:R-:W-:Y:S01]  /*79a0*/  HMMA.16816.F32 R16, R140.reuse, R194, R16 ;  /* 0x000000c28c10723c */ /* 0x040fe20000001810 */
[----:B------:R-:W2:Y:S07]  /*79b0*/  LDSM.16.M88.4 R192, [R224+0x5100] ;  /* 0x00510000e0c0783b */ /* 0x000eae0000000200 */
[-C--:B---3--:R-:W-:Y:S08]  /*79c0*/  HMMA.16816.F32 R20, R140, R196.reuse, R20 ;  /* 0x000000c48c14723c */ /* 0x088ff00000001814 */
[C---:B------:R-:W-:Y:S08]  /*79d0*/  HMMA.16816.F32 R24, R200.reuse, R196, R24 ;  /* 0x000000c4c818723c */ /* 0x040ff00000001818 */
[-C--:B------:R-:W-:Y:S08]  /*79e0*/  HMMA.16816.F32 R28, R200, R198.reuse, R28 ;  /* 0x000000c6c81c723c */ /* 0x080ff0000000181c */
[C---:B------:R-:W-:Y:S01]  /*79f0*/  HMMA.16816.F32 R32, R140.reuse, R198, R32 ;  /* 0x000000c68c20723c */ /* 0x040fe20000001820 */
[----:B------:R-:W-:Y:S07]  /*7a00*/  LDSM.16.M88.4 R196, [R233+0xa100] ;  /* 0x00a10000e9c4783b */ /* 0x000fee0000000200 */
[-C--:B------:R-:W-:Y:S08]  /*7a10*/  HMMA.16816.F32 R36, R140, R212.reuse, R36 ;  /* 0x000000d48c24723c */ /* 0x080ff00000001824 */
[C---:B------:R-:W-:Y:S08]  /*7a20*/  HMMA.16816.F32 R40, R200.reuse, R212, R40 ;  /* 0x000000d4c828723c */ /* 0x040ff00000001828 */
[-C--:B------:R-:W-:Y:S01]  /*7a30*/  HMMA.16816.F32 R44, R200, R214.reuse, R44 ;  /* 0x000000d6c82c723c */ /* 0x080fe2000000182c */
[----:B------:R-:W-:Y:S07]  /*7a40*/  LDSM.16.M88.4 R200, [R239] ;  /* 0x00000000efc8783b */ /* 0x000fee0000000200 */
[----:B------:R-:W-:Y:S01]  /*7a50*/  HMMA.16816.F32 R48, R140, R214, R48 ;  /* 0x000000d68c30723c */ /* 0x000fe20000001830 */
[----:B------:R-:W3:Y:S07]  /*7a60*/  LDSM.16.M88.4 R140, [R224+0x5900] ;  /* 0x00590000e08c783b */ /* 0x000eee0000000200 */
[-C--:B-1----:R-:W-:Y:S01]  /*7a70*/  HMMA.16816.F32 R4, R204, R208.reuse, R4 ;  /* 0x000000d0cc04723c */ /* 0x082fe20000001804 */
[----:B------:R-:W-:Y:S07]  /*7a80*/  LDSM.16.M88.4 R212, [R238] ;  /* 0x00000000eed4783b */ /* 0x000fee0000000200 */
[C---:B------:R-:W-:Y:S08]  /*7a90*/  HMMA.16816.F32 R8, R216.reuse, R208, R8 ;  /* 0x000000d0d808723c */ /* 0x040ff00000001808 */
[-C--:B------:R-:W-:Y:S08]  /*7aa0*/  HMMA.16816.F32 R12, R216, R210.reuse, R12 ;  /* 0x000000d2d80c723c */ /* 0x080ff0000000180c */
[C---:B------:R-:W-:Y:S01]  /*7ab0*/  HMMA.16816.F32 R16, R204.reuse, R210, R16 ;  /* 0x000000d2cc10723c */ /* 0x040fe20000001810 */
[----:B------:R-:W1:Y:S07]  /*7ac0*/  LDSM.16.M88.4 R208, [R233+0xc100] ;  /* 0x00c10000e9d0783b */ /* 0x000e6e0000000200 */
[-C--:B--2---:R-:W-:Y:S08]  /*7ad0*/  HMMA.16816.F32 R20, R204, R192.reuse, R20 ;  /* 0x000000c0cc14723c */ /* 0x084ff00000001814 */
[C---:B------:R-:W-:Y:S08]  /*7ae0*/  HMMA.16816.F32 R24, R216.reuse, R192, R24 ;  /* 0x000000c0d818723c */ /* 0x040ff00000001818 */
[-C--:B------:R-:W-:Y:S08]  /*7af0*/  HMMA.16816.F32 R28, R216, R194.reuse, R28 ;  /* 0x000000c2d81c723c */ /* 0x080ff0000000181c */
[C---:B------:R-:W-:Y:S01]  /*7b00*/  HMMA.16816.F32 R32, R204.reuse, R194, R32 ;  /* 0x000000c2cc20723c */ /* 0x040fe20000001820 */
[----:B------:R-:W2:Y:S07]  /*7b10*/  LDSM.16.M88.4 R192, [R237] ;  /* 0x00000000edc0783b */ /* 0x000eae0000000200 */
[-C--:B---3--:R-:W-:Y:S08]  /*7b20*/  HMMA.16816.F32 R36, R204, R140.reuse, R36 ;  /* 0x0000008ccc24723c */ /* 0x088ff00000001824 */
[C---:B------:R-:W-:Y:S08]  /*7b30*/  HMMA.16816.F32 R40, R216.reuse, R140, R40 ;  /* 0x0000008cd828723c */ /* 0x040ff00000001828 */
[-C--:B------:R-:W-:Y:S01]  /*7b40*/  HMMA.16816.F32 R44, R216, R142.reuse, R44 ;  /* 0x0000008ed82c723c */ /* 0x080fe2000000182c */
[----:B------:R-:W-:Y:S07]  /*7b50*/  LDSM.16.M88.4 R216, [R236+0xc100] ;  /* 0x00c10000ecd8783b */ /* 0x000fee0000000200 */
[----:B------:R-:W-:Y:S01]  /*7b60*/  HMMA.16816.F32 R48, R204, R142, R48 ;  /* 0x0000008ecc30723c */ /* 0x000fe20000001830 */
[----:B------:R-:W-:Y:S07]  /*7b70*/  LDSM.16.M88.4 R140, [R232+0xa100] ;  /* 0x00a10000e88c783b */ /* 0x000fee0000000200 */
[-C--:B------:R-:W-:Y:S01]  /*7b80*/  HMMA.16816.F32 R4, R196, R200.reuse, R4 ;  /* 0x000000c8c404723c */ /* 0x080fe20000001804 */
[----:B------:R-:W-:Y:S07]  /*7b90*/  LDSM.16.M88.4 R204, [R232+0xc100] ;  /* 0x00c10000e8cc783b */ /* 0x000fee0000000200 */
[C---:B-1----:R-:W-:Y:S08]  /*7ba0*/  HMMA.16816.F32 R8, R208.reuse, R200, R8 ;  /* 0x000000c8d008723c */ /* 0x042ff00000001808 */
[-C--:B------:R-:W-:Y:S08]  /*7bb0*/  HMMA.16816.F32 R12, R208, R202.reuse, R12 ;  /* 0x000000cad00c723c */ /* 0x080ff0000000180c */
[C---:B------:R-:W-:Y:S01]  /*7bc0*/  HMMA.16816.F32 R16, R196.reuse, R202, R16 ;  /* 0x000000cac410723c */ /* 0x040fe20000001810 */
[----:B------:R-:W1:Y:S07]  /*7bd0*/  LDSM.16.M88.4 R200, [R230+0x4900] ;  /* 0x00490000e6c8783b */ /* 0x000e6e0000000200 */
[-C--:B------:R-:W-:Y:S08]  /*7be0*/  HMMA.16816.F32 R20, R196, R212.reuse, R20 ;  /* 0x000000d4c414723c */ /* 0x080ff00000001814 */
[C---:B------:R-:W-:Y:S08]  /*7bf0*/  HMMA.16816.F32 R24, R208.reuse, R212, R24 ;  /* 0x000000d4d018723c */ /* 0x040ff00000001818 */
[-C--:B------:R-:W-:Y:S08]  /*7c00*/  HMMA.16816.F32 R28, R208, R214.reuse, R28 ;  /* 0x000000d6d01c723c */ /* 0x080ff0000000181c */
[C---:B------:R-:W-:Y:S01]  /*7c10*/  HMMA.16816.F32 R32, R196.reuse, R214, R32 ;  /* 0x000000d6c420723c */ /* 0x040fe20000001820 */
[----:B------:R-:W-:Y:S07]  /*7c20*/  LDSM.16.M88.4 R212, [R230+0x5900] ;  /* 0x00590000e6d4783b */ /* 0x000fee0000000200 */
[-C--:B--2---:R-:W-:Y:S08]  /*7c30*/  HMMA.16816.F32 R36, R196, R192.reuse, R36 ;  /* 0x000000c0c424723c */ /* 0x084ff00000001824 */
[C---:B------:R-:W-:Y:S08]  /*7c40*/  HMMA.16816.F32 R40, R208.reuse, R192, R40 ;  /* 0x000000c0d028723c */ /* 0x040ff00000001828 */
[-C--:B------:R-:W-:Y:S01]  /*7c50*/  HMMA.16816.F32 R44, R208, R194.reuse, R44 ;  /* 0x000000c2d02c723c */ /* 0x080fe2000000182c */
[----:B------:R-:W2:Y:S07]  /*7c60*/  LDSM.16.M88.4 R208, [R230+0x5100] ;  /* 0x00510000e6d0783b */ /* 0x000eae0000000200 */
[----:B------:R-:W-:Y:S01]  /*7c70*/  HMMA.16816.F32 R48, R196, R194, R48 ;  /* 0x000000c2c430723c */ /* 0x000fe20000001830 */
[----:B------:R-:W-:Y:S07]  /*7c80*/  LDSM.16.M88.4 R192, [R234+0xa100] ;  /* 0x00a10000eac0783b */ /* 0x000fee0000000200 */
[-C--:B-1----:R-:W-:Y:S01]  /*7c90*/  HMMA.16816.F32 R4, R140, R200.reuse, R4 ;  /* 0x000000c88c04723c */ /* 0x082fe20000001804 */
[----:B------:R-:W1:Y:S07]  /*7ca0*/  LDSM.16.M88.4 R196, [R229+0x1800] ;  /* 0x00180000e5c4783b */ /* 0x000e6e0000000200 */
[C---:B------:R-:W-:Y:S08]  /*7cb0*/  HMMA.16816.F32 R8, R204.reuse, R200, R8 ;  /* 0x000000c8cc08723c */ /* 0x040ff00000001808 */
[-C--:B------:R-:W-:Y:S08]  /*7cc0*/  HMMA.16816.F32 R12, R204, R202.reuse, R12 ;  /* 0x000000cacc0c723c */ /* 0x080ff0000000180c */
[C---:B------:R-:W-:Y:S08]  /*7cd0*/  HMMA.16816.F32 R16, R140.reuse, R202, R16 ;  /* 0x000000ca8c10723c */ /* 0x040ff00000001810 */
[-C--:B--2---:R-:W-:Y:S08]  /*7ce0*/  HMMA.16816.F32 R20, R140, R208.reuse, R20 ;  /* 0x000000d08c14723c */ /* 0x084ff00000001814 */
[C---:B------:R-:W-:Y:S08]  /*7cf0*/  HMMA.16816.F32 R24, R204.reuse, R208, R24 ;  /* 0x000000d0cc18723c */ /* 0x040ff00000001818 */
[-C--:B------:R-:W-:Y:S08]  /*7d00*/  HMMA.16816.F32 R28, R204, R210.reuse, R28 ;  /* 0x000000d2cc1c723c */ /* 0x080ff0000000181c */
[C---:B------:R-:W-:Y:S08]  /*7d10*/  HMMA.16816.F32 R32, R140.reuse, R210, R32 ;  /* 0x000000d28c20723c */ /* 0x040ff00000001820 */
[-C--:B------:R-:W-:Y:S08]  /*7d20*/  HMMA.16816.F32 R36, R140, R212.reuse, R36 ;  /* 0x000000d48c24723c */ /* 0x080ff00000001824 */
[C---:B------:R-:W-:Y:S08]  /*7d30*/  HMMA.16816.F32 R40, R204.reuse, R212, R40 ;  /* 0x000000d4cc28723c */ /* 0x040ff00000001828 */
[-C--:B------:R-:W-:Y:S08]  /*7d40*/  HMMA.16816.F32 R44, R204, R214.reuse, R44 ;  /* 0x000000d6cc2c723c */ /* 0x080ff0000000182c */
[----:B------:R-:W-:Y:S08]  /*7d50*/  HMMA.16816.F32 R48, R140, R214, R48 ;  /* 0x000000d68c30723c */ /* 0x000ff00000001830 */
[-C--:B-1----:R-:W-:Y:S08]  /*7d60*/  HMMA.16816.F32 R4, R192, R196.reuse, R4 ;  /* 0x000000c4c004723c */ /* 0x082ff00000001804 */
[C---:B------:R-:W-:Y:S08]  /*7d70*/  HMMA.16816.F32 R8, R216.reuse, R196, R8 ;  /* 0x000000c4d808723c */ /* 0x040ff00000001808 */
[-C--:B------:R-:W-:Y:S08]  /*7d80*/  HMMA.16816.F32 R12, R216, R198.reuse, R12 ;  /* 0x000000c6d80c723c */ /* 0x080ff0000000180c */
[----:B------:R-:W-:Y:S01]  /*7d90*/  FMUL.FTZ R4, R4, c[0x0][0x320] ;  /* 0x0000c80004047a20 */ /* 0x000fe20000410000 */
[C---:B------:R-:W-:Y:S03]  /*7da0*/  HMMA.16816.F32 R16, R192.reuse, R198, R16 ;  /* 0x000000c6c010723c */ /* 0x040fe60000001810 */
[----:B------:R-:W1:Y:S01]  /*7db0*/  MUFU.TANH R201, R4 ;  /* 0x0000000400c97308 */ /* 0x000e620000002400 */
[----:B------:R-:W-:Y:S02]  /*7dc0*/  FMUL.FTZ R5, R5, c[0x0][0x320] ;  /* 0x0000c80005057a20 */ /* 0x000fe40000410000 */
[----:B------:R-:W-:Y:S02]  /*7dd0*/  FMUL.FTZ R6, R6, c[0x0][0x320] ;  /* 0x0000c80006067a20 */ /* 0x000fe40000410000 */
[----:B------:R-:W-:Y:S04]  /*7de0*/  FMUL.FTZ R7, R7, c[0x0][0x320] ;  /* 0x0000c80007077a20 */ /* 0x000fe80000410000 */
[----:B------:R-:W-:Y:S01]  /*7df0*/  FMUL.FTZ R8, R8, c[0x0][0x320] ;  /* 0x0000c80008087a20 */ /* 0x000fe20000410000 */
[----:B------:R-:W2:Y:S01]  /*7e00*/  MUFU.TANH R196, R5 ;  /* 0x0000000500c47308 */ /* 0x000ea20000002400 */
        /* <DEDUP_REMOVED lines=11> */
[----:B------:R4:W1:Y:S10]  /*7ec0*/  MUFU.TANH R202, R7 ;  /* 0x0000000700ca7308 */ /* 0x0008740000002400 */
[----:B------:R-:W1:Y:S10]  /*7ed0*/  MUFU.TANH R215, R8 ;  /* 0x0000000800d77308 */ /* 0x000e740000002400 */
[----:B------:R-:W1:Y:S01]  /*7ee0*/  MUFU.TANH R211, R9 ;  /* 0x0000000900d37308 */ /* 0x000e620000002400 */
[----:B----4-:R-:W4:Y:S09]  /*7ef0*/  LDSM.16.M88.4 R4, [R229+0x2000] ;  /* 0x00200000e504783b */ /* 0x010f320000000200 */
[----:B------:R-:W1:Y:S10]  /*7f00*/  MUFU.TANH R221, R10 ;  /* 0x0000000a00dd7308 */ /* 0x000e740000002400 */
[----:B------:R1:W1:Y:S10]  /*7f10*/  MUFU.TANH R220, R11 ;  /* 0x0000000b00dc7308 */ /* 0x0002740000002400 */
[----:B------:R2:W2:Y:S10]  /*7f20*/  MUFU.TANH R208, R13 ;  /* 0x0000000d00d07308 */ /* 0x0004b40000002400 */
[----:B------:R-:W3:Y:S01]  /*7f30*/  MUFU.TANH R209, R12 ;  /* 0x0000000c00d17308 */ /* 0x000ee20000002400 */
[----:B-1----:R-:W1:Y:S01]  /*7f40*/  LDSM.16.M88.4 R8, [R229+0x2800] ;  /* 0x00280000e508783b */ /* 0x002e620000000200 */
[-C--:B----4-:R-:W-:Y:S01]  /*7f50*/  HMMA.16816.F32 R20, R192, R4.reuse, R20 ;  /* 0x00000004c014723c */ /* 0x090fe20000001814 */
[----:B------:R-:W-:Y:S07]  /*7f60*/  DEPBAR.LE SB0, 0x0 ;  /* 0x000080000000791a */ /* 0x000fee0000000000 */
[----:B------:R-:W4:Y:S01]  /*7f70*/  MUFU.TANH R136, R17 ;  /* 0x0000001100887308 */ /* 0x000f220000002400 */
[----:B------:R-:W-:Y:S01]  /*7f80*/  BAR.SYNC.DEFER_BLOCKING 0x0 ;  /* 0x0000000000007b1d */ /* 0x000fe20000010000 */
[C---:B------:R-:W-:Y:S02]  /*7f90*/  HMMA.16816.F32 R24, R216.reuse, R4, R24 ;  /* 0x00000004d818723c */ /* 0x040fe40000001818 */
[----:B--2---:R-:W-:Y:S06]  /*7fa0*/  MOV R13, c[0x0][0x1e4] ;  /* 0x00007900000d7a02 */ /* 0x004fec0000000f00 */
[----:B------:R-:W2:Y:S01]  /*7fb0*/  MUFU.TANH R197, R19 ;  /* 0x0000001300c57308 */ /* 0x000ea20000002400 */
[-C--:B------:R-:W-:Y:S03]  /*7fc0*/  HMMA.16816.F32 R28, R216, R6.reuse, R28 ;  /* 0x00000006d81c723c */ /* 0x080fe6000000181c */
[----:B------:R-:W-:Y:S05]  /*7fd0*/  @P6 IMAD.WIDE.U32 R4, R0, c[0x0][0x1e0], RZ ;  /* 0x0000780000046a25 */ /* 0x000fea00078e00ff */
[C---:B------:R-:W-:Y:S01]  /*7fe0*/  HMMA.16816.F32 R32, R192.reuse, R6, R32 ;  /* 0x00000006c020723c */ /* 0x040fe20000001820 */
[----:B------:R-:W2:Y:S03]  /*7ff0*/  MUFU.TANH R214, R14 ;  /* 0x0000000e00d67308 */ /* 0x000ea60000002400 */
[----:B------:R-:W-:Y:S01]  /*8000*/  @P6 IADD3 R0, R5, R2, RZ ;  /* 0x0000000205006210 */ /* 0x000fe20007ffe0ff */
[----:B------:R-:W-:Y:S01]  /*8010*/  FMUL.FTZ R22, R22, c[0x0][0x320] ;  /* 0x0000c80016167a20 */ /* 0x000fe20000410000 */
[----:B------:R2:W2:Y:S01]  /*8020*/  LDL R5, [R1+0x20] ;  /* 0x0000200001057983 */ /* 0x0004a20000100800 */
[----:B------:R-:W-:Y:S01]  /*8030*/  MOV R7, c[0x0][0x1e0] ;  /* 0x0000780000077a02 */ /* 0x000fe20000000f00 */
[----:B------:R-:W-:Y:S01]  /*8040*/  FMUL.FTZ R20, R20, c[0x0][0x320] ;  /* 0x0000c80014147a20 */ /* 0x000fe20000410000 */
[----:B------:R-:W-:Y:S02]  /*8050*/  @P6 MOV R2, R222 ;  /* 0x000000de00026202 */ /* 0x000fe40000000f00 */
[----:B------:R3:W2:Y:S01]  /*8060*/  MUFU.TANH R142, R22 ;  /* 0x00000016008e7308 */ /* 0x0006a20000002400 */
[----:B------:R-:W-:Y:S01]  /*8070*/  @P6 SHF.L.U32 R6, R7, 0x5, RZ ;  /* 0x0000000507066819 */ /* 0x000fe200000006ff */
[----:B------:R-:W-:Y:S01]  /*8080*/  @P6 IMAD R0, R0, 0x30, RZ ;  /* 0x0000003000006824 */ /* 0x000fe200078e02ff */
[-C--:B-1----:R-:W-:Y:S03]  /*8090*/  HMMA.16816.F32 R36, R192, R8.reuse, R36 ;  /* 0x00000008c024723c */ /* 0x082fe60000001824 */
[----:B------:R-:W-:Y:S04]  /*80a0*/  @P6 IMAD.WIDE.U32 R2, R4, 0x30, R2 ;  /* 0x0000003004026825 */ /* 0x000fe800078e0002 */
[----:B------:R-:W1:Y:S01]  /*80b0*/  MUFU.TANH R135, R20 ;  /* 0x0000001400877308 */ /* 0x000e620000002400 */
[----:B------:R-:W-:Y:S01]  /*80c0*/  FMUL.FTZ R21, R21, c[0x0][0x320] ;  /* 0x0000c80015157a20 */ /* 0x000fe20000410000 */
[C---:B------:R-:W-:Y:S04]  /*80d0*/  HMMA.16816.F32 R40, R216.reuse, R8, R40 ;  /* 0x00000008d828723c */ /* 0x040fe80000001828 */
[----:B------:R-:W-:Y:S01]  /*80e0*/  @P6 IADD3 R4, R3, R0, RZ ;  /* 0x0000000003046210 */ /* 0x000fe20007ffe0ff */
[----:B------:R-:W-:Y:S01]  /*80f0*/  FMUL.FTZ R26, R26, c[0x0][0x320] ;  /* 0x0000c8001a1a7a20 */ /* 0x000fe20000410000 */
[C---:B------:R-:W-:Y:S01]  /*8100*/  @P6 SHF.L.U32 R0, R2.reuse, 0x1, RZ ;  /* 0x0000000102006819 */ /* 0x040fe200000006ff */
[----:B------:R-:W-:Y:S01]  /*8110*/  FMUL.FTZ R27, R27, c[0x0][0x320] ;  /* 0x0000c8001b1b7a20 */ /* 0x000fe20000410000 */
[----:B------:R1:W1:Y:S01]  /*8120*/  MUFU.TANH R133, R21 ;  /* 0x0000001500857308 */ /* 0x0002620000002400 */
[-C--:B------:R-:W-:Y:S03]  /*8130*/  HMMA.16816.F32 R44, R216, R10.reuse, R44 ;  /* 0x0000000ad82c723c */ /* 0x080fe6000000182c */
[----:B------:R-:W-:Y:S01]  /*8140*/  @P6 SHF.L.U64.HI R4, R2, 0x1, R4 ;  /* 0x0000000102046819 */ /* 0x000fe20000010204 */
[----:B------:R-:W-:Y:S01]  /*8150*/  FMUL.FTZ R28, R28, c[0x0][0x320] ;  /* 0x0000c8001c1c7a20 */ /* 0x000fe20000410000 */
[C---:B------:R-:W-:Y:S01]  /*8160*/  @P6 IADD3 R2, P0, R0.reuse, c[0x0][0x1c8], RZ ;  /* 0x0000720000026a10 */ /* 0x040fe20007f1e0ff */
[----:B------:R-:W-:Y:S01]  /*8170*/  FMUL.FTZ R29, R29, c[0x0][0x320] ;  /* 0x0000c8001d1d7a20 */ /* 0x000fe20000410000 */
[----:B------:R-:W-:Y:S01]  /*8180*/  @P6 IADD3 R0, P5, R0, 0x80, RZ ;  /* 0x0000008000006810 */ /* 0x000fe20007fbe0ff */
[----:B------:R-:W-:Y:S01]  /*8190*/  HMMA.16816.F32 R48, R192, R10, R48 ;  /* 0x0000000ac030723c */ /* 0x000fe20000001830 */
[----:B------:R4:W2:Y:S01]  /*81a0*/  MUFU.TANH R207, R26 ;  /* 0x0000001a00cf7308 */ /* 0x0008a20000002400 */
[----:B------:R-:W2:Y:S02]  /*81b0*/  LDL R10, [R1+0x4] ;  /* 0x00000400010a7983 */ /* 0x000ea40000100800 */
[----:B---3--:R-:W-:Y:S01]  /*81c0*/  FMUL.FTZ R22, R36, c[0x0][0x320] ;  /* 0x0000c80024167a20 */ /* 0x008fe20000410000 */
[----:B------:R-:W-:Y:S01]  /*81d0*/  @P6 IADD3.X R3, R4, c[0x0][0x1cc], RZ, P0, !PT ;  /* 0x0000730004036a10 */ /* 0x000fe200007fe4ff */
[----:B------:R-:W3:Y:S01]  /*81e0*/  LDL R36, [R1+0xc] ;  /* 0x00000c0001247983 */ /* 0x000ee20000100800 */
[----:B------:R-:W-:Y:S01]  /*81f0*/  @P6 IADD3 R8, P2, R0, c[0x0][0x1c8], RZ ;  /* 0x0000720000086a10 */ /* 0x000fe20007f5e0ff */
[----:B------:R-:W-:Y:S01]  /*8200*/  FMUL.FTZ R30, R30, c[0x0][0x320] ;  /* 0x0000c8001e1e7a20 */ /* 0x000fe20000410000 */
[----:B------:R-:W-:Y:S01]  /*8210*/  @P6 SHF.L.U64.HI R0, R7, 0x5, R13 ;  /* 0x0000000507006819 */ /* 0x000fe2000001020d */
[----:B------:R-:W-:Y:S01]  /*8220*/  @!PT LDS RZ, [RZ] ;  /* 0x00000000fffff984 */ /* 0x000fe20000000800 */
[----:B------:R-:W-:Y:S01]  /*8230*/  @!PT LDS RZ, [RZ] ;  /* 0x00000000fffff984 */ /* 0x000fe20000000800 */
[----:B------:R-:W-:Y:S01]  /*8240*/  @!PT LDS RZ, [RZ] ;  /* 0x00000000fffff984 */ /* 0x000fe20000000800 */
[----:B------:R4:W-:Y:S01]  /*8250*/  @P6 LDGSTS.E.BYPASS.LTC128B.128 [R243+0x3100], [R2.64], !P4 ;  /* 0x0310000002f36fae */ /* 0x0009e2000e101d4e */
[----:B------:R4:W2:Y:S01]  /*8260*/  MUFU.TANH R206, R27 ;  /* 0x0000001b00ce7308 */ /* 0x0008a20000002400 */
[----:B------:R-:W-:Y:S01]  /*8270*/  @P6 IADD3.X R9, RZ, c[0x0][0x1cc], R4, P2, P5 ;  /* 0x00007300ff096a10 */ /* 0x000fe200017ea404 */
[----:B------:R-:W-:Y:S01]  /*8280*/  FMUL.FTZ R31, R31, c[0x0][0x320] ;  /* 0x0000c8001f1f7a20 */ /* 0x000fe20000410000 */
[----:B------:R-:W-:Y:S01]  /*8290*/  PLOP3.LUT P0, PT, PT, PT, UP3, 0x80, 0x0 ;  /* 0x000000000000781c */ /* 0x000fe20003f0f038 */
[----:B------:R-:W-:Y:S02]  /*82a0*/  FMUL.FTZ R12, R16, c[0x0][0x320] ;  /* 0x0000c800100c7a20 */ /* 0x000fe40000410000 */
[----:B------:R-:W-:Y:S01]  /*82b0*/  FMUL.FTZ R34, R34, c[0x0][0x320] ;  /* 0x0000c80022227a20 */ /* 0x000fe20000410000 */
[----:B------:R2:W-:Y:S01]  /*82c0*/  @P6 LDGSTS.E.BYPASS.LTC128B.128 [R243+0x4900], [R8.64], !P3 ;  /* 0x0490000008f36fae */ /* 0x0005e2000d901d4e */
[----:B-1----:R-:W-:Y:S02]  /*82d0*/  FMUL.FTZ R21, R37, c[0x0][0x320] ;  /* 0x0000c80025157a20 */ /* 0x002fe40000410000 */
[----:B------:R1:W1:Y:S01]  /*82e0*/  MUFU.TANH R140, R28 ;  /* 0x0000001c008c7308 */ /* 0x0002620000002400 */
[----:B------:R-:W-:Y:S02]  /*82f0*/  FMUL.FTZ R42, R42, c[0x0][0x320] ;  /* 0x0000c8002a2a7a20 */ /* 0x000fe40000410000 */
[----:B------:R-:W-:Y:S02]  /*8300*/  FMUL.FTZ R43, R43, c[0x0][0x320] ;  /* 0x0000c8002b2b7a20 */ /* 0x000fe40000410000 */
[----:B----4-:R-:W-:Y:S02]  /*8310*/  FMUL.FTZ R26, R33, c[0x0][0x320] ;  /* 0x0000c800211a7a20 */ /* 0x010fe40000410000 */
[----:B------:R-:W-:Y:S02]  /*8320*/  FMUL.FTZ R33, R35, c[0x0][0x320] ;  /* 0x0000c80023217a20 */ /* 0x000fe40000410000 */
[----:B------:R-:W-:Y:S01]  /*8330*/  FMUL.FTZ R35, R40, c[0x0][0x320] ;  /* 0x0000c80028237a20 */ /* 0x000fe20000410000 */
[----:B------:R4:W2:Y:S01]  /*8340*/  MUFU.TANH R137, R29 ;  /* 0x0000001d00897308 */ /* 0x0008a20000002400 */
[----:B------:R-:W-:Y:S02]  /*8350*/  FMUL.FTZ R46, R46, c[0x0][0x320] ;  /* 0x0000c8002e2e7a20 */ /* 0x000fe40000410000 */
[----:B------:R-:W-:Y:S02]  /*8360*/  FMUL.FTZ R47, R47, c[0x0][0x320] ;  /* 0x0000c8002f2f7a20 */ /* 0x000fe40000410000 */
[----:B------:R-:W-:Y:S01]  /*8370*/  FMUL.FTZ R27, R32, c[0x0][0x320] ;  /* 0x0000c800201b7a20 */ /* 0x000fe20000410000 */
[----:B------:R-:W-:Y:S01]  /*8380*/  @P6 IADD3 R2, P1, R2, R6, RZ ;  /* 0x0000000602026210 */ /* 0x000fe20007f3e0ff */
[----:B------:R-:W-:Y:S02]  /*8390*/  FMUL.FTZ R32, R41, c[0x0][0x320] ;  /* 0x0000c80029207a20 */ /* 0x000fe40000410000 */
[----:B------:R-:W-:Y:S01]  /*83a0*/  FMUL.FTZ R17, R48, c[0x0][0x320] ;  /* 0x0000c80030117a20 */ /* 0x000fe20000410000 */
[----:B------:R4:W2:Y:S01]  /*83b0*/  MUFU.TANH R143, R30 ;  /* 0x0000001e008f7308 */ /* 0x0008a20000002400 */
[----:B------:R-:W-:Y:S01]  /*83c0*/  @P6 IADD3.X R3, R3, R0, RZ, P1, !PT ;  /* 0x0000000003036210 */ /* 0x000fe20000ffe4ff */
[----:B------:R-:W-:Y:S01]  /*83d0*/  FMUL.FTZ R16, R49, c[0x0][0x320] ;  /* 0x0000c80031107a20 */ /* 0x000fe20000410000 */
[----:B------:R-:W-:Y:S01]  /*83e0*/  @P6 IADD3 R6, P2, R2, R6, RZ ;  /* 0x0000000602066210 */ /* 0x000fe20007f5e0ff */
[----:B-1----:R-:W-:Y:S02]  /*83f0*/  FMUL.FTZ R28, R45, c[0x0][0x320] ;  /* 0x0000c8002d1c7a20 */ /* 0x002fe40000410000 */
[----:B------:R1:W-:Y:S01]  /*8400*/  @P6 LDGSTS.E.BYPASS.LTC128B.128 [R243+0x3900], [R2.64], !P4 ;  /* 0x0390000002f36fae */ /* 0x0003e2000e101d4e */
[----:B------:R-:W-:Y:S01]  /*8410*/  @P6 IADD3.X R7, R3, R0, RZ, P2, !PT ;  /* 0x0000000003076210 */ /* 0x000fe200017fe4ff */
[----:B------:R-:W-:Y:S02]  /*8420*/  FMUL.FTZ R20, R50, c[0x0][0x320] ;  /* 0x0000c80032147a20 */ /* 0x000fe40000410000 */
[----:B------:R1:W1:Y:S01]  /*8430*/  MUFU.TANH R212, R31 ;  /* 0x0000001f00d47308 */ /* 0x0002620000002400 */
[----:B------:R-:W-:Y:S02]  /*8440*/  FMUL.FTZ R19, R51, c[0x0][0x320] ;  /* 0x0000c80033137a20 */ /* 0x000fe40000410000 */
[----:B------:R-:W-:Y:S01]  /*8450*/  FMUL.FTZ R23, R23, c[0x0][0x320] ;  /* 0x0000c80017177a20 */ /* 0x000fe20000410000 */
[----:B------:R2:W-:Y:S01]  /*8460*/  @P6 LDGSTS.E.BYPASS.LTC128B.128 [R243+0x5100], [R2.64+0x80], !P3 ;  /* 0x0510008002f36fae */ /* 0x0005e2000d901d4e */
[----:B----4-:R-:W-:Y:S02]  /*8470*/  FMUL.FTZ R29, R44, c[0x0][0x320] ;  /* 0x0000c8002c1d7a20 */ /* 0x010fe40000410000 */
[----:B------:R-:W-:Y:S02]  /*8480*/  FMUL.FTZ R24, R24, c[0x0][0x320] ;  /* 0x0000c80018187a20 */ /* 0x000fe40000410000 */
[----:B------:R-:W-:Y:S01]  /*8490*/  FMUL.FTZ R25, R25, c[0x0][0x320] ;  /* 0x0000c80019197a20 */ /* 0x000fe20000410000 */
[----:B------:R4:W2:Y:S01]  /*84a0*/  MUFU.TANH R213, R15 ;  /* 0x0000000f00d57308 */ /* 0x0008a20000002400 */
[----:B------:R-:W-:Y:S01]  /*84b0*/  IMAD R0, R242, -0x30, RZ ;  /* 0xffffffd0f2007824 */ /* 0x000fe200078e02ff */
[----:B------:R3:W-:Y:S01]  /*84c0*/  @P6 LDGSTS.E.BYPASS.LTC128B.128 [R243+0x4100], [R6.64], !P4 ;  /* 0x0410000006f36fae */ /* 0x0007e2000e101d4e */
[----:B------:R-:W-:Y:S07]  /*84d0*/  FMUL.FTZ R30, R39, c[0x0][0x320] ;  /* 0x0000c800271e7a20 */ /* 0x000fee0000410000 */
[----:B------:R-:W2:Y:S01]  /*84e0*/  MUFU.TANH R12, R12 ;  /* 0x0000000c000c7308 */ /* 0x000ea20000002400 */
[----:B------:R3:W-:Y:S01]  /*84f0*/  @P6 LDGSTS.E.BYPASS.LTC128B.128 [R243+0x5900], [R6.64+0x80], !P3 ;  /* 0x0590008006f36fae */ /* 0x0007e2000d901d4e */
[----:B-1----:R-:W-:Y:S07]  /*8500*/  FMUL.FTZ R31, R38, c[0x0][0x320] ;  /* 0x0000c800261f7a20 */ /* 0x002fee0000410000 */
[----:B------:R-:W0:Y:S01]  /*8510*/  LDGDEPBAR ;  /* 0x00000000000079af */ /* 0x000e220000000000 */
[----:B------:R4:W1:Y:S10]  /*8520*/  MUFU.TANH R199, R18 ;  /* 0x0000001200c77308 */ /* 0x0008740000002400 */
[----:B------:R4:W1:Y:S10]  /*8530*/  MUFU.TANH R141, R23 ;  /* 0x00000017008d7308 */ /* 0x0008740000002400 */
[----:B------:R4:W1:Y:S10]  /*8540*/  MUFU.TANH R203, R24 ;  /* 0x0000001800cb7308 */ /* 0x0008740000002400 */
[----:B------:R4:W1:Y:S10]  /*8550*/  MUFU.TANH R200, R25 ;  /* 0x0000001900c87308 */ /* 0x0008740000002400 */
        /* <DEDUP_REMOVED lines=19> */
[----:B--2---:R-:W-:Y:S02]  /*8690*/  @P0 MOV R5, R10 ;  /* 0x0000000a00050202 */ /* 0x004fe40000000f00 */
[----:B------:R-:W-:Y:S02]  /*86a0*/  PLOP3.LUT P0, PT, PT, PT, UP2, 0x40, 0x0 ;  /* 0x000000000000781c */ /* 0x000fe40003f0e828 */
[----:B---3--:R-:W-:Y:S01]  /*86b0*/  IADD3 R7, -R36, 0x1, R0 ;  /* 0x0000000124077810 */ /* 0x008fe20007ffe100 */
[----:B------:R-:W2:Y:S03]  /*86c0*/  SHFL.IDX PT, R4, R5, RZ, 0x1c1f ;  /* 0x001c1fff05047589 */ /* 0x000ea600000e0000 */
[----:B------:R-:W-:Y:S01]  /*86d0*/  IADD3 R7, R7, c[0x0][0x1d0], RZ ;  /* 0x0000740007077a10 */ /* 0x000fe20007ffe0ff */
[----:B------:R-:W3:Y:S03]  /*86e0*/  MUFU.TANH R19, R19 ;  /* 0x0000001300137308 */ /* 0x000ee60000002400 */
[----:B------:R-:W-:Y:S04]  /*86f0*/  IADD3 R7, R7, -c[0x0][0x168], RZ ;  /* 0x80005a0007077a10 */ /* 0x000fe80007ffe0ff */
[C---:B------:R-:W-:Y:S02]  /*8700*/  IADD3 R6, R7.reuse, c[0x0][0x328], RZ ;  /* 0x0000ca0007067a10 */ /* 0x040fe40007ffe0ff */
[----:B------:R-:W-:Y:S02]  /*8710*/  IADD3 R7, R7, UR6, RZ ;  /* 0x0000000607077c10 */ /* 0x000fe4000fffe0ff */
[----:B--2---:R-:W-:Y:S02]  /*8720*/  IADD3 R3, R6, R4, RZ ;  /* 0x0000000406037210 */ /* 0x004fe40007ffe0ff */
[----:B------:R-:W-:Y:S01]  /*8730*/  IADD3 R2, R4, R7, RZ ;  /* 0x0000000704027210 */ /* 0x000fe20007ffe0ff */
[----:B------:R-:W-:-:S05]  /*8740*/  @P0 BRA `(.L_x_470) ;  /* 0x0000019000000947 */ /* 0x000fca0003800000 */
[----:B-1--4-:R-:W-:Y:S01]  /*8750*/  IADD3 R4, R4, c[0x0][0x1d0], RZ ;  /* 0x0000740004047a10 */ /* 0x012fe20007ffe0ff */
        /* <DEDUP_REMOVED lines=13> */
.L_x_472:
[----:B------:R-:W-:Y:S04]  /*8830*/  MOV R8, c[0x0][0x32c] ;  /* 0x0000cb0000087a02 */ /* 0x000fe80000000f00 */
[----:B------:R-:W-:Y:S11]  /*8840*/  ISETP.NE.AND P0, PT, R8, 0x1, PT ;  /* 0x000000010800780c */ /* 0x000ff60003f05270 */
[----:B------:R-:W-:Y:S02]  /*8850*/  @!UPT UIADD3 URZ, URZ, URZ, URZ ;  /* 0x0000003f3f3ff290 */ /* 0x000fe4000fffe03f */
[----:B------:R-:W-:Y:S05]  /*8860*/  @P0 IMAD.HI.U32 R8, R4, c[0x0][0x330], RZ ;  /* 0x0000cc0004080a27 */ /* 0x000fea00078e00ff */
[----:B------:R-:W-:Y:S02]  /*8870*/  @P0 SHF.R.U32.HI R4, RZ, c[0x0][0x334], R8 ;  /* 0x0000cd00ff040a19 */ /* 0x000fe40000011608 */
.L_x_473:
[----:B------:R-:W-:Y:S05]  /*8880*/  BSYNC B0 ;  /* 0x0000000000007941 */ /* 0x000fea0003800000 */
.L_x_471:
[----:B------:R-:W-:Y:S04]  /*8890*/  IMAD.IADD R8, R0, 0x1, -R36 ;  /* 0x0000000100087824 */ /* 0x000fe800078e0a24 */
[----:B------:R-:W-:Y:S05]  /*88a0*/  IMAD R4, R4, c[0x0][0x32c], R8 ;  /* 0x0000cb0004047a24 */ /* 0x000fea00078e0208 */
[----:B------:R-:W-:Y:S02]  /*88b0*/  IADD3 R8, R4, c[0x0][0x32c], RZ ;  /* 0x0000cb0004087a10 */ /* 0x000fe40007ffe0ff */
[----:B------:R-:W-:Y:S02]  /*88c0*/  IMNMX R2, R2, R4, !PT ;  /* 0x0000000402027217 */ /* 0x000fe40007800200 */
[----:B------:R-:W-:Y:S02]  /*88d0*/  IMNMX R3, R3, R8, PT ;  /* 0x0000000803037217 */ /* 0x000fe40003800200 */
.L_x_470:
[C---:B-1--4-:R-:W-:Y:S01]  /*88e0*/  ISETP.GE.AND P0, PT, R0.reuse, 0x1, PT ;  /* 0x000000010000780c */ /* 0x052fe20003f06270 */
[----:B------:R-:W1:Y:S01]  /*88f0*/  SHFL.IDX PT, R4, R5, 0x1, 0x1c1f ;  /* 0x003c1f0005047f89 */ /* 0x000e6200000e0000 */
[----:B------:R-:W-:Y:S02]  /*8900*/  ISETP.GE.AND P2, PT, R0, 0x9, PT ;  /* 0x000000090000780c */ /* 0x000fe40003f46270 */
[----:B------:R-:W-:Y:S02]  /*8910*/  P2R R15, PR, RZ, 0x1 ;  /* 0x00000001ff0f7803 */ /* 0x000fe40000000000 */
[----:B------:R-:W-:Y:S02]  /*8920*/  ISETP.GT.AND P0, PT, R2, RZ, !P0 ;  /* 0x000000ff0200720c */ /* 0x000fe40004704270 */
[----:B------:R-:W-:Y:S02]  /*8930*/  ISETP.GE.AND P1, PT, R0, 0x2, PT ;  /* 0x000000020000780c */ /* 0x000fe40003f26270 */
[----:B------:R-:W-:Y:S02]  /*8940*/  ISETP.LT.OR P0, PT, R3, 0x1, P0 ;  /* 0x000000010300780c */ /* 0x000fe40000701670 */
[----:B------:R-:W-:Y:S02]  /*8950*/  P2R R14, PR, RZ, 0x2 ;  /* 0x00000002ff0e7803 */ /* 0x000fe40000000000 */
[----:B------:R-:W-:Y:S02]  /*8960*/  FSEL R18, R201, -INF , !P0 ;  /* 0xff800000c9127808 */ /* 0x000fe40004000000 */
[C---:B------:R-:W-:Y:S02]  /*8970*/  ISETP.GT.AND P0, PT, R2.reuse, 0x8, !P2 ;  /* 0x000000080200780c */ /* 0x040fe40005704270 */
[----:B------:R-:W-:Y:S02]  /*8980*/  ISETP.GT.AND P1, PT, R2, 0x1, !P1 ;  /* 0x000000010200780c */ /* 0x000fe40004f24270 */
[----:B------:R-:W-:Y:S02]  /*8990*/  P2R R13, PR, RZ, 0x4 ;  /* 0x00000004ff0d7803 */ /* 0x000fe40000000000 */
[C---:B------:R-:W-:Y:S02]  /*89a0*/  ISETP.LT.OR P0, PT, R3.reuse, 0x9, P0 ;  /* 0x000000090300780c */ /* 0x040fe40000701670 */
[----:B------:R-:W-:Y:S02]  /*89b0*/  ISETP.GE.AND P2, PT, R0, 0xa, PT ;  /* 0x0000000a0000780c */ /* 0x000fe40003f46270 */
[C---:B------:R-:W-:Y:S02]  /*89c0*/  ISETP.LT.OR P1, PT, R3.reuse, 0x2, P1 ;  /* 0x000000020300780c */ /* 0x040fe40000f21670 */
[----:B------:R-:W-:Y:S02]  /*89d0*/  FSEL R25, R12, -INF , !P0 ;  /* 0xff8000000c197808 */ /* 0x000fe40004000000 */
[----:B------:R-:W-:Y:S02]  /*89e0*/  ISETP.GT.AND P0, PT, R2, 0x9, !P2 ;  /* 0x000000090200780c */ /* 0x000fe40005704270 */
[----:B------:R-:W-:Y:S02]  /*89f0*/  FSEL R23, R196, -INF , !P1 ;  /* 0xff800000c4177808 */ /* 0x000fe40004800000 */
[C---:B------:R-:W-:Y:S02]  /*8a00*/  ISETP.LT.OR P0, PT, R3.reuse, 0xa, P0 ;  /* 0x0000000a0300780c */ /* 0x040fe40000701670 */
[----:B------:R-:W-:Y:S02]  /*8a10*/  ISETP.GE.AND P1, PT, R0, 0x11, PT ;  /* 0x000000110000780c */ /* 0x000fe40003f26270 */
[----:B------:R-:W-:Y:S02]  /*8a20*/  FSEL R24, R136, -INF , !P0 ;  /* 0xff80000088187808 */ /* 0x000fe40004000000 */
[----:B------:R-:W-:Y:S02]  /*8a30*/  ISETP.GT.AND P0, PT, R2, 0x10, !P1 ;  /* 0x000000100200780c */ /* 0x000fe40004f04270 */
[----:B------:R-:W-:Y:S02]  /*8a40*/  P2R R11, PR, RZ, 0x2 ;  /* 0x00000002ff0b7803 */ /* 0x000fe40000000000 */
[----:B------:R-:W-:Y:S02]  /*8a50*/  ISETP.LT.OR P0, PT, R3, 0x11, P0 ;  /* 0x000000110300780c */ /* 0x000fe40000701670 */
        /* <DEDUP_REMOVED lines=14> */
[C---:B------:R-:W-:Y:S02]  /*8b40*/  ISETP.LT.OR P0, PT, R3.reuse, 0x1a, P0 ;  /* 0x0000001a0300780c */ /* 0x040fe40000701670 */
[----:B------:R-:W-:Y:S02]  /*8b50*/  ISETP.GE.AND P1, PT, R0, 0x21, PT ;  /* 0x000000210000780c */ /* 0x000fe40003f26270 */
[----:B------:R-:W-:Y:S02]  /*8b60*/  FSEL R204, R26, -INF , !P0 ;  /* 0xff8000001acc7808 */ /* 0x000fe40004000000 */
[----:B------:R-:W-:Y:S02]  /*8b70*/  ISETP.GT.AND P0, PT, R2, 0x20, !P1 ;  /* 0x000000200200780c */ /* 0x000fe40004f04270 */
[C---:B------:R-:W-:Y:S02]  /*8b80*/  ISETP.GE.AND P6, PT, R0.reuse, 0x22, PT ;  /* 0x000000220000780c */ /* 0x040fe40003fc6270 */
[C---:B------:R-:W-:Y:S02]  /*8b90*/  ISETP.LT.OR P0, PT, R3.reuse, 0x21, P0 ;  /* 0x000000210300780c */ /* 0x040fe40000701670 */
[----:B------:R-:W-:Y:S02]  /*8ba0*/  ISETP.GE.AND P5, PT, R0, 0x29, PT ;  /* 0x000000290000780c */ /* 0x000fe40003fa6270 */
[----:B------:R-:W-:Y:S02]  /*8bb0*/  FSEL R218, R22, -INF , !P0 ;  /* 0xff80000016da7808 */ /* 0x000fe40004000000 */
[C---:B------:R-:W-:Y:S02]  /*8bc0*/  ISETP.GT.AND P0, PT, R2.reuse, 0x21, !P6 ;  /* 0x000000210200780c */ /* 0x040fe40007704270 */
[----:B------:R-:W-:Y:S02]  /*8bd0*/  P2R R12, PR, RZ, 0x4 ;  /* 0x00000004ff0c7803 */ /* 0x000fe40000000000 */
[----:B------:R-:W-:Y:S04]  /*8be0*/  ISETP.LT.OR P0, PT, R3, 0x22, P0 ;  /* 0x000000220300780c */ /* 0x000fe80000701670 */
[----:B------:R-:W-:Y:S02]  /*8bf0*/  FSEL R222, R21, -INF , !P0 ;  /* 0xff80000015de7808 */ /* 0x000fe40004000000 */
[----:B------:R-:W-:Y:S04]  /*8c00*/  ISETP.GT.AND P0, PT, R2, 0x28, !P5 ;  /* 0x000000280200780c */ /* 0x000fe80006f04270 */
[----:B------:R-:W-:Y:S04]  /*8c10*/  ISETP.LT.OR P0, PT, R3, 0x29, P0 ;  /* 0x000000290300780c */ /* 0x000fe80000701670 */
[----:B------:R-:W-:Y:S02]  /*8c20*/  FSEL R247, R17, -INF , !P0 ;  /* 0xff80000011f77808 */ /* 0x000fe40004000000 */
[----:B------:R-:W-:Y:S04]  /*8c30*/  ISETP.GE.AND P0, PT, R0, 0x2a, PT ;  /* 0x0000002a0000780c */ /* 0x000fe80003f06270 */
[----:B------:R-:W-:Y:S01]  /*8c40*/  ISETP.GT.AND P2, PT, R2, 0x29, !P0 ;  /* 0x000000290200780c */ /* 0x000fe20004744270 */
[--C-:B-1----:R-:W-:Y:S03]  /*8c50*/  IMAD.IADD R2, R7, 0x1, R4.reuse ;  /* 0x0000000107027824 */ /* 0x102fe600078e0204 */
[----:B------:R-:W-:Y:S01]  /*8c60*/  ISETP.LT.OR P2, PT, R3, 0x2a, P2 ;  /* 0x0000002a0300780c */ /* 0x000fe20001741670 */
[----:B------:R-:W-:Y:S03]  /*8c70*/  IMAD.IADD R3, R6, 0x1, R4 ;  /* 0x0000000106037824 */ /* 0x000fe600078e0204 */
        /* <DEDUP_REMOVED lines=18> */
.L_x_476:
[----:B------:R-:W-:Y:S04]  /*8da0*/  MOV R16, c[0x0][0x32c] ;  /* 0x0000cb0000107a02 */ /* 0x000fe80000000f00 */
[----:B------:R-:W-:Y:S11]  /*8db0*/  ISETP.NE.AND P2, PT, R16, 0x1, PT ;  /* 0x000000011000780c */ /* 0x000ff60003f45270 */
[----:B------:R-:W-:Y:S02]  /*8dc0*/  @!UPT UIADD3 URZ, URZ, URZ, URZ ;  /* 0x0000003f3f3ff290 */ /* 0x000fe4000fffe03f */
[----:B------:R-:W-:Y:S05]  /*8dd0*/  @P2 IMAD.HI.U32 R16, R4, c[0x0][0x330], RZ ;  /* 0x0000cc0004102a27 */ /* 0x000fea00078e00ff */
[----:B------:R-:W-:Y:S02]  /*8de0*/  @P2 SHF.R.U32.HI R4, RZ, c[0x0][0x334], R16 ;  /* 0x0000cd00ff042a19 */ /* 0x000fe40000011610 */
.L_x_477:
[----:B------:R-:W-:Y:S05]  /*8df0*/  BSYNC B0 ;  /* 0x0000000000007941 */ /* 0x000fea0003800000 */
.L_x_475:
[----:B------:R-:W-:Y:S04]  /*8e00*/  IMAD.IADD R16, R0, 0x1, -R36 ;  /* 0x0000000100107824 */ /* 0x000fe800078e0a24 */
[----:B------:R-:W-:Y:S05]  /*8e10*/  IMAD R4, R4, c[0x0][0x32c], R16 ;  /* 0x0000cb0004047a24 */ /* 0x000fea00078e0210 */
[----:B------:R-:W-:Y:S02]  /*8e20*/  IADD3 R16, R4, c[0x0][0x32c], RZ ;  /* 0x0000cb0004107a10 */ /* 0x000fe40007ffe0ff */
[----:B------:R-:W-:Y:S02]  /*8e30*/  IMNMX R2, R2, R4, !PT ;  /* 0x0000000402027217 */ /* 0x000fe40007800200 */
[----:B------:R-:W-:Y:S02]  /*8e40*/  IMNMX R3, R3, R16, PT ;  /* 0x0000001003037217 */ /* 0x000fe40003800200 */
.L_x_474:
[----:B------:R-:W-:Y:S01]  /*8e50*/  ISETP.NE.AND P2, PT, R14, RZ, PT ;  /* 0x000000ff0e00720c */ /* 0x000fe20003f45270 */
[----:B------:R-:W1:Y:S03]  /*8e60*/  SHFL.IDX PT, R4, R5, 0x2, 0x1c1f ;  /* 0x005c1f0005047f89 */ /* 0x000e6600000e0000 */
[----:B------:R-:W-:Y:S04]  /*8e70*/  ISETP.GT.AND P2, PT, R2, 0x1, !P2 ;  /* 0x000000010200780c */ /* 0x000fe80005744270 */
[----:B------:R-:W-:Y:S04]  /*8e80*/  ISETP.LT.OR P2, PT, R3, 0x2, P2 ;  /* 0x000000020300780c */ /* 0x000fe80001741670 */
[----:B------:R-:W-:Y:S02]  /*8e90*/  FSEL R21, R202, -INF , !P2 ;  /* 0xff800000ca157808 */ /* 0x000fe40005000000 */
[----:B------:R-:W-:Y:S04]  /*8ea0*/  ISETP.NE.AND P2, PT, R13, RZ, PT ;  /* 0x000000ff0d00720c */ /* 0x000fe80003f45270 */
[----:B------:R-:W-:Y:S04]  /*8eb0*/  ISETP.GT.AND P2, PT, R2, 0x8, !P2 ;  /* 0x000000080200780c */ /* 0x000fe80005744270 */
[----:B------:R-:W-:Y:S04]  /*8ec0*/  ISETP.LT.OR P2, PT, R3, 0x9, P2 ;  /* 0x000000090300780c */ /* 0x000fe80001741670 */
[----:B------:R-:W-:Y:S02]  /*8ed0*/  FSEL R22, R199, -INF , !P2 ;  /* 0xff800000c7167808 */ /* 0x000fe40005000000 */
[----:B------:R-:W-:Y:S04]  /*8ee0*/  ISETP.NE.AND P2, PT, R12, RZ, PT ;  /* 0x000000ff0c00720c */ /* 0x000fe80003f45270 */
[C---:B------:R-:W-:Y:S04]  /*8ef0*/  ISETP.GT.AND P2, PT, R2.reuse, 0x9, !P2 ;  /* 0x000000090200780c */ /* 0x040fe80005744270 */
[----:B------:R-:W-:Y:S04]  /*8f00*/  ISETP.LT.OR P2, PT, R3, 0xa, P2 ;  /* 0x0000000a0300780c */ /* 0x000fe80001741670 */
[----:B------:R-:W-:Y:S02]  /*8f10*/  FSEL R27, R197, -INF , !P2 ;  /* 0xff800000c51b7808 */ /* 0x000fe40005000000 */
[----:B------:R-:W-:Y:S04]  /*8f20*/  ISETP.NE.AND P2, PT, R11, RZ, PT ;  /* 0x000000ff0b00720c */ /* 0x000fe80003f45270 */
[----:B------:R-:W-:Y:S04]  /*8f30*/  ISETP.GT.AND P2, PT, R2, 0x10, !P2 ;  /* 0x000000100200780c */ /* 0x000fe80005744270 */
[C---:B------:R-:W-:Y:S04]  /*8f40*/  ISETP.LT.OR P2, PT, R3.reuse, 0x11, P2 ;  /* 0x000000110300780c */ /* 0x040fe80001741670 */
        /* <DEDUP_REMOVED lines=13> */
[C---:B------:R-:W-:Y:S04]  /*9020*/  ISETP.GT.AND P2, PT, R2.reuse, 0x20, !P1 ;  /* 0x000000200200780c */ /* 0x040fe80004f44270 */
[----:B------:R-:W-:Y:S04]  /*9030*/  ISETP.LT.OR P2, PT, R3, 0x21, P2 ;  /* 0x000000210300780c */ /* 0x000fe80001741670 */
[----:B------:R-:W-:Y:S02]  /*9040*/  FSEL R216, R31, -INF , !P2 ;  /* 0xff8000001fd87808 */ /* 0x000fe40005000000 */
[----:B------:R-:W-:Y:S04]  /*9050*/  ISETP.GT.AND P2, PT, R2, 0x21, !P6 ;  /* 0x000000210200780c */ /* 0x000fe80007744270 */
[C---:B------:R-:W-:Y:S04]  /*9060*/  ISETP.LT.OR P2, PT, R3.reuse, 0x22, P2 ;  /* 0x000000220300780c */ /* 0x040fe80001741670 */
[----:B------:R-:W-:Y:S02]  /*9070*/  FSEL R217, R30, -INF , !P2 ;  /* 0xff8000001ed97808 */ /* 0x000fe40005000000 */
[----:B------:R-:W-:Y:S04]  /*9080*/  ISETP.GT.AND P2, PT, R2, 0x28, !P5 ;  /* 0x000000280200780c */ /* 0x000fe80006f44270 */
[----:B------:R-:W-:Y:S04]  /*9090*/  ISETP.LT.OR P2, PT, R3, 0x29, P2 ;  /* 0x000000290300780c */ /* 0x000fe80001741670 */
[----:B------:R-:W-:Y:S02]  /*90a0*/  FSEL R244, R20, -INF , !P2 ;  /* 0xff80000014f47808 */ /* 0x000fe40005000000 */
[----:B------:R-:W-:Y:S04]  /*90b0*/  ISETP.NE.AND P2, PT, R15, RZ, PT ;  /* 0x000000ff0f00720c */ /* 0x000fe80003f45270 */
[----:B------:R-:W-:Y:S04]  /*90c0*/  ISETP.GT.AND P2, PT, R2, RZ, !P2 ;  /* 0x000000ff0200720c */ /* 0x000fe80005744270 */
[----:B------:R-:W-:Y:S04]  /*90d0*/  ISETP.LT.OR P2, PT, R3, 0x1, P2 ;  /* 0x000000010300780c */ /* 0x000fe80001741670 */
[----:B------:R-:W-:Y:S02]  /*90e0*/  FSEL R17, R210, -INF , !P2 ;  /* 0xff800000d2117808 */ /* 0x000fe40005000000 */
[----:B------:R-:W-:Y:S01]  /*90f0*/  ISETP.GT.AND P2, PT, R2, 0x29, !P0 ;  /* 0x000000290200780c */ /* 0x000fe20004744270 */
[--C-:B-1----:R-:W-:Y:S03]  /*9100*/  IMAD.IADD R2, R7, 0x1, R4.reuse ;  /* 0x0000000107027824 */ /* 0x102fe600078e0204 */
[----:B------:R-:W-:Y:S01]  /*9110*/  ISETP.LT.OR P2, PT, R3, 0x2a, P2 ;  /* 0x0000002a0300780c */ /* 0x000fe20001741670 */
[----:B------:R-:W-:Y:S03]  /*9120*/  IMAD.IADD R3, R6, 0x1, R4 ;  /* 0x0000000106037824 */ /* 0x000fe600078e0204 */
[----:B---3--:R-:W-:Y:S02]  /*9130*/  FSEL R246, R19, -INF , !P2 ;  /* 0xff80000013f67808 */ /* 0x008fe40005000000 */
        /* <DEDUP_REMOVED lines=17> */
.L_x_480:
[----:B------:R-:W-:Y:S04]  /*9250*/  MOV R16, c[0x0][0x32c] ;  /* 0x0000cb0000107a02 */ /* 0x000fe80000000f00 */
[----:B------:R-:W-:Y:S11]  /*9260*/  ISETP.NE.AND P2, PT, R16, 0x1, PT ;  /* 0x000000011000780c */ /* 0x000ff60003f45270 */
[----:B------:R-:W-:Y:S02]  /*9270*/  @!UPT UIADD3 URZ, URZ, URZ, URZ ;  /* 0x0000003f3f3ff290 */ /* 0x000fe4000fffe03f */
[----:B------:R-:W-:Y:S05]  /*9280*/  @P2 IMAD.HI.U32 R16, R4, c[0x0][0x330], RZ ;  /* 0x0000cc0004102a27 */ /* 0x000fea00078e00ff */
[----:B------:R-:W-:Y:S02]  /*9290*/  @P2 SHF.R.U32.HI R4, RZ, c[0x0][0x334], R16 ;  /* 0x0000cd00ff042a19 */ /* 0x000fe40000011610 */
.L_x_481:
[----:B------:R-:W-:Y:S05]  /*92a0*/  BSYNC B0 ;  /* 0x0000000000007941 */ /* 0x000fea0003800000 */
.L_x_479:
[----:B------:R-:W-:Y:S04]  /*92b0*/  IMAD.IADD R16, R0, 0x1, -R36 ;  /* 0x0000000100107824 */ /* 0x000fe800078e0a24 */
[----:B------:R-:W-:Y:S05]  /*92c0*/  IMAD R4, R4, c[0x0][0x32c], R16 ;  /* 0x0000cb0004047a24 */ /* 0x000fea00078e0210 */
[----:B------:R-:W-:Y:S02]  /*92d0*/  IADD3 R16, R4, c[0x0][0x32c], RZ ;  /* 0x0000cb0004107a10 */ /* 0x000fe40007ffe0ff */
[----:B------:R-:W-:Y:S02]  /*92e0*/  IMNMX R2, R2, R4, !PT ;  /* 0x0000000402027217 */ /* 0x000fe40007800200 */
[----:B------:R-:W-:Y:S02]  /*92f0*/  IMNMX R3, R3, R16, PT ;  /* 0x0000001003037217 */ /* 0x000fe40003800200 */
.L_x_478:
[----:B------:R-:W-:Y:S01]  /*9300*/  ISETP.NE.AND P2, PT, R14, RZ, PT ;  /* 0x000000ff0e00720c */ /* 0x000fe20003f45270 */
[----:B------:R-:W1:Y:S03]  /*9310*/  SHFL.IDX PT, R4, R5, 0x3, 0x1c1f ;  /* 0x007c1f0005047f89 */ /* 0x000e6600000e0000 */
[C---:B------:R-:W-:Y:S04]  /*9320*/  ISETP.GT.AND P2, PT, R2.reuse, 0x1, !P2 ;  /* 0x000000010200780c */ /* 0x040fe80005744270 */
[----:B------:R-:W-:Y:S04]  /*9330*/  ISETP.LT.OR P2, PT, R3, 0x2, P2 ;  /* 0x000000020300780c */ /* 0x000fe80001741670 */
[----:B------:R-:W-:Y:S02]  /*9340*/  FSEL R20, R211, -INF , !P2 ;  /* 0xff800000d3147808 */ /* 0x000fe40005000000 */
[----:B------:R-:W-:Y:S04]  /*9350*/  ISETP.NE.AND P2, PT, R13, RZ, PT ;  /* 0x000000ff0d00720c */ /* 0x000fe80003f45270 */
        /* <DEDUP_REMOVED lines=29> */
[C---:B------:R-:W-:Y:S04]  /*9530*/  ISETP.GT.AND P2, PT, R2.reuse, 0x28, !P5 ;  /* 0x000000280200780c */ /* 0x040fe80006f44270 */
[----:B------:R-:W-:Y:S04]  /*9540*/  ISETP.LT.OR P2, PT, R3, 0x29, P2 ;  /* 0x000000290300780c */ /* 0x000fe80001741670 */
[----:B------:R-:W-:Y:S02]  /*9550*/  FSEL R245, R29, -INF , !P2 ;  /* 0xff8000001df57808 */ /* 0x000fe40005000000 */
[----:B------:R-:W-:Y:S04]  /*9560*/  ISETP.NE.AND P2, PT, R15, RZ, PT ;  /* 0x000000ff0f00720c */ /* 0x000fe80003f45270 */
[C---:B------:R-:W-:Y:S04]  /*9570*/  ISETP.GT.AND P2, PT, R2.reuse, RZ, !P2 ;  /* 0x000000ff0200720c */ /* 0x040fe80005744270 */
[----:B------:R-:W-:Y:S04]  /*9580*/  ISETP.LT.OR P2, PT, R3, 0x1, P2 ;  /* 0x000000010300780c */ /* 0x000fe80001741670 */
[----:B------:R-:W-:Y:S02]  /*9590*/  FSEL R16, R215, -INF , !P2 ;  /* 0xff800000d7107808 */ /* 0x000fe40005000000 */
        /* <DEDUP_REMOVED lines=22> */
.L_x_484:
[----:B------:R-:W-:Y:S04]  /*9700*/  MOV R5, c[0x0][0x32c] ;  /* 0x0000cb0000057a02 */ /* 0x000fe80000000f00 */
[----:B------:R-:W-:Y:S11]  /*9710*/  ISETP.NE.AND P2, PT, R5, 0x1, PT ;  /* 0x000000010500780c */ /* 0x000ff60003f45270 */
[----:B------:R-:W-:Y:S02]  /*9720*/  @!UPT UIADD3 URZ, URZ, URZ, URZ ;  /* 0x0000003f3f3ff290 */ /* 0x000fe4000fffe03f */
[----:B------:R-:W-:Y:S05]  /*9730*/  @P2 IMAD.HI.U32 R5, R4, c[0x0][0x330], RZ ;  /* 0x0000cc0004052a27 */ /* 0x000fea00078e00ff */
[----:B------:R-:W-:Y:S02]  /*9740*/  @P2 SHF.R.U32.HI R4, RZ, c[0x0][0x334], R5 ;  /* 0x0000cd00ff042a19 */ /* 0x000fe40000011605 */
.L_x_485:
[----:B------:R-:W-:Y:S05]  /*9750*/  BSYNC B0 ;  /* 0x0000000000007941 */ /* 0x000fea0003800000 */
.L_x_483:
[----:B------:R-:W-:Y:S04]  /*9760*/  IMAD.IADD R0, R0, 0x1, -R36 ;  /* 0x0000000100007824 */ /* 0x000fe800078e0a24 */
[----:B------:R-:W-:Y:S05]  /*9770*/  IMAD R4, R4, c[0x0][0x32c], R0 ;  /* 0x0000cb0004047a24 */ /* 0x000fea00078e0200 */
[----:B------:R-:W-:Y:S02]  /*9780*/  IADD3 R0, R4, c[0x0][0x32c], RZ ;  /* 0x0000cb0004007a10 */ /* 0x000fe40007ffe0ff */
[----:B------:R-:W-:Y:S02]  /*9790*/  IMNMX R2, R2, R4, !PT ;  /* 0x0000000402027217 */ /* 0x000fe40007800200 */
[----:B------:R-:W-:Y:S02]  /*97a0*/  IMNMX R3, R3, R0, PT ;  /* 0x0000000003037217 */ /* 0x000fe40003800200 */
.L_x_482:
[----:B------:R-:W-:Y:S02]  /*97b0*/  FMNMX.FTZ R137, R18, R132, !PT ;  /* 0x0000008412897209 */ /* 0x000fe40007810000 */
[----:B------:R-:W-:Y:S02]  /*97c0*/  ISETP.NE.AND P2, PT, R15, RZ, PT ;  /* 0x000000ff0f00720c */ /* 0x000fe40003f45270 */
[----:B------:R-:W-:Y:S02]  /*97d0*/  FMNMX.FTZ R137, R23, R137, !PT ;  /* 0x0000008917897209 */ /* 0x000fe40007810000 */
[----:B------:R-:W-:Y:S02]  /*97e0*/  ISETP.GT.AND P2, PT, R2, RZ, !P2 ;  /* 0x000000ff0200720c */ /* 0x000fe40005744270 */
[----:B------:R-:W-:Y:S02]  /*97f0*/  FMNMX.FTZ R137, R25, R137, !PT ;  /* 0x0000008919897209 */ /* 0x000fe40007810000 */
[----:B------:R-:W-:Y:S02]  /*9800*/  ISETP.LT.OR P2, PT, R3, 0x1, P2 ;  /* 0x000000010300780c */ /* 0x000fe40001741670 */
[----:B------:R-:W-:Y:S02]  /*9810*/  FMNMX.FTZ R137, R24, R137, !PT ;  /* 0x0000008918897209 */ /* 0x000fe40007810000 */
[----:B------:R-:W-:Y:S02]  /*9820*/  FMNMX.FTZ R0, R17, R134, !PT ;  /* 0x0000008611007209 */ /* 0x000fe40007810000 */
[----:B------:R-:W-:Y:S02]  /*9830*/  FMNMX.FTZ R137, R196, R137, !PT ;  /* 0x00000089c4897209 */ /* 0x000fe40007810000 */
[----:B------:R-:W-:Y:S02]  /*9840*/  FSEL R5, R221, -INF , !P2 ;  /* 0xff800000dd057808 */ /* 0x000fe40005000000 */
[----:B------:R-:W-:Y:S02]  /*9850*/  FMNMX.FTZ R137, R198, R137, !PT ;  /* 0x00000089c6897209 */ /* 0x000fe40007810000 */
[----:B------:R-:W-:Y:S02]  /*9860*/  ISETP.NE.AND P2, PT, R14, RZ, PT ;  /* 0x000000ff0e00720c */ /* 0x000fe40003f45270 */
[----:B------:R-:W-:Y:S02]  /*9870*/  FMNMX.FTZ R137, R201, R137, !PT ;  /* 0x00000089c9897209 */ /* 0x000fe40007810000 */
[----:B------:R-:W-:Y:S02]  /*9880*/  FMNMX.FTZ R0, R21, R0, !PT ;  /* 0x0000000015007209 */ /* 0x000fe40007810000 */
[----:B------:R-:W-:Y:S02]  /*9890*/  FMNMX.FTZ R137, R204, R137, !PT ;  /* 0x00000089cc897209 */ /* 0x000fe40007810000 */
[----:B------:R-:W-:Y:S02]  /*98a0*/  ISETP.GT.AND P2, PT, R2, 0x1, !P2 ;  /* 0x000000010200780c */ /* 0x000fe40005744270 */
[----:B------:R-:W-:Y:S02]  /*98b0*/  FMNMX.FTZ R137, R218, R137, !PT ;  /* 0x00000089da897209 */ /* 0x000fe40007810000 */
[----:B------:R-:W-:Y:S02]  /*98c0*/  FMNMX.FTZ R0, R22, R0, !PT ;  /* 0x0000000016007209 */ /* 0x000fe40007810000 */
[----:B------:R-:W-:Y:S02]  /*98d0*/  FMNMX.FTZ R137, R222, R137, !PT ;  /* 0x00000089de897209 */ /* 0x000fe40007810000 */
[----:B------:R-:W-:Y:S02]  /*98e0*/  ISETP.LT.OR P2, PT, R3, 0x2, P2 ;  /* 0x000000020300780c */ /* 0x000fe40001741670 */
[----:B------:R-:W-:Y:S02]  /*98f0*/  FMNMX.FTZ R0, R27, R0, !PT ;  /* 0x000000001b007209 */ /* 0x000fe40007810000 */
[----:B------:R-:W-:Y:S02]  /*9900*/  FSEL R7, R220, -INF , !P2 ;  /* 0xff800000dc077808 */ /* 0x000fe40005000000 */
[----:B------:R-:W-:Y:S02]  /*9910*/  ISETP.NE.AND P2, PT, R13, RZ, PT ;  /* 0x000000ff0d00720c */ /* 0x000fe40003f45270 */
[----:B------:R-:W-:Y:S02]  /*9920*/  FMNMX.FTZ R137, R247, R137, !PT ;  /* 0x00000089f7897209 */ /* 0x000fe40007810000 */
[----:B------:R-:W-:Y:S02]  /*9930*/  FMNMX.FTZ R0, R197, R0, !PT ;  /* 0x00000000c5007209 */ /* 0x000fe40007810000 */
[----:B------:R-:W-:Y:S02]  /*9940*/  ISETP.GT.AND P2, PT, R2, 0x8, !P2 ;  /* 0x000000080200780c */ /* 0x000fe40005744270 */
[----:B------:R-:W-:Y:S02]  /*9950*/  FMNMX.FTZ R137, R248, R137, !PT ;  /* 0x00000089f8897209 */ /* 0x000fe40007810000 */
[----:B------:R-:W-:Y:S02]  /*9960*/  FMNMX.FTZ R0, R199, R0, !PT ;  /* 0x00000000c7007209 */ /* 0x000fe40007810000 */
[----:B------:R-:W-:Y:S01]  /*9970*/  ISETP.LT.OR P2, PT, R3, 0x9, P2 ;  /* 0x000000090300780c */ /* 0x000fe20001741670 */
[----:B------:R-:W1:Y:S01]  /*9980*/  SHFL.BFLY PT, R6, R137, 0x2, 0x1f ;  /* 0x0c401f0089067f89 */ /* 0x000e6200000e0000 */
[----:B------:R-:W-:Y:S02]  /*9990*/  FMNMX.FTZ R0, R202, R0, !PT ;  /* 0x00000000ca007209 */ /* 0x000fe40007810000 */
[----:B------:R-:W-:Y:S02]  /*99a0*/  FSEL R13, R214, -INF , !P2 ;  /* 0xff800000d60d7808 */ /* 0x000fe40005000000 */
[----:B------:R-:W-:Y:S02]  /*99b0*/  ISETP.NE.AND P2, PT, R12, RZ, PT ;  /* 0x000000ff0c00720c */ /* 0x000fe40003f45270 */
[----:B------:R-:W-:Y:S02]  /*99c0*/  FMNMX.FTZ R0, R205, R0, !PT ;  /* 0x00000000cd007209 */ /* 0x000fe40007810000 */
[----:B------:R-:W-:Y:S02]  /*99d0*/  ISETP.GT.AND P2, PT, R2, 0x9, !P2 ;  /* 0x000000090200780c */ /* 0x000fe40005744270 */
[----:B------:R-:W-:Y:S02]  /*99e0*/  FMNMX.FTZ R0, R216, R0, !PT ;  /* 0x00000000d8007209 */ /* 0x000fe40007810000 */
[----:B------:R-:W-:Y:S02]  /*99f0*/  ISETP.LT.OR P2, PT, R3, 0xa, P2 ;  /* 0x0000000a0300780c */ /* 0x000fe40001741670 */
[----:B------:R-:W-:Y:S02]  /*9a00*/  FMNMX.FTZ R0, R217, R0, !PT ;  /* 0x00000000d9007209 */ /* 0x000fe40007810000 */
[----:B------:R-:W-:Y:S02]  /*9a10*/  FSEL R12, R213, -INF , !P2 ;  /* 0xff800000d50c7808 */ /* 0x000fe40005000000 */
[----:B------:R-:W-:Y:S02]  /*9a20*/  ISETP.NE.AND P2, PT, R11, RZ, PT ;  /* 0x000000ff0b00720c */ /* 0x000fe40003f45270 */
[----:B------:R-:W-:Y:S02]  /*9a30*/  FMNMX.FTZ R0, R244, R0, !PT ;  /* 0x00000000f4007209 */ /* 0x000fe40007810000 */
[----:B------:R-:W-:Y:S02]  /*9a40*/  ISETP.GT.AND P2, PT, R2, 0x10, !P2 ;  /* 0x000000100200780c */ /* 0x000fe40005744270 */
[----:B------:R-:W-:Y:S02]  /*9a50*/  FMNMX.FTZ R0, R246, R0, !PT ;  /* 0x00000000f6007209 */ /* 0x000fe40007810000 */
[----:B------:R-:W-:Y:S02]  /*9a60*/  ISETP.LT.OR P2, PT, R3, 0x11, P2 ;  /* 0x000000110300780c */ /* 0x000fe40001741670 */
[----:B-1----:R-:W-:Y:S02]  /*9a70*/  FMNMX.FTZ R137, R137, R6, !PT ;  /* 0x0000000689897209 */ /* 0x002fe40007810000 */
[----:B------:R-:W1:Y:S01]  /*9a80*/  SHFL.BFLY PT, R6, R0, 0x2, 0x1f ;  /* 0x0c401f0000067f89 */ /* 0x000e6200000e0000 */
        /* <DEDUP_REMOVED lines=14> */
[----:B------:R-:W-:Y:S02]  /*9b70*/  FMNMX.FTZ R4, R200, R4, !PT ;  /* 0x00000004c8047209 */ /* 0x000fe40007810000 */
[----:B------:R-:W-:Y:S01]  /*9b80*/  FSEL R211, R143, -INF , !P2 ;  /* 0xff8000008fd37808 */ /* 0x000fe20005000000 */
[----:B------:R-:W1:Y:S01]  /*9b90*/  SHFL.BFLY PT, R136, R0, 0x1, 0x1f ;  /* 0x0c201f0000887f89 */ /* 0x000e6200000e0000 */
[----:B------:R-:W-:Y:S02]  /*9ba0*/  ISETP.NE.AND P2, PT, R8, RZ, PT ;  /* 0x000000ff0800720c */ /* 0x000fe40003f45270 */
[----:B------:R-:W-:Y:S02]  /*9bb0*/  FMNMX.FTZ R4, R209, R4, !PT ;  /* 0x00000004d1047209 */ /* 0x000fe40007810000 */
[----:B------:R-:W-:Y:S02]  /*9bc0*/  FMNMX.FTZ R6, R5, R139, !PT ;  /* 0x0000008b05067209 */ /* 0x000fe40007810000 */
[----:B------:R-:W-:Y:S01]  /*9bd0*/  FMNMX.FTZ R4, R210, R4, !PT ;  /* 0x00000004d2047209 */ /* 0x000fe20007810000 */
[----:B------:R-:W2:Y:S01]  /*9be0*/  SHFL.BFLY PT, R8, R137, 0x1, 0x1f ;  /* 0x0c201f0089087f89 */ /* 0x000ea200000e0000 */
[----:B------:R-:W-:Y:S02]  /*9bf0*/  FMNMX.FTZ R6, R7, R6, !PT ;  /* 0x0000000607067209 */ /* 0x000fe40007810000 */
[----:B------:R-:W-:Y:S02]  /*9c00*/  FMNMX.FTZ R4, R219, R4, !PT ;  /* 0x00000004db047209 */ /* 0x000fe40007810000 */
[----:B------:R-:W-:Y:S02]  /*9c10*/  FMNMX.FTZ R6, R13, R6, !PT ;  /* 0x000000060d067209 */ /* 0x000fe40007810000 */
[----:B------:R-:W-:Y:S02]  /*9c20*/  FMNMX.FTZ R4, R223, R4, !PT ;  /* 0x00000004df047209 */ /* 0x000fe40007810000 */
[----:B------:R-:W-:Y:S02]  /*9c30*/  ISETP.GT.AND P2, PT, R2, 0x19, !P2 ;  /* 0x000000190200780c */ /* 0x000fe40005744270 */
[----:B------:R-:W-:Y:S02]  /*9c40*/  FMNMX.FTZ R4, R245, R4, !PT ;  /* 0x00000004f5047209 */ /* 0x000fe40007810000 */
[----:B------:R-:W-:Y:S02]  /*9c50*/  ISETP.LT.OR P2, PT, R3, 0x1a, P2 ;  /* 0x0000001a0300780c */ /* 0x000fe40001741670 */
[----:B------:R-:W-:Y:S02]  /*9c60*/  FMNMX.FTZ R4, R215, R4, !PT ;  /* 0x00000004d7047209 */ /* 0x000fe40007810000 */
[----:B-1----:R-:W-:Y:S02]  /*9c70*/  FMNMX.FTZ R136, R0, R136, !PT ;  /* 0x0000008800887209 */ /* 0x002fe40007810000 */
[----:B------:R-:W-:Y:S02]  /*9c80*/  FMNMX.FTZ R0, R12, R6, !PT ;  /* 0x000000060c007209 */ /* 0x000fe40007810000 */
[----:B------:R-:W-:Y:S01]  /*9c90*/  ISETP.GT.AND P1, PT, R2, 0x20, !P1 ;  /* 0x000000200200780c */ /* 0x000fe20004f24270 */
[----:B------:R-:W-:Y:S01]  /*9ca0*/  FMUL.FTZ R142, R136, c[0x0][0x2d0] ;  /* 0x0000b400888e7a20 */ /* 0x000fe20000410000 */
[----:B------:R-:W-:Y:S02]  /*9cb0*/  FMNMX.FTZ R0, R207, R0, !PT ;  /* 0x00000000cf007209 */ /* 0x000fe40007810000 */
[----:B--2---:R-:W-:Y:S02]  /*9cc0*/  FMNMX.FTZ R137, R137, R8, !PT ;  /* 0x0000000889897209 */ /* 0x004fe40007810000 */
[----:B------:R-:W1:Y:S01]  /*9cd0*/  SHFL.BFLY PT, R8, R4, 0x2, 0x1f ;  /* 0x0c401f0004087f89 */ /* 0x000e6200000e0000 */
[----:B------:R-:W-:Y:S02]  /*9ce0*/  FMNMX.FTZ R0, R208, R0, !PT ;  /* 0x00000000d0007209 */ /* 0x000fe40007810000 */
[----:B------:R-:W-:Y:S01]  /*9cf0*/  FSEL R206, R212, -INF , !P2 ;  /* 0xff800000d4ce7808 */ /* 0x000fe20005000000 */
[----:B------:R-:W-:Y:S01]  /*9d00*/  FMUL.FTZ R141, R137, c[0x0][0x2d0] ;  /* 0x0000b400898d7a20 */ /* 0x000fe20000410000 */
[----:B------:R-:W-:Y:S02]  /*9d10*/  ISETP.GT.AND P6, PT, R2, 0x21, !P6 ;  /* 0x000000210200780c */ /* 0x000fe400077c4270 */
[----:B------:R-:W-:Y:S02]  /*9d20*/  FMNMX.FTZ R0, R211, R0, !PT ;  /* 0x00000000d3007209 */ /* 0x000fe40007810000 */
[C---:B------:R-:W-:Y:S02]  /*9d30*/  ISETP.LT.OR P1, PT, R3.reuse, 0x21, P1 ;  /* 0x000000210300780c */ /* 0x040fe40000f21670 */
[----:B------:R-:W-:Y:S02]  /*9d40*/  ISETP.LT.OR P6, PT, R3, 0x22, P6 ;  /* 0x000000220300780c */ /* 0x000fe400037c1670 */
[----:B------:R-:W-:Y:S02]  /*9d50*/  FSEL R214, R42, -INF , !P1 ;  /* 0xff8000002ad67808 */ /* 0x000fe40004800000 */
[----:B------:R-:W-:Y:S02]  /*9d60*/  FMNMX.FTZ R0, R206, R0, !PT ;  /* 0x00000000ce007209 */ /* 0x000fe40007810000 */
[----:B------:R-:W-:Y:S02]  /*9d70*/  ISETP.GT.AND P5, PT, R2, 0x28, !P5 ;  /* 0x000000280200780c */ /* 0x000fe40006fa4270 */
[----:B------:R-:W-:Y:S02]  /*9d80*/  FSEL R212, R43, -INF , !P6 ;  /* 0xff8000002bd47808 */ /* 0x000fe40007000000 */
[----:B------:R-:W-:Y:S02]  /*9d90*/  FMNMX.FTZ R0, R214, R0, !PT ;  /* 0x00000000d6007209 */ /* 0x000fe40007810000 */
[C---:B------:R-:W-:Y:S02]  /*9da0*/  ISETP.LT.OR P5, PT, R3.reuse, 0x29, P5 ;  /* 0x000000290300780c */ /* 0x040fe40002fa1670 */
[----:B------:R-:W-:Y:S02]  /*9db0*/  ISETP.GT.AND P0, PT, R2, 0x29, !P0 ;  /* 0x000000290200780c */ /* 0x000fe40004704270 */
[----:B------:R-:W-:Y:S02]  /*9dc0*/  FMNMX.FTZ R0, R212, R0, !PT ;  /* 0x00000000d4007209 */ /* 0x000fe40007810000 */
[----:B-1----:R-:W-:Y:S02]  /*9dd0*/  FMNMX.FTZ R4, R4, R8, !PT ;  /* 0x0000000804047209 */ /* 0x002fe40007810000 */
[----:B------:R-:W-:Y:S02]  /*9de0*/  FSETP.NEU.FTZ.AND P1, PT, R136, -INF , PT ;  /* 0xff8000008800780b */ /* 0x000fe40003f3d000 */
[----:B------:R-:W-:Y:S01]  /*9df0*/  FSEL R213, R46, -INF , !P5 ;  /* 0xff8000002ed57808 */ /* 0x000fe20006800000 */
[----:B------:R-:W1:Y:S01]  /*9e00*/  SHFL.BFLY PT, R135, R4, 0x1, 0x1f ;  /* 0x0c201f0004877f89 */ /* 0x000e6200000e0000 */
[----:B------:R-:W-:Y:S02]  /*9e10*/  ISETP.LT.OR P0, PT, R3, 0x2a, P0 ;  /* 0x0000002a0300780c */ /* 0x000fe40000701670 */
[----:B------:R-:W-:Y:S02]  /*9e20*/  FSEL R142, R142, RZ, P1 ;  /* 0x000000ff8e8e7208 */ /* 0x000fe40000800000 */
[----:B------:R-:W-:Y:S02]  /*9e30*/  FSEL R140, R47, -INF , !P0 ;  /* 0xff8000002f8c7808 */ /* 0x000fe40004000000 */
[----:B------:R-:W-:Y:S01]  /*9e40*/  FMNMX.FTZ R0, R213, R0, !PT ;  /* 0x00000000d5007209 */ /* 0x000fe20007810000 */
[--C-:B------:R-:W-:Y:S01]  /*9e50*/  FFMA.FTZ R3, R27, c[0x0][0x2d0], -R142.reuse ;  /* 0x0000b4001b037a23 */ /* 0x100fe2000001088e */
[----:B------:R-:W-:Y:S01]  /*9e60*/  FSETP.NEU.FTZ.AND P2, PT, R137, -INF , PT ;  /* 0xff8000008900780b */ /* 0x000fe20003f5d000 */
[--C-:B------:R-:W-:Y:S01]  /*9e70*/  FFMA.FTZ R22, R22, c[0x0][0x2d0], -R142.reuse ;  /* 0x0000b40016167a23 */ /* 0x100fe2000001088e */
[----:B------:R-:W-:Y:S01]  /*9e80*/  FMNMX.FTZ R0, R140, R0, !PT ;  /* 0x000000008c007209 */ /* 0x000fe20007810000 */
[----:B------:R2:W-:Y:S01]  /*9e90*/  MUFU.EX2 R49, R3 ;  /* 0x0000000300317308 */ /* 0x0005e20000000800 */
[----:B------:R-:W-:Y:S01]  /*9ea0*/  FSEL R141, R141, RZ, P2 ;  /* 0x000000ff8d8d7208 */ /* 0x000fe20001000000 */
[--C-:B------:R-:W-:Y:S02]  /*9eb0*/  FFMA.FTZ R17, R17, c[0x0][0x2d0], -R142.reuse ;  /* 0x0000b40011117a23 */ /* 0x100fe4000001088e */
[----:B------:R-:W2:Y:S01]  /*9ec0*/  SHFL.BFLY PT, R2, R0, 0x2, 0x1f ;  /* 0x0c401f0000027f89 */ /* 0x000ea200000e0000 */
[----:B------:R-:W-:Y:S02]  /*9ed0*/  FFMA.FTZ R21, R21, c[0x0][0x2d0], -R142 ;  /* 0x0000b40015157a23 */ /* 0x000fe4000001088e */
[--C-:B------:R-:W-:Y:S02]  /*9ee0*/  FFMA.FTZ R18, R18, c[0x0][0x2d0], -R141.reuse ;  /* 0x0000b40012127a23 */ /* 0x100fe4000001088d */
[--C-:B------:R-:W-:Y:S01]  /*9ef0*/  FFMA.FTZ R24, R24, c[0x0][0x2d0], -R141.reuse ;  /* 0x0000b40018187a23 */ /* 0x100fe2000001088d */
[----:B------:R-:W3:Y:S01]  /*9f00*/  MUFU.EX2 R29, R22 ;  /* 0x00000016001d7308 */ /* 0x000ee20000000800 */
[--C-:B------:R-:W-:Y:S01]  /*9f10*/  FFMA.FTZ R25, R25, c[0x0][0x2d0], -R141.reuse ;  /* 0x0000b40019197a23 */ /* 0x100fe2000001088d */
[----:B-1----:R-:W-:Y:S01]  /*9f20*/  FMNMX.FTZ R135, R4, R135, !PT ;  /* 0x0000008704877209 */ /* 0x002fe20007810000 */
[----:B------:R-:W-:Y:S03]  /*9f30*/  FFMA.FTZ R23, R23, c[0x0][0x2d0], -R141 ;  /* 0x0000b40017177a23 */ /* 0x000fe6000001088d */
[C---:B------:R-:W-:Y:S01]  /*9f40*/  FSETP.NEU.FTZ.AND P0, PT, R135.reuse, -INF , PT ;  /* 0xff8000008700780b */ /* 0x040fe20003f1d000 */
[----:B------:R-:W-:Y:S03]  /*9f50*/  FMUL.FTZ R143, R135, c[0x0][0x2d0] ;  /* 0x0000b400878f7a20 */ /* 0x000fe60000410000 */
[----:B------:R-:W-:Y:S02]  /*9f60*/  MUFU.EX2 R33, R18 ;  /* 0x0000001200217308 */ /* 0x000fe40000000800 */
[----:B------:R-:W-:Y:S05]  /*9f70*/  FSEL R143, R143, RZ, P0 ;  /* 0x000000ff8f8f7208 */ /* 0x000fea0000000000 */
[--C-:B------:R-:W-:Y:S01]  /*9f80*/  FFMA.FTZ R19, R19, c[0x0][0x2d0], -R143.reuse ;  /* 0x0000b40013137a23 */ /* 0x100fe2000001088f */
[----:B--2---:R-:W-:Y:S01]  /*9f90*/  FMNMX.FTZ R3, R0, R2, !PT ;  /* 0x0000000200037209 */ /* 0x004fe20007810000 */
[--C-:B------:R-:W-:Y:S01]  /*9fa0*/  FFMA.FTZ R2, R26, c[0x0][0x2d0], -R143.reuse ;  /* 0x0000b4001a027a23 */ /* 0x100fe2000001088f */
[----:B------:R-:W-:Y:S01]  /*9fb0*/  FSEL R0, R137, RZ, P2 ;  /* 0x000000ff89007208 */ /* 0x000fe20001000000 */
[----:B------:R-:W-:Y:S01]  /*9fc0*/  MUFU.EX2 R28, R19 ;  /* 0x00000013001c7308 */ /* 0x000fe20000000800 */
[--C-:B------:R-:W-:Y:S01]  /*9fd0*/  FFMA.FTZ R20, R20, c[0x0][0x2d0], -R143.reuse ;  /* 0x0000b40014147a23 */ /* 0x100fe2000001088f */
[----:B------:R-:W1:Y:S01]  /*9fe0*/  SHFL.BFLY PT, R4, R3, 0x1, 0x1f ;  /* 0x0c201f0003047f89 */ /* 0x000e6200000e0000 */
[----:B---3--:R-:W-:Y:S01]  /*9ff0*/  F2FP.PACK_AB R195, R49, R29 ;  /* 0x0000001d31c3723e */ /* 0x008fe200000000ff */
[----:B------:R-:W-:Y:S02]  /*a000*/  FADD.FTZ R0, -R0, R132 ;  /* 0x0000008400007221 */ /* 0x000fe40000010100 */
[----:B------:R-:W-:Y:S02]  /*a010*/  FFMA.FTZ R16, R16, c[0x0][0x2d0], -R143 ;  /* 0x0000b40010107a23 */ /* 0x000fe4000001088f */
[----:B------:R-:W-:Y:S02]  /*a020*/  FMUL.FTZ R0, R0, c[0x0][0x2d0] ;  /* 0x0000b40000007a20 */ /* 0x000fe40000410000 */
[----:B------:R2:W-:Y:S10]  /*a030*/  MUFU.EX2 R40, R2 ;  /* 0x0000000200287308 */ /* 0x0005f40000000800 */
[----:B------:R3:W4:Y:S01]  /*a040*/  MUFU.EX2 R133, R0 ;  /* 0x0000000000857308 */ /* 0x0007220000000800 */
[----:B-1----:R-:W-:Y:S09]  /*a050*/  FMNMX.FTZ R3, R3, R4, !PT ;  /* 0x0000000403037209 */ /* 0x002ff20007810000 */
[----:B------:R-:W-:Y:S01]  /*a060*/  MUFU.EX2 R36, R24 ;  /* 0x0000001800247308 */ /* 0x000fe20000000800 */
[----:B--2---:R-:W-:Y:S05]  /*a070*/  FSEL R2, R136, RZ, P1 ;  /* 0x000000ff88027208 */ /* 0x004fea0000800000 */
[----:B------:R-:W-:Y:S04]  /*a080*/  FADD.FTZ R2, -R2, R134 ;  /* 0x0000008602027221 */ /* 0x000fe80000010100 */
[----:B------:R-:W-:Y:S01]  /*a090*/  MUFU.EX2 R30, R25 ;  /* 0x00000019001e7308 */ /* 0x000fe20000000800 */
[----:B------:R-:W-:Y:S02]  /*a0a0*/  FMUL.FTZ R134, R3, c[0x0][0x2d0] ;  /* 0x0000b40003867a20 */ /* 0x000fe40000410000 */
[----:B------:R-:W-:Y:S01]  /*a0b0*/  FMUL.FTZ R2, R2, c[0x0][0x2d0] ;  /* 0x0000b40002027a20 */ /* 0x000fe20000410000 */
[----:B---3--:R-:W-:Y:S01]  /*a0c0*/  FSEL R0, R135, RZ, P0 ;  /* 0x000000ff87007208 */ /* 0x008fe20000000000 */
[----:B----4-:R-:W-:Y:S01]  /*a0d0*/  FMUL.FTZ R52, R133, R52 ;  /* 0x0000003485347220 */ /* 0x010fe20000410000 */
[----:B------:R-:W-:Y:S01]  /*a0e0*/  FSETP.NEU.FTZ.AND P0, PT, R3, -INF , PT ;  /* 0xff8000000300780b */ /* 0x000fe20003f1d000 */
[----:B------:R-:W-:Y:S02]  /*a0f0*/  FMUL.FTZ R53, R133, R53 ;  /* 0x0000003585357220 */ /* 0x000fe40000410000 */
[----:B------:R-:W-:Y:S01]  /*a100*/  FADD.FTZ R0, -R0, R138 ;  /* 0x0000008a00007221 */ /* 0x000fe20000010100 */
[----:B------:R-:W1:Y:S01]  /*a110*/  MUFU.EX2 R132, R2 ;  /* 0x0000000200847308 */ /* 0x000e620000000800 */
[----:B------:R-:W-:Y:S01]  /*a120*/  FSEL R134, R134, RZ, P0 ;  /* 0x000000ff86867208 */ /* 0x000fe20000000000 */
[----:B------:R-:W-:Y:S02]  /*a130*/  FFMA.FTZ R138, R196, c[0x0][0x2d0], -R141 ;  /* 0x0000b400c48a7a23 */ /* 0x000fe4000001088d */
[----:B------:R-:W-:Y:S02]  /*a140*/  FMUL.FTZ R0, R0, c[0x0][0x2d0] ;  /* 0x0000b40000007a20 */ /* 0x000fe40000410000 */
[--C-:B------:R-:W-:Y:S02]  /*a150*/  FFMA.FTZ R4, R12, c[0x0][0x2d0], -R134.reuse ;  /* 0x0000b4000c047a23 */ /* 0x100fe40000010886 */
[--C-:B------:R-:W-:Y:S02]  /*a160*/  FFMA.FTZ R5, R5, c[0x0][0x2d0], -R134.reuse ;  /* 0x0000b40005057a23 */ /* 0x100fe40000010886 */
[----:B------:R2:W3:Y:S01]  /*a170*/  MUFU.EX2 R2, R0 ;  /* 0x0000000000027308 */ /* 0x0004e20000000800 */
[C---:B------:R-:W-:Y:S02]  /*a180*/  FMUL.FTZ R64, R133.reuse, R64 ;  /* 0x0000004085407220 */ /* 0x040fe40000410000 */
[C---:B------:R-:W-:Y:S02]  /*a190*/  FMUL.FTZ R65, R133.reuse, R65 ;  /* 0x0000004185417220 */ /* 0x040fe40000410000 */
[C---:B------:R-:W-:Y:S02]  /*a1a0*/  FMUL.FTZ R68, R133.reuse, R68 ;  /* 0x0000004485447220 */ /* 0x040fe40000410000 */
[C---:B------:R-:W-:Y:S02]  /*a1b0*/  FMUL.FTZ R69, R133.reuse, R69 ;  /* 0x0000004585457220 */ /* 0x040fe40000410000 */
[C---:B------:R-:W-:Y:S01]  /*a1c0*/  FMUL.FTZ R80, R133.reuse, R80 ;  /* 0x0000005085507220 */ /* 0x040fe20000410000 */
[----:B------:R-:W4:Y:S01]  /*a1d0*/  MUFU.EX2 R45, R4 ;  /* 0x00000004002d7308 */ /* 0x000f220000000800 */
[C---:B------:R-:W-:Y:S02]  /*a1e0*/  FMUL.FTZ R81, R133.reuse, R81 ;  /* 0x0000005185517220 */ /* 0x040fe40000410000 */
[----:B------:R-:W-:Y:S02]  /*a1f0*/  FMUL.FTZ R84, R133, R84 ;  /* 0x0000005485547220 */ /* 0x000fe40000410000 */
[C---:B-1----:R-:W-:Y:S02]  /*a200*/  FMUL.FTZ R19, R132.reuse, R159 ;  /* 0x0000009f84137220 */ /* 0x042fe40000410000 */
[C---:B------:R-:W-:Y:S02]  /*a210*/  FMUL.FTZ R18, R132.reuse, R158 ;  /* 0x0000009e84127220 */ /* 0x040fe40000410000 */
[----:B------:R-:W-:Y:S01]  /*a220*/  FMUL.FTZ R6, R132, R146 ;  /* 0x0000009284067220 */ /* 0x000fe20000410000 */
[----:B------:R-:W-:Y:S01]  /*a230*/  F2FP.PACK_AB R146, R40, R28 ;  /* 0x0000001c2892723e */ /* 0x000fe200000000ff */
[----:B------:R-:W1:Y:S01]  /*a240*/  MUFU.EX2 R34, R17 ;  /* 0x0000001100227308 */ /* 0x000e620000000800 */
[C---:B------:R-:W-:Y:S02]  /*a250*/  FMUL.FTZ R51, R132.reuse, R191 ;  /* 0x000000bf84337220 */ /* 0x040fe40000410000 */
[--C-:B--2---:R-:W-:Y:S02]  /*a260*/  FFMA.FTZ R0, R7, c[0x0][0x2d0], -R134.reuse ;  /* 0x0000b40007007a23 */ /* 0x104fe40000010886 */
[----:B------:R-:W-:Y:S02]  /*a270*/  FMUL.FTZ R7, R132, R147 ;  /* 0x0000009384077220 */ /* 0x000fe40000410000 */
[C---:B---3--:R-:W-:Y:S02]  /*a280*/  FMUL.FTZ R8, R2.reuse, R148 ;  /* 0x0000009402087220 */ /* 0x048fe40000410000 */
[C---:B------:R-:W-:Y:S01]  /*a290*/  FMUL.FTZ R9, R2.reuse, R149 ;  /* 0x0000009502097220 */ /* 0x040fe20000410000 */
[----:B------:R2:W-:Y:S01]  /*a2a0*/  MUFU.EX2 R50, R0 ;  /* 0x0000000000327308 */ /* 0x0005e20000000800 */
[C---:B------:R-:W-:Y:S01]  /*a2b0*/  FMUL.FTZ R12, R2.reuse, R152 ;  /* 0x00000098020c7220 */ /* 0x040fe20000410000 */
[----:B----4-:R-:W-:Y:S01]  /*a2c0*/  MOV R159, R45 ;  /* 0x0000002d009f7202 */ /* 0x010fe20000000f00 */
[C---:B------:R-:W-:Y:S02]  /*a2d0*/  FMUL.FTZ R4, R133.reuse, R144 ;  /* 0x0000009085047220 */ /* 0x040fe40000410000 */
[C---:B------:R-:W-:Y:S02]  /*a2e0*/  FMUL.FTZ R24, R2.reuse, R164 ;  /* 0x000000a402187220 */ /* 0x040fe40000410000 */
[----:B------:R-:W-:Y:S01]  /*a2f0*/  FMUL.FTZ R25, R2, R165 ;  /* 0x000000a502197220 */ /* 0x000fe20000410000 */
[----:B------:R-:W-:Y:S02]  /*a300*/  MOV R165, R33 ;  /* 0x0000002100a57202 */ /* 0x000fe40000000f00 */
[----:B------:R-:W3:Y:S01]  /*a310*/  MUFU.EX2 R31, R21 ;  /* 0x00000015001f7308 */ /* 0x000ee20000000800 */
[C---:B------:R-:W-:Y:S02]  /*a320*/  FMUL.FTZ R54, R132.reuse, R54 ;  /* 0x0000003684367220 */ /* 0x040fe40000410000 */
[----:B------:R-:W-:Y:S01]  /*a330*/  FMUL.FTZ R55, R132, R55 ;  /* 0x0000003784377220 */ /* 0x000fe20000410000 */
[----:B-1----:R-:W-:Y:S01]  /*a340*/  MOV R164, R34 ;  /* 0x0000002200a47202 */ /* 0x002fe20000000f00 */
[C---:B------:R-:W-:Y:S01]  /*a350*/  FMUL.FTZ R17, R133.reuse, R157 ;  /* 0x0000009d85117220 */ /* 0x040fe20000410000 */
[----:B------:R-:W-:Y:S01]  /*a360*/  MOV R157, R49 ;  /* 0x00000031009d7202 */ /* 0x000fe20000000f00 */
[----:B------:R-:W-:Y:S02]  /*a370*/  FMUL.FTZ R49, R133, R189 ;  /* 0x000000bd85317220 */ /* 0x000fe40000410000 */
[C---:B------:R-:W-:Y:S01]  /*a380*/  FMUL.FTZ R56, R2.reuse, R56 ;  /* 0x0000003802387220 */ /* 0x040fe20000410000 */
[----:B------:R-:W-:Y:S01]  /*a390*/  MUFU.EX2 R32, R20 ;  /* 0x0000001400207308 */ /* 0x000fe20000000800 */
[C---:B------:R-:W-:Y:S02]  /*a3a0*/  FMUL.FTZ R57, R2.reuse, R57 ;  /* 0x0000003902397220 */ /* 0x040fe40000410000 */
[C---:B------:R-:W-:Y:S02]  /*a3b0*/  FMUL.FTZ R60, R2.reuse, R60 ;  /* 0x0000003c023c7220 */ /* 0x040fe40000410000 */
[----:B--2---:R-:W-:Y:S02]  /*a3c0*/  FFMA.FTZ R0, R13, c[0x0][0x2d0], -R134 ;  /* 0x0000b4000d007a23 */ /* 0x004fe40000010886 */
[C---:B------:R-:W-:Y:S02]  /*a3d0*/  FMUL.FTZ R13, R2.reuse, R153 ;  /* 0x00000099020d7220 */ /* 0x040fe40000410000 */
[----:B------:R-:W-:Y:S01]  /*a3e0*/  FMUL.FTZ R61, R2, R61 ;  /* 0x0000003d023d7220 */ /* 0x000fe20000410000 */
[----:B------:R1:W2:Y:S01]  /*a3f0*/  MUFU.EX2 R48, R0 ;  /* 0x0000000000307308 */ /* 0x0002a20000000800 */
[C---:B------:R-:W-:Y:S02]  /*a400*/  FMUL.FTZ R66, R132.reuse, R66 ;  /* 0x0000004284427220 */ /* 0x040fe40000410000 */
[C---:B------:R-:W-:Y:S01]  /*a410*/  FMUL.FTZ R67, R132.reuse, R67 ;  /* 0x0000004384437220 */ /* 0x040fe20000410000 */
[----:B---3--:R-:W-:Y:S01]  /*a420*/  F2FP.PACK_AB R193, R31, R34 ;  /* 0x000000221fc1723e */ /* 0x008fe200000000ff */
[C---:B------:R-:W-:Y:S02]  /*a430*/  FMUL.FTZ R34, R132.reuse, R174 ;  /* 0x000000ae84227220 */ /* 0x040fe40000410000 */
[C---:B------:R-:W-:Y:S02]  /*a440*/  FMUL.FTZ R70, R132.reuse, R70 ;  /* 0x0000004684467220 */ /* 0x040fe40000410000 */
[----:B------:R-:W-:Y:S01]  /*a450*/  FMUL.FTZ R71, R132, R71 ;  /* 0x0000004784477220 */ /* 0x000fe20000410000 */
[----:B------:R-:W3:Y:S01]  /*a460*/  MUFU.EX2 R44, R16 ;  /* 0x00000010002c7308 */ /* 0x000ee20000000800 */
[C---:B------:R-:W-:Y:S02]  /*a470*/  FMUL.FTZ R72, R2.reuse, R72 ;  /* 0x0000004802487220 */ /* 0x040fe40000410000 */
[C---:B------:R-:W-:Y:S02]  /*a480*/  FMUL.FTZ R73, R2.reuse, R73 ;  /* 0x0000004902497220 */ /* 0x040fe40000410000 */
[C---:B------:R-:W-:Y:S02]  /*a490*/  FMUL.FTZ R76, R2.reuse, R76 ;  /* 0x0000004c024c7220 */ /* 0x040fe40000410000 */
[----:B------:R-:W-:Y:S02]  /*a4a0*/  FMUL.FTZ R77, R2, R77 ;  /* 0x0000004d024d7220 */ /* 0x000fe40000410000 */
[C---:B------:R-:W-:Y:S01]  /*a4b0*/  FMUL.FTZ R82, R132.reuse, R82 ;  /* 0x0000005284527220 */ /* 0x040fe20000410000 */
[----:B------:R4:W5:Y:S01]  /*a4c0*/  MUFU.EX2 R41, R23 ;  /* 0x0000001700297308 */ /* 0x0009620000000800 */
[C---:B------:R-:W-:Y:S02]  /*a4d0*/  FMUL.FTZ R83, R132.reuse, R83 ;  /* 0x0000005384537220 */ /* 0x040fe40000410000 */
[----:B------:R-:W-:Y:S01]  /*a4e0*/  FMUL.FTZ R85, R133, R85 ;  /* 0x0000005585557220 */ /* 0x000fe20000410000 */
[----:B-1----:R-:W-:Y:S01]  /*a4f0*/  FSEL R0, R3, RZ, P0 ;  /* 0x000000ff03007208 */ /* 0x002fe20000000000 */
[----:B------:R-:W-:Y:S01]  /*a500*/  FMUL.FTZ R86, R132, R86 ;  /* 0x0000005684567220 */ /* 0x000fe20000410000 */
[-C--:B--2---:R-:W-:Y:S01]  /*a510*/  F2FP.PACK_AB R147, R45, R48.reuse ;  /* 0x000000302d93723e */ /* 0x084fe200000000ff */
[----:B------:R-:W-:Y:S01]  /*a520*/  FMUL.FTZ R45, R2, R185 ;  /* 0x000000b9022d7220 */ /* 0x000fe20000410000 */
[----:B------:R-:W-:Y:S01]  /*a530*/  MOV R158, R48 ;  /* 0x00000030009e7202 */ /* 0x000fe20000000f00 */
[----:B------:R-:W-:Y:S01]  /*a540*/  FADD.FTZ R0, -R0, R139 ;  /* 0x0000008b00007221 */ /* 0x000fe20000010100 */
[----:B------:R-:W-:Y:S01]  /*a550*/  MOV R139, R36 ;  /* 0x00000024008b7202 */ /* 0x000fe20000000f00 */
[----:B------:R-:W-:Y:S01]  /*a560*/  FMUL.FTZ R48, R133, R188 ;  /* 0x000000bc85307220 */ /* 0x000fe20000410000 */
[----:B------:R1:W2:Y:S01]  /*a570*/  MUFU.EX2 R35, R5 ;  /* 0x0000000500237308 */ /* 0x0002a20000000800 */
[----:B------:R-:W-:Y:S01]  /*a580*/  FMUL.FTZ R0, R0, c[0x0][0x2d0] ;  /* 0x0000b40000007a20 */ /* 0x000fe20000410000 */
[----:B------:R-:W-:Y:S01]  /*a590*/  F2FP.PACK_AB R194, R139, R30 ;  /* 0x0000001e8bc2723e */ /* 0x000fe200000000ff */
[----:B------:R-:W-:Y:S01]  /*a5a0*/  LDSM.16.MT88.4 R36, [R226+0x100] ;  /* 0x00010000e224783b */ /* 0x000fe20000004200 */
[----:B---3--:R-:W-:Y:S01]  /*a5b0*/  F2FP.PACK_AB R144, R32, R44 ;  /* 0x0000002c2090723e */ /* 0x008fe200000000ff */
[----:B------:R-:W-:Y:S01]  /*a5c0*/  FMUL.FTZ R16, R133, R156 ;  /* 0x0000009c85107220 */ /* 0x000fe20000410000 */
[----:B------:R-:W-:Y:S01]  /*a5d0*/  MOV R156, R50 ;  /* 0x00000032009c7202 */ /* 0x000fe20000000f00 */
[----:B------:R-:W-:Y:S01]  /*a5e0*/  FMUL.FTZ R87, R132, R87 ;  /* 0x0000005784577220 */ /* 0x000fe20000410000 */
[----:B------:R-:W-:Y:S01]  /*a5f0*/  ISETP.GT.AND P0, PT, R242, UR4, PT ;  /* 0x00000004f2007c0c */ /* 0x000fe2000bf04270 */
[C---:B------:R-:W-:Y:S01]  /*a600*/  FMUL.FTZ R88, R2.reuse, R88 ;  /* 0x0000005802587220 */ /* 0x040fe20000410000 */
[----:B------:R-:W3:Y:S01]  /*a610*/  MUFU.EX2 R0, R0 ;  /* 0x0000000000007308 */ /* 0x000ee20000000800 */
[----:B------:R-:W-:Y:S01]  /*a620*/  FMUL.FTZ R89, R2, R89 ;  /* 0x0000005902597220 */ /* 0x000fe20000410000 */
[----:B----4-:R-:W4:Y:S01]  /*a630*/  LDSM.16.MT88.4 R20, [R225+0x100] ;  /* 0x00010000e114783b */ /* 0x010f220000004200 */
[----:B-----5:R-:W-:Y:S01]  /*a640*/  F2FP.PACK_AB R192, R41, R33 ;  /* 0x0000002129c0723e */ /* 0x020fe200000000ff */
[C---:B------:R-:W-:Y:S01]  /*a650*/  FMUL.FTZ R33, R133.reuse, R173 ;  /* 0x000000ad85217220 */ /* 0x040fe20000410000 */
[----:B------:R-:W-:Y:S01]  /*a660*/  IADD3 R242, R242, -0x1, RZ ;  /* 0xfffffffff2f27810 */ /* 0x000fe20007ffe0ff */
[C---:B------:R-:W-:Y:S02]  /*a670*/  FMUL.FTZ R92, R2.reuse, R92 ;  /* 0x0000005c025c7220 */ /* 0x040fe40000410000 */
[----:B------:R-:W-:Y:S02]  /*a680*/  FMUL.FTZ R93, R2, R93 ;  /* 0x0000005d025d7220 */ /* 0x000fe40000410000 */
[C---:B------:R-:W-:Y:S02]  /*a690*/  FMUL.FTZ R96, R133.reuse, R96 ;  /* 0x0000006085607220 */ /* 0x040fe40000410000 */
[C---:B------:R-:W-:Y:S02]  /*a6a0*/  FMUL.FTZ R97, R133.reuse, R97 ;  /* 0x0000006185617220 */ /* 0x040fe40000410000 */
[C---:B-1----:R-:W-:Y:S01]  /*a6b0*/  FMUL.FTZ R5, R133.reuse, R145 ;  /* 0x0000009185057220 */ /* 0x042fe20000410000 */
[----:B--2---:R-:W-:Y:S01]  /*a6c0*/  F2FP.PACK_AB R145, R50, R35 ;  /* 0x000000233291723e */ /* 0x004fe200000000ff */
[C---:B------:R-:W-:Y:S02]  /*a6d0*/  FMUL.FTZ R50, R132.reuse, R190 ;  /* 0x000000be84327220 */ /* 0x040fe40000410000 */
[C---:B------:R-:W-:Y:S02]  /*a6e0*/  FMUL.FTZ R98, R132.reuse, R98 ;  /* 0x0000006284627220 */ /* 0x040fe40000410000 */
[----:B------:R-:W-:Y:S02]  /*a6f0*/  FMUL.FTZ R99, R132, R99 ;  /* 0x0000006384637220 */ /* 0x000fe40000410000 */
[C---:B------:R-:W-:Y:S02]  /*a700*/  FMUL.FTZ R100, R133.reuse, R100 ;  /* 0x0000006485647220 */ /* 0x040fe40000410000 */
[C---:B---3--:R-:W-:Y:S02]  /*a710*/  FMUL.FTZ R42, R0.reuse, R182 ;  /* 0x000000b6002a7220 */ /* 0x048fe40000410000 */
[----:B------:R1:W-:Y:S01]  /*a720*/  MUFU.EX2 R182, R138 ;  /* 0x0000008a00b67308 */ /* 0x0003e20000000800 */
[C---:B------:R-:W-:Y:S02]  /*a730*/  FMUL.FTZ R43, R0.reuse, R183 ;  /* 0x000000b7002b7220 */ /* 0x040fe40000410000 */
[C---:B------:R-:W-:Y:S02]  /*a740*/  FMUL.FTZ R47, R0.reuse, R187 ;  /* 0x000000bb002f7220 */ /* 0x040fe40000410000 */
[----:B------:R-:W-:Y:S01]  /*a750*/  FMUL.FTZ R27, R0, R167 ;  /* 0x000000a7001b7220 */ /* 0x000fe20000410000 */
[----:B------:R-:W-:Y:S01]  /*a760*/  MOV R167, R28 ;  /* 0x0000001c00a77202 */ /* 0x000fe20000000f00 */
[C---:B------:R-:W-:Y:S01]  /*a770*/  FMUL.FTZ R28, R2.reuse, R168 ;  /* 0x000000a8021c7220 */ /* 0x040fe20000410000 */
[----:B------:R-:W-:Y:S01]  /*a780*/  MOV R168, R29 ;  /* 0x0000001d00a87202 */ /* 0x000fe20000000f00 */
[----:B------:R-:W-:Y:S01]  /*a790*/  FMUL.FTZ R29, R2, R169 ;  /* 0x000000a9021d7220 */ /* 0x000fe20000410000 */
[----:B------:R-:W-:Y:S01]  /*a7a0*/  MOV R169, R30 ;  /* 0x0000001e00a97202 */ /* 0x000fe20000000f00 */
[C---:B------:R-:W-:Y:S01]  /*a7b0*/  FMUL.FTZ R30, R0.reuse, R170 ;  /* 0x000000aa001e7220 */ /* 0x040fe20000410000 */
[----:B------:R-:W-:Y:S01]  /*a7c0*/  MOV R174, R168 ;  /* 0x000000a800ae7202 */ /* 0x000fe20000000f00 */
[C---:B------:R-:W-:Y:S01]  /*a7d0*/  FMUL.FTZ R26, R0.reuse, R166 ;  /* 0x000000a6001a7220 */ /* 0x040fe20000410000 */
[----:B------:R-:W-:Y:S01]  /*a7e0*/  MOV R166, R31 ;  /* 0x0000001f00a67202 */ /* 0x000fe20000000f00 */
[----:B------:R-:W-:Y:S01]  /*a7f0*/  FMUL.FTZ R31, R0, R171 ;  /* 0x000000ab001f7220 */ /* 0x000fe20000410000 */
[-C--:B----4-:R-:W-:Y:S05]  /*a800*/  HMMA.16816.F32 R4, R192, R20.reuse, R4 ;  /* 0x00000014c004723c */ /* 0x090fea0000001804 */
[----:B------:R-:W-:Y:S01]  /*a810*/  MOV R171, R32 ;  /* 0x0000002000ab7202 */ /* 0x000fe20000000f00 */
[C---:B------:R-:W-:Y:S01]  /*a820*/  FMUL.FTZ R32, R133.reuse, R172 ;  /* 0x000000ac85207220 */ /* 0x040fe20000410000 */
[----:B------:R-:W-:Y:S01]  /*a830*/  MOV R173, R169 ;  /* 0x000000a900ad7202 */ /* 0x000fe20000000f00 */
[--C-:B-1----:R-:W-:Y:S01]  /*a840*/  FFMA.FTZ R138, R198, c[0x0][0x2d0], -R141.reuse ;  /* 0x0000b400c68a7a23 */ /* 0x102fe2000001088d */
[----:B------:R-:W-:Y:S03]  /*a850*/  MOV R168, R166 ;  /* 0x000000a600a87202 */ /* 0x000fe60000000f00 */
[----:B------:R1:W-:Y:S01]  /*a860*/  MUFU.EX2 R185, R138 ;  /* 0x0000008a00b97308 */ /* 0x0003e20000000800 */
[C---:B------:R-:W-:Y:S02]  /*a870*/  FMUL.FTZ R10, R0.reuse, R150 ;  /* 0x00000096000a7220 */ /* 0x040fe40000410000 */
[C---:B------:R-:W-:Y:S02]  /*a880*/  FMUL.FTZ R11, R0.reuse, R151 ;  /* 0x00000097000b7220 */ /* 0x040fe40000410000 */
[----:B------:R-:W2:Y:S01]  /*a890*/  LDSM.16.MT88.4 R148, [R228+0x100] ;  /* 0x00010000e494783b */ /* 0x000ea20000004200 */
[C---:B------:R-:W-:Y:S02]  /*a8a0*/  FMUL.FTZ R14, R0.reuse, R154 ;  /* 0x0000009a000e7220 */ /* 0x040fe40000410000 */
[C---:B------:R-:W-:Y:S02]  /*a8b0*/  FMUL.FTZ R15, R0.reuse, R155 ;  /* 0x0000009b000f7220 */ /* 0x040fe40000410000 */
[C---:B------:R-:W-:Y:S03]  /*a8c0*/  HMMA.16816.F32 R8, R144.reuse, R20, R8 ;  /* 0x000000149008723c */ /* 0x040fe60000001808 */
[----:B------:R-:W3:Y:S01]  /*a8d0*/  LDSM.16.MT88.4 R152, [R227+0x100] ;  /* 0x00010000e398783b */ /* 0x000ee20000004200 */
[C---:B------:R-:W-:Y:S01]  /*a8e0*/  FMUL.FTZ R46, R0.reuse, R186 ;  /* 0x000000ba002e7220 */ /* 0x040fe20000410000 */
[----:B------:R-:W-:Y:S01]  /*a8f0*/  MOV R186, R159 ;  /* 0x0000009f00ba7202 */ /* 0x000fe20000000f00 */
[----:B------:R-:W-:Y:S02]  /*a900*/  FMUL.FTZ R58, R0, R58 ;  /* 0x0000003a003a7220 */ /* 0x000fe40000410000 */
[-C--:B------:R-:W-:Y:S04]  /*a910*/  HMMA.16816.F32 R12, R144, R22.reuse, R12 ;  /* 0x00000016900c723c */ /* 0x080fe8000000180c */
[----:B------:R-:W-:Y:S01]  /*a920*/  FMUL.FTZ R20, R133, R160 ;  /* 0x000000a085147220 */ /* 0x000fe20000410000 */
[----:B------:R-:W-:Y:S01]  /*a930*/  MOV R160, R44 ;  /* 0x0000002c00a07202 */ /* 0x000fe20000000f00 */
[--C-:B-1----:R-:W-:Y:S02]  /*a940*/  FFMA.FTZ R138, R197, c[0x0][0x2d0], -R142.reuse ;  /* 0x0000b400c58a7a23 */ /* 0x102fe4000001088e */
[C---:B------:R-:W-:Y:S02]  /*a950*/  HMMA.16816.F32 R16, R192.reuse, R22, R16 ;  /* 0x00000016c010723c */ /* 0x040fe40000001810 */
[----:B------:R1:W-:Y:S02]  /*a960*/  MUFU.EX2 R183, R138 ;  /* 0x0000008a00b77308 */ /* 0x0003e40000000800 */
[----:B------:R-:W-:Y:S01]  /*a970*/  FMUL.FTZ R21, R133, R161 ;  /* 0x000000a185157220 */ /* 0x000fe20000410000 */
[----:B------:R-:W-:Y:S01]  /*a980*/  MOV R161, R41 ;  /* 0x0000002900a17202 */ /* 0x000fe20000000f00 */
[----:B------:R-:W-:Y:S02]  /*a990*/  FMUL.FTZ R41, R2, R181 ;  /* 0x000000b502297220 */ /* 0x000fe40000410000 */
[C---:B------:R-:W-:Y:S01]  /*a9a0*/  FMUL.FTZ R22, R132.reuse, R162 ;  /* 0x000000a284167220 */ /* 0x040fe20000410000 */
[----:B------:R-:W-:Y:S03]  /*a9b0*/  MOV R162, R40 ;  /* 0x0000002800a27202 */ /* 0x000fe60000000f00 */
[C---:B------:R-:W-:Y:S01]  /*a9c0*/  FMUL.FTZ R23, R132.reuse, R163 ;  /* 0x000000a384177220 */ /* 0x040fe20000410000 */
[----:B------:R-:W-:Y:S01]  /*a9d0*/  MOV R163, R35 ;  /* 0x0000002300a37202 */ /* 0x000fe20000000f00 */
[----:B------:R-:W-:Y:S01]  /*a9e0*/  FMUL.FTZ R35, R132, R175 ;  /* 0x000000af84237220 */ /* 0x000fe20000410000 */
[----:B------:R-:W-:Y:S01]  /*a9f0*/  MOV R181, R162 ;  /* 0x000000a200b57202 */ /* 0x000fe20000000f00 */
[C---:B------:R-:W-:Y:S01]  /*aa00*/  FMUL.FTZ R40, R2.reuse, R180 ;  /* 0x000000b402287220 */ /* 0x040fe20000410000 */
[----:B------:R-:W-:Y:S01]  /*aa10*/  MOV R180, R156 ;  /* 0x0000009c00b47202 */ /* 0x000fe20000000f00 */
[----:B------:R-:W-:Y:S01]  /*aa20*/  FMUL.FTZ R44, R2, R184 ;  /* 0x000000b8022c7220 */ /* 0x000fe20000410000 */
[-C--:B------:R-:W-:Y:S03]  /*aa30*/  HMMA.16816.F32 R20, R192, R36.reuse, R20 ;  /* 0x00000024c014723c */ /* 0x080fe60000001814 */
[----:B------:R-:W-:Y:S01]  /*aa40*/  MOV R184, R158 ;  /* 0x0000009e00b87202 */ /* 0x000fe20000000f00 */
[C---:B------:R-:W-:Y:S01]  /*aa50*/  FMUL.FTZ R59, R0.reuse, R59 ;  /* 0x0000003b003b7220 */ /* 0x040fe20000410000 */
[----:B------:R-:W-:Y:S01]  /*aa60*/  MOV R169, R161 ;  /* 0x000000a100a97202 */ /* 0x000fe20000000f00 */
[C---:B------:R-:W-:Y:S01]  /*aa70*/  FMUL.FTZ R62, R0.reuse, R62 ;  /* 0x0000003e003e7220 */ /* 0x040fe20000410000 */
[----:B------:R-:W-:Y:S01]  /*aa80*/  MOV R175, R167 ;  /* 0x000000a700af7202 */ /* 0x000fe20000000f00 */
[C---:B------:R-:W-:Y:S04]  /*aa90*/  HMMA.16816.F32 R24, R144.reuse, R36, R24 ;  /* 0x000000249018723c */ /* 0x040fe80000001818 */
[--C-:B-1----:R-:W-:Y:S02]  /*aaa0*/  FFMA.FTZ R138, R199, c[0x0][0x2d0], -R142.reuse ;  /* 0x0000b400c78a7a23 */ /* 0x102fe4000001088e */
[C---:B------:R-:W-:Y:S02]  /*aab0*/  FMUL.FTZ R63, R0.reuse, R63 ;  /* 0x0000003f003f7220 */ /* 0x040fe40000410000 */
[-C--:B------:R-:W-:Y:S01]  /*aac0*/  HMMA.16816.F32 R28, R144, R38.reuse, R28 ;  /* 0x00000026901c723c */ /* 0x080fe2000000181c */
[----:B------:R1:W-:Y:S03]  /*aad0*/  MUFU.EX2 R187, R138 ;  /* 0x0000008a00bb7308 */ /* 0x0003e60000000800 */
[C---:B------:R-:W-:Y:S01]  /*aae0*/  FMUL.FTZ R36, R133.reuse, R176 ;  /* 0x000000b085247220 */ /* 0x040fe20000410000 */
[----:B------:R-:W-:Y:S01]  /*aaf0*/  MOV R176, R164 ;  /* 0x000000a400b07202 */ /* 0x000fe20000000f00 */
[----:B------:R-:W-:Y:S01]  /*ab00*/  FMUL.FTZ R37, R133, R177 ;  /* 0x000000b185257220 */ /* 0x000fe20000410000 */
[----:B------:R-:W-:Y:S01]  /*ab10*/  MOV R177, R165 ;  /* 0x000000a500b17202 */ /* 0x000fe20000000f00 */
[C---:B------:R-:W-:Y:S01]  /*ab20*/  HMMA.16816.F32 R32, R192.reuse, R38, R32 ;  /* 0x00000026c020723c */ /* 0x040fe20000001820 */
[----:B------:R-:W-:Y:S03]  /*ab30*/  LDSM.16.MT88.4 R164, [R227+0x900] ;  /* 0x00090000e3a4783b */ /* 0x000fe60000004200 */
[C---:B------:R-:W-:Y:S02]  /*ab40*/  FMUL.FTZ R74, R0.reuse, R74 ;  /* 0x0000004a004a7220 */ /* 0x040fe40000410000 */
[----:B------:R-:W-:Y:S02]  /*ab50*/  FMUL.FTZ R75, R0, R75 ;  /* 0x0000004b004b7220 */ /* 0x000fe40000410000 */
[C---:B------:R-:W-:Y:S01]  /*ab60*/  FMUL.FTZ R38, R132.reuse, R178 ;  /* 0x000000b284267220 */ /* 0x040fe20000410000 */
[----:B------:R-:W-:Y:S03]  /*ab70*/  MOV R178, R163 ;  /* 0x000000a300b27202 */ /* 0x000fe60000000f00 */
[----:B------:R-:W-:Y:S01]  /*ab80*/  FMUL.FTZ R39, R132, R179 ;  /* 0x000000b384277220 */ /* 0x000fe20000410000 */
[----:B------:R-:W-:Y:S01]  /*ab90*/  MOV R179, R157 ;  /* 0x0000009d00b37202 */ /* 0x000fe20000000f00 */
[C---:B------:R-:W-:Y:S01]  /*aba0*/  FMUL.FTZ R78, R0.reuse, R78 ;  /* 0x0000004e004e7220 */ /* 0x040fe20000410000 */
[----:B------:R-:W-:Y:S01]  /*abb0*/  LDSM.16.MT88.4 R156, [R226+0x900] ;  /* 0x00090000e29c783b */ /* 0x000fe20000004200 */
[C---:B------:R-:W-:Y:S02]  /*abc0*/  FMUL.FTZ R79, R0.reuse, R79 ;  /* 0x0000004f004f7220 */ /* 0x040fe40000410000 */
[--C-:B-1----:R-:W-:Y:S01]  /*abd0*/  FFMA.FTZ R138, R201, c[0x0][0x2d0], -R141.reuse ;  /* 0x0000b400c98a7a23 */ /* 0x102fe2000001088d */
[-C--:B--2---:R-:W-:Y:S03]  /*abe0*/  HMMA.16816.F32 R36, R192, R148.reuse, R36 ;  /* 0x00000094c024723c */ /* 0x084fe60000001824 */
[----:B------:R1:W-:Y:S01]  /*abf0*/  MUFU.EX2 R188, R138 ;  /* 0x0000008a00bc7308 */ /* 0x0003e20000000800 */
[C---:B------:R-:W-:Y:S02]  /*ac00*/  FMUL.FTZ R90, R0.reuse, R90 ;  /* 0x0000005a005a7220 */ /* 0x040fe40000410000 */
[C---:B------:R-:W-:Y:S02]  /*ac10*/  FMUL.FTZ R91, R0.reuse, R91 ;  /* 0x0000005b005b7220 */ /* 0x040fe40000410000 */
[C---:B------:R-:W-:Y:S04]  /*ac20*/  HMMA.16816.F32 R40, R144.reuse, R148, R40 ;  /* 0x000000949028723c */ /* 0x040fe80000001828 */
[C---:B------:R-:W-:Y:S02]  /*ac30*/  FMUL.FTZ R94, R0.reuse, R94 ;  /* 0x0000005e005e7220 */ /* 0x040fe40000410000 */
[----:B------:R-:W-:Y:S02]  /*ac40*/  FMUL.FTZ R95, R0, R95 ;  /* 0x0000005f005f7220 */ /* 0x000fe40000410000 */
[-C--:B------:R-:W-:Y:S04]  /*ac50*/  HMMA.16816.F32 R44, R144, R150.reuse, R44 ;  /* 0x00000096902c723c */ /* 0x080fe8000000182c */
[C---:B------:R-:W-:Y:S02]  /*ac60*/  FMUL.FTZ R101, R133.reuse, R101 ;  /* 0x0000006585657220 */ /* 0x040fe40000410000 */
[----:B------:R-:W-:Y:S02]  /*ac70*/  FMUL.FTZ R102, R132, R102 ;  /* 0x0000006684667220 */ /* 0x000fe40000410000 */
[C---:B------:R-:W-:Y:S01]  /*ac80*/  HMMA.16816.F32 R48, R192.reuse, R150, R48 ;  /* 0x00000096c030723c */ /* 0x040fe20000001830 */
[----:B------:R-:W2:Y:S03]  /*ac90*/  LDSM.16.MT88.4 R148, [R225+0x1900] ;  /* 0x00190000e194783b */ /* 0x000ea60000004200 */
[----:B-1----:R-:W-:Y:S02]  /*aca0*/  FFMA.FTZ R138, R204, c[0x0][0x2d0], -R141 ;  /* 0x0000b400cc8a7a23 */ /* 0x002fe4000001088d */
[----:B------:R-:W-:Y:S02]  /*acb0*/  FMUL.FTZ R103, R132, R103 ;  /* 0x0000006784677220 */ /* 0x000fe40000410000 */
[-C--:B---3--:R-:W-:Y:S01]  /*acc0*/  HMMA.16816.F32 R52, R192, R152.reuse, R52 ;  /* 0x00000098c034723c */ /* 0x088fe20000001834 */
[----:B------:R1:W-:Y:S03]  /*acd0*/  MUFU.EX2 R170, R138 ;  /* 0x0000008a00aa7308 */ /* 0x0003e60000000800 */
[C---:B------:R-:W-:Y:S02]  /*ace0*/  FMUL.FTZ R104, R2.reuse, R104 ;  /* 0x0000006802687220 */ /* 0x040fe40000410000 */
[----:B------:R-:W-:Y:S02]  /*acf0*/  FMUL.FTZ R105, R2, R105 ;  /* 0x0000006902697220 */ /* 0x000fe40000410000 */
[C---:B------:R-:W-:Y:S04]  /*ad00*/  HMMA.16816.F32 R56, R144.reuse, R152, R56 ;  /* 0x000000989038723c */ /* 0x040fe80000001838 */
[C---:B------:R-:W-:Y:S02]  /*ad10*/  FMUL.FTZ R106, R0.reuse, R106 ;  /* 0x0000006a006a7220 */ /* 0x040fe40000410000 */
[----:B------:R-:W-:Y:S02]  /*ad20*/  FMUL.FTZ R107, R0, R107 ;  /* 0x0000006b006b7220 */ /* 0x000fe40000410000 */
[-C--:B------:R-:W-:Y:S04]  /*ad30*/  HMMA.16816.F32 R60, R144, R154.reuse, R60 ;  /* 0x0000009a903c723c */ /* 0x080fe8000000183c */
[C---:B------:R-:W-:Y:S02]  /*ad40*/  FMUL.FTZ R108, R2.reuse, R108 ;  /* 0x0000006c026c7220 */ /* 0x040fe40000410000 */
[----:B------:R-:W-:Y:S02]  /*ad50*/  FMUL.FTZ R109, R2, R109 ;  /* 0x0000006d026d7220 */ /* 0x000fe40000410000 */
[C---:B------:R-:W-:Y:S01]  /*ad60*/  HMMA.16816.F32 R64, R192.reuse, R154, R64 ;  /* 0x0000009ac040723c */ /* 0x040fe20000001840 */
[----:B------:R-:W3:Y:S03]  /*ad70*/  LDSM.16.MT88.4 R152, [R226+0x1900] ;  /* 0x00190000e298783b */ /* 0x000ee60000004200 */
[--C-:B-1----:R-:W-:Y:S02]  /*ad80*/  FFMA.FTZ R138, R202, c[0x0][0x2d0], -R142.reuse ;  /* 0x0000b400ca8a7a23 */ /* 0x102fe4000001088e */
[C---:B------:R-:W-:Y:S02]  /*ad90*/  FMUL.FTZ R110, R0.reuse, R110 ;  /* 0x0000006e006e7220 */ /* 0x040fe40000410000 */
[----:B------:R1:W-:Y:S01]  /*ada0*/  MUFU.EX2 R189, R138 ;  /* 0x0000008a00bd7308 */ /* 0x0003e20000000800 */
[-C--:B--2---:R-:W-:Y:S03]  /*adb0*/  HMMA.16816.F32 R68, R192, R148.reuse, R68 ;  /* 0x00000094c044723c */ /* 0x084fe60000001844 */
[----:B------:R-:W-:Y:S02]  /*adc0*/  FMUL.FTZ R111, R0, R111 ;  /* 0x0000006f006f7220 */ /* 0x000fe40000410000 */
[C---:B------:R-:W-:Y:S02]  /*add0*/  FMUL.FTZ R112, R133.reuse, R112 ;  /* 0x0000007085707220 */ /* 0x040fe40000410000 */
[----:B------:R-:W-:Y:S01]  /*ade0*/  FMUL.FTZ R113, R133, R113 ;  /* 0x0000007185717220 */ /* 0x000fe20000410000 */
        /* <DEDUP_REMOVED lines=9> */
[C---:B------:R-:W-:Y:S02]  /*ae80*/  FMUL.FTZ R122, R0.reuse, R122 ;  /* 0x0000007a007a7220 */ /* 0x040fe40000410000 */
[-C--:B---3--:R-:W-:Y:S01]  /*ae90*/  HMMA.16816.F32 R84, R192, R152.reuse, R84 ;  /* 0x00000098c054723c */ /* 0x088fe20000001854 */
[----:B------:R1:W-:Y:S03]  /*aea0*/  MUFU.EX2 R172, R138 ;  /* 0x0000008a00ac7308 */ /* 0x0003e60000000800 */
[----:B------:R-:W-:Y:S02]  /*aeb0*/  FMUL.FTZ R123, R0, R123 ;  /* 0x0000007b007b7220 */ /* 0x000fe40000410000 */
[C---:B------:R-:W-:Y:S02]  /*aec0*/  FMUL.FTZ R124, R2.reuse, R124 ;  /* 0x0000007c027c7220 */ /* 0x040fe40000410000 */
[C---:B------:R-:W-:Y:S04]  /*aed0*/  HMMA.16816.F32 R88, R144.reuse, R152, R88 ;  /* 0x000000989058723c */ /* 0x040fe80000001858 */
[----:B------:R-:W-:Y:S02]  /*aee0*/  FMUL.FTZ R125, R2, R125 ;  /* 0x0000007d027d7220 */ /* 0x000fe40000410000 */
[C---:B------:R-:W-:Y:S02]  /*aef0*/  FMUL.FTZ R126, R0.reuse, R126 ;  /* 0x0000007e007e7220 */ /* 0x040fe40000410000 */
[-C--:B------:R-:W-:Y:S04]  /*af00*/  HMMA.16816.F32 R92, R144, R154.reuse, R92 ;  /* 0x0000009a905c723c */ /* 0x080fe8000000185c */
[----:B------:R-:W-:Y:S02]  /*af10*/  FMUL.FTZ R127, R0, R127 ;  /* 0x0000007f007f7220 */ /* 0x000fe40000410000 */
[----:B------:R-:W-:Y:S02]  /*af20*/  FMUL.FTZ R128, R133, R128 ;  /* 0x0000008085807220 */ /* 0x000fe40000410000 */
[C---:B------:R-:W-:Y:S01]  /*af30*/  HMMA.16816.F32 R96, R192.reuse, R154, R96 ;  /* 0x0000009ac060723c */ /* 0x040fe20000001860 */
[----:B------:R-:W3:Y:S03]  /*af40*/  LDSM.16.MT88.4 R152, [R227+0x1900] ;  /* 0x00190000e398783b */ /* 0x000ee60000004200 */
[--C-:B-1----:R-:W-:Y:S02]  /*af50*/  FFMA.FTZ R138, R203, c[0x0][0x2d0], -R143.reuse ;  /* 0x0000b400cb8a7a23 */ /* 0x102fe4000001088f */
[C---:B------:R-:W-:Y:S02]  /*af60*/  FMUL.FTZ R129, R133.reuse, R129 ;  /* 0x0000008185817220 */ /* 0x040fe40000410000 */
[----:B------:R1:W-:Y:S01]  /*af70*/  MUFU.EX2 R252, R138 ;  /* 0x0000008a00fc7308 */ /* 0x0003e20000000800 */
[-C--:B--2---:R-:W-:Y:S03]  /*af80*/  HMMA.16816.F32 R100, R192, R148.reuse, R100 ;  /* 0x00000094c064723c */ /* 0x084fe60000001864 */
[C---:B------:R-:W-:Y:S02]  /*af90*/  FMUL.FTZ R130, R132.reuse, R130 ;  /* 0x0000008284827220 */ /* 0x040fe40000410000 */
[C---:B------:R-:W-:Y:S02]  /*afa0*/  FMUL.FTZ R131, R132.reuse, R131 ;  /* 0x0000008384837220 */ /* 0x040fe40000410000 */
[C---:B------:R-:W-:Y:S01]  /*afb0*/  FMUL.FTZ R116, R133.reuse, R116 ;  /* 0x0000007485747220 */ /* 0x040fe20000410000 */
[C---:B------:R-:W-:Y:S04]  /*afc0*/  HMMA.16816.F32 R104, R144.reuse, R148, R104 ;  /* 0x000000949068723c */ /* 0x040fe80000001868 */
[----:B------:R-:W-:Y:S02]  /*afd0*/  FMUL.FTZ R117, R133, R117 ;  /* 0x0000007585757220 */ /* 0x000fe40000410000 */
[C---:B------:R-:W-:Y:S02]  /*afe0*/  FMUL.FTZ R118, R132.reuse, R118 ;  /* 0x0000007684767220 */ /* 0x040fe40000410000 */
[-C--:B------:R-:W-:Y:S04]  /*aff0*/  HMMA.16816.F32 R108, R144, R150.reuse, R108 ;  /* 0x00000096906c723c */ /* 0x080fe8000000186c */
[----:B------:R-:W-:Y:S02]  /*b000*/  FMUL.FTZ R119, R132, R119 ;  /* 0x0000007784777220 */ /* 0x000fe40000410000 */
[--C-:B-1----:R-:W-:Y:S02]  /*b010*/  FFMA.FTZ R138, R200, c[0x0][0x2d0], -R143.reuse ;  /* 0x0000b400c88a7a23 */ /* 0x102fe4000001088f */
[C---:B------:R-:W-:Y:S01]  /*b020*/  HMMA.16816.F32 R112, R192.reuse, R150, R112 ;  /* 0x00000096c070723c */ /* 0x040fe20000001870 */
[----:B------:R-:W1:Y:S01]  /*b030*/  LDSM.16.MT88.4 R148, [R225+0x900] ;  /* 0x00090000e194783b */ /* 0x000e620000004200 */
[----:B------:R2:W4:Y:S06]  /*b040*/  MUFU.EX2 R251, R138 ;  /* 0x0000008a00fb7308 */ /* 0x00052c0000000800 */
[-C--:B---3--:R-:W-:Y:S08]  /*b050*/  HMMA.16816.F32 R116, R192, R152.reuse, R116 ;  /* 0x00000098c074723c */ /* 0x088ff00000001874 */
[C---:B------:R-:W-:Y:S08]  /*b060*/  HMMA.16816.F32 R120, R144.reuse, R152, R120 ;  /* 0x000000989078723c */ /* 0x040ff00000001878 */
[-C--:B------:R-:W-:Y:S04]  /*b070*/  HMMA.16816.F32 R124, R144, R154.reuse, R124 ;  /* 0x0000009a907c723c */ /* 0x080fe8000000187c */
[--C-:B--2---:R-:W-:Y:S01]  /*b080*/  FFMA.FTZ R138, R209, c[0x0][0x2d0], -R143.reuse ;  /* 0x0000b400d18a7a23 */ /* 0x104fe2000001088f */
[----:B----4-:R-:W-:Y:S02]  /*b090*/  F2FP.PACK_AB R152, R251, R252 ;  /* 0x000000fcfb98723e */ /* 0x010fe400000000ff */
[----:B------:R-:W-:Y:S01]  /*b0a0*/  F2FP.PACK_AB R146, R170, R188 ;  /* 0x000000bcaa92723e */ /* 0x000fe200000000ff */
[----:B------:R-:W-:Y:S01]  /*b0b0*/  HMMA.16816.F32 R128, R192, R154, R128 ;  /* 0x0000009ac080723c */ /* 0x000fe20000001880 */
[----:B------:R2:W-:Y:S03]  /*b0c0*/  MUFU.EX2 R250, R138 ;  /* 0x0000008a00fa7308 */ /* 0x0005e60000000800 */
[----:B------:R-:W-:Y:S02]  /*b0d0*/  F2FP.PACK_AB R144, R185, R182 ;  /* 0x000000b6b990723e */ /* 0x000fe400000000ff */
[----:B------:R-:W-:Y:S01]  /*b0e0*/  F2FP.PACK_AB R145, R187, R183 ;  /* 0x000000b7bb91723e */ /* 0x000fe200000000ff */
[----:B--2---:R-:W-:Y:S04]  /*b0f0*/  FFMA.FTZ R138, R210, c[0x0][0x2d0], -R143 ;  /* 0x0000b400d28a7a23 */ /* 0x004fe8000001088f */
[----:B------:R2:W3:Y:S02]  /*b100*/  MUFU.EX2 R249, R138 ;  /* 0x0000008a00f97308 */ /* 0x0004e40000000800 */
[--C-:B--2---:R-:W-:Y:S01]  /*b110*/  FFMA.FTZ R138, R207, c[0x0][0x2d0], -R134.reuse ;  /* 0x0000b400cf8a7a23 */ /* 0x104fe20000010886 */
[----:B---3--:R-:W-:Y:S07]  /*b120*/  F2FP.PACK_AB R154, R249, R250 ;  /* 0x000000faf99a723e */ /* 0x008fee00000000ff */
[----:B------:R2:W-:Y:S02]  /*b130*/  MUFU.EX2 R221, R138 ;  /* 0x0000008a00dd7308 */ /* 0x0005e40000000800 */
[--C-:B--2---:R-:W-:Y:S08]  /*b140*/  FFMA.FTZ R138, R208, c[0x0][0x2d0], -R134.reuse ;  /* 0x0000b400d08a7a23 */ /* 0x104ff00000010886 */
[----:B------:R2:W3:Y:S02]  /*b150*/  MUFU.EX2 R220, R138 ;  /* 0x0000008a00dc7308 */ /* 0x0004e40000000800 */
[--C-:B--2---:R-:W-:Y:S01]  /*b160*/  FFMA.FTZ R138, R211, c[0x0][0x2d0], -R134.reuse ;  /* 0x0000b400d38a7a23 */ /* 0x104fe20000010886 */
[----:B------:R-:W-:Y:S02]  /*b170*/  MOV R211, R172 ;  /* 0x000000ac00d37202 */ /* 0x000fe40000000f00 */
[----:B---3--:R-:W-:Y:S05]  /*b180*/  F2FP.PACK_AB R153, R220, R221 ;  /* 0x000000dddc99723e */ /* 0x008fea00000000ff */
[----:B------:R2:W-:Y:S01]  /*b190*/  MUFU.EX2 R210, R138 ;  /* 0x0000008a00d27308 */ /* 0x0005e20000000800 */
[----:B------:R-:W-:Y:S02]  /*b1a0*/  F2FP.PACK_AB R147, R211, R189 ;  /* 0x000000bdd393723e */ /* 0x000fe400000000ff */
[----:B------:R-:W-:Y:S02]  /*b1b0*/  MOV R172, R171 ;  /* 0x000000ab00ac7202 */ /* 0x000fe40000000f00 */
[----:B------:R-:W-:Y:S02]  /*b1c0*/  MOV R171, R160 ;  /* 0x000000a000ab7202 */ /* 0x000fe40000000f00 */
[----:B------:R-:W3:Y:S01]  /*b1d0*/  LDSM.16.MT88.4 R160, [R228+0x900] ;  /* 0x00090000e4a0783b */ /* 0x000ee20000004200 */
[-C--:B-1----:R-:W-:Y:S05]  /*b1e0*/  HMMA.16816.F32 R4, R144, R148.reuse, R4 ;  /* 0x000000949004723c */ /* 0x082fea0000001804 */
[----:B--2---:R-:W-:Y:S04]  /*b1f0*/  FFMA.FTZ R138, R206, c[0x0][0x2d0], -R134 ;  /* 0x0000b400ce8a7a23 */ /* 0x004fe80000010886 */
[----:B------:R1:W2:Y:S03]  /*b200*/  MUFU.EX2 R197, R138 ;  /* 0x0000008a00c57308 */ /* 0x0002a60000000800 */
[--C-:B-1----:R-:W-:Y:S01]  /*b210*/  FFMA.FTZ R138, R218, c[0x0][0x2d0], -R141.reuse ;  /* 0x0000b400da8a7a23 */ /* 0x102fe2000001088d */
[----:B--2---:R-:W-:Y:S02]  /*b220*/  F2FP.PACK_AB R155, R197, R210 ;  /* 0x000000d2c59b723e */ /* 0x004fe400000000ff */
[----:B------:R-:W-:Y:S04]  /*b230*/  MOV R218, R170 ;  /* 0x000000aa00da7202 */ /* 0x000fe80000000f00 */
[----:B------:R1:W-:Y:S01]  /*b240*/  MUFU.EX2 R208, R138 ;  /* 0x0000008a00d07308 */ /* 0x0003e20000000800 */
[C---:B------:R-:W-:Y:S08]  /*b250*/  HMMA.16816.F32 R8, R152.reuse, R148, R8 ;  /* 0x000000949808723c */ /* 0x040ff00000001808 */
[-C--:B------:R-:W-:Y:S08]  /*b260*/  HMMA.16816.F32 R12, R152, R150.reuse, R12 ;  /* 0x00000096980c723c */ /* 0x080ff0000000180c */
[C---:B------:R-:W-:Y:S01]  /*b270*/  HMMA.16816.F32 R16, R144.reuse, R150, R16 ;  /* 0x000000969010723c */ /* 0x040fe20000001810 */
[----:B------:R-:W2:Y:S03]  /*b280*/  LDSM.16.MT88.4 R148, [R225+0x2100] ;  /* 0x00210000e194783b */ /* 0x000ea60000004200 */
[--C-:B-1----:R-:W-:Y:S01]  /*b290*/  FFMA.FTZ R138, R222, c[0x0][0x2d0], -R141.reuse ;  /* 0x0000b400de8a7a23 */ /* 0x102fe2000001088d */
[----:B------:R-:W-:Y:S03]  /*b2a0*/  MOV R222, R189 ;  /* 0x000000bd00de7202 */ /* 0x000fe60000000f00 */
[-C--:B------:R-:W-:Y:S01]  /*b2b0*/  HMMA.16816.F32 R20, R144, R156.reuse, R20 ;  /* 0x0000009c9014723c */ /* 0x080fe20000001814 */
[----:B------:R1:W-:Y:S07]  /*b2c0*/  MUFU.EX2 R209, R138 ;  /* 0x0000008a00d17308 */ /* 0x0003ee0000000800 */
[C---:B------:R-:W-:Y:S08]  /*b2d0*/  HMMA.16816.F32 R24, R152.reuse, R156, R24 ;  /* 0x0000009c9818723c */ /* 0x040ff00000001818 */
[-C--:B------:R-:W-:Y:S08]  /*b2e0*/  HMMA.16816.F32 R28, R152, R158.reuse, R28 ;  /* 0x0000009e981c723c */ /* 0x080ff0000000181c */
[C---:B------:R-:W-:Y:S01]  /*b2f0*/  HMMA.16816.F32 R32, R144.reuse, R158, R32 ;  /* 0x0000009e9020723c */ /* 0x040fe20000001820 */
[----:B------:R-:W4:Y:S03]  /*b300*/  LDSM.16.MT88.4 R156, [R226+0x2100] ;  /* 0x00210000e29c783b */ /* 0x000f260000004200 */
[--C-:B-1----:R-:W-:Y:S01]  /*b310*/  FFMA.FTZ R138, R216, c[0x0][0x2d0], -R142.reuse ;  /* 0x0000b400d88a7a23 */ /* 0x102fe2000001088e */
[----:B------:R-:W-:Y:S03]  /*b320*/  MOV R216, R188 ;  /* 0x000000bc00d87202 */ /* 0x000fe60000000f00 */
[-C--:B---3--:R-:W-:Y:S01]  /*b330*/  HMMA.16816.F32 R36, R144, R160.reuse, R36 ;  /* 0x000000a09024723c */ /* 0x088fe20000001824 */
[----:B------:R1:W-:Y:S01]  /*b340*/  MUFU.EX2 R207, R138 ;  /* 0x0000008a00cf7308 */ /* 0x0003e20000000800 */
[----:B------:R-:W-:Y:S06]  /*b350*/  LDSM.16.MT88.4 R188, [R228+0x1100] ;  /* 0x00110000e4bc783b */ /* 0x000fec0000004200 */
[C---:B------:R-:W-:Y:S08]  /*b360*/  HMMA.16816.F32 R40, R152.reuse, R160, R40 ;  /* 0x000000a09828723c */ /* 0x040ff00000001828 */
[-C--:B------:R-:W-:Y:S08]  /*b370*/  HMMA.16816.F32 R44, R152, R162.reuse, R44 ;  /* 0x000000a2982c723c */ /* 0x080ff0000000182c */
[C---:B------:R-:W-:Y:S01]  /*b380*/  HMMA.16816.F32 R48, R144.reuse, R162, R48 ;  /* 0x000000a29030723c */ /* 0x040fe20000001830 */
[----:B------:R-:W3:Y:S03]  /*b390*/  LDSM.16.MT88.4 R160, [R228+0x2100] ;  /* 0x00210000e4a0783b */ /* 0x000ee60000004200 */
[--C-:B-1----:R-:W-:Y:S01]  /*b3a0*/  FFMA.FTZ R138, R217, c[0x0][0x2d0], -R142.reuse ;  /* 0x0000b400d98a7a23 */ /* 0x102fe2000001088e */
[----:B------:R-:W-:Y:S03]  /*b3b0*/  MOV R217, R187 ;  /* 0x000000bb00d97202 */ /* 0x000fe60000000f00 */
[-C--:B------:R-:W-:Y:S01]  /*b3c0*/  HMMA.16816.F32 R52, R144, R164.reuse, R52 ;  /* 0x000000a49034723c */ /* 0x080fe20000001834 */
[----:B------:R1:W5:Y:S07]  /*b3d0*/  MUFU.EX2 R206, R138 ;  /* 0x0000008a00ce7308 */ /* 0x00036e0000000800 */
[C---:B------:R-:W-:Y:S08]  /*b3e0*/  HMMA.16816.F32 R56, R152.reuse, R164, R56 ;  /* 0x000000a49838723c */ /* 0x040ff00000001838 */
[-C--:B------:R-:W-:Y:S08]  /*b3f0*/  HMMA.16816.F32 R60, R152, R166.reuse, R60 ;  /* 0x000000a6983c723c */ /* 0x080ff0000000183c */
[C---:B------:R-:W-:Y:S04]  /*b400*/  HMMA.16816.F32 R64, R144.reuse, R166, R64 ;  /* 0x000000a69040723c */ /* 0x040fe80000001840 */
[--C-:B-1----:R-:W-:Y:S01]  /*b410*/  FFMA.FTZ R138, R247, c[0x0][0x2d0], -R141.reuse ;  /* 0x0000b400f78a7a23 */ /* 0x102fe2000001088d */
[----:B------:R-:W-:Y:S01]  /*b420*/  MOV R247, R186 ;  /* 0x000000ba00f77202 */ /* 0x000fe20000000f00 */
[----:B------:R-:W-:Y:S01]  /*b430*/  FFMA.FTZ R141, R248, c[0x0][0x2d0], -R141 ;  /* 0x0000b400f88d7a23 */ /* 0x000fe2000001088d */
[----:B------:R-:W-:Y:S01]  /*b440*/  MOV R248, R185 ;  /* 0x000000b900f87202 */ /* 0x000fe20000000f00 */
[-C--:B--2---:R-:W-:Y:S01]  /*b450*/  HMMA.16816.F32 R68, R144, R148.reuse, R68 ;  /* 0x000000949044723c */ /* 0x084fe20000001844 */
[----:B------:R1:W-:Y:S07]  /*b460*/  MUFU.EX2 R205, R138 ;  /* 0x0000008a00cd7308 */ /* 0x0003ee0000000800 */
[C---:B------:R-:W-:Y:S03]  /*b470*/  HMMA.16816.F32 R72, R152.reuse, R148, R72 ;  /* 0x000000949848723c */ /* 0x040fe60000001848 */
[----:B------:R5:W2:Y:S05]  /*b480*/  MUFU.EX2 R204, R141 ;  /* 0x0000008d00cc7308 */ /* 0x000aaa0000000800 */
[-C--:B------:R-:W-:Y:S08]  /*b490*/  HMMA.16816.F32 R76, R152, R150.reuse, R76 ;  /* 0x00000096984c723c */ /* 0x080ff0000000184c */
[C---:B------:R-:W-:Y:S01]  /*b4a0*/  HMMA.16816.F32 R80, R144.reuse, R150, R80 ;  /* 0x000000969050723c */ /* 0x040fe20000001850 */
[----:B------:R-:W2:Y:S03]  /*b4b0*/  LDSM.16.MT88.4 R148, [R227+0x2100] ;  /* 0x00210000e394783b */ /* 0x000ea60000004200 */
[--C-:B-1----:R-:W-:Y:S01]  /*b4c0*/  FFMA.FTZ R138, R244, c[0x0][0x2d0], -R142.reuse ;  /* 0x0000b400f48a7a23 */ /* 0x102fe2000001088e */
[----:B------:R-:W-:Y:S01]  /*b4d0*/  MOV R244, R184 ;  /* 0x000000b800f47202 */ /* 0x000fe20000000f00 */
[----:B------:R-:W-:Y:S01]  /*b4e0*/  FFMA.FTZ R142, R246, c[0x0][0x2d0], -R142 ;  /* 0x0000b400f68e7a23 */ /* 0x000fe2000001088e */
[----:B------:R-:W-:Y:S01]  /*b4f0*/  MOV R246, R183 ;  /* 0x000000b700f67202 */ /* 0x000fe20000000f00 */
[-C--:B----4-:R-:W-:Y:S01]  /*b500*/  HMMA.16816.F32 R84, R144, R156.reuse, R84 ;  /* 0x0000009c9054723c */ /* 0x090fe20000001854 */
[----:B------:R1:W-:Y:S03]  /*b510*/  MUFU.EX2 R203, R138 ;  /* 0x0000008a00cb7308 */ /* 0x0003e60000000800 */
[----:B-----5:R-:W-:Y:S04]  /*b520*/  F2FP.PACK_AB R141, R206, R207 ;  /* 0x000000cfce8d723e */ /* 0x020fe800000000ff */
[C---:B------:R-:W-:Y:S03]  /*b530*/  HMMA.16816.F32 R88, R152.reuse, R156, R88 ;  /* 0x0000009c9858723c */ /* 0x040fe60000001858 */
[----:B------:R2:W-:Y:S05]  /*b540*/  MUFU.EX2 R202, R142 ;  /* 0x0000008e00ca7308 */ /* 0x0005ea0000000800 */
[-C--:B------:R-:W-:Y:S08]  /*b550*/  HMMA.16816.F32 R92, R152, R158.reuse, R92 ;  /* 0x0000009e985c723c */ /* 0x080ff0000000185c */
[C---:B------:R-:W-:Y:S01]  /*b560*/  HMMA.16816.F32 R96, R144.reuse, R158, R96 ;  /* 0x0000009e9060723c */ /* 0x040fe20000001860 */
[----:B------:R-:W4:Y:S03]  /*b570*/  LDSM.16.MT88.4 R156, [R225+0x1100] ;  /* 0x00110000e19c783b */ /* 0x000f260000004200 */
[--C-:B-1----:R-:W-:Y:S01]  /*b580*/  FFMA.FTZ R138, R219, c[0x0][0x2d0], -R143.reuse ;  /* 0x0000b400db8a7a23 */ /* 0x102fe2000001088f */
[----:B------:R-:W-:Y:S03]  /*b590*/  MOV R219, R182 ;  /* 0x000000b600db7202 */ /* 0x000fe60000000f00 */
[-C--:B---3--:R-:W-:Y:S01]  /*b5a0*/  HMMA.16816.F32 R100, R144, R160.reuse, R100 ;  /* 0x000000a09064723c */ /* 0x088fe20000001864 */
[----:B------:R1:W-:Y:S03]  /*b5b0*/  MUFU.EX2 R201, R138 ;  /* 0x0000008a00c97308 */ /* 0x0003e60000000800 */
[----:B--2---:R-:W-:Y:S04]  /*b5c0*/  F2FP.PACK_AB R142, R204, R205 ;  /* 0x000000cdcc8e723e */ /* 0x004fe800000000ff */
[C---:B------:R-:W-:Y:S08]  /*b5d0*/  HMMA.16816.F32 R104, R152.reuse, R160, R104 ;  /* 0x000000a09868723c */ /* 0x040ff00000001868 */
[-C--:B------:R-:W-:Y:S08]  /*b5e0*/  HMMA.16816.F32 R108, R152, R162.reuse, R108 ;  /* 0x000000a2986c723c */ /* 0x080ff0000000186c */
[C---:B------:R-:W-:Y:S04]  /*b5f0*/  HMMA.16816.F32 R112, R144.reuse, R162, R112 ;  /* 0x000000a29070723c */ /* 0x040fe80000001870 */
[--C-:B-1----:R-:W-:Y:S01]  /*b600*/  FFMA.FTZ R138, R223, c[0x0][0x2d0], -R143.reuse ;  /* 0x0000b400df8a7a23 */ /* 0x102fe2000001088f */
[----:B------:R-:W-:Y:S02]  /*b610*/  MOV R223, R181 ;  /* 0x000000b500df7202 */ /* 0x000fe40000000f00 */
[----:B------:R-:W-:Y:S01]  /*b620*/  MOV R181, R175 ;  /* 0x000000af00b57202 */ /* 0x000fe20000000f00 */
[-C--:B------:R-:W-:Y:S01]  /*b630*/  HMMA.16816.F32 R116, R144, R148.reuse, R116 ;  /* 0x000000949074723c */ /* 0x080fe20000001874 */
[----:B------:R1:W2:Y:S07]  /*b640*/  MUFU.EX2 R200, R138 ;  /* 0x0000008a00c87308 */ /* 0x0002ae0000000800 */
[C---:B------:R-:W-:Y:S08]  /*b650*/  HMMA.16816.F32 R120, R152.reuse, R148, R120 ;  /* 0x000000949878723c */ /* 0x040ff00000001878 */
[-C--:B------:R-:W-:Y:S08]  /*b660*/  HMMA.16816.F32 R124, R152, R150.reuse, R124 ;  /* 0x00000096987c723c */ /* 0x080ff0000000187c */
[----:B------:R-:W-:Y:S04]  /*b670*/  HMMA.16816.F32 R128, R144, R150, R128 ;  /* 0x000000969080723c */ /* 0x000fe80000001880 */
[--C-:B-1----:R-:W-:Y:S01]  /*b680*/  FFMA.FTZ R138, R245, c[0x0][0x2d0], -R143.reuse ;  /* 0x0000b400f58a7a23 */ /* 0x102fe2000001088f */
[----:B------:R-:W-:Y:S01]  /*b690*/  MOV R245, R180 ;  /* 0x000000b400f57202 */ /* 0x000fe20000000f00 */
[----:B------:R-:W-:Y:S01]  /*b6a0*/  FFMA.FTZ R143, R215, c[0x0][0x2d0], -R143 ;  /* 0x0000b400d78f7a23 */ /* 0x000fe2000001088f */
[----:B------:R-:W-:Y:S01]  /*b6b0*/  MOV R180, R174 ;  /* 0x000000ae00b47202 */ /* 0x000fe20000000f00 */
[----:B------:R1:W-:Y:S01]  /*b6c0*/  MUFU.EX2 R199, R138 ;  /* 0x0000008a00c77308 */ /* 0x0003e20000000800 */
[----:B------:R-:W-:Y:S03]  /*b6d0*/  MOV R215, R179 ;  /* 0x000000b300d77202 */ /* 0x000fe60000000f00 */
[----:B------:R-:W-:Y:S02]  /*b6e0*/  MOV R179, R173 ;  /* 0x000000ad00b37202 */ /* 0x000fe40000000f00 */
[----:B--2---:R-:W-:Y:S04]  /*b6f0*/  F2FP.PACK_AB R192, R200, R201 ;  /* 0x000000c9c8c0723e */ /* 0x004fe800000000ff */
[----:B------:R2:W3:Y:S01]  /*b700*/  MUFU.EX2 R198, R143 ;  /* 0x0000008f00c67308 */ /* 0x0004e20000000800 */
[--C-:B-1----:R-:W-:Y:S01]  /*b710*/  FFMA.FTZ R138, R214, c[0x0][0x2d0], -R134.reuse ;  /* 0x0000b400d68a7a23 */ /* 0x102fe20000010886 */
[----:B------:R-:W-:Y:S08]  /*b720*/  MOV R214, R139 ;  /* 0x0000008b00d67202 */ /* 0x000ff00000000f00 */
[----:B------:R1:W-:Y:S01]  /*b730*/  MUFU.EX2 R139, R138 ;  /* 0x0000008a008b7308 */ /* 0x0003e20000000800 */
[----:B--2---:R-:W-:Y:S02]  /*b740*/  F2FP.PACK_AB R143, R202, R203 ;  /* 0x000000cbca8f723e */ /* 0x004fe400000000ff */
[----:B---3--:R-:W-:Y:S01]  /*b750*/  F2FP.PACK_AB R194, R198, R199 ;  /* 0x000000c7c6c2723e */ /* 0x008fe200000000ff */
[--C-:B-1----:R-:W-:Y:S02]  /*b760*/  FFMA.FTZ R138, R212, c[0x0][0x2d0], -R134.reuse ;  /* 0x0000b400d48a7a23 */ /* 0x102fe40000010886 */
[----:B------:R-:W2:Y:S04]  /*b770*/  LDL.LU R212, [R1+0x1c] ;  /* 0x00001c0001d47983 */ /* 0x000ea80000300800 */
[----:B------:R1:W3:Y:S02]  /*b780*/  MUFU.EX2 R196, R138 ;  /* 0x0000008a00c47308 */ /* 0x0002e40000000800 */
[--C-:B-1----:R-:W-:Y:S01]  /*b790*/  FFMA.FTZ R138, R213, c[0x0][0x2d0], -R134.reuse ;  /* 0x0000b400d58a7a23 */ /* 0x102fe20000010886 */
[----:B------:R-:W-:Y:S01]  /*b7a0*/  MOV R213, R178 ;  /* 0x000000b200d57202 */ /* 0x000fe20000000f00 */
[----:B------:R-:W-:Y:S01]  /*b7b0*/  FFMA.FTZ R134, R140, c[0x0][0x2d0], -R134 ;  /* 0x0000b4008c867a23 */ /* 0x000fe20000010886 */
[----:B------:R-:W-:Y:S02]  /*b7c0*/  MOV R178, R172 ;  /* 0x000000ac00b27202 */ /* 0x000fe40000000f00 */
[----:B------:R-:W1:Y:S03]  /*b7d0*/  LDSM.16.MT88.4 R172, [R226+0x1100] ;  /* 0x00110000e2ac783b */ /* 0x000e660000004200 */
[----:B------:R-:W-:Y:S01]  /*b7e0*/  MUFU.EX2 R138, R138 ;  /* 0x0000008a008a7308 */ /* 0x000fe20000000800 */
[----:B------:R-:W-:Y:S02]  /*b7f0*/  F2FP.PACK_AB R140, R209, R208 ;  /* 0x000000d0d18c723e */ /* 0x000fe400000000ff */
[----:B---3--:R-:W-:Y:S05]  /*b800*/  F2FP.PACK_AB R193, R196, R139 ;  /* 0x0000008bc4c1723e */ /* 0x008fea00000000ff */
[-C--:B----4-:R-:W-:Y:S01]  /*b810*/  HMMA.16816.F32 R144, R140, R156.reuse, R4 ;  /* 0x0000009c8c90723c */ /* 0x090fe20000001804 */
[----:B------:R-:W3:Y:S01]  /*b820*/  LDSM.16.MT88.4 R4, [R227+0x1100] ;  /* 0x00110000e304783b */ /* 0x000ee20000004200 */
[----:B------:R-:W4:Y:S03]  /*b830*/  MUFU.EX2 R134, R134 ;  /* 0x0000008600867308 */ /* 0x000f260000000800 */
[----:B----4-:R-:W-:Y:S07]  /*b840*/  F2FP.PACK_AB R195, R134, R138 ;  /* 0x0000008a86c3723e */ /* 0x010fee00000000ff */
[C---:B------:R-:W-:Y:S01]  /*b850*/  HMMA.16816.F32 R148, R192.reuse, R156, R8 ;  /* 0x0000009cc094723c */ /* 0x040fe20000001808 */
[----:B------:R-:W4:Y:S07]  /*b860*/  LDSM.16.MT88.4 R8, [R225+0x2900] ;  /* 0x00290000e108783b */ /* 0x000f2e0000004200 */
[-C--:B------:R-:W-:Y:S01]  /*b870*/  HMMA.16816.F32 R152, R192, R158.reuse, R12 ;  /* 0x0000009ec098723c */ /* 0x080fe2000000180c */
[----:B------:R-:W5:Y:S07]  /*b880*/  LDSM.16.MT88.4 R12, [R226+0x2900] ;  /* 0x00290000e20c783b */ /* 0x000f6e0000004200 */
[C---:B------:R-:W-:Y:S01]  /*b890*/  HMMA.16816.F32 R156, R140.reuse, R158, R16 ;  /* 0x0000009e8c9c723c */ /* 0x040fe20000001810 */
[----:B------:R-:W3:Y:S07]  /*b8a0*/  LDSM.16.MT88.4 R16, [R228+0x2900] ;  /* 0x00290000e410783b */ /* 0x000eee0000004200 */
[-C--:B-1----:R-:W-:Y:S07]  /*b8b0*/  HMMA.16816.F32 R160, R140, R172.reuse, R20 ;  /* 0x000000ac8ca0723c */ /* 0x082fee0000001814 */
[----:B------:R-:W-:Y:S01]  /*b8c0*/  MOV R21, R179 ;  /* 0x000000b300157202 */ /* 0x000fe20000000f00 */
[C---:B------:R-:W-:Y:S01]  /*b8d0*/  HMMA.16816.F32 R164, R192.reuse, R172, R24 ;  /* 0x000000acc0a4723c */ /* 0x040fe20000001818 */
[----:B------:R-:W2:Y:S03]  /*b8e0*/  LDL.LU R24, [R1+0x18] ;  /* 0x0000180001187983 */ /* 0x000ea60000300800 */
[----:B------:R-:W-:Y:S02]  /*b8f0*/  MOV R20, R178 ;  /* 0x000000b200147202 */ /* 0x000fe40000000f00 */
[----:B------:R-:W-:Y:S02]  /*b900*/  MOV R23, R181 ;  /* 0x000000b500177202 */ /* 0x000fe40000000f00 */
[----:B------:R-:W-:Y:S04]  /*b910*/  MOV R25, R171 ;  /* 0x000000ab00197202 */ /* 0x000fe80000000f00 */
[----:B------:R-:W-:Y:S02]  /*b920*/  MOV R26, R169 ;  /* 0x000000a9001a7202 */ /* 0x000fe40000000f00 */
[----:B------:R-:W-:Y:S02]  /*b930*/  MOV R27, R168 ;  /* 0x000000a8001b7202 */ /* 0x000fe40000000f00 */
[-C--:B------:R-:W-:Y:S01]  /*b940*/  HMMA.16816.F32 R168, R192, R174.reuse, R28 ;  /* 0x000000aec0a8723c */ /* 0x080fe2000000181c */
[----:B------:R-:W2:Y:S02]  /*b950*/  LDL.LU R29, [R1+0x10] ;  /* 0x00001000011d7983 */ /* 0x000ea40000300800 */
[----:B------:R-:W-:Y:S02]  /*b960*/  MOV R22, R180 ;  /* 0x000000b400167202 */ /* 0x000fe40000000f00 */
[----:B------:R-:W2:Y:S02]  /*b970*/  LDL.LU R31, [R1+0x14] ;  /* 0x00001400011f7983 */ /* 0x000ea40000300800 */
[----:B------:R-:W-:Y:S01]  /*b980*/  MOV R28, R177 ;  /* 0x000000b1001c7202 */ /* 0x000fe20000000f00 */
[C---:B------:R-:W-:Y:S04]  /*b990*/  HMMA.16816.F32 R172, R140.reuse, R174, R32 ;  /* 0x000000ae8cac723c */ /* 0x040fe80000001820 */
[----:B------:R-:W-:Y:S04]  /*b9a0*/  MOV R30, R176 ;  /* 0x000000b0001e7202 */ /* 0x000fe80000000f00 */
[-C--:B------:R-:W-:Y:S08]  /*b9b0*/  HMMA.16816.F32 R176, R140, R188.reuse, R36 ;  /* 0x000000bc8cb0723c */ /* 0x080ff00000001824 */
        /* <DEDUP_REMOVED lines=9> */
[C---:B------:R-:W-:Y:S08]  /*ba50*/  HMMA.16816.F32 R72, R192.reuse, R8, R72 ;  /* 0x00000008c048723c */ /* 0x040ff00000001848 */
[-C--:B------:R-:W-:Y:S08]  /*ba60*/  HMMA.16816.F32 R76, R192, R10.reuse, R76 ;  /* 0x0000000ac04c723c */ /* 0x080ff0000000184c */
[C---:B------:R-:W-:Y:S08]  /*ba70*/  HMMA.16816.F32 R80, R140.reuse, R10, R80 ;  /* 0x0000000a8c50723c */ /* 0x040ff00000001850 */
[-C--:B-----5:R-:W-:Y:S08]  /*ba80*/  HMMA.16816.F32 R84, R140, R12.reuse, R84 ;  /* 0x0000000c8c54723c */ /* 0x0a0ff00000001854 */
[C---:B------:R-:W-:Y:S08]  /*ba90*/  HMMA.16816.F32 R88, R192.reuse, R12, R88 ;  /* 0x0000000cc058723c */ /* 0x040ff00000001858 */
[-C--:B------:R-:W-:Y:S08]  /*baa0*/  HMMA.16816.F32 R92, R192, R14.reuse, R92 ;  /* 0x0000000ec05c723c */ /* 0x080ff0000000185c */
[C---:B------:R-:W-:Y:S08]  /*bab0*/  HMMA.16816.F32 R96, R140.reuse, R14, R96 ;  /* 0x0000000e8c60723c */ /* 0x040ff00000001860 */
[-C--:B------:R-:W-:Y:S08]  /*bac0*/  HMMA.16816.F32 R100, R140, R16.reuse, R100 ;  /* 0x000000108c64723c */ /* 0x080ff00000001864 */
[C---:B------:R-:W-:Y:S08]  /*bad0*/  HMMA.16816.F32 R104, R192.reuse, R16, R104 ;  /* 0x00000010c068723c */ /* 0x040ff00000001868 */
[-C--:B------:R-:W-:Y:S08]  /*bae0*/  HMMA.16816.F32 R108, R192, R18.reuse, R108 ;  /* 0x00000012c06c723c */ /* 0x080ff0000000186c */
[C---:B------:R-:W-:Y:S08]  /*baf0*/  HMMA.16816.F32 R112, R140.reuse, R18, R112 ;  /* 0x000000128c70723c */ /* 0x040ff00000001870 */
[-C--:B-1----:R-:W-:Y:S08]  /*bb00*/  HMMA.16816.F32 R116, R140, R4.reuse, R116 ;  /* 0x000000048c74723c */ /* 0x082ff00000001874 */
[C---:B------:R-:W-:Y:S08]  /*bb10*/  HMMA.16816.F32 R120, R192.reuse, R4, R120 ;  /* 0x00000004c078723c */ /* 0x040ff00000001878 */
[-C--:B------:R-:W-:Y:S08]  /*bb20*/  HMMA.16816.F32 R124, R192, R6.reuse, R124 ;  /* 0x00000006c07c723c */ /* 0x080ff0000000187c */
[----:B------:R-:W-:Y:S04]  /*bb30*/  HMMA.16816.F32 R128, R140, R6, R128 ;  /* 0x000000068c80723c */ /* 0x000fe80000001880 */
[----:B--2---:R-:W-:Y:S04]  /*bb40*/  FFMA.FTZ R8, R2, R24, R25 ;  /* 0x0000001802087223 */ /* 0x004fe80000010019 */
[----:B------:R-:W-:Y:S04]  /*bb50*/  FADD.FTZ R8, R20, R8 ;  /* 0x0000000814087221 */ /* 0x000fe80000010000 */
[----:B------:R-:W-:Y:S02]  /*bb60*/  FADD.FTZ R9, R23, R8 ;  /* 0x0000000817097221 */ /* 0x000fe40000010000 */
[----:B------:R-:W-:Y:S02]  /*bb70*/  FFMA.FTZ R8, R0, R212, R213 ;  /* 0x000000d400087223 */ /* 0x000fe400000100d5 */
[----:B------:R-:W-:Y:S02]  /*bb80*/  FADD.FTZ R0, R223, R9 ;  /* 0x00000009df007221 */ /* 0x000fe40000010000 */
[----:B------:R-:W-:Y:S02]  /*bb90*/  FADD.FTZ R8, R245, R8 ;  /* 0x00000008f5087221 */ /* 0x000fe40000010000 */
[----:B------:R-:W-:Y:S02]  /*bba0*/  FFMA.FTZ R133, R133, R29, R28 ;  /* 0x0000001d85857223 */ /* 0x000fe4000001001c */
[----:B------:R-:W-:Y:S02]  /*bbb0*/  FADD.FTZ R8, R244, R8 ;  /* 0x00000008f4087221 */ /* 0x000fe40000010000 */
[----:B------:R-:W-:Y:S02]  /*bbc0*/  FFMA.FTZ R132, R132, R31, R30 ;  /* 0x0000001f84847223 */ /* 0x000fe4000001001e */
[----:B------:R-:W-:Y:S02]  /*bbd0*/  FADD.FTZ R2, R26, R133 ;  /* 0x000000851a027221 */ /* 0x000fe40000010000 */
[----:B------:R-:W-:Y:S02]  /*bbe0*/  FADD.FTZ R132, R27, R132 ;  /* 0x000000841b847221 */ /* 0x000fe40000010000 */
[----:B------:R-:W-:Y:S02]  /*bbf0*/  FADD.FTZ R2, R21, R2 ;  /* 0x0000000215027221 */ /* 0x000fe40000010000 */
[----:B------:R-:W-:Y:S02]  /*bc00*/  FADD.FTZ R132, R22, R132 ;  /* 0x0000008416847221 */ /* 0x000fe40000010000 */
[----:B------:R-:W-:Y:S02]  /*bc10*/  FADD.FTZ R10, R214, R2 ;  /* 0x00000002d60a7221 */ /* 0x000fe40000010000 */
[----:B------:R-:W-:Y:S01]  /*bc20*/  FADD.FTZ R2, R215, R132 ;  /* 0x00000084d7027221 */ /* 0x000fe20000010000 */
[----:B------:R-:W-:Y:S01]  /*bc30*/  MOV R132, R137 ;  /* 0x0000008900847202 */ /* 0x000fe20000000f00 */
        /* <DEDUP_REMOVED lines=29> */
[----:B------:R-:W-:Y:S01]  /*be10*/  FADD.FTZ R2, R196, R2 ;  /* 0x00000002c4027221 */ /* 0x000fe20000010000 */
[----:B------:R1:W-:Y:S01]  /*be20*/  STL [R1+0x10], R6 ;  /* 0x0000100601007387 */ /* 0x0003e20000100800 */
[----:B------:R-:W-:Y:S02]  /*be30*/  FADD.FTZ R4, R199, R4 ;  /* 0x00000004c7047221 */ /* 0x000fe40000010000 */
[----:B------:R-:W-:Y:S01]  /*be40*/  FADD.FTZ R0, R138, R2 ;  /* 0x000000028a007221 */ /* 0x000fe20000010000 */
[----:B------:R1:W-:Y:S01]  /*be50*/  STL [R1+0x14], R5 ;  /* 0x0000140501007387 */ /* 0x0003e20000100800 */
[----:B------:R-:W-:Y:S01]  /*be60*/  FADD.FTZ R2, R198, R4 ;  /* 0x00000004c6027221 */ /* 0x000fe20000010000 */
[----:B------:R-:W-:Y:S01]  /*be70*/  MOV R138, R135 ;  /* 0x00000087008a7202 */ /* 0x000fe20000000f00 */
[----:B------:R-:W-:Y:S01]  /*be80*/  FADD.FTZ R0, R134, R0 ;  /* 0x0000000086007221 */ /* 0x000fe20000010000 */
[----:B------:R-:W-:Y:S02]  /*be90*/  MOV R134, R136 ;  /* 0x0000008800867202 */ /* 0x000fe40000000f00 */
[----:B------:R1:W-:Y:S04]  /*bea0*/  STL [R1+0x18], R2 ;  /* 0x0000180201007387 */ /* 0x0003e80000100800 */
[----:B------:R1:W-:Y:S01]  /*beb0*/  STL [R1+0x1c], R0 ;  /* 0x00001c0001007387 */ /* 0x0003e20000100800 */
[----:B------:R-:W-:-:S05]  /*bec0*/  @P0 BRA `(.L_x_486) ;  /* 0xffffb42000000947 */ /* 0x000fca000383ffff */
.L_x_469:
[----:B------:R-:W2:Y:S01]  /*bed0*/  S2UR UR7, SR_CTAID.X ;  /* 0x00000000000779c3 */ /* 0x000ea20000002500 */
[----:B------:R-:W-:Y:S01]  /*bee0*/  ULDC.64 UR4, c[0x0][0x2c8] ;  /* 0x0000b20000047ab9 */ /* 0x000fe20000000a00 */
[----:B------:R-:W-:Y:S01]  /*bef0*/  PLOP3.LUT P0, PT, PT, PT, UP2, 0x40, 0x0 ;  /* 0x000000000000781c */ /* 0x000fe20003f0e828 */
[----:B--2---:R-:W-:-:S04]  /*bf00*/  ULEA UR7, UR7, 0x7f, 0x7 ;  /* 0x0000007f07077891 */ /* 0x004fc8000f8e383f */
        /* <DEDUP_REMOVED lines=8> */
[----:B-1----:R-:W-:Y:S01]  /*bf90*/  MOV R2, UR4 ;  /* 0x0000000400027c02 */ /* 0x002fe20008000f00 */
        /* <DEDUP_REMOVED lines=11> */
.L_x_488:
[----:B------:R-:W-:-:S04]  /*c050*/  MOV R4, c[0x0][0x32c] ;  /* 0x0000cb0000047a02 */ /* 0x000fc80000000f00 */
[----:B------:R-:W-:-:S13]  /*c060*/  ISETP.NE.AND P0, PT, R4, 0x1, PT ;  /* 0x000000010400780c */ /* 0x000fda0003f05270 */
[----:B------:R-:W-:-:S05]  /*c070*/  @P0 IMAD.HI.U32 R4, R0, c[0x0][0x330], RZ ;  /* 0x0000cc0000040a27 */ /* 0x000fca00078e00ff */
[----:B------:R-:W-:-:S05]  /*c080*/  @P0 SHF.R.U32.HI R0, RZ, c[0x0][0x334], R4 ;  /* 0x0000cd00ff000a19 */ /* 0x000fca0000011604 */
.L_x_489:
[----:B------:R-:W-:-:S05]  /*c090*/  IMAD R0, R0, c[0x0][0x32c], RZ ;  /* 0x0000cb0000007a24 */ /* 0x000fca00078e02ff */
[----:B------:R-:W-:-:S03]  /*c0a0*/  IMNMX R2, R2, R0, !PT ;  /* 0x0000000002027217 */ /* 0x000fc60007800200 */
.L_x_487:
[----:B------:R-:W2:Y:S01]  /*c0b0*/  LDL R4, [R1] ;  /* 0x0000000001047983 */ /* 0x000ea20000100800 */
[----:B------:R-:W-:-:S05]  /*c0c0*/  IADD3 R2, R2, 0x2f, RZ ;  /* 0x0000002f02027810 */ /* 0x000fca0007ffe0ff */
[----:B------:R-:W-:-:S05]  /*c0d0*/  IMAD.HI R2, R2, 0x2aaaaaab, RZ ;  /* 0x2aaaaaab02027827 */ /* 0x000fca00078e02ff */
[----:B------:R-:W-:-:S04]  /*c0e0*/  SHF.R.U32.HI R0, RZ, 0x1f, R2 ;  /* 0x0000001fff007819 */ /* 0x000fc80000011602 */
[----:B------:R-:W-:-:S04]  /*c0f0*/  LEA.HI.SX32 R0, R2, R0, 0x1d ;  /* 0x0000000002007211 */ /* 0x000fc800078feaff */
[----:B--2---:R-:W-:-:S04]  /*c100*/  IMNMX R4, R4, R0, !PT ;  /* 0x0000000004047217 */ /* 0x004fc80007800200 */
[----:B------:R-:W-:Y:S01]  /*c110*/  ISETP.GE.AND P0, PT, R242, R4, PT ;  /* 0x00000004f200720c */ /* 0x000fe20003f06270 */
[----:B------:R1:W-:-:S12]  /*c120*/  STL [R1+0x8], R4 ;  /* 0x0000080401007387 */ /* 0x0003d80000100800 */
[----:B------:R-:W-:Y:S05]  /*c130*/  @!P0 BRA `(.L_x_490) ;  /* 0x000036f000008947 */ /* 0x000fea0003800000 */
[----:B------:R-:W-:Y:S01]  /*c140*/  MOV R132, R136 ;  /* 0x0000008800847202 */ /* 0x000fe20000000f00 */
[----:B------:R-:W-:Y:S01]  /*c150*/  IMAD.MOV.U32 R139, RZ, RZ, R3 ;  /* 0x000000ffff8b7224 */ /* 0x000fe200078e0003 */
[----:B------:R-:W-:Y:S01]  /*c160*/  MOV R2, R137 ;  /* 0x0000008900027202 */ /* 0x000fe20000000f00 */
[----:B------:R-:W-:Y:S01]  /*c170*/  IMAD.MOV.U32 R220, RZ, RZ, R242 ;  /* 0x000000ffffdc7224 */ /* 0x000fe200078e00f2 */
[----:B------:R-:W-:Y:S02]  /*c180*/  MOV R138, R135 ;  /* 0x00000087008a7202 */ /* 0x000fe40000000f00 */
.L_x_491:
[----:B--2---:R-:W2:Y:S01]  /*c190*/  LDL R242, [R1] ;  /* 0x0000000001f27983 */ /* 0x004ea20000100800 */
[----:B------:R-:W-:Y:S04]  /*c1a0*/  DEPBAR.LE SB0, 0x0 ;  /* 0x000080000000791a */ /* 0x000fe80000000000 */
[----:B------:R-:W3:Y:S06]  /*c1b0*/  LDL.64 R42, [R1+0x48] ;  /* 0x00004800012a7983 */ /* 0x000eec0000100a00 */
[----:B------:R-:W3:Y:S06]  /*c1c0*/  LDL.64 R134, [R1+0x30] ;  /* 0x0000300001867983 */ /* 0x000eec0000100a00 */
[----:B------:R-:W-:Y:S08]  /*c1d0*/  BAR.SYNC.DEFER_BLOCKING 0x0 ;  /* 0x0000000000007b1d */ /* 0x000ff00000010000 */
[----:B-----5:R-:W-:Y:S08]  /*c1e0*/  LDSM.16.M88.4 R48, [R231+0x6100] ;  /* 0x00610000e730783b */ /* 0x020ff00000000200 */
[----:B------:R-:W4:Y:S08]  /*c1f0*/  LDSM.16.M88.4 R16, [R224+0x3100] ;  /* 0x00310000e010783b */ /* 0x000f300000000200 */
[----:B------:R-:W1:Y:S08]  /*c200*/  LDSM.16.M88.4 R44, [R231+0x8100] ;  /* 0x00810000e72c783b */ /* 0x000e700000000200 */
[----:B------:R-:W1:Y:S08]  /*c210*/  LDSM.16.M88.4 R32, [R224+0x3900] ;  /* 0x00390000e020783b */ /* 0x000e700000000200 */
[----:B------:R-:W1:Y:S08]  /*c220*/  LDSM.16.M88.4 R140, [R224+0x4100] ;  /* 0x00410000e08c783b */ /* 0x000e700000000200 */
[----:B------:R-:W-:Y:S01]  /*c230*/  LDSM.16.M88.4 R192, [R233+0x6100] ;  /* 0x00610000e9c0783b */ /* 0x000fe20000000200 */
[-C--:B-1--4-:R-:W-:Y:S07]  /*c240*/  HMMA.16816.F32 R4, R48, R16.reuse, RZ ;  /* 0x000000103004723c */ /* 0x092fee00000018ff */
[----:B------:R-:W1:Y:S01]  /*c250*/  LDSM.16.M88.4 R196, [R235] ;  /* 0x00000000ebc4783b */ /* 0x000e620000000200 */
[C---:B------:R-:W-:Y:S07]  /*c260*/  HMMA.16816.F32 R8, R44.reuse, R16, RZ ;  /* 0x000000102c08723c */ /* 0x040fee00000018ff */
[----:B------:R-:W4:Y:S01]  /*c270*/  LDSM.16.M88.4 R200, [R233+0x8100] ;  /* 0x00810000e9c8783b */ /* 0x000f220000000200 */
[-C--:B------:R-:W-:Y:S07]  /*c280*/  HMMA.16816.F32 R12, R44, R18.reuse, RZ ;  /* 0x000000122c0c723c */ /* 0x080fee00000018ff */
[----:B------:R-:W1:Y:S01]  /*c290*/  LDSM.16.M88.4 R204, [R241] ;  /* 0x00000000f1cc783b */ /* 0x000e620000000200 */
[C---:B------:R-:W-:Y:S08]  /*c2a0*/  HMMA.16816.F32 R16, R48.reuse, R18, RZ ;  /* 0x000000123010723c */ /* 0x040ff000000018ff */
        /* <DEDUP_REMOVED lines=36> */
[----:B------:R3:W-:Y:S02]  /*c4f0*/  @!P6 LDGSTS.E.BYPASS.LTC128B.128 [R243+0x1900], [R210.64], !P3 ;  /* 0x01900000d2f3efae */ /* 0x0007e4000d901d4e */
[----:B------:R-:W-:Y:S02]  /*c500*/  ISETP.GT.AND P5, PT, R220, R242, PT ;  /* 0x000000f2dc00720c */ /* 0x000fe40003fa4270 */
[----:B------:R-:W-:Y:S02]  /*c510*/  @!P6 IADD3 R208, P0, R134, UR9, RZ ;  /* 0x0000000986d0ec10 */ /* 0x000fe4000ff1e0ff */
[----:B------:R-:W-:Y:S01]  /*c520*/  IADD3 R242, R220, -0x1, RZ ;  /* 0xffffffffdcf27810 */ /* 0x000fe20007ffe0ff */
        /* <DEDUP_REMOVED lines=8> */
[----:B------:R3:W-:Y:S07]  /*c5b0*/  @!P6 LDGSTS.E.BYPASS.LTC128B.128 [R243+0x2900], [R208.64+0x80], !P3 ;  /* 0x02900080d0f3efae */ /* 0x0007ee000d901d4e */
[C---:B------:R-:W-:Y:S01]  /*c5c0*/  HMMA.16816.F32 R32, R192.reuse, R206, R32 ;  /* 0x000000cec020723c */ /* 0x040fe20000001820 */
[----:B------:R-:W-:Y:S07]  /*c5d0*/  LDSM.16.M88.4 R212, [R230+0x3100] ;  /* 0x00310000e6d4783b */ /* 0x000fee0000000200 */
[-C--:B--2---:R-:W-:Y:S01]  /*c5e0*/  HMMA.16816.F32 R36, R192, R140.reuse, R36 ;  /* 0x0000008cc024723c */ /* 0x084fe20000001824 */
[----:B------:R-:W-:Y:S07]  /*c5f0*/  LDSM.16.M88.4 R216, [R232+0x8100] ;  /* 0x00810000e8d8783b */ /* 0x000fee0000000200 */
[C---:B------:R-:W-:Y:S01]  /*c600*/  HMMA.16816.F32 R40, R200.reuse, R140, R40 ;  /* 0x0000008cc828723c */ /* 0x040fe20000001828 */
[----:B------:R-:W0:Y:S07]  /*c610*/  LDGDEPBAR ;  /* 0x00000000000079af */ /* 0x000e2e0000000000 */
[-C--:B------:R-:W-:Y:S01]  /*c620*/  HMMA.16816.F32 R44, R200, R142.reuse, R44 ;  /* 0x0000008ec82c723c */ /* 0x080fe2000000182c */
[----:B---3--:R-:W2:Y:S07]  /*c630*/  LDSM.16.M88.4 R208, [R232+0x6100] ;  /* 0x00610000e8d0783b */ /* 0x008eae0000000200 */
[----:B------:R-:W-:Y:S01]  /*c640*/  HMMA.16816.F32 R48, R192, R142, R48 ;  /* 0x0000008ec030723c */ /* 0x000fe20000001830 */
[----:B------:R-:W3:Y:S08]  /*c650*/  LDSM.16.M88.4 R196, [R230+0x3900] ;  /* 0x00390000e6c4783b */ /* 0x000ef00000000200 */
[----:B------:R-:W1:Y:S08]  /*c660*/  LDSM.16.M88.4 R204, [R230+0x4100] ;  /* 0x00410000e6cc783b */ /* 0x000e700000000200 */
        /* <DEDUP_REMOVED lines=13> */
[-C--:B-1----:R-:W-:Y:S08]  /*c740*/  HMMA.16816.F32 R36, R208, R204.reuse, R36 ;  /* 0x000000ccd024723c */ /* 0x082ff00000001824 */
[C---:B------:R-:W-:Y:S08]  /*c750*/  HMMA.16816.F32 R40, R216.reuse, R204, R40 ;  /* 0x000000ccd828723c */ /* 0x040ff00000001828 */
[-C--:B------:R-:W-:Y:S01]  /*c760*/  HMMA.16816.F32 R44, R216, R206.reuse, R44 ;  /* 0x000000ced82c723c */ /* 0x080fe2000000182c */
[----:B------:R-:W-:Y:S07]  /*c770*/  LDSM.16.M88.4 R216, [R231+0xc100] ;  /* 0x00c10000e7d8783b */ /* 0x000fee0000000200 */
[----:B------:R-:W-:Y:S01]  /*c780*/  HMMA.16816.F32 R48, R208, R206, R48 ;  /* 0x000000ced030723c */ /* 0x000fe20000001830 */
[----:B------:R-:W-:Y:S07]  /*c790*/  LDSM.16.M88.4 R204, [R231+0xa100] ;  /* 0x00a10000e7cc783b */ /* 0x000fee0000000200 */
[-C--:B------:R-:W-:Y:S01]  /*c7a0*/  HMMA.16816.F32 R4, R140, R192.reuse, R4 ;  /* 0x000000c08c04723c */ /* 0x080fe20000001804 */
        /* <DEDUP_REMOVED lines=81> */
[----:B------:R-:W-:Y:S01]  /*ccc0*/  FMUL.FTZ R17, R17, c[0x0][0x320] ;  /* 0x0000c80011117a20 */ /* 0x000fe20000410000 */
[----:B-1----:R-:W-:Y:S01]  /*ccd0*/  FMNMX.FTZ R137, R196, R2, !PT ;  /* 0x00000002c4897209 */ /* 0x002fe20007810000 */
[----:B------:R-:W-:Y:S02]  /*cce0*/  FMUL.FTZ R18, R18, c[0x0][0x320] ;  /* 0x0000c80012127a20 */ /* 0x000fe40000410000 */
[----:B------:R-:W-:Y:S02]  /*ccf0*/  FMUL.FTZ R19, R19, c[0x0][0x320] ;  /* 0x0000c80013137a20 */ /* 0x000fe40000410000 */
[----:B------:R-:W-:Y:S01]  /*cd00*/  FMUL.FTZ R14, R14, c[0x0][0x320] ;  /* 0x0000c8000e0e7a20 */ /* 0x000fe20000410000 */
[----:B------:R1:W1:Y:S01]  /*cd10*/  MUFU.TANH R197, R7 ;  /* 0x0000000700c57308 */ /* 0x0002620000002400 */
[----:B------:R-:W-:Y:S01]  /*cd20*/  FMUL.FTZ R15, R15, c[0x0][0x320] ;  /* 0x0000c8000f0f7a20 */ /* 0x000fe20000410000 */
[----:B--2---:R-:W-:Y:S08]  /*cd30*/  FMNMX.FTZ R137, R143, R137, !PT ;  /* 0x000000898f897209 */ /* 0x004ff00007810000 */
[----:B------:R-:W2:Y:S01]  /*cd40*/  MUFU.TANH R202, R8 ;  /* 0x0000000800ca7308 */ /* 0x000ea20000002400 */
[----:B---3--:R-:W-:Y:S09]  /*cd50*/  FMNMX.FTZ R3, R200, R132, !PT ;  /* 0x00000084c8037209 */ /* 0x008ff20007810000 */
[----:B------:R-:W3:Y:S01]  /*cd60*/  MUFU.TANH R201, R9 ;  /* 0x0000000900c97308 */ /* 0x000ee20000002400 */
[----:B-1----:R-:W1:Y:S01]  /*cd70*/  LDSM.16.M88.4 R4, [R229+0x2000] ;  /* 0x00200000e504783b */ /* 0x002e620000000200 */
[----:B------:R-:W-:Y:S08]  /*cd80*/  FMNMX.FTZ R3, R197, R3, !PT ;  /* 0x00000003c5037209 */ /* 0x000ff00007810000 */
[----:B------:R-:W-:Y:S01]  /*cd90*/  MUFU.TANH R203, R10 ;  /* 0x0000000a00cb7308 */ /* 0x000fe20000002400 */
[----:B--2---:R-:W-:Y:S09]  /*cda0*/  FMNMX.FTZ R0, R202, R138, !PT ;  /* 0x0000008aca007209 */ /* 0x004ff20007810000 */
[----:B------:R2:W-:Y:S01]  /*cdb0*/  MUFU.TANH R204, R11 ;  /* 0x0000000b00cc7308 */ /* 0x0005e20000002400 */
[----:B---3--:R-:W-:Y:S09]  /*cdc0*/  FMNMX.FTZ R0, R201, R0, !PT ;  /* 0x00000000c9007209 */ /* 0x008ff20007810000 */
[----:B------:R-:W3:Y:S10]  /*cdd0*/  MUFU.TANH R16, R16 ;  /* 0x0000001000107308 */ /* 0x000ef40000002400 */
[----:B------:R-:W4:Y:S01]  /*cde0*/  MUFU.TANH R17, R17 ;  /* 0x0000001100117308 */ /* 0x000f220000002400 */
[----:B--2---:R-:W2:Y:S01]  /*cdf0*/  LDSM.16.M88.4 R8, [R229+0x2800] ;  /* 0x00280000e508783b */ /* 0x004ea20000000200 */
[-C--:B-1----:R-:W-:Y:S01]  /*ce00*/  HMMA.16816.F32 R20, R192, R4.reuse, R20 ;  /* 0x00000004c014723c */ /* 0x082fe20000001814 */
[----:B------:R-:W-:Y:S07]  /*ce10*/  DEPBAR.LE SB0, 0x0 ;  /* 0x000080000000791a */ /* 0x000fee0000000000 */
[----:B------:R-:W1:Y:S01]  /*ce20*/  MUFU.TANH R12, R12 ;  /* 0x0000000c000c7308 */ /* 0x000e620000002400 */
[----:B------:R-:W-:Y:S01]  /*ce30*/  BAR.SYNC.DEFER_BLOCKING 0x0 ;  /* 0x0000000000007b1d */ /* 0x000fe20000010000 */
[C---:B------:R-:W-:Y:S05]  /*ce40*/  HMMA.16816.F32 R24, R216.reuse, R4, R24 ;  /* 0x00000004d818723c */ /* 0x040fea0000001818 */
[----:B---3--:R-:W-:Y:S03]  /*ce50*/  FMNMX.FTZ R137, R16, R137, !PT ;  /* 0x0000008910897209 */ /* 0x008fe60007810000 */
[----:B------:R-:W3:Y:S01]  /*ce60*/  MUFU.TANH R13, R13 ;  /* 0x0000000d000d7308 */ /* 0x000ee20000002400 */
[-C--:B------:R-:W-:Y:S03]  /*ce70*/  HMMA.16816.F32 R28, R216, R6.reuse, R28 ;  /* 0x00000006d81c723c */ /* 0x080fe6000000181c */
[----:B----4-:R-:W-:Y:S05]  /*ce80*/  FMNMX.FTZ R137, R17, R137, !PT ;  /* 0x0000008911897209 */ /* 0x010fea0007810000 */
[C---:B------:R-:W-:Y:S01]  /*ce90*/  HMMA.16816.F32 R32, R192.reuse, R6, R32 ;  /* 0x00000006c020723c */ /* 0x040fe20000001820 */
[----:B------:R-:W4:Y:S03]  /*cea0*/  MUFU.TANH R18, R18 ;  /* 0x0000001200127308 */ /* 0x000f260000002400 */
[----:B------:R-:W-:Y:S01]  /*ceb0*/  FMUL.FTZ R20, R20, c[0x0][0x320] ;  /* 0x0000c80014147a20 */ /* 0x000fe20000410000 */
[----:B-1----:R-:W-:Y:S01]  /*cec0*/  FMNMX.FTZ R0, R12, R0, !PT ;  /* 0x000000000c007209 */ /* 0x002fe20007810000 */
[----:B------:R-:W-:Y:S02]  /*ced0*/  FMUL.FTZ R23, R23, c[0x0][0x320] ;  /* 0x0000c80017177a20 */ /* 0x000fe40000410000 */
[----:B------:R-:W-:Y:S03]  /*cee0*/  FMUL.FTZ R21, R21, c[0x0][0x320] ;  /* 0x0000c80015157a20 */ /* 0x000fe60000410000 */
[----:B------:R-:W1:Y:S01]  /*cef0*/  MUFU.TANH R210, R20 ;  /* 0x0000001400d27308 */ /* 0x000e620000002400 */
[----:B------:R-:W-:Y:S02]  /*cf00*/  FMUL.FTZ R22, R22, c[0x0][0x320] ;  /* 0x0000c80016167a20 */ /* 0x000fe40000410000 */
[----:B------:R-:W-:Y:S01]  /*cf10*/  FMUL.FTZ R24, R24, c[0x0][0x320] ;  /* 0x0000c80018187a20 */ /* 0x000fe20000410000 */
[-C--:B--2---:R-:W-:Y:S03]  /*cf20*/  HMMA.16816.F32 R36, R192, R8.reuse, R36 ;  /* 0x00000008c024723c */ /* 0x084fe60000001824 */
[----:B---3--:R-:W-:Y:S01]  /*cf30*/  FMNMX.FTZ R0, R13, R0, !PT ;  /* 0x000000000d007209 */ /* 0x008fe20007810000 */
[----:B------:R-:W-:Y:S02]  /*cf40*/  FMUL.FTZ R28, R28, c[0x0][0x320] ;  /* 0x0000c8001c1c7a20 */ /* 0x000fe40000410000 */
[----:B------:R-:W2:Y:S01]  /*cf50*/  MUFU.TANH R205, R21 ;  /* 0x0000001500cd7308 */ /* 0x000ea20000002400 */
[----:B------:R-:W-:Y:S01]  /*cf60*/  FMUL.FTZ R25, R25, c[0x0][0x320] ;  /* 0x0000c80019197a20 */ /* 0x000fe20000410000 */
[C---:B------:R-:W-:Y:S01]  /*cf70*/  HMMA.16816.F32 R40, R216.reuse, R8, R40 ;  /* 0x00000008d828723c */ /* 0x040fe20000001828 */
[----:B------:R-:W3:Y:S03]  /*cf80*/  LDL.64 R8, [R1+0x40] ;  /* 0x0000400001087983 */ /* 0x000ee60000100a00 */
[----:B------:R-:W-:Y:S01]  /*cf90*/  FMUL.FTZ R32, R32, c[0x0][0x320] ;  /* 0x0000c80020207a20 */ /* 0x000fe20000410000 */
[----:B----4-:R-:W-:Y:S01]  /*cfa0*/  FMNMX.FTZ R3, R18, R3, !PT ;  /* 0x0000000312037209 */ /* 0x010fe20007810000 */
[----:B------:R-:W-:Y:S02]  /*cfb0*/  FMUL.FTZ R35, R35, c[0x0][0x320] ;  /* 0x0000c80023237a20 */ /* 0x000fe40000410000 */
[----:B------:R-:W4:Y:S01]  /*cfc0*/  MUFU.TANH R133, R28 ;  /* 0x0000001c00857308 */ /* 0x000f220000002400 */
[-C--:B------:R-:W-:Y:S03]  /*cfd0*/  HMMA.16816.F32 R44, R216, R10.reuse, R44 ;  /* 0x0000000ad82c723c */ /* 0x080fe6000000182c */
[----:B------:R-:W-:Y:S01]  /*cfe0*/  FMUL.FTZ R29, R29, c[0x0][0x320] ;  /* 0x0000c8001d1d7a20 */ /* 0x000fe20000410000 */
[----:B-1----:R-:W-:Y:S01]  /*cff0*/  FMNMX.FTZ R137, R210, R137, !PT ;  /* 0x00000089d2897209 */ /* 0x002fe20007810000 */
[----:B------:R-:W-:Y:S02]  /*d000*/  FMUL.FTZ R26, R26, c[0x0][0x320] ;  /* 0x0000c8001a1a7a20 */ /* 0x000fe40000410000 */
[----:B------:R-:W-:Y:S01]  /*d010*/  FMUL.FTZ R36, R36, c[0x0][0x320] ;  /* 0x0000c80024247a20 */ /* 0x000fe20000410000 */
[----:B------:R-:W-:Y:S01]  /*d020*/  HMMA.16816.F32 R48, R192, R10, R48 ;  /* 0x0000000ac030723c */ /* 0x000fe20000001830 */
[----:B------:R-:W1:Y:S03]  /*d030*/  MUFU.TANH R198, R32 ;  /* 0x0000002000c67308 */ /* 0x000e660000002400 */
[----:B------:R-:W-:Y:S01]  /*d040*/  FMUL.FTZ R37, R37, c[0x0][0x320] ;  /* 0x0000c80025257a20 */ /* 0x000fe20000410000 */
[----:B--2---:R-:W-:Y:S01]  /*d050*/  FMNMX.FTZ R137, R205, R137, !PT ;  /* 0x00000089cd897209 */ /* 0x004fe20007810000 */
[----:B------:R-:W-:Y:S01]  /*d060*/  FMUL.FTZ R38, R38, c[0x0][0x320] ;  /* 0x0000c80026267a20 */ /* 0x000fe20000410000 */
[----:B------:R-:W-:Y:S01]  /*d070*/  MOV R10, c[0x0][0x1e0] ;  /* 0x00007800000a7a02 */ /* 0x000fe20000000f00 */
[----:B------:R-:W-:Y:S01]  /*d080*/  FMUL.FTZ R39, R39, c[0x0][0x320] ;  /* 0x0000c80027277a20 */ /* 0x000fe20000410000 */
[----:B------:R-:W-:Y:S02]  /*d090*/  MOV R11, c[0x0][0x1e4] ;  /* 0x00007900000b7a02 */ /* 0x000fe40000000f00 */
[----:B------:R-:W2:Y:S01]  /*d0a0*/  MUFU.TANH R244, R36 ;  /* 0x0000002400f47308 */ /* 0x000ea20000002400 */
[----:B------:R-:W-:Y:S02]  /*d0b0*/  FMUL.FTZ R42, R42, c[0x0][0x320] ;  /* 0x0000c8002a2a7a20 */ /* 0x000fe40000410000 */
[----:B------:R-:W-:Y:S01]  /*d0c0*/  FMUL.FTZ R40, R40, c[0x0][0x320] ;  /* 0x0000c80028287a20 */ /* 0x000fe20000410000 */
[----:B----4-:R-:W-:Y:S01]  /*d0d0*/  MOV R219, R133 ;  /* 0x0000008500db7202 */ /* 0x010fe20000000f00 */
[----:B------:R-:W-:Y:S02]  /*d0e0*/  FMUL.FTZ R41, R41, c[0x0][0x320] ;  /* 0x0000c80029297a20 */ /* 0x000fe40000410000 */
[----:B------:R-:W-:Y:S02]  /*d0f0*/  FMUL.FTZ R44, R44, c[0x0][0x320] ;  /* 0x0000c8002c2c7a20 */ /* 0x000fe40000410000 */
[----:B------:R-:W-:Y:S01]  /*d100*/  FMUL.FTZ R45, R45, c[0x0][0x320] ;  /* 0x0000c8002d2d7a20 */ /* 0x000fe20000410000 */
[----:B------:R4:W-:Y:S01]  /*d110*/  MUFU.TANH R250, R37 ;  /* 0x0000002500fa7308 */ /* 0x0009e20000002400 */
[----:B------:R-:W-:Y:S02]  /*d120*/  FMUL.FTZ R33, R33, c[0x0][0x320] ;  /* 0x0000c80021217a20 */ /* 0x000fe40000410000 */
[----:B------:R-:W-:Y:S01]  /*d130*/  FMUL.FTZ R48, R48, c[0x0][0x320] ;  /* 0x0000c80030307a20 */ /* 0x000fe20000410000 */
[----:B-1----:R-:W-:Y:S01]  /*d140*/  FMNMX.FTZ R137, R198, R137, !PT ;  /* 0x00000089c6897209 */ /* 0x002fe20007810000 */
[----:B------:R-:W-:Y:S02]  /*d150*/  FMUL.FTZ R49, R49, c[0x0][0x320] ;  /* 0x0000c80031317a20 */ /* 0x000fe40000410000 */
[----:B------:R-:W-:Y:S02]  /*d160*/  FMUL.FTZ R50, R50, c[0x0][0x320] ;  /* 0x0000c80032327a20 */ /* 0x000fe40000410000 */
[----:B------:R-:W-:Y:S01]  /*d170*/  FMUL.FTZ R51, R51, c[0x0][0x320] ;  /* 0x0000c80033337a20 */ /* 0x000fe20000410000 */
[----:B------:R-:W1:Y:S01]  /*d180*/  MUFU.TANH R222, R24 ;  /* 0x0000001800de7308 */ /* 0x000e620000002400 */
[----:B------:R-:W-:Y:S02]  /*d190*/  FMUL.FTZ R27, R27, c[0x0][0x320] ;  /* 0x0000c8001b1b7a20 */ /* 0x000fe40000410000 */
[----:B------:R-:W-:Y:S01]  /*d1a0*/  FMUL.FTZ R43, R43, c[0x0][0x320] ;  /* 0x0000c8002b2b7a20 */ /* 0x000fe20000410000 */
[----:B--2---:R-:W-:Y:S01]  /*d1b0*/  MOV R218, R244 ;  /* 0x000000f400da7202 */ /* 0x004fe20000000f00 */
[----:B------:R-:W-:Y:S02]  /*d1c0*/  FMUL.FTZ R46, R46, c[0x0][0x320] ;  /* 0x0000c8002e2e7a20 */ /* 0x000fe40000410000 */
[----:B------:R-:W-:Y:S02]  /*d1d0*/  FMUL.FTZ R34, R34, c[0x0][0x320] ;  /* 0x0000c80022227a20 */ /* 0x000fe40000410000 */
[----:B------:R-:W-:Y:S01]  /*d1e0*/  FMUL.FTZ R30, R30, c[0x0][0x320] ;  /* 0x0000c8001e1e7a20 */ /* 0x000fe20000410000 */
[----:B------:R-:W2:Y:S01]  /*d1f0*/  MUFU.TANH R199, R33 ;  /* 0x0000002100c77308 */ /* 0x000ea20000002400 */
[----:B------:R-:W-:Y:S01]  /*d200*/  FMUL.FTZ R31, R31, c[0x0][0x320] ;  /* 0x0000c8001f1f7a20 */ /* 0x000fe20000410000 */
[----:B----4-:R-:W4:Y:S08]  /*d210*/  LDL.64 R36, [R1+0x38] ;  /* 0x0000380001247983 */ /* 0x010f300000100a00 */
[----:B------:R-:W2:Y:S01]  /*d220*/  MUFU.TANH R221, R25 ;  /* 0x0000001900dd7308 */ /* 0x000ea20000002400 */
[----:B-1----:R-:W-:Y:S09]  /*d230*/  FMNMX.FTZ R0, R222, R0, !PT ;  /* 0x00000000de007209 */ /* 0x002ff20007810000 */
[----:B------:R-:W1:Y:S01]  /*d240*/  MUFU.TANH R223, R29 ;  /* 0x0000001d00df7308 */ /* 0x000e620000002400 */
[----:B--2---:R-:W-:Y:S04]  /*d250*/  FMNMX.FTZ R137, R199, R137, !PT ;  /* 0x00000089c7897209 */ /* 0x004fe80007810000 */
[----:B------:R-:W-:Y:S05]  /*d260*/  FMNMX.FTZ R137, R218, R137, !PT ;  /* 0x00000089da897209 */ /* 0x000fea0007810000 */
[----:B------:R-:W2:Y:S01]  /*d270*/  MUFU.TANH R246, R48 ;  /* 0x0000003000f67308 */ /* 0x000ea20000002400 */
[----:B------:R-:W-:Y:S02]  /*d280*/  FMNMX.FTZ R137, R250, R137, !PT ;  /* 0x00000089fa897209 */ /* 0x000fe40007810000 */
[----:B------:R-:W-:Y:S04]  /*d290*/  FMNMX.FTZ R0, R221, R0, !PT ;  /* 0x00000000dd007209 */ /* 0x000fe80007810000 */
[----:B------:R-:W-:Y:S03]  /*d2a0*/  FMNMX.FTZ R0, R219, R0, !PT ;  /* 0x00000000db007209 */ /* 0x000fe60007810000 */
[----:B------:R-:W2:Y:S01]  /*d2b0*/  MUFU.TANH R244, R49 ;  /* 0x0000003100f47308 */ /* 0x000ea20000002400 */
[----:B-1----:R-:W-:Y:S09]  /*d2c0*/  FMNMX.FTZ R0, R223, R0, !PT ;  /* 0x00000000df007209 */ /* 0x002ff20007810000 */
[----:B------:R-:W1:Y:S01]  /*d2d0*/  MUFU.TANH R245, R40 ;  /* 0x0000002800f57308 */ /* 0x000e620000002400 */
[----:B--2---:R-:W-:Y:S09]  /*d2e0*/  FMNMX.FTZ R137, R246, R137, !PT ;  /* 0x00000089f6897209 */ /* 0x004ff20007810000 */
[----:B------:R-:W2:Y:S01]  /*d2f0*/  MUFU.TANH R32, R41 ;  /* 0x0000002900207308 */ /* 0x000ea20000002400 */
[----:B------:R-:W-:Y:S05]  /*d300*/  FMNMX.FTZ R137, R244, R137, !PT ;  /* 0x00000089f4897209 */ /* 0x000fea0007810000 */
[----:B------:R-:W2:Y:S04]  /*d310*/  SHFL.BFLY PT, R4, R137, 0x2, 0x1f ;  /* 0x0c401f0089047f89 */ /* 0x000ea800000e0000 */
[----:B------:R-:W-:Y:S01]  /*d320*/  MUFU.TANH R212, R34 ;  /* 0x0000002200d47308 */ /* 0x000fe20000002400 */
[----:B-1----:R-:W-:Y:S09]  /*d330*/  FMNMX.FTZ R0, R245, R0, !PT ;  /* 0x00000000f5007209 */ /* 0x002ff20007810000 */
[----:B------:R-:W1:Y:S01]  /*d340*/  MUFU.TANH R34, R44 ;  /* 0x0000002c00227308 */ /* 0x000e620000002400 */
[----:B--2---:R-:W-:Y:S09]  /*d350*/  FMNMX.FTZ R0, R32, R0, !PT ;  /* 0x0000000020007209 */ /* 0x004ff20007810000 */
[----:B------:R-:W2:Y:S01]  /*d360*/  MUFU.TANH R19, R19 ;  /* 0x0000001300137308 */ /* 0x000ea20000002400 */
[----:B------:R-:W-:Y:S02]  /*d370*/  FMNMX.FTZ R137, R137, R4, !PT ;  /* 0x0000000489897209 */ /* 0x000fe40007810000 */
[----:B------:R-:W-:Y:S03]  /*d380*/  FMNMX.FTZ R4, R203, R139, !PT ;  /* 0x0000008bcb047209 */ /* 0x000fe60007810000 */
[----:B------:R-:W2:Y:S01]  /*d390*/  SHFL.BFLY PT, R6, R137, 0x1, 0x1f ;  /* 0x0c201f0089067f89 */ /* 0x000ea200000e0000 */
[----:B------:R-:W-:Y:S03]  /*d3a0*/  FMNMX.FTZ R4, R204, R4, !PT ;  /* 0x00000004cc047209 */ /* 0x000fe60007810000 */
[----:B------:R-:W2:Y:S01]  /*d3b0*/  MUFU.TANH R33, R45 ;  /* 0x0000002d00217308 */ /* 0x000ea20000002400 */
[----:B-1----:R-:W-:Y:S09]  /*d3c0*/  FMNMX.FTZ R0, R34, R0, !PT ;  /* 0x0000000022007209 */ /* 0x002ff20007810000 */
[----:B------:R-:W1:Y:S01]  /*d3d0*/  MUFU.TANH R215, R22 ;  /* 0x0000001600d77308 */ /* 0x000e620000002400 */
[----:B--2---:R-:W-:Y:S09]  /*d3e0*/  FMNMX.FTZ R3, R19, R3, !PT ;  /* 0x0000000313037209 */ /* 0x004ff20007810000 */
[----:B------:R-:W2:Y:S01]  /*d3f0*/  MUFU.TANH R214, R23 ;  /* 0x0000001700d67308 */ /* 0x000ea20000002400 */
[----:B------:R-:W-:Y:S01]  /*d400*/  FMNMX.FTZ R137, R137, R6, !PT ;  /* 0x0000000689897209 */ /* 0x000fe20007810000 */
[----:B------:R-:W-:Y:S01]  /*d410*/  @P5 IMAD.WIDE.U32 R6, R242, c[0x0][0x1e0], RZ ;  /* 0x00007800f2065a25 */ /* 0x000fe200078e00ff */
[----:B------:R-:W-:Y:S03]  /*d420*/  FMNMX.FTZ R0, R33, R0, !PT ;  /* 0x0000000021007209 */ /* 0x000fe60007810000 */
[----:B------:R-:W-:Y:S02]  /*d430*/  FMUL.FTZ R142, R137, c[0x0][0x2d0] ;  /* 0x0000b400898e7a20 */ /* 0x000fe40000410000 */
[----:B------:R-:W2:Y:S02]  /*d440*/  SHFL.BFLY PT, R135, R0, 0x2, 0x1f ;  /* 0x0c401f0000877f89 */ /* 0x000ea400000e0000 */
[----:B------:R-:W2:Y:S01]  /*d450*/  MUFU.TANH R213, R35 ;  /* 0x0000002300d57308 */ /* 0x000ea20000002400 */
[----:B-1----:R-:W-:Y:S09]  /*d460*/  FMNMX.FTZ R3, R215, R3, !PT ;  /* 0x00000003d7037209 */ /* 0x002ff20007810000 */
[----:B------:R-:W1:Y:S01]  /*d470*/  MUFU.TANH R35, R38 ;  /* 0x0000002600237308 */ /* 0x000e620000002400 */
[----:B--2---:R-:W-:Y:S04]  /*d480*/  FMNMX.FTZ R3, R214, R3, !PT ;  /* 0x00000003d6037209 */ /* 0x004fe80007810000 */
[----:B------:R-:W-:Y:S05]  /*d490*/  FMNMX.FTZ R3, R212, R3, !PT ;  /* 0x00000003d4037209 */ /* 0x000fea0007810000 */
[----:B------:R-:W2:Y:S01]  /*d4a0*/  MUFU.TANH R217, R39 ;  /* 0x0000002700d97308 */ /* 0x000ea20000002400 */
[----:B------:R-:W-:Y:S02]  /*d4b0*/  FMNMX.FTZ R135, R0, R135, !PT ;  /* 0x0000008700877209 */ /* 0x000fe40007810000 */
[----:B------:R-:W-:Y:S07]  /*d4c0*/  FMNMX.FTZ R3, R213, R3, !PT ;  /* 0x00000003d5037209 */ /* 0x000fee0007810000 */
[----:B------:R-:W2:Y:S01]  /*d4d0*/  MUFU.TANH R14, R14 ;  /* 0x0000000e000e7308 */ /* 0x000ea20000002400 */
[----:B-1----:R-:W-:Y:S09]  /*d4e0*/  FMNMX.FTZ R3, R35, R3, !PT ;  /* 0x0000000323037209 */ /* 0x002ff20007810000 */
[----:B------:R-:W1:Y:S01]  /*d4f0*/  MUFU.TANH R21, R50 ;  /* 0x0000003200157308 */ /* 0x000e620000002400 */
[----:B--2---:R-:W-:Y:S09]  /*d500*/  FMNMX.FTZ R3, R217, R3, !PT ;  /* 0x00000003d9037209 */ /* 0x004ff20007810000 */
[----:B------:R-:W2:Y:S01]  /*d510*/  MUFU.TANH R15, R15 ;  /* 0x0000000f000f7308 */ /* 0x000ea20000002400 */
[----:B------:R-:W-:Y:S09]  /*d520*/  FMNMX.FTZ R4, R14, R4, !PT ;  /* 0x000000040e047209 */ /* 0x000ff20007810000 */
[----:B------:R-:W2:Y:S01]  /*d530*/  MUFU.TANH R29, R51 ;  /* 0x00000033001d7308 */ /* 0x000ea20000002400 */
[----:B-1----:R-:W-:Y:S09]  /*d540*/  FMNMX.FTZ R3, R21, R3, !PT ;  /* 0x0000000315037209 */ /* 0x002ff20007810000 */
[----:B------:R-:W1:Y:S01]  /*d550*/  MUFU.TANH R195, R26 ;  /* 0x0000001a00c37308 */ /* 0x000e620000002400 */
[----:B--2---:R-:W-:Y:S09]  /*d560*/  FMNMX.FTZ R0, R15, R4, !PT ;  /* 0x000000040f007209 */ /* 0x004ff20007810000 */
[----:B------:R-:W2:Y:S01]  /*d570*/  MUFU.TANH R194, R27 ;  /* 0x0000001b00c27308 */ /* 0x000ea20000002400 */
[----:B------:R-:W-:Y:S05]  /*d580*/  FMNMX.FTZ R3, R29, R3, !PT ;  /* 0x000000031d037209 */ /* 0x000fea0007810000 */
[----:B------:R-:W3:Y:S04]  /*d590*/  SHFL.BFLY PT, R5, R3, 0x2, 0x1f ;  /* 0x0c401f0003057f89 */ /* 0x000ee800000e0000 */
[----:B------:R-:W3:Y:S01]  /*d5a0*/  MUFU.TANH R211, R30 ;  /* 0x0000001e00d37308 */ /* 0x000ee20000002400 */
[----:B-1----:R-:W-:Y:S01]  /*d5b0*/  FMNMX.FTZ R4, R195, R0, !PT ;  /* 0x00000000c3047209 */ /* 0x002fe20007810000 */
[----:B------:R-:W-:Y:S08]  /*d5c0*/  FMUL.FTZ R0, R47, c[0x0][0x320] ;  /* 0x0000c8002f007a20 */ /* 0x000ff00000410000 */
[----:B------:R1:W-:Y:S01]  /*d5d0*/  MUFU.TANH R141, R0 ;  /* 0x00000000008d7308 */ /* 0x0003e20000002400 */
[----:B--2---:R-:W-:Y:S09]  /*d5e0*/  FMNMX.FTZ R4, R194, R4, !PT ;  /* 0x00000004c2047209 */ /* 0x004ff20007810000 */
[----:B------:R-:W2:Y:S01]  /*d5f0*/  MUFU.TANH R216, R31 ;  /* 0x0000001f00d87308 */ /* 0x000ea20000002400 */
[----:B---3--:R-:W-:Y:S02]  /*d600*/  FMNMX.FTZ R3, R3, R5, !PT ;  /* 0x0000000503037209 */ /* 0x008fe40007810000 */
[----:B------:R-:W-:Y:S01]  /*d610*/  FMNMX.FTZ R4, R211, R4, !PT ;  /* 0x00000004d3047209 */ /* 0x000fe20007810000 */
[----:B------:R-:W3:Y:S06]  /*d620*/  SHFL.BFLY PT, R5, R135, 0x1, 0x1f ;  /* 0x0c201f0087057f89 */ /* 0x000eec00000e0000 */
[----:B------:R-:W3:Y:S01]  /*d630*/  MUFU.TANH R22, R42 ;  /* 0x0000002a00167308 */ /* 0x000ee20000002400 */
[----:B-1----:R-:W-:Y:S01]  /*d640*/  FADD.FTZ R0, -R137, R2 ;  /* 0x0000000289007221 */ /* 0x002fe20000010100 */
[----:B------:R-:W1:Y:S03]  /*d650*/  SHFL.BFLY PT, R136, R3, 0x1, 0x1f ;  /* 0x0c201f0003887f89 */ /* 0x000e6600000e0000 */
[----:B------:R-:W-:Y:S05]  /*d660*/  FMUL.FTZ R0, R0, c[0x0][0x2d0] ;  /* 0x0000b40000007a20 */ /* 0x000fea0000410000 */
[----:B------:R-:W1:Y:S01]  /*d670*/  MUFU.TANH R249, R43 ;  /* 0x0000002b00f97308 */ /* 0x000e620000002400 */
[----:B--2---:R-:W-:Y:S01]  /*d680*/  FMNMX.FTZ R2, R216, R4, !PT ;  /* 0x00000004d8027209 */ /* 0x004fe20007810000 */
[----:B------:R-:W-:Y:S08]  /*d690*/  FFMA.FTZ R4, R196, c[0x0][0x2d0], -R142 ;  /* 0x0000b400c4047a23 */ /* 0x000ff0000001088e */
[----:B------:R2:W2:Y:S01]  /*d6a0*/  MUFU.EX2 R134, R0 ;  /* 0x0000000000867308 */ /* 0x0004a20000000800 */
[----:B---3--:R-:W-:Y:S02]  /*d6b0*/  FMNMX.FTZ R135, R135, R5, !PT ;  /* 0x0000000587877209 */ /* 0x008fe40007810000 */
[----:B------:R-:W-:Y:S03]  /*d6c0*/  FMNMX.FTZ R2, R22, R2, !PT ;  /* 0x0000000216027209 */ /* 0x000fe60007810000 */
[----:B------:R-:W-:Y:S01]  /*d6d0*/  FMUL.FTZ R192, R135, c[0x0][0x2d0] ;  /* 0x0000b40087c07a20 */ /* 0x000fe20000410000 */
[----:B------:R-:W-:Y:S02]  /*d6e0*/  MOV R196, R22 ;  /* 0x0000001600c47202 */ /* 0x000fe40000000f00 */
[----:B-1----:R-:W-:Y:S01]  /*d6f0*/  FMNMX.FTZ R136, R3, R136, !PT ;  /* 0x0000008803887209 */ /* 0x002fe20007810000 */
[----:B------:R-:W1:Y:S10]  /*d700*/  MUFU.TANH R140, R46 ;  /* 0x0000002e008c7308 */ /* 0x000e740000002400 */
[----:B------:R3:W-:Y:S01]  /*d710*/  MUFU.EX2 R193, R4 ;  /* 0x0000000400c17308 */ /* 0x0007e20000000800 */
[----:B--2---:R-:W-:Y:S01]  /*d720*/  FMNMX.FTZ R0, R249, R2, !PT ;  /* 0x00000002f9007209 */ /* 0x004fe20007810000 */
[----:B------:R-:W-:Y:S02]  /*d730*/  FADD.FTZ R2, -R136, R132 ;  /* 0x0000008488027221 */ /* 0x000fe40000010100 */
[----:B------:R-:W-:Y:S02]  /*d740*/  FMUL.FTZ R48, R134, R188 ;  /* 0x000000bc86307220 */ /* 0x000fe40000410000 */
[----:B------:R-:W-:Y:S02]  /*d750*/  FMUL.FTZ R2, R2, c[0x0][0x2d0] ;  /* 0x0000b40002027a20 */ /* 0x000fe40000410000 */
[----:B------:R-:W-:Y:S02]  /*d760*/  FMUL.FTZ R49, R134, R189 ;  /* 0x000000bd86317220 */ /* 0x000fe40000410000 */
[----:B------:R2:W2:Y:S01]  /*d770*/  MUFU.EX2 R133, R2 ;  /* 0x0000000200857308 */ /* 0x0004a20000000800 */
[----:B-1----:R-:W-:Y:S01]  /*d780*/  FMNMX.FTZ R0, R140, R0, !PT ;  /* 0x000000008c007209 */ /* 0x002fe20007810000 */
[C---:B------:R-:W-:Y:S01]  /*d790*/  FMUL.FTZ R52, R134.reuse, R52 ;  /* 0x0000003486347220 */ /* 0x040fe20000410000 */
[----:B----4-:R-:W-:Y:S01]  /*d7a0*/  @P5 MOV R5, R37 ;  /* 0x0000002500055202 */ /* 0x010fe20000000f00 */
[C---:B------:R-:W-:Y:S01]  /*d7b0*/  FMUL.FTZ R53, R134.reuse, R53 ;  /* 0x0000003586357220 */ /* 0x040fe20000410000 */
[----:B------:R-:W-:Y:S01]  /*d7c0*/  FMNMX.FTZ R0, R141, R0, !PT ;  /* 0x000000008d007209 */ /* 0x000fe20007810000 */
[C---:B------:R-:W-:Y:S02]  /*d7d0*/  FMUL.FTZ R64, R134.reuse, R64 ;  /* 0x0000004086407220 */ /* 0x040fe40000410000 */
[C---:B------:R-:W-:Y:S02]  /*d7e0*/  FMUL.FTZ R65, R134.reuse, R65 ;  /* 0x0000004186417220 */ /* 0x040fe40000410000 */
[----:B------:R-:W1:Y:S01]  /*d7f0*/  SHFL.BFLY PT, R3, R0, 0x2, 0x1f ;  /* 0x0c401f0000037f89 */ /* 0x000e6200000e0000 */
[----:B---3--:R-:W-:Y:S01]  /*d800*/  @P5 SHF.R.S32.HI R4, RZ, 0x1f, R242 ;  /* 0x0000001fff045819 */ /* 0x008fe200000114f2 */
[C---:B------:R-:W-:Y:S02]  /*d810*/  FMUL.FTZ R68, R134.reuse, R68 ;  /* 0x0000004486447220 */ /* 0x040fe40000410000 */
[C---:B------:R-:W-:Y:S02]  /*d820*/  FMUL.FTZ R69, R134.reuse, R69 ;  /* 0x0000004586457220 */ /* 0x040fe40000410000 */
[C---:B------:R-:W-:Y:S02]  /*d830*/  FMUL.FTZ R80, R134.reuse, R80 ;  /* 0x0000005086507220 */ /* 0x040fe40000410000 */
[C---:B------:R-:W-:Y:S02]  /*d840*/  FMUL.FTZ R81, R134.reuse, R81 ;  /* 0x0000005186517220 */ /* 0x040fe40000410000 */
[C---:B------:R-:W-:Y:S02]  /*d850*/  FMUL.FTZ R84, R134.reuse, R84 ;  /* 0x0000005486547220 */ /* 0x040fe40000410000 */
[----:B------:R-:W-:Y:S02]  /*d860*/  FMUL.FTZ R85, R134, R85 ;  /* 0x0000005586557220 */ /* 0x000fe40000410000 */
[----:B--2---:R-:W-:Y:S02]  /*d870*/  FADD.FTZ R2, -R135, R138 ;  /* 0x0000008a87027221 */ /* 0x004fe40000010100 */
[--C-:B------:R-:W-:Y:S02]  /*d880*/  FFMA.FTZ R138, R210, c[0x0][0x2d0], -R142.reuse ;  /* 0x0000b400d28a7a23 */ /* 0x100fe4000001088e */
[----:B------:R-:W-:Y:S02]  /*d890*/  FMUL.FTZ R2, R2, c[0x0][0x2d0] ;  /* 0x0000b40002027a20 */ /* 0x000fe40000410000 */
[C---:B------:R-:W-:Y:S02]  /*d8a0*/  FMUL.FTZ R50, R133.reuse, R190 ;  /* 0x000000be85327220 */ /* 0x040fe40000410000 */
[----:B------:R2:W3:Y:S01]  /*d8b0*/  MUFU.EX2 R132, R2 ;  /* 0x0000000200847308 */ /* 0x0004e20000000800 */
[C---:B------:R-:W-:Y:S01]  /*d8c0*/  FMUL.FTZ R51, R133.reuse, R191 ;  /* 0x000000bf85337220 */ /* 0x040fe20000410000 */
[----:B-1----:R-:W-:Y:S01]  /*d8d0*/  FMNMX.FTZ R0, R0, R3, !PT ;  /* 0x0000000300007209 */ /* 0x002fe20007810000 */
        /* <DEDUP_REMOVED lines=10> */
[----:B------:R-:W-:Y:S02]  /*d980*/  FMUL.FTZ R96, R134, R96 ;  /* 0x0000006086607220 */ /* 0x000fe40000410000 */
[--C-:B--2---:R-:W-:Y:S02]  /*d990*/  FFMA.FTZ R2, R143, c[0x0][0x2d0], -R142.reuse ;  /* 0x0000b4008f027a23 */ /* 0x104fe4000001088e */
[----:B------:R-:W-:Y:S02]  /*d9a0*/  FMUL.FTZ R143, R136, c[0x0][0x2d0] ;  /* 0x0000b400888f7a20 */ /* 0x000fe40000410000 */
[----:B------:R1:W-:Y:S01]  /*d9b0*/  MUFU.EX2 R248, R2 ;  /* 0x0000000200f87308 */ /* 0x0003e20000000800 */
[----:B---3--:R-:W-:Y:S02]  /*d9c0*/  FMUL.FTZ R40, R132, R180 ;  /* 0x000000b484287220 */ /* 0x008fe40000410000 */
[--C-:B------:R-:W-:Y:S01]  /*d9d0*/  FFMA.FTZ R3, R200, c[0x0][0x2d0], -R143.reuse ;  /* 0x0000b400c8037a23 */ /* 0x100fe2000001088f */
[----:B------:R-:W-:Y:S01]  /*d9e0*/  MOV R200, R250 ;  /* 0x000000fa00c87202 */ /* 0x000fe20000000f00 */
[C---:B------:R-:W-:Y:S02]  /*d9f0*/  FMUL.FTZ R41, R132.reuse, R181 ;  /* 0x000000b584297220 */ /* 0x040fe40000410000 */
[C---:B------:R-:W-:Y:S02]  /*da00*/  FMUL.FTZ R44, R132.reuse, R184 ;  /* 0x000000b8842c7220 */ /* 0x040fe40000410000 */
[C---:B------:R-:W-:Y:S01]  /*da10*/  FMUL.FTZ R45, R132.reuse, R185 ;  /* 0x000000b9842d7220 */ /* 0x040fe20000410000 */
[----:B------:R2:W-:Y:S01]  /*da20*/  MUFU.EX2 R24, R3 ;  /* 0x0000000300187308 */ /* 0x0005e20000000800 */
[C---:B------:R-:W-:Y:S02]  /*da30*/  FMUL.FTZ R56, R132.reuse, R56 ;  /* 0x0000003884387220 */ /* 0x040fe40000410000 */
[C---:B------:R-:W-:Y:S02]  /*da40*/  FMUL.FTZ R57, R132.reuse, R57 ;  /* 0x0000003984397220 */ /* 0x040fe40000410000 */
[C---:B------:R-:W-:Y:S02]  /*da50*/  FMUL.FTZ R60, R132.reuse, R60 ;  /* 0x0000003c843c7220 */ /* 0x040fe40000410000 */
[C---:B------:R-:W-:Y:S02]  /*da60*/  FMUL.FTZ R61, R132.reuse, R61 ;  /* 0x0000003d843d7220 */ /* 0x040fe40000410000 */
[C---:B------:R-:W-:Y:S01]  /*da70*/  FMUL.FTZ R72, R132.reuse, R72 ;  /* 0x0000004884487220 */ /* 0x040fe20000410000 */
[----:B------:R3:W-:Y:S01]  /*da80*/  MUFU.EX2 R250, R138 ;  /* 0x0000008a00fa7308 */ /* 0x0007e20000000800 */
[C---:B------:R-:W-:Y:S02]  /*da90*/  FMUL.FTZ R73, R132.reuse, R73 ;  /* 0x0000004984497220 */ /* 0x040fe40000410000 */
[----:B------:R-:W-:Y:S02]  /*daa0*/  FMUL.FTZ R76, R132, R76 ;  /* 0x0000004c844c7220 */ /* 0x000fe40000410000 */
[--C-:B-1----:R-:W-:Y:S02]  /*dab0*/  FFMA.FTZ R2, R16, c[0x0][0x2d0], -R142.reuse ;  /* 0x0000b40010027a23 */ /* 0x102fe4000001088e */
[----:B------:R-:W-:Y:S02]  /*dac0*/  FMUL.FTZ R16, R134, R156 ;  /* 0x0000009c86107220 */ /* 0x000fe40000410000 */
[C---:B------:R-:W-:Y:S01]  /*dad0*/  FMUL.FTZ R77, R132.reuse, R77 ;  /* 0x0000004d844d7220 */ /* 0x040fe20000410000 */
[----:B------:R1:W-:Y:S01]  /*dae0*/  MUFU.EX2 R247, R2 ;  /* 0x0000000200f77308 */ /* 0x0003e20000000800 */
[C---:B------:R-:W-:Y:S02]  /*daf0*/  FMUL.FTZ R88, R132.reuse, R88 ;  /* 0x0000005884587220 */ /* 0x040fe40000410000 */
[C---:B------:R-:W-:Y:S02]  /*db00*/  FMUL.FTZ R89, R132.reuse, R89 ;  /* 0x0000005984597220 */ /* 0x040fe40000410000 */
[--C-:B--2---:R-:W-:Y:S02]  /*db10*/  FFMA.FTZ R3, R197, c[0x0][0x2d0], -R143.reuse ;  /* 0x0000b400c5037a23 */ /* 0x104fe4000001088f */
[C---:B------:R-:W-:Y:S02]  /*db20*/  FMUL.FTZ R92, R132.reuse, R92 ;  /* 0x0000005c845c7220 */ /* 0x040fe40000410000 */
[----:B------:R-:W-:Y:S01]  /*db30*/  FMUL.FTZ R93, R132, R93 ;  /* 0x0000005d845d7220 */ /* 0x000fe20000410000 */
[----:B------:R2:W-:Y:S01]  /*db40*/  MUFU.EX2 R25, R3 ;  /* 0x0000000300197308 */ /* 0x0005e20000000800 */
[C---:B------:R-:W-:Y:S02]  /*db50*/  FMUL.FTZ R97, R134.reuse, R97 ;  /* 0x0000006186617220 */ /* 0x040fe40000410000 */
[----:B------:R-:W-:Y:S02]  /*db60*/  FMUL.FTZ R98, R133, R98 ;  /* 0x0000006285627220 */ /* 0x000fe40000410000 */
[--C-:B---3--:R-:W-:Y:S02]  /*db70*/  FFMA.FTZ R138, R205, c[0x0][0x2d0], -R142.reuse ;  /* 0x0000b400cd8a7a23 */ /* 0x108fe4000001088e */
[C---:B------:R-:W-:Y:S02]  /*db80*/  FMUL.FTZ R99, R133.reuse, R99 ;  /* 0x0000006385637220 */ /* 0x040fe40000410000 */
[C---:B------:R-:W-:Y:S02]  /*db90*/  FMUL.FTZ R100, R134.reuse, R100 ;  /* 0x0000006486647220 */ /* 0x040fe40000410000 */
[C---:B------:R-:W-:Y:S02]  /*dba0*/  FMUL.FTZ R101, R134.reuse, R101 ;  /* 0x0000006586657220 */ /* 0x040fe40000410000 */
[----:B------:R-:W-:Y:S02]  /*dbb0*/  FMUL.FTZ R102, R133, R102 ;  /* 0x0000006685667220 */ /* 0x000fe40000410000 */
[----:B-1----:R-:W-:Y:S02]  /*dbc0*/  FFMA.FTZ R2, R17, c[0x0][0x2d0], -R142 ;  /* 0x0000b40011027a23 */ /* 0x002fe4000001088e */
[----:B------:R-:W-:Y:S02]  /*dbd0*/  FMUL.FTZ R17, R134, R157 ;  /* 0x0000009d86117220 */ /* 0x000fe40000410000 */
[----:B------:R1:W3:Y:S01]  /*dbe0*/  MUFU.EX2 R20, R2 ;  /* 0x0000000200147308 */ /* 0x0002e20000000800 */
[C---:B------:R-:W-:Y:S02]  /*dbf0*/  FMUL.FTZ R103, R133.reuse, R103 ;  /* 0x0000006785677220 */ /* 0x040fe40000410000 */
[----:B------:R-:W-:Y:S02]  /*dc00*/  FMUL.FTZ R104, R132, R104 ;  /* 0x0000006884687220 */ /* 0x000fe40000410000 */
[--C-:B--2---:R-:W-:Y:S02]  /*dc10*/  FFMA.FTZ R3, R18, c[0x0][0x2d0], -R143.reuse ;  /* 0x0000b40012037a23 */ /* 0x104fe4000001088f */
[C---:B------:R-:W-:Y:S02]  /*dc20*/  FMUL.FTZ R18, R133.reuse, R158 ;  /* 0x0000009e85127220 */ /* 0x040fe40000410000 */
[C---:B------:R-:W-:Y:S01]  /*dc30*/  FMUL.FTZ R105, R132.reuse, R105 ;  /* 0x0000006984697220 */ /* 0x040fe20000410000 */
[----:B------:R2:W-:Y:S01]  /*dc40*/  MUFU.EX2 R27, R3 ;  /* 0x00000003001b7308 */ /* 0x0005e20000000800 */
[C---:B------:R-:W-:Y:S02]  /*dc50*/  FMUL.FTZ R108, R132.reuse, R108 ;  /* 0x0000006c846c7220 */ /* 0x040fe40000410000 */
[----:B------:R-:W-:Y:S02]  /*dc60*/  FMUL.FTZ R109, R132, R109 ;  /* 0x0000006d846d7220 */ /* 0x000fe40000410000 */
[C---:B------:R-:W-:Y:S02]  /*dc70*/  FMUL.FTZ R112, R134.reuse, R112 ;  /* 0x0000007086707220 */ /* 0x040fe40000410000 */
[C---:B------:R-:W-:Y:S02]  /*dc80*/  FMUL.FTZ R113, R134.reuse, R113 ;  /* 0x0000007186717220 */ /* 0x040fe40000410000 */
[C---:B------:R-:W-:Y:S02]  /*dc90*/  FMUL.FTZ R114, R133.reuse, R114 ;  /* 0x0000007285727220 */ /* 0x040fe40000410000 */
[C---:B------:R-:W-:Y:S02]  /*dca0*/  FMUL.FTZ R115, R133.reuse, R115 ;  /* 0x0000007385737220 */ /* 0x040fe40000410000 */
[C---:B------:R-:W-:Y:S01]  /*dcb0*/  FMUL.FTZ R116, R134.reuse, R116 ;  /* 0x0000007486747220 */ /* 0x040fe20000410000 */
[----:B-1----:R-:W2:Y:S01]  /*dcc0*/  SHFL.BFLY PT, R2, R0, 0x1, 0x1f ;  /* 0x0c201f0000027f89 */ /* 0x002ea200000e0000 */
[----:B------:R-:W-:Y:S02]  /*dcd0*/  FMUL.FTZ R117, R134, R117 ;  /* 0x0000007586757220 */ /* 0x000fe40000410000 */
[C---:B------:R-:W-:Y:S02]  /*dce0*/  FMUL.FTZ R118, R133.reuse, R118 ;  /* 0x0000007685767220 */ /* 0x040fe40000410000 */
[C---:B------:R-:W-:Y:S02]  /*dcf0*/  FMUL.FTZ R119, R133.reuse, R119 ;  /* 0x0000007785777220 */ /* 0x040fe40000410000 */
[C---:B------:R-:W-:Y:S02]  /*dd00*/  FMUL.FTZ R120, R132.reuse, R120 ;  /* 0x0000007884787220 */ /* 0x040fe40000410000 */
[C---:B------:R-:W-:Y:S02]  /*dd10*/  FMUL.FTZ R121, R132.reuse, R121 ;  /* 0x0000007984797220 */ /* 0x040fe40000410000 */
[C---:B------:R-:W-:Y:S02]  /*dd20*/  FMUL.FTZ R124, R132.reuse, R124 ;  /* 0x0000007c847c7220 */ /* 0x040fe40000410000 */
[----:B------:R-:W-:Y:S02]  /*dd30*/  FMUL.FTZ R125, R132, R125 ;  /* 0x0000007d847d7220 */ /* 0x000fe40000410000 */
[C---:B------:R-:W-:Y:S02]  /*dd40*/  FMUL.FTZ R128, R134.reuse, R128 ;  /* 0x0000008086807220 */ /* 0x040fe40000410000 */
[----:B------:R-:W-:Y:S02]  /*dd50*/  FMUL.FTZ R129, R134, R129 ;  /* 0x0000008186817220 */ /* 0x000fe40000410000 */
[C---:B------:R-:W-:Y:S02]  /*dd60*/  FMUL.FTZ R130, R133.reuse, R130 ;  /* 0x0000008285827220 */ /* 0x040fe40000410000 */
[----:B------:R-:W-:Y:S01]  /*dd70*/  FMUL.FTZ R131, R133, R131 ;  /* 0x0000008385837220 */ /* 0x000fe20000410000 */
[----:B--2---:R-:W-:Y:S01]  /*dd80*/  FMNMX.FTZ R3, R0, R2, !PT ;  /* 0x0000000200037209 */ /* 0x004fe20007810000 */
[----:B------:R-:W-:Y:S01]  /*dd90*/  @P5 IMAD R2, R4, c[0x0][0x1e0], RZ ;  /* 0x0000780004025a24 */ /* 0x000fe200078e02ff */
[----:B------:R-:W-:Y:S01]  /*dda0*/  @P5 MOV R4, R8 ;  /* 0x0000000800045202 */ /* 0x000fe20000000f00 */
[----:B------:R-:W-:Y:S02]  /*ddb0*/  FFMA.FTZ R0, R19, c[0x0][0x2d0], -R143 ;  /* 0x0000b40013007a23 */ /* 0x000fe4000001088f */
[----:B------:R-:W-:Y:S02]  /*ddc0*/  @P5 IMAD R2, R242, c[0x0][0x1e4], R2 ;  /* 0x00007900f2025a24 */ /* 0x000fe400078e0202 */
[----:B------:R-:W-:Y:S01]  /*ddd0*/  @P5 IMAD.WIDE.U32 R4, R6, 0x30, R4 ;  /* 0x0000003006045825 */ /* 0x000fe200078e0004 */
[----:B------:R1:W-:Y:S02]  /*dde0*/  MUFU.EX2 R197, R0 ;  /* 0x0000000000c57308 */ /* 0x0003e40000000800 */
[----:B------:R-:W-:Y:S01]  /*ddf0*/  @P5 IADD3 R2, R7, R2, RZ ;  /* 0x0000000207025210 */ /* 0x000fe20007ffe0ff */
[--C-:B------:R-:W-:Y:S01]  /*de00*/  FFMA.FTZ R6, R202, c[0x0][0x2d0], -R192.reuse ;  /* 0x0000b400ca067a23 */ /* 0x100fe200000108c0 */
[----:B------:R-:W-:Y:S01]  /*de10*/  MOV R202, R33 ;  /* 0x0000002100ca7202 */ /* 0x000fe20000000f00 */
[----:B------:R-:W-:Y:S01]  /*de20*/  FFMA.FTZ R7, R201, c[0x0][0x2d0], -R192 ;  /* 0x0000b400c9077a23 */ /* 0x000fe200000108c0 */
[----:B---3--:R-:W-:Y:S01]  /*de30*/  MOV R201, R20 ;  /* 0x0000001400c97202 */ /* 0x008fe20000000f00 */
[----:B------:R-:W-:Y:S02]  /*de40*/  @P5 IMAD R2, R2, 0x30, RZ ;  /* 0x0000003002025824 */ /* 0x000fe400078e02ff */
[----:B------:R-:W-:Y:S01]  /*de50*/  FMUL.FTZ R19, R133, R159 ;  /* 0x0000009f85137220 */ /* 0x000fe20000410000 */
[----:B------:R2:W-:Y:S01]  /*de60*/  MUFU.EX2 R26, R6 ;  /* 0x00000006001a7308 */ /* 0x0005e20000000800 */
[----:B------:R-:W-:Y:S01]  /*de70*/  FMUL.FTZ R33, R134, R173 ;  /* 0x000000ad86217220 */ /* 0x000fe20000410000 */
[----:B------:R-:W-:Y:S02]  /*de80*/  @P5 IADD3 R2, R5, R2, RZ ;  /* 0x0000000205025210 */ /* 0x000fe40007ffe0ff */
[----:B------:R-:W-:Y:S02]  /*de90*/  MOV R173, R223 ;  /* 0x000000df00ad7202 */ /* 0x000fe40000000f00 */
[----:B------:R-:W-:Y:S02]  /*dea0*/  @P5 SHF.L.U64.HI R5, R4, 0x1, R2 ;  /* 0x0000000104055819 */ /* 0x000fe40000010202 */
[C---:B------:R-:W-:Y:S02]  /*deb0*/  @P5 SHF.L.U32 R2, R10.reuse, 0x5, RZ ;  /* 0x000000050a025819 */ /* 0x040fe400000006ff */
[----:B------:R3:W-:Y:S01]  /*dec0*/  MUFU.EX2 R28, R7 ;  /* 0x00000007001c7308 */ /* 0x0007e20000000800 */
[----:B------:R-:W-:Y:S01]  /*ded0*/  @P5 SHF.L.U64.HI R10, R10, 0x5, R11 ;  /* 0x000000050a0a5819 */ /* 0x000fe2000001020b */
[--C-:B------:R-:W-:Y:S02]  /*dee0*/  FFMA.FTZ R11, R12, c[0x0][0x2d0], -R192.reuse ;  /* 0x0000b4000c0b7a23 */ /* 0x100fe400000108c0 */
[----:B-1----:R-:W-:Y:S01]  /*def0*/  FADD.FTZ R0, -R3, R139 ;  /* 0x0000008b03007221 */ /* 0x002fe20000010100 */
[----:B------:R-:W-:Y:S01]  /*df00*/  MOV R139, R21 ;  /* 0x00000015008b7202 */ /* 0x000fe20000000f00 */
[----:B------:R-:W-:Y:S02]  /*df10*/  FMUL.FTZ R12, R132, R152 ;  /* 0x00000098840c7220 */ /* 0x000fe40000410000 */
[----:B------:R-:W-:Y:S02]  /*df20*/  FMUL.FTZ R0, R0, c[0x0][0x2d0] ;  /* 0x0000b40000007a20 */ /* 0x000fe40000410000 */
[----:B------:R1:W-:Y:S01]  /*df30*/  MUFU.EX2 R252, R11 ;  /* 0x0000000b00fc7308 */ /* 0x0003e20000000800 */
[----:B--2---:R-:W-:Y:S04]  /*df40*/  @P5 SHF.L.U32 R6, R4, 0x1, RZ ;  /* 0x0000000104065819 */ /* 0x004fe800000006ff */
[C---:B------:R-:W-:Y:S02]  /*df50*/  @P5 IADD3 R8, P2, R6.reuse, 0x80, RZ ;  /* 0x0000008006085810 */ /* 0x040fe40007f5e0ff */
[----:B------:R-:W-:Y:S03]  /*df60*/  @P5 IADD3 R6, P0, R6, c[0x0][0x1c8], RZ ;  /* 0x0000720006065a10 */ /* 0x000fe60007f1e0ff */
[----:B------:R-:W2:Y:S01]  /*df70*/  MUFU.EX2 R0, R0 ;  /* 0x0000000000007308 */ /* 0x000ea20000000800 */
[----:B------:R-:W-:Y:S02]  /*df80*/  @P5 IADD3 R8, P1, R8, c[0x0][0x1c8], RZ ;  /* 0x0000720008085a10 */ /* 0x000fe40007f3e0ff */
[----:B---3--:R-:W-:Y:S02]  /*df90*/  @P5 IADD3.X R7, R5, c[0x0][0x1cc], RZ, P0, !PT ;  /* 0x0000730005075a10 */ /* 0x008fe400007fe4ff */
[----:B------:R-:W-:Y:S02]  /*dfa0*/  @P5 IADD3.X R9, RZ, c[0x0][0x1cc], R5, P1, P2 ;  /* 0x00007300ff095a10 */ /* 0x000fe40000fe4405 */
[----:B------:R-:W-:Y:S01]  /*dfb0*/  @P5 IADD3 R4, P0, R6, R2, RZ ;  /* 0x0000000206045210 */ /* 0x000fe20007f1e0ff */
[----:B------:R3:W-:Y:S03]  /*dfc0*/  @P5 LDGSTS.E.BYPASS.LTC128B.128 [R243+0x3100], [R6.64], !P4 ;  /* 0x0310000006f35fae */ /* 0x0007e6000e101d4e */
[----:B------:R-:W-:Y:S01]  /*dfd0*/  @P5 IADD3.X R5, R7, R10, RZ, P0, !PT ;  /* 0x0000000a07055210 */ /* 0x000fe200007fe4ff */
[----:B-1----:R-:W-:Y:S02]  /*dfe0*/  FFMA.FTZ R11, R13, c[0x0][0x2d0], -R192 ;  /* 0x0000b4000d0b7a23 */ /* 0x002fe400000108c0 */
[----:B------:R-:W-:Y:S02]  /*dff0*/  FMUL.FTZ R13, R132, R153 ;  /* 0x00000099840d7220 */ /* 0x000fe40000410000 */
[----:B------:R1:W-:Y:S01]  /*e000*/  @P5 LDGSTS.E.BYPASS.LTC128B.128 [R243+0x4900], [R8.64], !P3 ;  /* 0x0490000008f35fae */ /* 0x0003e2000d901d4e */
[----:B------:R-:W4:Y:S07]  /*e010*/  MUFU.EX2 R251, R11 ;  /* 0x0000000b00fb7308 */ /* 0x000f2e0000000800 */
[----:B------:R1:W-:Y:S01]  /*e020*/  @P5 LDGSTS.E.BYPASS.LTC128B.128 [R243+0x3900], [R4.64], !P4 ;  /* 0x0390000004f35fae */ /* 0x0003e2000e101d4e */
[C---:B--2---:R-:W-:Y:S01]  /*e030*/  FMUL.FTZ R30, R0.reuse, R170 ;  /* 0x000000aa001e7220 */ /* 0x044fe20000410000 */
[----:B------:R-:W-:Y:S01]  /*e040*/  MOV R170, R244 ;  /* 0x000000f400aa7202 */ /* 0x000fe20000000f00 */
[----:B------:R-:W-:Y:S01]  /*e050*/  FMUL.FTZ R31, R0, R171 ;  /* 0x000000ab001f7220 */ /* 0x000fe20000410000 */
[----:B------:R-:W-:Y:S01]  /*e060*/  MOV R171, R32 ;  /* 0x0000002000ab7202 */ /* 0x000fe20000000f00 */
[----:B------:R-:W-:Y:S01]  /*e070*/  FMUL.FTZ R32, R134, R172 ;  /* 0x000000ac86207220 */ /* 0x000fe20000410000 */
[----:B------:R-:W-:Y:S01]  /*e080*/  MOV R172, R35 ;  /* 0x0000002300ac7202 */ /* 0x000fe20000000f00 */
[----:B------:R-:W-:Y:S01]  /*e090*/  FMUL.FTZ R35, R133, R175 ;  /* 0x000000af85237220 */ /* 0x000fe20000410000 */
[----:B------:R2:W-:Y:S01]  /*e0a0*/  @P5 LDGSTS.E.BYPASS.LTC128B.128 [R243+0x5100], [R4.64+0x80], !P3 ;  /* 0x0510008004f35fae */ /* 0x0005e2000d901d4e */
[C---:B------:R-:W-:Y:S01]  /*e0b0*/  FMUL.FTZ R42, R0.reuse, R182 ;  /* 0x000000b6002a7220 */ /* 0x040fe20000410000 */
[----:B------:R-:W-:Y:S01]  /*e0c0*/  MOV R181, R170 ;  /* 0x000000aa00b57202 */ /* 0x000fe20000000f00 */
[----:B------:R-:W-:Y:S01]  /*e0d0*/  FMUL.FTZ R43, R0, R183 ;  /* 0x000000b7002b7220 */ /* 0x000fe20000410000 */
[----:B---3--:R-:W-:Y:S01]  /*e0e0*/  @P5 IADD3 R6, P1, R4, R2, RZ ;  /* 0x0000000204065210 */ /* 0x008fe20007f3e0ff */
[----:B------:R-:W-:Y:S01]  /*e0f0*/  FMUL.FTZ R2, R3, c[0x0][0x2d0] ;  /* 0x0000b40003027a20 */ /* 0x000fe20000410000 */
[----:B------:R-:W-:Y:S01]  /*e100*/  MOV R183, R200 ;  /* 0x000000c800b77202 */ /* 0x000fe20000000f00 */
[C---:B------:R-:W-:Y:S01]  /*e110*/  FMUL.FTZ R46, R0.reuse, R186 ;  /* 0x000000ba002e7220 */ /* 0x040fe20000410000 */
[----:B------:R-:W-:Y:S01]  /*e120*/  @P5 IADD3.X R7, R5, R10, RZ, P1, !PT ;  /* 0x0000000a05075210 */ /* 0x000fe20000ffe4ff */
[----:B------:R-:W-:Y:S01]  /*e130*/  FMUL.FTZ R10, R0, R150 ;  /* 0x00000096000a7220 */ /* 0x000fe20000410000 */
[----:B----4-:R-:W-:Y:S01]  /*e140*/  F2FP.PACK_AB R150, R251, R252 ;  /* 0x000000fcfb96723e */ /* 0x010fe200000000ff */
[--C-:B-1----:R-:W-:Y:S01]  /*e150*/  FFMA.FTZ R8, R203, c[0x0][0x2d0], -R2.reuse ;  /* 0x0000b400cb087a23 */ /* 0x102fe20000010802 */
[----:B------:R-:W-:Y:S01]  /*e160*/  MOV R203, R34 ;  /* 0x0000002200cb7202 */ /* 0x000fe20000000f00 */
[----:B------:R1:W-:Y:S01]  /*e170*/  @P5 LDGSTS.E.BYPASS.LTC128B.128 [R243+0x4100], [R6.64], !P4 ;  /* 0x0410000006f35fae */ /* 0x0003e2000e101d4e */
[----:B------:R-:W-:Y:S01]  /*e180*/  FMUL.FTZ R9, R132, R149 ;  /* 0x0000009584097220 */ /* 0x000fe20000410000 */
[----:B------:R3:W-:Y:S01]  /*e190*/  MUFU.EX2 R206, R8 ;  /* 0x0000000800ce7308 */ /* 0x0007e20000000800 */
[C---:B------:R-:W-:Y:S01]  /*e1a0*/  FMUL.FTZ R11, R0.reuse, R151 ;  /* 0x00000097000b7220 */ /* 0x040fe20000410000 */
[----:B------:R-:W-:Y:S01]  /*e1b0*/  MOV R180, R172 ;  /* 0x000000ac00b47202 */ /* 0x000fe20000000f00 */
[----:B------:R-:W-:Y:S02]  /*e1c0*/  FMUL.FTZ R34, R133, R174 ;  /* 0x000000ae85227220 */ /* 0x000fe40000410000 */
[C---:B------:R-:W-:Y:S01]  /*e1d0*/  FMUL.FTZ R47, R0.reuse, R187 ;  /* 0x000000bb002f7220 */ /* 0x040fe20000410000 */
[----:B------:R1:W-:Y:S01]  /*e1e0*/  @P5 LDGSTS.E.BYPASS.LTC128B.128 [R243+0x5900], [R6.64+0x80], !P3 ;  /* 0x0590008006f35fae */ /* 0x0003e2000d901d4e */
[C---:B------:R-:W-:Y:S02]  /*e1f0*/  FMUL.FTZ R58, R0.reuse, R58 ;  /* 0x0000003a003a7220 */ /* 0x040fe40000410000 */
[C---:B------:R-:W-:Y:S02]  /*e200*/  FMUL.FTZ R59, R0.reuse, R59 ;  /* 0x0000003b003b7220 */ /* 0x040fe40000410000 */
[----:B------:R-:W-:Y:S02]  /*e210*/  FMUL.FTZ R62, R0, R62 ;  /* 0x0000003e003e7220 */ /* 0x000fe40000410000 */
[--C-:B--2---:R-:W-:Y:S01]  /*e220*/  FFMA.FTZ R4, R204, c[0x0][0x2d0], -R2.reuse ;  /* 0x0000b400cc047a23 */ /* 0x104fe20000010802 */
[----:B------:R-:W2:Y:S01]  /*e230*/  LDSM.16.MT88.4 R20, [R225+0x100] ;  /* 0x00010000e114783b */ /* 0x000ea20000004200 */
[----:B------:R-:W-:Y:S01]  /*e240*/  FMUL.FTZ R5, R134, R145 ;  /* 0x0000009186057220 */ /* 0x000fe20000410000 */
[----:B------:R-:W-:Y:S01]  /*e250*/  F2FP.PACK_AB R145, R25, R24 ;  /* 0x000000181991723e */ /* 0x000fe200000000ff */
[----:B------:R4:W4:Y:S01]  /*e260*/  MUFU.EX2 R207, R4 ;  /* 0x0000000400cf7308 */ /* 0x0009220000000800 */
[----:B------:R-:W-:Y:S01]  /*e270*/  MOV R204, R245 ;  /* 0x000000f500cc7202 */ /* 0x000fe20000000f00 */
[C---:B------:R-:W-:Y:S02]  /*e280*/  FMUL.FTZ R63, R0.reuse, R63 ;  /* 0x0000003f003f7220 */ /* 0x040fe40000410000 */
[C---:B------:R-:W-:Y:S01]  /*e290*/  FMUL.FTZ R74, R0.reuse, R74 ;  /* 0x0000004a004a7220 */ /* 0x040fe20000410000 */
[----:B------:R-:W2:Y:S01]  /*e2a0*/  LDSM.16.MT88.4 R36, [R226+0x100] ;  /* 0x00010000e224783b */ /* 0x000ea20000004200 */
[----:B------:R-:W-:Y:S02]  /*e2b0*/  FMUL.FTZ R75, R0, R75 ;  /* 0x0000004b004b7220 */ /* 0x000fe40000410000 */
[----:B---3--:R-:W-:Y:S01]  /*e2c0*/  FMUL.FTZ R8, R132, R148 ;  /* 0x0000009484087220 */ /* 0x008fe20000410000 */
[----:B------:R-:W-:Y:S01]  /*e2d0*/  F2FP.PACK_AB R148, R28, R26 ;  /* 0x0000001a1c94723e */ /* 0x000fe200000000ff */
[C---:B------:R-:W-:Y:S02]  /*e2e0*/  FMUL.FTZ R78, R0.reuse, R78 ;  /* 0x0000004e004e7220 */ /* 0x040fe40000410000 */
[C---:B------:R-:W-:Y:S01]  /*e2f0*/  FMUL.FTZ R79, R0.reuse, R79 ;  /* 0x0000004f004f7220 */ /* 0x040fe20000410000 */
[----:B------:R-:W-:Y:S01]  /*e300*/  LDSM.16.MT88.4 R156, [R227+0x100] ;  /* 0x00010000e39c783b */ /* 0x000fe20000004200 */
[C---:B------:R-:W-:Y:S02]  /*e310*/  FMUL.FTZ R90, R0.reuse, R90 ;  /* 0x0000005a005a7220 */ /* 0x040fe40000410000 */
[----:B-1----:R-:W-:Y:S01]  /*e320*/  FMUL.FTZ R6, R133, R146 ;  /* 0x0000009285067220 */ /* 0x002fe20000410000 */
[----:B------:R-:W-:Y:S01]  /*e330*/  F2FP.PACK_AB R146, R201, R247 ;  /* 0x000000f7c992723e */ /* 0x000fe200000000ff */
[----:B------:R-:W-:Y:S01]  /*e340*/  FMUL.FTZ R7, R133, R147 ;  /* 0x0000009385077220 */ /* 0x000fe20000410000 */
[----:B------:R-:W-:Y:S01]  /*e350*/  F2FP.PACK_AB R147, R197, R27 ;  /* 0x0000001bc593723e */ /* 0x000fe200000000ff */
[C---:B------:R-:W-:Y:S01]  /*e360*/  FMUL.FTZ R91, R0.reuse, R91 ;  /* 0x0000005b005b7220 */ /* 0x040fe20000410000 */
[----:B------:R-:W-:Y:S01]  /*e370*/  LDSM.16.MT88.4 R188, [R228+0x1100] ;  /* 0x00110000e4bc783b */ /* 0x000fe20000004200 */
[----:B------:R-:W-:Y:S02]  /*e380*/  FMUL.FTZ R94, R0, R94 ;  /* 0x0000005e005e7220 */ /* 0x000fe40000410000 */
[--C-:B----4-:R-:W-:Y:S01]  /*e390*/  FFMA.FTZ R4, R14, c[0x0][0x2d0], -R2.reuse ;  /* 0x0000b4000e047a23 */ /* 0x110fe20000010802 */
[----:B------:R-:W-:Y:S01]  /*e3a0*/  F2FP.PACK_AB R149, R207, R206 ;  /* 0x000000cecf95723e */ /* 0x000fe200000000ff */
[C---:B------:R-:W-:Y:S02]  /*e3b0*/  FMUL.FTZ R14, R0.reuse, R154 ;  /* 0x0000009a000e7220 */ /* 0x040fe40000410000 */
[----:B------:R1:W-:Y:S01]  /*e3c0*/  MUFU.EX2 R208, R4 ;  /* 0x0000000400d07308 */ /* 0x0003e20000000800 */
[C---:B------:R-:W-:Y:S01]  /*e3d0*/  FMUL.FTZ R95, R0.reuse, R95 ;  /* 0x0000005f005f7220 */ /* 0x040fe20000410000 */
[----:B------:R-:W0:Y:S01]  /*e3e0*/  LDGDEPBAR ;  /* 0x00000000000079af */ /* 0x000e220000000000 */
        /* <DEDUP_REMOVED lines=8> */
[--C-:B------:R-:W-:Y:S02]  /*e470*/  FFMA.FTZ R140, R140, c[0x0][0x2d0], -R2.reuse ;  /* 0x0000b4008c8c7a23 */ /* 0x100fe40000010802 */
[----:B-1----:R-:W-:Y:S02]  /*e480*/  FFMA.FTZ R4, R15, c[0x0][0x2d0], -R2 ;  /* 0x0000b4000f047a23 */ /* 0x002fe40000010802 */
[----:B------:R-:W-:Y:S02]  /*e490*/  FMUL.FTZ R15, R0, R155 ;  /* 0x0000009b000f7220 */ /* 0x000fe40000410000 */
[----:B------:R1:W3:Y:S01]  /*e4a0*/  MUFU.EX2 R209, R4 ;  /* 0x0000000400d17308 */ /* 0x0002e20000000800 */
[----:B------:R-:W4:Y:S01]  /*e4b0*/  LDSM.16.MT88.4 R152, [R228+0x100] ;  /* 0x00010000e498783b */ /* 0x000f220000004200 */
[----:B-1----:R-:W-:Y:S01]  /*e4c0*/  FMUL.FTZ R4, R134, R144 ;  /* 0x0000009086047220 */ /* 0x002fe20000410000 */
[----:B------:R-:W-:Y:S02]  /*e4d0*/  F2FP.PACK_AB R144, R248, R193 ;  /* 0x000000c1f890723e */ /* 0x000fe400000000ff */
[----:B---3--:R-:W-:Y:S05]  /*e4e0*/  F2FP.PACK_AB R151, R209, R208 ;  /* 0x000000d0d197723e */ /* 0x008fea00000000ff */
[-C--:B--2---:R-:W-:Y:S08]  /*e4f0*/  HMMA.16816.F32 R4, R144, R20.reuse, R4 ;  /* 0x000000149004723c */ /* 0x084ff00000001804 */
[C---:B------:R-:W-:Y:S07]  /*e500*/  HMMA.16816.F32 R8, R148.reuse, R20, R8 ;  /* 0x000000149408723c */ /* 0x040fee0000001808 */
[C---:B------:R-:W-:Y:S01]  /*e510*/  FMUL.FTZ R21, R134.reuse, R161 ;  /* 0x000000a186157220 */ /* 0x040fe20000410000 */
[-C--:B------:R-:W-:Y:S04]  /*e520*/  HMMA.16816.F32 R12, R148, R22.reuse, R12 ;  /* 0x00000016940c723c */ /* 0x080fe8000000180c */
[----:B------:R-:W-:Y:S01]  /*e530*/  MOV R161, R249 ;  /* 0x000000f900a17202 */ /* 0x000fe20000000f00 */
[----:B------:R-:W-:Y:S01]  /*e540*/  FMUL.FTZ R20, R134, R160 ;  /* 0x000000a086147220 */ /* 0x000fe20000410000 */
[----:B------:R1:W2:Y:S01]  /*e550*/  MUFU.EX2 R249, R138 ;  /* 0x0000008a00f97308 */ /* 0x0002a20000000800 */
[----:B------:R-:W-:Y:S01]  /*e560*/  MOV R160, R27 ;  /* 0x0000001b00a07202 */ /* 0x000fe20000000f00 */
[C---:B------:R-:W-:Y:S04]  /*e570*/  HMMA.16816.F32 R16, R144.reuse, R22, R16 ;  /* 0x000000169010723c */ /* 0x040fe80000001810 */
[----:B------:R-:W-:Y:S01]  /*e580*/  FMUL.FTZ R27, R0, R167 ;  /* 0x000000a7001b7220 */ /* 0x000fe20000410000 */
[----:B------:R-:W-:Y:S01]  /*e590*/  MOV R167, R28 ;  /* 0x0000001c00a77202 */ /* 0x000fe20000000f00 */
[C---:B------:R-:W-:Y:S01]  /*e5a0*/  FMUL.FTZ R28, R132.reuse, R168 ;  /* 0x000000a8841c7220 */ /* 0x040fe20000410000 */
[----:B------:R-:W-:Y:S01]  /*e5b0*/  MOV R168, R29 ;  /* 0x0000001d00a87202 */ /* 0x000fe20000000f00 */
[C---:B------:R-:W-:Y:S01]  /*e5c0*/  FMUL.FTZ R23, R133.reuse, R163 ;  /* 0x000000a385177220 */ /* 0x040fe20000410000 */
[----:B------:R-:W-:Y:S03]  /*e5d0*/  MOV R163, R24 ;  /* 0x0000001800a37202 */ /* 0x000fe60000000f00 */
[C---:B------:R-:W-:Y:S01]  /*e5e0*/  FMUL.FTZ R24, R132.reuse, R164 ;  /* 0x000000a484187220 */ /* 0x040fe20000410000 */
[----:B------:R-:W-:Y:S01]  /*e5f0*/  MOV R164, R25 ;  /* 0x0000001900a47202 */ /* 0x000fe20000000f00 */
[----:B------:R-:W-:Y:S01]  /*e600*/  FMUL.FTZ R25, R132, R165 ;  /* 0x000000a584197220 */ /* 0x000fe20000410000 */
[----:B------:R-:W-:Y:S01]  /*e610*/  MOV R165, R248 ;  /* 0x000000f800a57202 */ /* 0x000fe20000000f00 */
[----:B------:R-:W-:Y:S01]  /*e620*/  FMUL.FTZ R22, R133, R162 ;  /* 0x000000a285167220 */ /* 0x000fe20000410000 */
[----:B------:R-:W-:Y:S01]  /*e630*/  MOV R162, R26 ;  /* 0x0000001a00a27202 */ /* 0x000fe20000000f00 */
[----:B------:R-:W-:Y:S01]  /*e640*/  FMUL.FTZ R26, R0, R166 ;  /* 0x000000a6001a7220 */ /* 0x000fe20000410000 */
[----:B------:R-:W-:Y:S01]  /*e650*/  MOV R166, R247 ;  /* 0x000000f700a67202 */ /* 0x000fe20000000f00 */
[----:B------:R-:W-:Y:S01]  /*e660*/  FMUL.FTZ R29, R132, R169 ;  /* 0x000000a9841d7220 */ /* 0x000fe20000410000 */
[----:B------:R-:W-:Y:S01]  /*e670*/  MOV R169, R246 ;  /* 0x000000f600a97202 */ /* 0x000fe20000000f00 */
[--C-:B-1----:R-:W-:Y:S01]  /*e680*/  FFMA.FTZ R138, R198, c[0x0][0x2d0], -R142.reuse ;  /* 0x0000b400c68a7a23 */ /* 0x102fe2000001088e */
[-C--:B------:R-:W-:Y:S03]  /*e690*/  HMMA.16816.F32 R20, R144, R36.reuse, R20 ;  /* 0x000000249014723c */ /* 0x080fe60000001814 */
[----:B------:R1:W-:Y:S01]  /*e6a0*/  MUFU.EX2 R248, R138 ;  /* 0x0000008a00f87308 */ /* 0x0003e20000000800 */
[----:B------:R-:W-:Y:S02]  /*e6b0*/  MOV R174, R163 ;  /* 0x000000a300ae7202 */ /* 0x000fe40000000f00 */
[----:B------:R-:W-:Y:S02]  /*e6c0*/  MOV R175, R162 ;  /* 0x000000a200af7202 */ /* 0x000fe40000000f00 */
[C---:B------:R-:W-:Y:S04]  /*e6d0*/  HMMA.16816.F32 R24, R148.reuse, R36, R24 ;  /* 0x000000249418723c */ /* 0x040fe80000001818 */
[----:B------:R-:W-:Y:S02]  /*e6e0*/  MOV R170, R160 ;  /* 0x000000a000aa7202 */ /* 0x000fe40000000f00 */
[----:B------:R-:W-:Y:S01]  /*e6f0*/  MOV R172, R165 ;  /* 0x000000a500ac7202 */ /* 0x000fe20000000f00 */
[C---:B------:R-:W-:Y:S01]  /*e700*/  FMUL.FTZ R36, R134.reuse, R176 ;  /* 0x000000b086247220 */ /* 0x040fe20000410000 */
[-C--:B------:R-:W-:Y:S04]  /*e710*/  HMMA.16816.F32 R28, R148, R38.reuse, R28 ;  /* 0x00000026941c723c */ /* 0x080fe8000000181c */
[----:B------:R-:W-:Y:S01]  /*e720*/  MOV R176, R161 ;  /* 0x000000a100b07202 */ /* 0x000fe20000000f00 */
[----:B------:R-:W-:Y:S01]  /*e730*/  FMUL.FTZ R37, R134, R177 ;  /* 0x000000b186257220 */ /* 0x000fe20000410000 */
[----:B------:R-:W-:Y:S01]  /*e740*/  LDSM.16.MT88.4 R160, [R226+0x900] ;  /* 0x00090000e2a0783b */ /* 0x000fe20000004200 */
[----:B------:R-:W-:Y:S01]  /*e750*/  MOV R177, R171 ;  /* 0x000000ab00b17202 */ /* 0x000fe20000000f00 */
[C---:B------:R-:W-:Y:S04]  /*e760*/  HMMA.16816.F32 R32, R144.reuse, R38, R32 ;  /* 0x000000269020723c */ /* 0x040fe80000001820 */
[----:B-1----:R-:W-:Y:S01]  /*e770*/  FFMA.FTZ R138, R199, c[0x0][0x2d0], -R142 ;  /* 0x0000b400c78a7a23 */ /* 0x002fe2000001088e */
[----:B------:R-:W-:Y:S02]  /*e780*/  MOV R171, R201 ;  /* 0x000000c900ab7202 */ /* 0x000fe40000000f00 */
[C---:B------:R-:W-:Y:S01]  /*e790*/  FMUL.FTZ R38, R133.reuse, R178 ;  /* 0x000000b285267220 */ /* 0x040fe20000410000 */
[----:B------:R1:W3:Y:S01]  /*e7a0*/  MUFU.EX2 R247, R138 ;  /* 0x0000008a00f77308 */ /* 0x0002e20000000800 */
[----:B------:R-:W-:Y:S03]  /*e7b0*/  FMUL.FTZ R39, R133, R179 ;  /* 0x000000b385277220 */ /* 0x000fe60000410000 */
[----:B------:R-:W-:Y:S02]  /*e7c0*/  MOV R179, R139 ;  /* 0x0000008b00b37202 */ /* 0x000fe40000000f00 */
[----:B------:R-:W-:Y:S02]  /*e7d0*/  MOV R182, R169 ;  /* 0x000000a900b67202 */ /* 0x000fe40000000f00 */
[-C--:B----4-:R-:W-:Y:S03]  /*e7e0*/  HMMA.16816.F32 R36, R144, R152.reuse, R36 ;  /* 0x000000989024723c */ /* 0x090fe60000001824 */
[----:B------:R-:W-:Y:S02]  /*e7f0*/  MOV R169, R167 ;  /* 0x000000a700a97202 */ /* 0x000fe40000000f00 */
[----:B------:R-:W-:Y:S02]  /*e800*/  MOV R178, R168 ;  /* 0x000000a800b27202 */ /* 0x000fe40000000f00 */
[----:B------:R-:W-:Y:S01]  /*e810*/  MOV R168, R166 ;  /* 0x000000a600a87202 */ /* 0x000fe20000000f00 */
[C---:B------:R-:W-:Y:S04]  /*e820*/  HMMA.16816.F32 R40, R148.reuse, R152, R40 ;  /* 0x000000989428723c */ /* 0x040fe80000001828 */
[----:B------:R-:W-:Y:S04]  /*e830*/  MOV R139, R218 ;  /* 0x000000da008b7202 */ /* 0x000fe80000000f00 */
[-C--:B------:R-:W-:Y:S04]  /*e840*/  HMMA.16816.F32 R44, R148, R154.reuse, R44 ;  /* 0x0000009a942c723c */ /* 0x080fe8000000182c */
[--C-:B-1----:R-:W-:Y:S04]  /*e850*/  FFMA.FTZ R138, R215, c[0x0][0x2d0], -R143.reuse ;  /* 0x0000b400d78a7a23 */ /* 0x102fe8000001088f */
[C---:B------:R-:W-:Y:S01]  /*e860*/  HMMA.16816.F32 R48, R144.reuse, R154, R48 ;  /* 0x0000009a9030723c */ /* 0x040fe20000001830 */
[----:B------:R1:W-:Y:S01]  /*e870*/  MUFU.EX2 R246, R138 ;  /* 0x0000008a00f67308 */ /* 0x0003e20000000800 */
[----:B------:R-:W4:Y:S06]  /*e880*/  LDSM.16.MT88.4 R152, [R225+0x1900] ;  /* 0x00190000e198783b */ /* 0x000f2c0000004200 */
[-C--:B------:R-:W-:Y:S08]  /*e890*/  HMMA.16816.F32 R52, R144, R156.reuse, R52 ;  /* 0x0000009c9034723c */ /* 0x080ff00000001834 */
[C---:B------:R-:W-:Y:S08]  /*e8a0*/  HMMA.16816.F32 R56, R148.reuse, R156, R56 ;  /* 0x0000009c9438723c */ /* 0x040ff00000001838 */
[-C--:B------:R-:W-:Y:S04]  /*e8b0*/  HMMA.16816.F32 R60, R148, R158.reuse, R60 ;  /* 0x0000009e943c723c */ /* 0x080fe8000000183c */
[--C-:B-1----:R-:W-:Y:S04]  /*e8c0*/  FFMA.FTZ R138, R214, c[0x0][0x2d0], -R143.reuse ;  /* 0x0000b400d68a7a23 */ /* 0x102fe8000001088f */
[C---:B------:R-:W-:Y:S01]  /*e8d0*/  HMMA.16816.F32 R64, R144.reuse, R158, R64 ;  /* 0x0000009e9040723c */ /* 0x040fe20000001840 */
[----:B------:R1:W1:Y:S01]  /*e8e0*/  MUFU.EX2 R245, R138 ;  /* 0x0000008a00f57308 */ /* 0x0002620000000800 */
[----:B------:R-:W2:Y:S06]  /*e8f0*/  LDSM.16.MT88.4 R156, [R226+0x1900] ;  /* 0x00190000e29c783b */ /* 0x000eac0000004200 */
[-C--:B----4-:R-:W-:Y:S08]  /*e900*/  HMMA.16816.F32 R68, R144, R152.reuse, R68 ;  /* 0x000000989044723c */ /* 0x090ff00000001844 */
[C---:B------:R-:W-:Y:S04]  /*e910*/  HMMA.16816.F32 R72, R148.reuse, R152, R72 ;  /* 0x000000989448723c */ /* 0x040fe80000001848 */
[--C-:B-1----:R-:W-:Y:S04]  /*e920*/  FFMA.FTZ R138, R212, c[0x0][0x2d0], -R143.reuse ;  /* 0x0000b400d48a7a23 */ /* 0x102fe8000001088f */
[-C--:B------:R-:W-:Y:S01]  /*e930*/  HMMA.16816.F32 R76, R148, R154.reuse, R76 ;  /* 0x0000009a944c723c */ /* 0x080fe2000000184c */
[----:B------:R1:W-:Y:S07]  /*e940*/  MUFU.EX2 R244, R138 ;  /* 0x0000008a00f47308 */ /* 0x0003ee0000000800 */
[C---:B------:R-:W-:Y:S01]  /*e950*/  HMMA.16816.F32 R80, R144.reuse, R154, R80 ;  /* 0x0000009a9050723c */ /* 0x040fe20000001850 */
[----:B------:R-:W4:Y:S07]  /*e960*/  LDSM.16.MT88.4 R152, [R228+0x1900] ;  /* 0x00190000e498783b */ /* 0x000f2e0000004200 */
[-C--:B--2---:R-:W-:Y:S08]  /*e970*/  HMMA.16816.F32 R84, R144, R156.reuse, R84 ;  /* 0x0000009c9054723c */ /* 0x084ff00000001854 */
[C---:B------:R-:W-:Y:S04]  /*e980*/  HMMA.16816.F32 R88, R148.reuse, R156, R88 ;  /* 0x0000009c9458723c */ /* 0x040fe80000001858 */
[--C-:B-1----:R-:W-:Y:S04]  /*e990*/  FFMA.FTZ R138, R213, c[0x0][0x2d0], -R143.reuse ;  /* 0x0000b400d58a7a23 */ /* 0x102fe8000001088f */
[-C--:B------:R-:W-:Y:S01]  /*e9a0*/  HMMA.16816.F32 R92, R148, R158.reuse, R92 ;  /* 0x0000009e945c723c */ /* 0x080fe2000000185c */
[----:B------:R1:W2:Y:S07]  /*e9b0*/  MUFU.EX2 R223, R138 ;  /* 0x0000008a00df7308 */ /* 0x0002ae0000000800 */
[C---:B------:R-:W-:Y:S01]  /*e9c0*/  HMMA.16816.F32 R96, R144.reuse, R158, R96 ;  /* 0x0000009e9060723c */ /* 0x040fe20000001860 */
[----:B------:R-:W2:Y:S07]  /*e9d0*/  LDSM.16.MT88.4 R156, [R227+0x1900] ;  /* 0x00190000e39c783b */ /* 0x000eae0000004200 */
        /* <DEDUP_REMOVED lines=12> */
[----:B------:R-:W-:Y:S01]  /*eaa0*/  HMMA.16816.F32 R128, R144, R158, R128 ;  /* 0x0000009e9080723c */ /* 0x000fe20000001880 */
[----:B------:R-:W-:Y:S06]  /*eab0*/  LDSM.16.MT88.4 R156, [R227+0x900] ;  /* 0x00090000e39c783b */ /* 0x000fec0000004200 */
[----:B------:R-:W-:Y:S02]  /*eac0*/  F2FP.PACK_AB R144, R249, R250 ;  /* 0x000000faf990723e */ /* 0x000fe400000000ff */
[----:B---3--:R-:W-:Y:S03]  /*ead0*/  F2FP.PACK_AB R146, R247, R248 ;  /* 0x000000f8f792723e */ /* 0x008fe600000000ff */
[----:B------:R-:W-:Y:S02]  /*eae0*/  F2FP.PACK_AB R145, R245, R246 ;  /* 0x000000f6f591723e */ /* 0x000fe400000000ff */
[----:B------:R-:W-:Y:S01]  /*eaf0*/  F2FP.PACK_AB R147, R223, R244 ;  /* 0x000000f4df93723e */ /* 0x000fe200000000ff */
[--C-:B-1----:R-:W-:Y:S01]  /*eb00*/  FFMA.FTZ R138, R219, c[0x0][0x2d0], -R192.reuse ;  /* 0x0000b400db8a7a23 */ /* 0x102fe200000108c0 */
[----:B--2---:R-:W-:Y:S05]  /*eb10*/  F2FP.PACK_AB R148, R221, R222 ;  /* 0x000000dedd94723e */ /* 0x004fea00000000ff */
[-C--:B----4-:R-:W-:Y:S01]  /*eb20*/  HMMA.16816.F32 R4, R144, R152.reuse, R4 ;  /* 0x000000989004723c */ /* 0x090fe20000001804 */
[----:B------:R1:W-:Y:S02]  /*eb30*/  MUFU.EX2 R219, R138 ;  /* 0x0000008a00db7308 */ /* 0x0003e40000000800 */
[----:B-1----:R-:W-:Y:S01]  /*eb40*/  FFMA.FTZ R138, R173, c[0x0][0x2d0], -R192 ;  /* 0x0000b400ad8a7a23 */ /* 0x002fe200000108c0 */
[----:B------:R-:W-:Y:S02]  /*eb50*/  MOV R173, R164 ;  /* 0x000000a400ad7202 */ /* 0x000fe40000000f00 */
[----:B------:R-:W1:Y:S05]  /*eb60*/  LDSM.16.MT88.4 R164, [R228+0x900] ;  /* 0x00090000e4a4783b */ /* 0x000e6a0000004200 */
[----:B------:R2:W3:Y:S02]  /*eb70*/  MUFU.EX2 R218, R138 ;  /* 0x0000008a00da7308 */ /* 0x0004e40000000800 */
[--C-:B--2---:R-:W-:Y:S01]  /*eb80*/  FFMA.FTZ R138, R195, c[0x0][0x2d0], -R2.reuse ;  /* 0x0000b400c38a7a23 */ /* 0x104fe20000010802 */
[----:B---3--:R-:W-:Y:S07]  /*eb90*/  F2FP.PACK_AB R150, R218, R219 ;  /* 0x000000dbda96723e */ /* 0x008fee00000000ff */
[----:B------:R2:W-:Y:S02]  /*eba0*/  MUFU.EX2 R201, R138 ;  /* 0x0000008a00c97308 */ /* 0x0005e40000000800 */
[--C-:B--2---:R-:W-:Y:S08]  /*ebb0*/  FFMA.FTZ R138, R194, c[0x0][0x2d0], -R2.reuse ;  /* 0x0000b400c28a7a23 */ /* 0x104ff00000010802 */
[----:B------:R2:W3:Y:S02]  /*ebc0*/  MUFU.EX2 R200, R138 ;  /* 0x0000008a00c87308 */ /* 0x0004e40000000800 */
[--C-:B--2---:R-:W-:Y:S01]  /*ebd0*/  FFMA.FTZ R138, R211, c[0x0][0x2d0], -R2.reuse ;  /* 0x0000b400d38a7a23 */ /* 0x104fe20000010802 */
[----:B---3--:R-:W-:Y:S07]  /*ebe0*/  F2FP.PACK_AB R149, R200, R201 ;  /* 0x000000c9c895723e */ /* 0x008fee00000000ff */
[----:B------:R2:W-:Y:S02]  /*ebf0*/  MUFU.EX2 R198, R138 ;  /* 0x0000008a00c67308 */ /* 0x0005e40000000800 */
[----:B--2---:R-:W-:Y:S08]  /*ec00*/  FFMA.FTZ R138, R216, c[0x0][0x2d0], -R2 ;  /* 0x0000b400d88a7a23 */ /* 0x004ff00000010802 */
[----:B------:R-:W2:Y:S02]  /*ec10*/  MUFU.EX2 R199, R138 ;  /* 0x0000008a00c77308 */ /* 0x000ea40000000800 */
[----:B--2---:R-:W-:Y:S01]  /*ec20*/  F2FP.PACK_AB R151, R199, R198 ;  /* 0x000000c6c797723e */ /* 0x004fe200000000ff */
[--C-:B------:R-:W-:Y:S01]  /*ec30*/  FFMA.FTZ R138, R139, c[0x0][0x2d0], -R142.reuse ;  /* 0x0000b4008b8a7a23 */ /* 0x100fe2000001088e */
[----:B------:R-:W-:Y:S06]  /*ec40*/  MOV R139, R217 ;  /* 0x000000d9008b7202 */ /* 0x000fec0000000f00 */
[----:B------:R2:W-:Y:S01]  /*ec50*/  MUFU.EX2 R217, R138 ;  /* 0x0000008a00d97308 */ /* 0x0005e20000000800 */
[C---:B------:R-:W-:Y:S04]  /*ec60*/  HMMA.16816.F32 R8, R148.reuse, R152, R8 ;  /* 0x000000989408723c */ /* 0x040fe80000001808 */
[--C-:B------:R-:W-:Y:S04]  /*ec70*/  FFMA.FTZ R139, R139, c[0x0][0x2d0], -R143.reuse ;  /* 0x0000b4008b8b7a23 */ /* 0x100fe8000001088f */
[-C--:B------:R-:W-:Y:S01]  /*ec80*/  HMMA.16816.F32 R12, R148, R154.reuse, R12 ;  /* 0x0000009a940c723c */ /* 0x080fe2000000180c */
[----:B------:R-:W-:Y:S07]  /*ec90*/  MUFU.EX2 R211, R139 ;  /* 0x0000008b00d37308 */ /* 0x000fee0000000800 */
[C---:B------:R-:W-:Y:S01]  /*eca0*/  HMMA.16816.F32 R16, R144.reuse, R154, R16 ;  /* 0x0000009a9010723c */ /* 0x040fe20000001810 */
[----:B------:R-:W3:Y:S02]  /*ecb0*/  LDSM.16.MT88.4 R152, [R225+0x2100] ;  /* 0x00210000e198783b */ /* 0x000ee40000004200 */
[----:B------:R-:W-:Y:S01]  /*ecc0*/  MUFU.EX2 R139, R140 ;  /* 0x0000008c008b7308 */ /* 0x000fe20000000800 */
[--C-:B--2---:R-:W-:Y:S04]  /*ecd0*/  FFMA.FTZ R138, R183, c[0x0][0x2d0], -R142.reuse ;  /* 0x0000b400b78a7a23 */ /* 0x104fe8000001088e */
[-C--:B------:R-:W-:Y:S05]  /*ece0*/  HMMA.16816.F32 R20, R144, R160.reuse, R20 ;  /* 0x000000a09014723c */ /* 0x080fea0000001814 */
[----:B------:R-:W2:Y:S03]  /*ecf0*/  MUFU.EX2 R215, R138 ;  /* 0x0000008a00d77308 */ /* 0x000ea60000000800 */
[C---:B------:R-:W-:Y:S08]  /*ed00*/  HMMA.16816.F32 R24, R148.reuse, R160, R24 ;  /* 0x000000a09418723c */ /* 0x040ff00000001818 */
[-C--:B------:R-:W-:Y:S08]  /*ed10*/  HMMA.16816.F32 R28, R148, R162.reuse, R28 ;  /* 0x000000a2941c723c */ /* 0x080ff0000000181c */
[C---:B------:R-:W-:Y:S01]  /*ed20*/  HMMA.16816.F32 R32, R144.reuse, R162, R32 ;  /* 0x000000a29020723c */ /* 0x040fe20000001820 */
[----:B------:R-:W4:Y:S03]  /*ed30*/  LDSM.16.MT88.4 R160, [R226+0x2100] ;  /* 0x00210000e2a0783b */ /* 0x000f260000004200 */
[----:B--2---:R-:W-:Y:S01]  /*ed40*/  F2FP.PACK_AB R140, R215, R217 ;  /* 0x000000d9d78c723e */ /* 0x004fe200000000ff */
[--C-:B------:R-:W-:Y:S03]  /*ed50*/  FFMA.FTZ R138, R182, c[0x0][0x2d0], -R142.reuse ;  /* 0x0000b400b68a7a23 */ /* 0x100fe6000001088e */
[-C--:B-1----:R-:W-:Y:S01]  /*ed60*/  HMMA.16816.F32 R36, R144, R164.reuse, R36 ;  /* 0x000000a49024723c */ /* 0x082fe20000001824 */
[----:B------:R1:W-:Y:S07]  /*ed70*/  MUFU.EX2 R216, R138 ;  /* 0x0000008a00d87308 */ /* 0x0003ee0000000800 */
[C---:B------:R-:W-:Y:S08]  /*ed80*/  HMMA.16816.F32 R40, R148.reuse, R164, R40 ;  /* 0x000000a49428723c */ /* 0x040ff00000001828 */
[-C--:B------:R-:W-:Y:S08]  /*ed90*/  HMMA.16816.F32 R44, R148, R166.reuse, R44 ;  /* 0x000000a6942c723c */ /* 0x080ff0000000182c */
[C---:B------:R-:W-:Y:S01]  /*eda0*/  HMMA.16816.F32 R48, R144.reuse, R166, R48 ;  /* 0x000000a69030723c */ /* 0x040fe20000001830 */
[----:B------:R-:W-:Y:S03]  /*edb0*/  LDSM.16.MT88.4 R164, [R225+0x1100] ;  /* 0x00110000e1a4783b */ /* 0x000fe60000004200 */
[----:B-1----:R-:W-:Y:S04]  /*edc0*/  FFMA.FTZ R138, R181, c[0x0][0x2d0], -R142 ;  /* 0x0000b400b58a7a23 */ /* 0x002fe8000001088e */
[-C--:B------:R-:W-:Y:S01]  /*edd0*/  HMMA.16816.F32 R52, R144, R156.reuse, R52 ;  /* 0x0000009c9034723c */ /* 0x080fe20000001834 */
[----:B------:R-:W1:Y:S07]  /*ede0*/  MUFU.EX2 R214, R138 ;  /* 0x0000008a00d67308 */ /* 0x000e6e0000000800 */
[C---:B------:R-:W-:Y:S08]  /*edf0*/  HMMA.16816.F32 R56, R148.reuse, R156, R56 ;  /* 0x0000009c9438723c */ /* 0x040ff00000001838 */
[-C--:B------:R-:W-:Y:S08]  /*ee00*/  HMMA.16816.F32 R60, R148, R158.reuse, R60 ;  /* 0x0000009e943c723c */ /* 0x080ff0000000183c */
[C---:B------:R-:W-:Y:S01]  /*ee10*/  HMMA.16816.F32 R64, R144.reuse, R158, R64 ;  /* 0x0000009e9040723c */ /* 0x040fe20000001840 */
[----:B------:R-:W2:Y:S03]  /*ee20*/  LDSM.16.MT88.4 R156, [R228+0x2100] ;  /* 0x00210000e49c783b */ /* 0x000ea60000004200 */
[----:B-1----:R-:W-:Y:S01]  /*ee30*/  F2FP.PACK_AB R142, R214, R216 ;  /* 0x000000d8d68e723e */ /* 0x002fe200000000ff */
[--C-:B------:R-:W-:Y:S01]  /*ee40*/  FFMA.FTZ R138, R180, c[0x0][0x2d0], -R143.reuse ;  /* 0x0000b400b48a7a23 */ /* 0x100fe2000001088f */
[----:B------:R-:W-:Y:S02]  /*ee50*/  MOV R180, R197 ;  /* 0x000000c500b47202 */ /* 0x000fe40000000f00 */
[-C--:B---3--:R-:W-:Y:S01]  /*ee60*/  HMMA.16816.F32 R68, R144, R152.reuse, R68 ;  /* 0x000000989044723c */ /* 0x088fe20000001844 */
[----:B------:R1:W-:Y:S07]  /*ee70*/  MUFU.EX2 R213, R138 ;  /* 0x0000008a00d57308 */ /* 0x0003ee0000000800 */
[C---:B------:R-:W-:Y:S08]  /*ee80*/  HMMA.16816.F32 R72, R148.reuse, R152, R72 ;  /* 0x000000989448723c */ /* 0x040ff00000001848 */
[-C--:B------:R-:W-:Y:S08]  /*ee90*/  HMMA.16816.F32 R76, R148, R154.reuse, R76 ;  /* 0x0000009a944c723c */ /* 0x080ff0000000184c */
[C---:B------:R-:W-:Y:S01]  /*eea0*/  HMMA.16816.F32 R80, R144.reuse, R154, R80 ;  /* 0x0000009a9050723c */ /* 0x040fe20000001850 */
[----:B------:R-:W3:Y:S03]  /*eeb0*/  LDSM.16.MT88.4 R152, [R227+0x2100] ;  /* 0x00210000e398783b */ /* 0x000ee60000004200 */
[--C-:B-1----:R-:W-:Y:S01]  /*eec0*/  FFMA.FTZ R138, R179, c[0x0][0x2d0], -R143.reuse ;  /* 0x0000b400b38a7a23 */ /* 0x102fe2000001088f */
[----:B------:R-:W-:Y:S03]  /*eed0*/  MOV R179, R172 ;  /* 0x000000ac00b37202 */ /* 0x000fe60000000f00 */
[-C--:B----4-:R-:W-:Y:S01]  /*eee0*/  HMMA.16816.F32 R84, R144, R160.reuse, R84 ;  /* 0x000000a09054723c */ /* 0x090fe20000001854 */
[----:B------:R1:W-:Y:S07]  /*eef0*/  MUFU.EX2 R212, R138 ;  /* 0x0000008a00d47308 */ /* 0x0003ee0000000800 */
[C---:B------:R-:W-:Y:S01]  /*ef00*/  HMMA.16816.F32 R88, R148.reuse, R160, R88 ;  /* 0x000000a09458723c */ /* 0x040fe20000001858 */
[----:B------:R-:W4:Y:S07]  /*ef10*/  LDL.LU R160, [R1+0x10] ;  /* 0x0000100001a07983 */ /* 0x000f2e0000300800 */
[-C--:B------:R-:W-:Y:S08]  /*ef20*/  HMMA.16816.F32 R92, R148, R162.reuse, R92 ;  /* 0x000000a2945c723c */ /* 0x080ff0000000185c */
[C---:B------:R-:W-:Y:S04]  /*ef30*/  HMMA.16816.F32 R96, R144.reuse, R162, R96 ;  /* 0x000000a29060723c */ /* 0x040fe80000001860 */
[----:B-1----:R-:W-:Y:S01]  /*ef40*/  FFMA.FTZ R138, R178, c[0x0][0x2d0], -R143 ;  /* 0x0000b400b28a7a23 */ /* 0x002fe2000001088f */
[----:B------:R-:W-:Y:S03]  /*ef50*/  MOV R178, R173 ;  /* 0x000000ad00b27202 */ /* 0x000fe60000000f00 */
[-C--:B--2---:R-:W-:Y:S01]  /*ef60*/  HMMA.16816.F32 R100, R144, R156.reuse, R100 ;  /* 0x0000009c9064723c */ /* 0x084fe20000001864 */
[----:B------:R1:W2:Y:S07]  /*ef70*/  MUFU.EX2 R210, R138 ;  /* 0x0000008a00d27308 */ /* 0x0002ae0000000800 */
[C---:B------:R-:W-:Y:S08]  /*ef80*/  HMMA.16816.F32 R104, R148.reuse, R156, R104 ;  /* 0x0000009c9468723c */ /* 0x040ff00000001868 */
[-C--:B------:R-:W-:Y:S08]  /*ef90*/  HMMA.16816.F32 R108, R148, R158.reuse, R108 ;  /* 0x0000009e946c723c */ /* 0x080ff0000000186c */
[C---:B------:R-:W-:Y:S04]  /*efa0*/  HMMA.16816.F32 R112, R144.reuse, R158, R112 ;  /* 0x0000009e9070723c */ /* 0x040fe80000001870 */
[--C-:B-1----:R-:W-:Y:S01]  /*efb0*/  FFMA.FTZ R138, R204, c[0x0][0x2d0], -R192.reuse ;  /* 0x0000b400cc8a7a23 */ /* 0x102fe200000108c0 */
[----:B--2---:R-:W-:Y:S03]  /*efc0*/  F2FP.PACK_AB R143, R210, R212 ;  /* 0x000000d4d28f723e */ /* 0x004fe600000000ff */
[-C--:B---3--:R-:W-:Y:S01]  /*efd0*/  HMMA.16816.F32 R116, R144, R152.reuse, R116 ;  /* 0x000000989074723c */ /* 0x088fe20000001874 */
[----:B------:R1:W-:Y:S07]  /*efe0*/  MUFU.EX2 R204, R138 ;  /* 0x0000008a00cc7308 */ /* 0x0003ee0000000800 */
[C---:B------:R-:W-:Y:S08]  /*eff0*/  HMMA.16816.F32 R120, R148.reuse, R152, R120 ;  /* 0x000000989478723c */ /* 0x040ff00000001878 */
[-C--:B------:R-:W-:Y:S08]  /*f000*/  HMMA.16816.F32 R124, R148, R154.reuse, R124 ;  /* 0x0000009a947c723c */ /* 0x080ff0000000187c */
[----:B------:R-:W-:Y:S04]  /*f010*/  HMMA.16816.F32 R128, R144, R154, R128 ;  /* 0x0000009a9080723c */ /* 0x000fe80000001880 */
[--C-:B-1----:R-:W-:Y:S01]  /*f020*/  FFMA.FTZ R138, R177, c[0x0][0x2d0], -R192.reuse ;  /* 0x0000b400b18a7a23 */ /* 0x102fe200000108c0 */
[----:B------:R-:W-:Y:S03]  /*f030*/  MOV R177, R174 ;  /* 0x000000ae00b17202 */ /* 0x000fe60000000f00 */
[----:B------:R1:W2:Y:S04]  /*f040*/  MUFU.EX2 R205, R138 ;  /* 0x0000008a00cd7308 */ /* 0x0002a80000000800 */
[--C-:B-1----:R-:W-:Y:S06]  /*f050*/  FFMA.FTZ R138, R203, c[0x0][0x2d0], -R192.reuse ;  /* 0x0000b400cb8a7a23 */ /* 0x102fec00000108c0 */
[----:B------:R1:W-:Y:S02]  /*f060*/  MUFU.EX2 R203, R138 ;  /* 0x0000008a00cb7308 */ /* 0x0003e40000000800 */
[----:B-1----:R-:W-:Y:S01]  /*f070*/  FFMA.FTZ R138, R202, c[0x0][0x2d0], -R192 ;  /* 0x0000b400ca8a7a23 */ /* 0x002fe200000108c0 */
[----:B--2---:R-:W-:Y:S07]  /*f080*/  F2FP.PACK_AB R192, R205, R204 ;  /* 0x000000cccdc0723e */ /* 0x004fee00000000ff */
[----:B------:R1:W2:Y:S02]  /*f090*/  MUFU.EX2 R202, R138 ;  /* 0x0000008a00ca7308 */ /* 0x0002a40000000800 */
[--C-:B-1----:R-:W-:Y:S01]  /*f0a0*/  FFMA.FTZ R138, R196, c[0x0][0x2d0], -R2.reuse ;  /* 0x0000b400c48a7a23 */ /* 0x102fe20000010802 */
[----:B--2---:R-:W-:Y:S07]  /*f0b0*/  F2FP.PACK_AB R194, R202, R203 ;  /* 0x000000cbcac2723e */ /* 0x004fee00000000ff */
[----:B------:R1:W-:Y:S02]  /*f0c0*/  MUFU.EX2 R196, R138 ;  /* 0x0000008a00c47308 */ /* 0x0003e40000000800 */
[--C-:B-1----:R-:W-:Y:S01]  /*f0d0*/  FFMA.FTZ R138, R176, c[0x0][0x2d0], -R2.reuse ;  /* 0x0000b400b08a7a23 */ /* 0x102fe20000010802 */
[----:B------:R-:W-:Y:S01]  /*f0e0*/  MOV R176, R175 ;  /* 0x000000af00b07202 */ /* 0x000fe20000000f00 */
[----:B------:R-:W-:Y:S01]  /*f0f0*/  FFMA.FTZ R2, R141, c[0x0][0x2d0], -R2 ;  /* 0x0000b4008d027a23 */ /* 0x000fe20000010802 */
[----:B------:R-:W1:Y:S05]  /*f100*/  LDSM.16.MT88.4 R172, [R226+0x1100] ;  /* 0x00110000e2ac783b */ /* 0x000e6a0000004200 */
[----:B------:R-:W-:Y:S01]  /*f110*/  MUFU.EX2 R197, R138 ;  /* 0x0000008a00c57308 */ /* 0x000fe20000000800 */
[----:B------:R-:W-:Y:S07]  /*f120*/  F2FP.PACK_AB R141, R211, R213 ;  /* 0x000000d5d38d723e */ /* 0x000fee00000000ff */
[-C--:B------:R-:W-:Y:S01]  /*f130*/  HMMA.16816.F32 R144, R140, R164.reuse, R4 ;  /* 0x000000a48c90723c */ /* 0x080fe20000001804 */
[----:B------:R-:W2:Y:S01]  /*f140*/  LDSM.16.MT88.4 R4, [R227+0x1100] ;  /* 0x00110000e304783b */ /* 0x000ea20000004200 */
[----:B------:R-:W3:Y:S03]  /*f150*/  MUFU.EX2 R138, R2 ;  /* 0x00000002008a7308 */ /* 0x000ee60000000800 */
[----:B---3--:R-:W-:Y:S02]  /*f160*/  F2FP.PACK_AB R195, R138, R139 ;  /* 0x0000008b8ac3723e */ /* 0x008fe400000000ff */
[----:B------:R-:W-:Y:S01]  /*f170*/  MOV R2, R170 ;  /* 0x000000aa00027202 */ /* 0x000fe20000000f00 */
[----:B----4-:R-:W-:Y:S01]  /*f180*/  FFMA.FTZ R134, R134, R160, R193 ;  /* 0x000000a086867223 */ /* 0x010fe200000100c1 */
[----:B------:R-:W-:Y:S07]  /*f190*/  F2FP.PACK_AB R193, R197, R196 ;  /* 0x000000c4c5c1723e */ /* 0x000fee00000000ff */
[C---:B------:R-:W-:Y:S01]  /*f1a0*/  HMMA.16816.F32 R148, R192.reuse, R164, R8 ;  /* 0x000000a4c094723c */ /* 0x040fe20000001808 */
[----:B------:R-:W3:Y:S07]  /*f1b0*/  LDSM.16.MT88.4 R8, [R225+0x2900] ;  /* 0x00290000e108783b */ /* 0x000eee0000004200 */
[-C--:B------:R-:W-:Y:S01]  /*f1c0*/  HMMA.16816.F32 R152, R192, R166.reuse, R12 ;  /* 0x000000a6c098723c */ /* 0x080fe2000000180c */
[----:B------:R-:W2:Y:S07]  /*f1d0*/  LDSM.16.MT88.4 R12, [R226+0x2900] ;  /* 0x00290000e20c783b */ /* 0x000eae0000004200 */
[C---:B------:R-:W-:Y:S01]  /*f1e0*/  HMMA.16816.F32 R156, R140.reuse, R166, R16 ;  /* 0x000000a68c9c723c */ /* 0x040fe20000001810 */
[----:B------:R-:W2:Y:S07]  /*f1f0*/  LDSM.16.MT88.4 R16, [R228+0x2900] ;  /* 0x00290000e410783b */ /* 0x000eae0000004200 */
[-C--:B-1----:R-:W-:Y:S01]  /*f200*/  HMMA.16816.F32 R160, R140, R172.reuse, R20 ;  /* 0x000000ac8ca0723c */ /* 0x082fe20000001814 */
[----:B------:R-:W1:Y:S07]  /*f210*/  LDSM.16.MT88.4 R20, [R227+0x2900] ;  /* 0x00290000e314783b */ /* 0x000e6e0000004200 */
[C---:B------:R-:W-:Y:S07]  /*f220*/  HMMA.16816.F32 R164, R192.reuse, R172, R24 ;  /* 0x000000acc0a4723c */ /* 0x040fee0000001818 */
[----:B------:R-:W-:Y:S02]  /*f230*/  MOV R26, R171 ;  /* 0x000000ab001a7202 */ /* 0x000fe40000000f00 */
[----:B------:R-:W-:Y:S03]  /*f240*/  MOV R24, R169 ;  /* 0x000000a900187202 */ /* 0x000fe60000000f00 */
[----:B------:R-:W-:Y:S02]  /*f250*/  MOV R25, R168 ;  /* 0x000000a800197202 */ /* 0x000fe40000000f00 */
[-C--:B------:R-:W-:Y:S01]  /*f260*/  HMMA.16816.F32 R168, R192, R174.reuse, R28 ;  /* 0x000000aec0a8723c */ /* 0x080fe2000000181c */
[----:B------:R-:W4:Y:S02]  /*f270*/  LDL.LU R29, [R1+0x18] ;  /* 0x00001800011d7983 */ /* 0x000f240000300800 */
[----:B------:R-:W-:Y:S02]  /*f280*/  MOV R27, R180 ;  /* 0x000000b4001b7202 */ /* 0x000fe40000000f00 */
[----:B------:R-:W4:Y:S02]  /*f290*/  LDL.LU R28, [R1+0x1c] ;  /* 0x00001c00011c7983 */ /* 0x000f240000300800 */
[----:B------:R-:W-:Y:S01]  /*f2a0*/  MOV R30, R179 ;  /* 0x000000b3001e7202 */ /* 0x000fe20000000f00 */
[C---:B------:R-:W-:Y:S01]  /*f2b0*/  HMMA.16816.F32 R172, R140.reuse, R174, R32 ;  /* 0x000000ae8cac723c */ /* 0x040fe20000001820 */
[----:B------:R-:W4:Y:S03]  /*f2c0*/  LDL.LU R34, [R1+0x14] ;  /* 0x0000140001227983 */ /* 0x000f260000300800 */
[----:B------:R-:W-:Y:S01]  /*f2d0*/  MOV R31, R178 ;  /* 0x000000b2001f7202 */ /* 0x000fe20000000f00 */
[----:B------:R-:W4:Y:S02]  /*f2e0*/  LDL R32, [R1+0x8] ;  /* 0x0000080001207983 */ /* 0x000f240000100800 */
[----:B------:R-:W-:Y:S02]  /*f2f0*/  MOV R35, R176 ;  /* 0x000000b000237202 */ /* 0x000fe40000000f00 */
[----:B------:R-:W-:Y:S02]  /*f300*/  MOV R33, R177 ;  /* 0x000000b100217202 */ /* 0x000fe40000000f00 */
[-C--:B------:R-:W-:Y:S08]  /*f310*/  HMMA.16816.F32 R176, R140, R188.reuse, R36 ;  /* 0x000000bc8cb0723c */ /* 0x080ff00000001824 */
[C---:B------:R-:W-:Y:S08]  /*f320*/  HMMA.16816.F32 R180, R192.reuse, R188, R40 ;  /* 0x000000bcc0b4723c */ /* 0x040ff00000001828 */
[-C--:B------:R-:W-:Y:S08]  /*f330*/  HMMA.16816.F32 R184, R192, R190.reuse, R44 ;  /* 0x000000bec0b8723c */ /* 0x080ff0000000182c */
[C---:B------:R-:W-:Y:S08]  /*f340*/  HMMA.16816.F32 R188, R140.reuse, R190, R48 ;  /* 0x000000be8cbc723c */ /* 0x040ff00000001830 */
[-C--:B--2---:R-:W-:Y:S08]  /*f350*/  HMMA.16816.F32 R52, R140, R4.reuse, R52 ;  /* 0x000000048c34723c */ /* 0x084ff00000001834 */
[C---:B------:R-:W-:Y:S07]  /*f360*/  HMMA.16816.F32 R56, R192.reuse, R4, R56 ;  /* 0x00000004c038723c */ /* 0x040fee0000001838 */
[----:B------:R-:W-:Y:S01]  /*f370*/  FADD.FTZ R5, R30, R134 ;  /* 0x000000861e057221 */ /* 0x000fe20000010000 */
[-C--:B------:R-:W-:Y:S04]  /*f380*/  HMMA.16816.F32 R60, R192, R6.reuse, R60 ;  /* 0x00000006c03c723c */ /* 0x080fe8000000183c */
[----:B------:R-:W-:Y:S04]  /*f390*/  FADD.FTZ R5, R25, R5 ;  /* 0x0000000519057221 */ /* 0x000fe80000010000 */
[C---:B------:R-:W-:Y:S08]  /*f3a0*/  HMMA.16816.F32 R64, R140.reuse, R6, R64 ;  /* 0x000000068c40723c */ /* 0x040ff00000001840 */
[-C--:B---3--:R-:W-:Y:S08]  /*f3b0*/  HMMA.16816.F32 R68, R140, R8.reuse, R68 ;  /* 0x000000088c44723c */ /* 0x088ff00000001844 */
[C---:B------:R-:W-:Y:S08]  /*f3c0*/  HMMA.16816.F32 R72, R192.reuse, R8, R72 ;  /* 0x00000008c048723c */ /* 0x040ff00000001848 */
[-C--:B------:R-:W-:Y:S08]  /*f3d0*/  HMMA.16816.F32 R76, R192, R10.reuse, R76 ;  /* 0x0000000ac04c723c */ /* 0x080ff0000000184c */
        /* <DEDUP_REMOVED lines=13> */
[----:B----4-:R-:W-:Y:S02]  /*f4b0*/  FFMA.FTZ R132, R132, R29, R35 ;  /* 0x0000001d84847223 */ /* 0x010fe40000010023 */
[----:B------:R-:W-:Y:S02]  /*f4c0*/  FFMA.FTZ R0, R0, R28, R206 ;  /* 0x0000001c00007223 */ /* 0x000fe400000100ce */
[----:B------:R-:W-:Y:S01]  /*f4d0*/  FADD.FTZ R4, R24, R132 ;  /* 0x0000008418047221 */ /* 0x000fe20000010000 */
[----:B------:R-:W-:Y:S03]  /*f4e0*/  MOV R132, R136 ;  /* 0x0000008800847202 */ /* 0x000fe60000000f00 */
[----:B------:R-:W-:Y:S02]  /*f4f0*/  FFMA.FTZ R133, R133, R34, R33 ;  /* 0x0000002285857223 */ /* 0x000fe40000010021 */
[----:B------:R-:W-:Y:S02]  /*f500*/  FADD.FTZ R0, R207, R0 ;  /* 0x00000000cf007221 */ /* 0x000fe40000010000 */
[----:B------:R-:W-:Y:S01]  /*f510*/  FADD.FTZ R8, R31, R133 ;  /* 0x000000851f087221 */ /* 0x000fe20000010000 */
[----:B------:R-:W-:Y:S01]  /*f520*/  ISETP.GT.AND P0, PT, R220, R32, PT ;  /* 0x00000020dc00720c */ /* 0x000fe20003f04270 */
        /* <DEDUP_REMOVED lines=36> */
[----:B------:R-:W-:Y:S01]  /*f770*/  STL [R1+0x10], R6 ;  /* 0x0000100601007387 */ /* 0x000fe20000100800 */
[----:B------:R-:W-:Y:S01]  /*f780*/  FADD.FTZ R0, R139, R4 ;  /* 0x000000048b007221 */ /* 0x000fe20000010000 */
[----:B------:R-:W-:Y:S01]  /*f790*/  MOV R139, R3 ;  /* 0x00000003008b7202 */ /* 0x000fe20000000f00 */
[----:B------:R-:W-:Y:S02]  /*f7a0*/  FADD.FTZ R4, R210, R5 ;  /* 0x00000005d2047221 */ /* 0x000fe40000010000 */
[----:B------:R-:W-:Y:S02]  /*f7b0*/  FADD.FTZ R2, R202, R2 ;  /* 0x00000002ca027221 */ /* 0x000fe40000010000 */
[----:B------:R-:W-:Y:S01]  /*f7c0*/  FADD.FTZ R0, R138, R0 ;  /* 0x000000008a007221 */ /* 0x000fe20000010000 */
[----:B------:R-:W-:Y:S01]  /*f7d0*/  STL [R1+0x14], R4 ;  /* 0x0000140401007387 */ /* 0x000fe20000100800 */
[----:B------:R-:W-:Y:S03]  /*f7e0*/  MOV R138, R135 ;  /* 0x00000087008a7202 */ /* 0x000fe60000000f00 */
[----:B------:R1:W-:Y:S04]  /*f7f0*/  STL [R1+0x18], R2 ;  /* 0x0000180201007387 */ /* 0x0003e80000100800 */
[----:B------:R2:W-:Y:S01]  /*f800*/  STL [R1+0x1c], R0 ;  /* 0x00001c0001007387 */ /* 0x0005e20000100800 */
[----:B-1----:R-:W-:Y:S01]  /*f810*/  MOV R2, R137 ;  /* 0x0000008900027202 */ /* 0x002fe20000000f00 */
[----:B------:R-:W-:-:S05]  /*f820*/  @P0 BRA `(.L_x_491) ;  /* 0xffffc96000000947 */ /* 0x000fca000383ffff */
.L_x_490:
[----:B--2---:R-:W2:Y:S02]  /*f830*/  LDL R0, [R1] ;  /* 0x0000000001007983 */ /* 0x004ea40000100800 */
[----:B--2---:R-:W-:-:S13]  /*f840*/  ISETP.GE.AND P0, PT, R242, R0, PT ;  /* 0x00000000f200720c */ /* 0x004fda0003f06270 */
[----:B------:R-:W-:Y:S05]  /*f850*/  @!P0 BRA `(.L_x_492) ;  /* 0x00004d1000008947 */ /* 0x000fea0003800000 */
[----:B-1----:R-:W2:Y:S04]  /*f860*/  LDL.64 R4, [R1+0x48] ;  /* 0x0000480001047983 */ /* 0x002ea80000100a00 */
[----:B------:R-:W3:Y:S01]  /*f870*/  LDL.64 R6, [R1+0x30] ;  /* 0x0000300001067983 */ /* 0x000ee20000100a00 */
[----:B------:R-:W-:Y:S01]  /*f880*/  IMAD.MOV.U32 R139, RZ, RZ, R3 ;  /* 0x000000ffff8b7224 */ /* 0x000fe200078e0003 */
[----:B------:R-:W-:Y:S02]  /*f890*/  ULDC.64 UR4, c[0x0][0x1e0] ;  /* 0x0000780000047ab9 */ /* 0x000fe40000000a00 */
[----:B------:R-:W-:Y:S02]  /*f8a0*/  USHF.L.U64.HI UR7, UR4, 0x5, UR5 ;  /* 0x0000000504077899 */ /* 0x000fe40008010205 */
[----:B------:R-:W-:-:S02]  /*f8b0*/  USHF.L.U32 UR16, UR4, 0x5, URZ ;  /* 0x0000000504107899 */ /* 0x000fc4000800063f */
[----:B------:R-:W-:Y:S02]  /*f8c0*/  UMOV UR13, 0x30 ;  /* 0x00000030000d7882 */ /* 0x000fe40000000000 */
[----:B------:R-:W-:Y:S01]  /*f8d0*/  ULDC.64 UR4, c[0x0][0x208] ;  /* 0x0000820000047ab9 */ /* 0x000fe20000000a00 */
[----:B------:R-:W-:Y:S01]  /*f8e0*/  IMAD.MOV.U32 R134, RZ, RZ, R136 ;  /* 0x000000ffff867224 */ /* 0x000fe200078e0088 */
[----:B------:R-:W-:Y:S01]  /*f8f0*/  UIADD3 UR12, UP1, UR12, 0x80, URZ ;  /* 0x000000800c0c7890 */ /* 0x000fe2000ff3e03f */
[----:B------:R-:W-:Y:S01]  /*f900*/  MOV R132, R137 ;  /* 0x0000008900847202 */ /* 0x000fe20000000f00 */
[----:B------:R-:W-:Y:S01]  /*f910*/  UIADD3 UR17, UP0, UR9, 0x80, URZ ;  /* 0x0000008009117890 */ /* 0x000fe2000ff1e03f */
[----:B------:R-:W-:Y:S01]  /*f920*/  MOV R138, R135 ;  /* 0x00000087008a7202 */ /* 0x000fe20000000f00 */
[----:B------:R-:W-:Y:S02]  /*f930*/  UIMAD.WIDE.U32 UR18, UR13, UR4, URZ ;  /* 0x000000040d1272a5 */ /* 0x000fe4000f8e003f */
[----:B------:R-:W-:-:S02]  /*f940*/  UIMAD UR5, UR13, UR5, URZ ;  /* 0x000000050d0572a4 */ /* 0x000fc4000f8e023f */
[----:B------:R-:W-:Y:S02]  /*f950*/  UIADD3.X UR8, URZ, UR8, URZ, UP1, !UPT ;  /* 0x000000083f087290 */ /* 0x000fe40008ffe43f */
[----:B------:R-:W-:Y:S02]  /*f960*/  UIADD3.X UR4, URZ, UR11, URZ, UP0, !UPT ;  /* 0x0000000b3f047290 */ /* 0x000fe400087fe43f */
[----:B------:R-:W-:Y:S01]  /*f970*/  UIADD3 UR5, UR19, UR5, URZ ;  /* 0x0000000513057290 */ /* 0x000fe2000fffe03f */
[----:B--2---:R-:W-:Y:S02]  /*f980*/  IADD3 R8, P0, R4, 0x40, RZ ;  /* 0x0000004004087810 */ /* 0x004fe40007f1e0ff */
[----:B------:R-:W-:Y:S01]  /*f990*/  MOV R2, R4 ;  /* 0x0000000400027202 */ /* 0x000fe20000000f00 */
[--C-:B---3--:R-:W-:Y:S02]  /*f9a0*/  IMAD.MOV.U32 R3, RZ, RZ, R7.reuse ;  /* 0x000000ffff037224 */ /* 0x108fe400078e0007 */
[----:B------:R-:W-:-:S05]  /*f9b0*/  IMAD.X R9, RZ, RZ, R7, P0 ;  /* 0x000000ffff097224 */ /* 0x000fca00000e0607 */
[----:B------:R1:W-:Y:S04]  /*f9c0*/  STL.64 [R1+0x28], R8 ;  /* 0x0000280801007387 */ /* 0x0003e80000100a00 */
[----:B------:R1:W-:Y:S02]  /*f9d0*/  STL.64 [R1+0x30], R2 ;  /* 0x0000300201007387 */ /* 0x0003e40000100a00 */
.L_x_509:
[----:B--2---:R-:W2:Y:S01]  /*f9e0*/  LDL.64 R42, [R1+0x28] ;  /* 0x00002800012a7983 */ /* 0x004ea20000100a00 */
[----:B------:R-:W-:Y:S04]  /*f9f0*/  DEPBAR.LE SB0, 0x0 ;  /* 0x000080000000791a */ /* 0x000fe80000000000 */
[----:B------:R-:W-:Y:S01]  /*fa00*/  SHF.R.S32.HI R40, RZ, 0x1f, R242 ;  /* 0x0000001fff287819 */ /* 0x000fe200000114f2 */
[----:B-1----:R-:W3:Y:S01]  /*fa10*/  LDL.64 R2, [R1+0x30] ;  /* 0x0000300001027983 */ /* 0x002ee20000100a00 */
[----:B------:R-:W-:Y:S04]  /*fa20*/  IMAD R0, R242, UR5, RZ ;  /* 0x00000005f2007c24 */ /* 0x000fe8000f8e02ff */
[----:B------:R-:W-:Y:S01]  /*fa30*/  IMAD R0, R40, UR18, R0 ;  /* 0x0000001228007c24 */ /* 0x000fe2000f8e0200 */
[----:B------:R-:W-:Y:S08]  /*fa40*/  BAR.SYNC.DEFER_BLOCKING 0x0 ;  /* 0x0000000000007b1d */ /* 0x000ff00000010000 */
[----:B-----5:R-:W-:Y:S08]  /*fa50*/  LDSM.16.M88.4 R48, [R231+0x6100] ;  /* 0x00610000e730783b */ /* 0x020ff00000000200 */
[----:B------:R-:W1:Y:S08]  /*fa60*/  LDSM.16.M88.4 R16, [R224+0x3100] ;  /* 0x00310000e010783b */ /* 0x000e700000000200 */
[----:B------:R-:W4:Y:S08]  /*fa70*/  LDSM.16.M88.4 R44, [R231+0x8100] ;  /* 0x00810000e72c783b */ /* 0x000f300000000200 */
[----:B------:R-:W4:Y:S08]  /*fa80*/  LDSM.16.M88.4 R32, [R224+0x3900] ;  /* 0x00390000e020783b */ /* 0x000f300000000200 */
[----:B------:R-:W3:Y:S04]  /*fa90*/  LDL R251, [R1] ;  /* 0x0000000001fb7983 */ /* 0x000ee80000100800 */
[----:B------:R-:W4:Y:S08]  /*faa0*/  LDSM.16.M88.4 R140, [R224+0x4100] ;  /* 0x00410000e08c783b */ /* 0x000f300000000200 */
[----:B------:R-:W3:Y:S01]  /*fab0*/  LDL.64 R248, [R1+0x38] ;  /* 0x0000380001f87983 */ /* 0x000ee20000100a00 */
[-C--:B-1----:R-:W-:Y:S05]  /*fac0*/  HMMA.16816.F32 R4, R48, R16.reuse, RZ ;  /* 0x000000103004723c */ /* 0x082fea00000018ff */
[----:B------:R-:W-:Y:S03]  /*fad0*/  LDSM.16.M88.4 R192, [R233+0x6100] ;  /* 0x00610000e9c0783b */ /* 0x000fe60000000200 */
[C---:B----4-:R-:W-:Y:S05]  /*fae0*/  HMMA.16816.F32 R8, R44.reuse, R16, RZ ;  /* 0x000000102c08723c */ /* 0x050fea00000018ff */
[----:B------:R-:W4:Y:S03]  /*faf0*/  LDL.64 R246, [R1+0x40] ;  /* 0x0000400001f67983 */ /* 0x000f260000100a00 */
[-C--:B------:R-:W-:Y:S03]  /*fb00*/  HMMA.16816.F32 R12, R44, R18.reuse, RZ ;  /* 0x000000122c0c723c */ /* 0x080fe600000018ff */
[----:B------:R-:W1:Y:S05]  /*fb10*/  LDSM.16.M88.4 R196, [R235] ;  /* 0x00000000ebc4783b */ /* 0x000e6a0000000200 */
[C---:B------:R-:W-:Y:S03]  /*fb20*/  HMMA.16816.F32 R16, R48.reuse, R18, RZ ;  /* 0x000000123010723c */ /* 0x040fe600000018ff */
[----:B------:R-:W4:Y:S04]  /*fb30*/  LDL R244, [R1+0x20] ;  /* 0x0000200001f47983 */ /* 0x000f280000100800 */
[----:B------:R-:W1:Y:S01]  /*fb40*/  LDSM.16.M88.4 R200, [R233+0x8100] ;  /* 0x00810000e9c8783b */ /* 0x000e620000000200 */
[-C--:B------:R-:W-:Y:S07]  /*fb50*/  HMMA.16816.F32 R20, R48, R32.reuse, RZ ;  /* 0x000000203014723c */ /* 0x080fee00000018ff */
[----:B------:R-:W1:Y:S01]  /*fb60*/  LDSM.16.M88.4 R204, [R241] ;  /* 0x00000000f1cc783b */ /* 0x000e620000000200 */
[C---:B------:R-:W-:Y:S07]  /*fb70*/  HMMA.16816.F32 R24, R44.reuse, R32, RZ ;  /* 0x000000202c18723c */ /* 0x040fee00000018ff */
[----:B------:R-:W1:Y:S01]  /*fb80*/  LDSM.16.M88.4 R208, [R240] ;  /* 0x00000000f0d0783b */ /* 0x000e620000000200 */
[-C--:B------:R-:W-:Y:S08]  /*fb90*/  HMMA.16816.F32 R28, R44, R34.reuse, RZ ;  /* 0x000000222c1c723c */ /* 0x080ff000000018ff */
[C---:B------:R-:W-:Y:S08]  /*fba0*/  HMMA.16816.F32 R32, R48.reuse, R34, RZ ;  /* 0x000000223020723c */ /* 0x040ff000000018ff */
[-C--:B------:R-:W-:Y:S01]  /*fbb0*/  HMMA.16816.F32 R36, R48, R140.reuse, RZ ;  /* 0x0000008c3024723c */ /* 0x080fe200000018ff */
[----:B--2---:R-:W-:Y:S07]  /*fbc0*/  IMAD.WIDE.U32 R212, R242, UR18, R42 ;  /* 0x00000012f2d47c25 */ /* 0x004fee000f8e002a */
[C---:B------:R-:W-:Y:S04]  /*fbd0*/  HMMA.16816.F32 R40, R44.reuse, R140, RZ ;  /* 0x0000008c2c28723c */ /* 0x040fe800000018ff */
[----:B------:R-:W-:Y:S01]  /*fbe0*/  LEA R214, P0, R212, c[0x0][0x1f8], 0x1 ;  /* 0x00007e00d4d67a11 */ /* 0x000fe200078008ff */
[----:B---3--:R-:W-:Y:S03]  /*fbf0*/  IMAD.WIDE.U32 R2, R242, UR18, R2 ;  /* 0x00000012f2027c25 */ /* 0x008fe6000f8e0002 */
[-C--:B------:R-:W-:Y:S04]  /*fc00*/  HMMA.16816.F32 R44, R44, R142.reuse, RZ ;  /* 0x0000008e2c2c723c */ /* 0x080fe800000018ff */
[----:B------:R-:W-:Y:S02]  /*fc10*/  LEA R136, P1, R2, c[0x0][0x1f8], 0x1 ;  /* 0x00007e0002887a11 */ /* 0x000fe400078208ff */
[----:B------:R-:W-:Y:S02]  /*fc20*/  IADD3 R3, R3, R0, RZ ;  /* 0x0000000003037210 */ /* 0x000fe40007ffe0ff */
[----:B------:R-:W-:Y:S01]  /*fc30*/  IADD3 R0, R0, R213, RZ ;  /* 0x000000d500007210 */ /* 0x000fe20007ffe0ff */
[----:B------:R-:W-:Y:S03]  /*fc40*/  HMMA.16816.F32 R48, R48, R142, RZ ;  /* 0x0000008e3030723c */ /* 0x000fe600000018ff */
[----:B------:R-:W-:Y:S02]  /*fc50*/  LEA.HI.X R137, R2, c[0x0][0x1fc], R3, 0x1, P1 ;  /* 0x00007f0002897a11 */ /* 0x000fe400008f0c03 */
[----:B------:R-:W-:Y:S03]  /*fc60*/  LEA.HI.X R215, R212, c[0x0][0x1fc], R0, 0x1, P0 ;  /* 0x00007f00d4d77a11 */ /* 0x000fe600000f0c00 */
[-C--:B-1----:R-:W-:Y:S01]  /*fc70*/  HMMA.16816.F32 R4, R192, R196.reuse, R4 ;  /* 0x000000c4c004723c */ /* 0x082fe20000001804 */
[----:B------:R-:W-:Y:S01]  /*fc80*/  @!PT LDS RZ, [RZ] ;  /* 0x00000000fffff984 */ /* 0x000fe20000000800 */
[----:B------:R-:W-:Y:S01]  /*fc90*/  @!PT LDS RZ, [RZ] ;  /* 0x00000000fffff984 */ /* 0x000fe20000000800 */
[----:B------:R-:W-:Y:S01]  /*fca0*/  @!PT LDS RZ, [RZ] ;  /* 0x00000000fffff984 */ /* 0x000fe20000000800 */
[----:B------:R1:W-:Y:S04]  /*fcb0*/  LDGSTS.E.BYPASS.LTC128B.128 [R243+0x100], [R136.64], !P4 ;  /* 0x0010000088f37fae */ /* 0x0003e8000e101d4e */
[----:B------:R-:W-:Y:S03]  /*fcc0*/  IADD3 R2, P0, R136, UR9, RZ ;  /* 0x0000000988027c10 */ /* 0x000fe6000ff1e0ff */
[C---:B------:R-:W-:Y:S01]  /*fcd0*/  HMMA.16816.F32 R8, R200.reuse, R196, R8 ;  /* 0x000000c4c808723c */ /* 0x040fe20000001808 */
[----:B------:R2:W-:Y:S03]  /*fce0*/  LDGSTS.E.BYPASS.LTC128B.128 [R243+0x1900], [R214.64], !P3 ;  /* 0x01900000d6f37fae */ /* 0x0005e6000d901d4e */
[----:B------:R-:W-:Y:S02]  /*fcf0*/  IADD3.X R3, R137, UR11, RZ, P0, !PT ;  /* 0x0000000b89037c10 */ /* 0x000fe400087fe4ff */
[C---:B------:R-:W-:Y:S02]  /*fd00*/  IADD3 R140, P1, R2.reuse, UR9, RZ ;  /* 0x00000009028c7c10 */ /* 0x040fe4000ff3e0ff */
[-C--:B------:R-:W-:Y:S01]  /*fd10*/  HMMA.16816.F32 R12, R200, R198.reuse, R12 ;  /* 0x000000c6c80c723c */ /* 0x080fe2000000180c */
[----:B------:R3:W-:Y:S03]  /*fd20*/  LDGSTS.E.BYPASS.LTC128B.128 [R243+0x900], [R2.64], !P4 ;  /* 0x0090000002f37fae */ /* 0x0007e6000e101d4e */
[C---:B------:R-:W-:Y:S02]  /*fd30*/  IADD3.X R141, R3.reuse, UR11, RZ, P1, !PT ;  /* 0x0000000b038d7c10 */ /* 0x040fe40008ffe4ff */
[----:B------:R-:W-:Y:S02]  /*fd40*/  PLOP3.LUT P1, PT, PT, PT, UP3, 0x80, 0x0 ;  /* 0x000000000000781c */ /* 0x000fe40003f2f038 */
[C---:B------:R-:W-:Y:S01]  /*fd50*/  HMMA.16816.F32 R16, R192.reuse, R198, R16 ;  /* 0x000000c6c010723c */ /* 0x040fe20000001810 */
[----:B------:R3:W-:Y:S03]  /*fd60*/  LDGSTS.E.BYPASS.LTC128B.128 [R243+0x2100], [R2.64+0x80], !P3 ;  /* 0x0210008002f37fae */ /* 0x0007e6000d901d4e */
[----:B-1----:R-:W-:Y:S04]  /*fd70*/  IADD3 R136, P0, R2, UR17, RZ ;  /* 0x0000001102887c10 */ /* 0x002fe8000ff1e0ff */
[-C--:B------:R-:W-:Y:S01]  /*fd80*/  HMMA.16816.F32 R20, R192, R204.reuse, R20 ;  /* 0x000000ccc014723c */ /* 0x080fe20000001814 */
[----:B------:R1:W-:Y:S03]  /*fd90*/  LDGSTS.E.BYPASS.LTC128B.128 [R243+0x1100], [R140.64], !P4 ;  /* 0x011000008cf37fae */ /* 0x0003e6000e101d4e */
[----:B------:R-:W-:Y:S02]  /*fda0*/  IADD3.X R137, R3, UR4, RZ, P0, !PT ;  /* 0x0000000403897c10 */ /* 0x000fe400087fe4ff */
[----:B------:R-:W-:Y:S02]  /*fdb0*/  PLOP3.LUT P0, PT, PT, PT, UP3, 0x80, 0x0 ;  /* 0x000000000000781c */ /* 0x000fe40003f0f038 */
[C---:B------:R-:W-:Y:S01]  /*fdc0*/  HMMA.16816.F32 R24, R200.reuse, R204, R24 ;  /* 0x000000ccc818723c */ /* 0x040fe20000001818 */
[----:B------:R4:W-:Y:S03]  /*fdd0*/  LDGSTS.E.BYPASS.LTC128B.128 [R243+0x2900], [R136.64], !P3 ;  /* 0x0290000088f37fae */ /* 0x0009e6000d901d4e */
[C---:B------:R-:W-:Y:S04]  /*fde0*/  ISETP.GT.AND P6, PT, R242.reuse, R251, PT ;  /* 0x000000fbf200720c */ /* 0x040fe80003fc4270 */
[-C--:B------:R-:W-:Y:S01]  /*fdf0*/  HMMA.16816.F32 R28, R200, R206.reuse, R28 ;  /* 0x000000cec81c723c */ /* 0x080fe2000000181c */
[----:B--2---:R-:W-:Y:S07]  /*fe00*/  LDSM.16.M88.4 R212, [R230+0x3100] ;  /* 0x00310000e6d4783b */ /* 0x004fee0000000200 */
[C---:B------:R-:W-:Y:S01]  /*fe10*/  HMMA.16816.F32 R32, R192.reuse, R206, R32 ;  /* 0x000000cec020723c */ /* 0x040fe20000001820 */
[----:B------:R-:W0:Y:S03]  /*fe20*/  LDGDEPBAR ;  /* 0x00000000000079af */ /* 0x000e260000000000 */
[----:B------:R-:W-:Y:S02]  /*fe30*/  @P6 IADD3 R0, R242, -0x1, RZ ;  /* 0xfffffffff2006810 */ /* 0x000fe40007ffe0ff */
[----:B---3--:R-:W-:Y:S02]  /*fe40*/  @P6 MOV R3, R249 ;  /* 0x000000f900036202 */ /* 0x008fe40000000f00 */
[-C--:B------:R-:W-:Y:S01]  /*fe50*/  HMMA.16816.F32 R36, R192, R208.reuse, R36 ;  /* 0x000000d0c024723c */ /* 0x080fe20000001824 */
[----:B-1----:R-:W1:Y:S03]  /*fe60*/  LDSM.16.M88.4 R140, [R232+0x6100] ;  /* 0x00610000e88c783b */ /* 0x002e660000000200 */
[----:B------:R-:W-:Y:S04]  /*fe70*/  @P6 SHF.R.S32.HI R2, RZ, 0x1f, R0 ;  /* 0x0000001fff026819 */ /* 0x000fe80000011400 */
[C---:B------:R-:W-:Y:S01]  /*fe80*/  HMMA.16816.F32 R40, R200.reuse, R208, R40 ;  /* 0x000000d0c828723c */ /* 0x040fe20000001828 */
[----:B------:R-:W2:Y:S03]  /*fe90*/  LDSM.16.M88.4 R216, [R232+0x8100] ;  /* 0x00810000e8d8783b */ /* 0x000ea60000000200 */
[----:B------:R-:W-:Y:S04]  /*fea0*/  @P6 IMAD R2, R2, c[0x0][0x1e0], RZ ;  /* 0x0000780002026a24 */ /* 0x000fe800078e02ff */
[-C--:B------:R-:W-:Y:S01]  /*feb0*/  HMMA.16816.F32 R44, R200, R210.reuse, R44 ;  /* 0x000000d2c82c723c */ /* 0x080fe2000000182c */
[----:B------:R-:W3:Y:S03]  /*fec0*/  LDSM.16.M88.4 R220, [R230+0x3900] ;  /* 0x00390000e6dc783b */ /* 0x000ee60000000200 */
[----:B------:R-:W-:Y:S04]  /*fed0*/  @P6 IMAD R2, R0, c[0x0][0x1e4], R2 ;  /* 0x0000790000026a24 */ /* 0x000fe800078e0202 */
[----:B------:R-:W-:Y:S01]  /*fee0*/  HMMA.16816.F32 R48, R192, R210, R48 ;  /* 0x000000d2c030723c */ /* 0x000fe20000001830 */
[----:B------:R-:W3:Y:S08]  /*fef0*/  LDSM.16.M88.4 R196, [R230+0x4100] ;  /* 0x00410000e6c4783b */ /* 0x000ef00000000200 */
[----:B------:R-:W-:Y:S01]  /*ff00*/  LDSM.16.M88.4 R200, [R234+0x6100] ;  /* 0x00610000eac8783b */ /* 0x000fe20000000200 */
[-C--:B-1----:R-:W-:Y:S07]  /*ff10*/  HMMA.16816.F32 R4, R140, R212.reuse, R4 ;  /* 0x000000d48c04723c */ /* 0x082fee0000001804 */
[----:B------:R-:W1:Y:S01]  /*ff20*/  LDSM.16.M88.4 R204, [R229] ;  /* 0x00000000e5cc783b */ /* 0x000e620000000200 */
[C---:B--2---:R-:W-:Y:S07]  /*ff30*/  HMMA.16816.F32 R8, R216.reuse, R212, R8 ;  /* 0x000000d4d808723c */ /* 0x044fee0000001808 */
[----:B------:R-:W2:Y:S01]  /*ff40*/  LDSM.16.M88.4 R192, [R234+0x8100] ;  /* 0x00810000eac0783b */ /* 0x000ea20000000200 */
[-C--:B------:R-:W-:Y:S07]  /*ff50*/  HMMA.16816.F32 R12, R216, R214.reuse, R12 ;  /* 0x000000d6d80c723c */ /* 0x080fee000000180c */
[----:B------:R-:W1:Y:S01]  /*ff60*/  LDSM.16.M88.4 R208, [R229+0x800] ;  /* 0x00080000e5d0783b */ /* 0x000e620000000200 */
[C---:B------:R-:W-:Y:S07]  /*ff70*/  HMMA.16816.F32 R16, R140.reuse, R214, R16 ;  /* 0x000000d68c10723c */ /* 0x040fee0000001810 */
[----:B------:R-:W1:Y:S01]  /*ff80*/  LDSM.16.M88.4 R212, [R229+0x1000] ;  /* 0x00100000e5d4783b */ /* 0x000e620000000200 */
        /* <DEDUP_REMOVED lines=16> */
[----:B------:R-:W-:Y:S07]  /*10090*/  LDSM.16.M88.4 R204, [R239] ;  /* 0x00000000efcc783b */ /* 0x000fee0000000200 */
[-C--:B------:R-:W-:Y:S08]  /*100a0*/  HMMA.16816.F32 R20, R200, R208.reuse, R20 ;  /* 0x000000d0c814723c */ /* 0x080ff00000001814 */
[C---:B------:R-:W-:Y:S08]  /*100b0*/  HMMA.16816.F32 R24, R192.reuse, R208, R24 ;  /* 0x000000d0c018723c */ /* 0x040ff00000001818 */
[-C--:B------:R-:W-:Y:S08]  /*100c0*/  HMMA.16816.F32 R28, R192, R210.reuse, R28 ;  /* 0x000000d2c01c723c */ /* 0x080ff0000000181c */
[C---:B------:R-:W-:Y:S01]  /*100d0*/  HMMA.16816.F32 R32, R200.reuse, R210, R32 ;  /* 0x000000d2c820723c */ /* 0x040fe20000001820 */
[----:B------:R-:W-:Y:S07]  /*100e0*/  LDSM.16.M88.4 R208, [R233+0xc100] ;  /* 0x00c10000e9d0783b */ /* 0x000fee0000000200 */
[-C--:B------:R-:W-:Y:S08]  /*100f0*/  HMMA.16816.F32 R36, R200, R212.reuse, R36 ;  /* 0x000000d4c824723c */ /* 0x080ff00000001824 */
[C---:B------:R-:W-:Y:S08]  /*10100*/  HMMA.16816.F32 R40, R192.reuse, R212, R40 ;  /* 0x000000d4c028723c */ /* 0x040ff00000001828 */
[-C--:B------:R-:W-:Y:S01]  /*10110*/  HMMA.16816.F32 R44, R192, R214.reuse, R44 ;  /* 0x000000d6c02c723c */ /* 0x080fe2000000182c */
[----:B------:R-:W2:Y:S07]  /*10120*/  LDSM.16.M88.4 R192, [R224+0x5900] ;  /* 0x00590000e0c0783b */ /* 0x000eae0000000200 */
[----:B------:R-:W-:Y:S01]  /*10130*/  HMMA.16816.F32 R48, R200, R214, R48 ;  /* 0x000000d6c830723c */ /* 0x000fe20000001830 */
[----:B------:R-:W3:Y:S07]  /*10140*/  LDSM.16.M88.4 R200, [R233+0xa100] ;  /* 0x00a10000e9c8783b */ /* 0x000eee0000000200 */
[-C--:B-1----:R-:W-:Y:S01]  /*10150*/  HMMA.16816.F32 R4, R140, R196.reuse, R4 ;  /* 0x000000c48c04723c */ /* 0x082fe20000001804 */
[----:B------:R-:W-:Y:S07]  /*10160*/  LDSM.16.M88.4 R212, [R237] ;  /* 0x00000000edd4783b */ /* 0x000fee0000000200 */
[C---:B------:R-:W-:Y:S08]  /*10170*/  HMMA.16816.F32 R8, R216.reuse, R196, R8 ;  /* 0x000000c4d808723c */ /* 0x040ff00000001808 */
[-C--:B------:R-:W-:Y:S08]  /*10180*/  HMMA.16816.F32 R12, R216, R198.reuse, R12 ;  /* 0x000000c6d80c723c */ /* 0x080ff0000000180c */
[C---:B------:R-:W-:Y:S01]  /*10190*/  HMMA.16816.F32 R16, R140.reuse, R198, R16 ;  /* 0x000000c68c10723c */ /* 0x040fe20000001810 */
[----:B------:R-:W1:Y:S07]  /*101a0*/  LDSM.16.M88.4 R196, [R238] ;  /* 0x00000000eec4783b */ /* 0x000e6e0000000200 */
        /* <DEDUP_REMOVED lines=8> */
[----:B------:R-:W-:Y:S07]  /*10230*/  LDSM.16.M88.4 R216, [R230+0x5900] ;  /* 0x00590000e6d8783b */ /* 0x000fee0000000200 */
[----:B------:R-:W-:Y:S01]  /*10240*/  HMMA.16816.F32 R48, R140, R194, R48 ;  /* 0x000000c28c30723c */ /* 0x000fe20000001830 */
[----:B------:R-:W-:Y:S07]  /*10250*/  LDSM.16.M88.4 R140, [R232+0xa100] ;  /* 0x00a10000e88c783b */ /* 0x000fee0000000200 */
[-C--:B---3--:R-:W-:Y:S01]  /*10260*/  HMMA.16816.F32 R4, R200, R204.reuse, R4 ;  /* 0x000000ccc804723c */ /* 0x088fe20000001804 */
[----:B------:R-:W2:Y:S07]  /*10270*/  LDSM.16.M88.4 R192, [R230+0x4900] ;  /* 0x00490000e6c0783b */ /* 0x000eae0000000200 */
        /* <DEDUP_REMOVED lines=14> */
[----:B------:R-:W3:Y:S07]  /*10360*/  LDSM.16.M88.4 R200, [R236+0xc100] ;  /* 0x00c10000ecc8783b */ /* 0x000eee0000000200 */
[-C--:B--2---:R-:W-:Y:S08]  /*10370*/  HMMA.16816.F32 R4, R140, R192.reuse, R4 ;  /* 0x000000c08c04723c */ /* 0x084ff00000001804 */
[C---:B-1----:R-:W-:Y:S08]  /*10380*/  HMMA.16816.F32 R8, R196.reuse, R192, R8 ;  /* 0x000000c0c408723c */ /* 0x042ff00000001808 */
        /* <DEDUP_REMOVED lines=9> */
[----:B------:R-:W-:Y:S08]  /*10420*/  HMMA.16816.F32 R48, R140, R218, R48 ;  /* 0x000000da8c30723c */ /* 0x000ff00000001830 */
[-C--:B---3--:R-:W-:Y:S08]  /*10430*/  HMMA.16816.F32 R4, R208, R220.reuse, R4 ;  /* 0x000000dcd004723c */ /* 0x088ff00000001804 */
        /* <DEDUP_REMOVED lines=15> */
[----:B------:R3:W1:Y:S01]  /*10530*/  MUFU.TANH R213, R12 ;  /* 0x0000000c00d57308 */ /* 0x0006620000002400 */
[----:B------:R-:W-:Y:S02]  /*10540*/  FMUL.FTZ R16, R16, c[0x0][0x320] ;  /* 0x0000c80010107a20 */ /* 0x000fe40000410000 */
[----:B------:R-:W-:Y:S02]  /*10550*/  FMUL.FTZ R17, R17, c[0x0][0x320] ;  /* 0x0000c80011117a20 */ /* 0x000fe40000410000 */
[----:B------:R-:W-:Y:S02]  /*10560*/  FMUL.FTZ R18, R18, c[0x0][0x320] ;  /* 0x0000c80012127a20 */ /* 0x000fe40000410000 */
[----:B------:R-:W-:Y:S02]  /*10570*/  FMUL.FTZ R19, R19, c[0x0][0x320] ;  /* 0x0000c80013137a20 */ /* 0x000fe40000410000 */
[----:B------:R-:W-:Y:S01]  /*10580*/  FMUL.FTZ R13, R13, c[0x0][0x320] ;  /* 0x0000c8000d0d7a20 */ /* 0x000fe20000410000 */
[----:B------:R-:W1:Y:S01]  /*10590*/  MUFU.TANH R215, R6 ;  /* 0x0000000600d77308 */ /* 0x000e620000002400 */
[----:B------:R-:W-:Y:S09]  /*105a0*/  FMUL.FTZ R14, R14, c[0x0][0x320] ;  /* 0x0000c8000e0e7a20 */ /* 0x000ff20000410000 */
[----:B------:R1:W1:Y:S01]  /*105b0*/  MUFU.TANH R199, R7 ;  /* 0x0000000700c77308 */ /* 0x0002620000002400 */
[----:B---3--:R-:W3:Y:S09]  /*105c0*/  LDL R12, [R1+0xc] ;  /* 0x00000c00010c7983 */ /* 0x008ef20000100800 */
[----:B------:R-:W2:Y:S10]  /*105d0*/  MUFU.TANH R219, R8 ;  /* 0x0000000800db7308 */ /* 0x000eb40000002400 */
[----:B------:R-:W2:Y:S01]  /*105e0*/  MUFU.TANH R216, R9 ;  /* 0x0000000900d87308 */ /* 0x000ea20000002400 */
[----:B-1----:R-:W1:Y:S09]  /*105f0*/  LDSM.16.M88.4 R4, [R229+0x2000] ;  /* 0x00200000e504783b */ /* 0x002e720000000200 */
[----:B------:R-:W1:Y:S10]  /*10600*/  MUFU.TANH R221, R10 ;  /* 0x0000000a00dd7308 */ /* 0x000e740000002400 */
[----:B------:R1:W1:Y:S10]  /*10610*/  MUFU.TANH R220, R11 ;  /* 0x0000000b00dc7308 */ /* 0x0002740000002400 */
[----:B------:R-:W2:Y:S10]  /*10620*/  MUFU.TANH R217, R15 ;  /* 0x0000000f00d97308 */ /* 0x000eb40000002400 */
[----:B------:R-:W2:Y:S01]  /*10630*/  MUFU.TANH R140, R16 ;  /* 0x00000010008c7308 */ /* 0x000ea20000002400 */
[----:B-1----:R-:W1:Y:S01]  /*10640*/  LDSM.16.M88.4 R8, [R229+0x2800] ;  /* 0x00280000e508783b */ /* 0x002e620000000200 */
[----:B------:R-:W-:Y:S04]  /*10650*/  DEPBAR.LE SB0, 0x0 ;  /* 0x000080000000791a */ /* 0x000fe80000000000 */
[-C--:B------:R-:W-:Y:S04]  /*10660*/  HMMA.16816.F32 R20, R208, R4.reuse, R20 ;  /* 0x00000004d014723c */ /* 0x080fe80000001814 */
[----:B----4-:R-:W4:Y:S01]  /*10670*/  MUFU.TANH R136, R17 ;  /* 0x0000001100887308 */ /* 0x010f220000002400 */
[----:B------:R-:W-:Y:S03]  /*10680*/  BAR.SYNC.DEFER_BLOCKING 0x0 ;  /* 0x0000000000007b1d */ /* 0x000fe60000010000 */
[C---:B------:R-:W-:Y:S06]  /*10690*/  HMMA.16816.F32 R24, R200.reuse, R4, R24 ;  /* 0x00000004c818723c */ /* 0x040fec0000001818 */
[----:B------:R-:W1:Y:S01]  /*106a0*/  MUFU.TANH R195, R18 ;  /* 0x0000001200c37308 */ /* 0x000e620000002400 */
[----:B------:R-:W-:Y:S01]  /*106b0*/  @P6 IMAD.WIDE.U32 R4, R0, c[0x0][0x1e0], RZ ;  /* 0x0000780000046a25 */ /* 0x000fe200078e00ff */
[-C--:B------:R-:W-:Y:S04]  /*106c0*/  HMMA.16816.F32 R28, R200, R6.reuse, R28 ;  /* 0x00000006c81c723c */ /* 0x080fe8000000181c */
[----:B------:R-:W-:Y:S04]  /*106d0*/  @P6 IADD3 R0, R5, R2, RZ ;  /* 0x0000000205006210 */ /* 0x000fe80007ffe0ff */
[----:B------:R-:W2:Y:S01]  /*106e0*/  MUFU.TANH R194, R19 ;  /* 0x0000001300c27308 */ /* 0x000ea20000002400 */
[----:B------:R-:W-:Y:S01]  /*106f0*/  @P6 MOV R2, R246 ;  /* 0x000000f600026202 */ /* 0x000fe20000000f00 */
[C---:B------:R-:W-:Y:S04]  /*10700*/  HMMA.16816.F32 R32, R208.reuse, R6, R32 ;  /* 0x00000006d020723c */ /* 0x040fe80000001820 */
[----:B------:R-:W-:Y:S04]  /*10710*/  @P6 IMAD.WIDE.U32 R2, R4, 0x30, R2 ;  /* 0x0000003004026825 */ /* 0x000fe800078e0002 */
[----:B------:R-:W2:Y:S01]  /*10720*/  MUFU.TANH R212, R13 ;  /* 0x0000000d00d47308 */ /* 0x000ea20000002400 */
[----:B------:R-:W-:Y:S03]  /*10730*/  @P1 IMAD.HI.U32 R4, R244, c[0x0][0x2c8], RZ ;  /* 0x0000b200f4041a27 */ /* 0x000fe600078e00ff */
[----:B------:R-:W-:Y:S01]  /*10740*/  MOV R6, R244 ;  /* 0x000000f400067202 */ /* 0x000fe20000000f00 */
[-C--:B-1----:R-:W-:Y:S03]  /*10750*/  HMMA.16816.F32 R36, R208, R8.reuse, R36 ;  /* 0x00000008d024723c */ /* 0x082fe60000001824 */
[----:B------:R-:W-:Y:S01]  /*10760*/  @P0 SHF.R.U32.HI R6, RZ, c[0x0][0x2cc], R4 ;  /* 0x0000b300ff060a19 */ /* 0x000fe20000011604 */
[----:B------:R-:W-:Y:S01]  /*10770*/  @P6 IMAD R0, R0, 0x30, RZ ;  /* 0x0000003000006824 */ /* 0x000fe200078e02ff */
[----:B------:R-:W1:Y:S01]  /*10780*/  MUFU.TANH R218, R14 ;  /* 0x0000000e00da7308 */ /* 0x000e620000002400 */
[----:B------:R-:W-:Y:S02]  /*10790*/  FMUL.FTZ R20, R20, c[0x0][0x320] ;  /* 0x0000c80014147a20 */ /* 0x000fe40000410000 */
[C---:B------:R-:W-:Y:S04]  /*107a0*/  HMMA.16816.F32 R40, R200.reuse, R8, R40 ;  /* 0x00000008c828723c */ /* 0x040fe80000001828 */
[----:B------:R-:W-:Y:S01]  /*107b0*/  @P6 IADD3 R0, R3, R0, RZ ;  /* 0x0000000003006210 */ /* 0x000fe20007ffe0ff */
[----:B------:R-:W-:Y:S01]  /*107c0*/  FMUL.FTZ R21, R21, c[0x0][0x320] ;  /* 0x0000c80015157a20 */ /* 0x000fe20000410000 */
[----:B------:R-:W-:Y:S01]  /*107d0*/  @P6 SHF.L.U32 R3, R2, 0x1, RZ ;  /* 0x0000000102036819 */ /* 0x000fe200000006ff */
[----:B------:R-:W-:Y:S01]  /*107e0*/  FMUL.FTZ R22, R22, c[0x0][0x320] ;  /* 0x0000c80016167a20 */ /* 0x000fe20000410000 */
[----:B------:R1:W1:Y:S01]  /*107f0*/  MUFU.TANH R135, R20 ;  /* 0x0000001400877308 */ /* 0x0002620000002400 */
[----:B------:R-:W-:Y:S01]  /*10800*/  @P6 SHF.L.U64.HI R0, R2, 0x1, R0 ;  /* 0x0000000102006819 */ /* 0x000fe20000010200 */
[-C--:B------:R-:W-:Y:S03]  /*10810*/  HMMA.16816.F32 R44, R200, R10.reuse, R44 ;  /* 0x0000000ac82c723c */ /* 0x080fe6000000182c */
[C---:B------:R-:W-:Y:S01]  /*10820*/  @P6 IADD3 R2, P5, R3.reuse, c[0x0][0x1c8], RZ ;  /* 0x0000720003026a10 */ /* 0x040fe20007fbe0ff */
[----:B------:R-:W-:Y:S01]  /*10830*/  FMUL.FTZ R26, R26, c[0x0][0x320] ;  /* 0x0000c8001a1a7a20 */ /* 0x000fe20000410000 */
[----:B------:R-:W-:Y:S01]  /*10840*/  @P6 IADD3 R8, P2, R3, 0x80, RZ ;  /* 0x0000008003086810 */ /* 0x000fe20007f5e0ff */
[----:B------:R-:W-:Y:S01]  /*10850*/  FMUL.FTZ R28, R28, c[0x0][0x320] ;  /* 0x0000c8001c1c7a20 */ /* 0x000fe20000410000 */
[----:B------:R-:W-:Y:S01]  /*10860*/  @P6 IADD3.X R3, R0, c[0x0][0x1cc], RZ, P5, !PT ;  /* 0x0000730000036a10 */ /* 0x000fe20002ffe4ff */
[----:B------:R2:W2:Y:S01]  /*10870*/  MUFU.TANH R133, R21 ;  /* 0x0000001500857308 */ /* 0x0004a20000002400 */
[----:B------:R-:W-:Y:S01]  /*10880*/  @P6 IADD3 R8, P1, R8, c[0x0][0x1c8], RZ ;  /* 0x0000720008086a10 */ /* 0x000fe20007f3e0ff */
[----:B------:R-:W-:Y:S02]  /*10890*/  HMMA.16816.F32 R48, R208, R10, R48 ;  /* 0x0000000ad030723c */ /* 0x000fe40000001830 */
[----:B------:R-:W-:Y:S01]  /*108a0*/  @!PT LDS RZ, [RZ] ;  /* 0x00000000fffff984 */ /* 0x000fe20000000800 */
[----:B------:R-:W-:Y:S01]  /*108b0*/  @!PT LDS RZ, [RZ] ;  /* 0x00000000fffff984 */ /* 0x000fe20000000800 */
[----:B------:R-:W-:Y:S01]  /*108c0*/  @!PT LDS RZ, [RZ] ;  /* 0x00000000fffff984 */ /* 0x000fe20000000800 */
[----:B------:R4:W-:Y:S02]  /*108d0*/  @P6 LDGSTS.E.BYPASS.LTC128B.128 [R243+0x3100], [R2.64], !P4 ;  /* 0x0310000002f36fae */ /* 0x0009e4000e101d4e */
[----:B------:R-:W-:Y:S01]  /*108e0*/  @P6 IADD3.X R9, RZ, c[0x0][0x1cc], R0, P1, P2 ;  /* 0x00007300ff096a10 */ /* 0x000fe20000fe4400 */
[----:B------:R-:W-:Y:S01]  /*108f0*/  FMUL.FTZ R29, R29, c[0x0][0x320] ;  /* 0x0000c8001d1d7a20 */ /* 0x000fe20000410000 */
[----:B------:R-:W-:Y:S01]  /*10900*/  @P6 IADD3 R4, P0, R2, UR16, RZ ;  /* 0x0000001002046c10 */ /* 0x000fe2000ff1e0ff */
[----:B------:R-:W-:Y:S01]  /*10910*/  FMUL.FTZ R30, R30, c[0x0][0x320] ;  /* 0x0000c8001e1e7a20 */ /* 0x000fe20000410000 */
[----:B------:R4:W3:Y:S01]  /*10920*/  MUFU.TANH R143, R22 ;  /* 0x00000016008f7308 */ /* 0x0008e20000002400 */
[----:B------:R-:W-:Y:S01]  /*10930*/  FMUL.FTZ R31, R31, c[0x0][0x320] ;  /* 0x0000c8001f1f7a20 */ /* 0x000fe20000410000 */
[----:B------:R4:W-:Y:S02]  /*10940*/  @P6 LDGSTS.E.BYPASS.LTC128B.128 [R243+0x4900], [R8.64], !P3 ;  /* 0x0490000008f36fae */ /* 0x0009e4000d901d4e */
[----:B------:R-:W-:Y:S01]  /*10950*/  @P6 IADD3.X R5, R3, UR7, RZ, P0, !PT ;  /* 0x0000000703056c10 */ /* 0x000fe200087fe4ff */
[----:B-1----:R-:W-:Y:S01]  /*10960*/  FMUL.FTZ R20, R36, c[0x0][0x320] ;  /* 0x0000c80024147a20 */ /* 0x002fe20000410000 */
[----:B------:R-:W-:Y:S01]  /*10970*/  @P6 IADD3 R10, P1, R4, UR16, RZ ;  /* 0x00000010040a6c10 */ /* 0x000fe2000ff3e0ff */
[----:B------:R-:W-:Y:S02]  /*10980*/  FMUL.FTZ R18, R37, c[0x0][0x320] ;  /* 0x0000c80025127a20 */ /* 0x000fe40000410000 */
[----:B------:R-:W-:Y:S01]  /*10990*/  FMUL.FTZ R42, R42, c[0x0][0x320] ;  /* 0x0000c8002a2a7a20 */ /* 0x000fe20000410000 */
[----:B------:R1:W1:Y:S01]  /*109a0*/  MUFU.TANH R207, R26 ;  /* 0x0000001a00cf7308 */ /* 0x0002620000002400 */
[----:B------:R1:W-:Y:S01]  /*109b0*/  @P6 LDGSTS.E.BYPASS.LTC128B.128 [R243+0x3900], [R4.64], !P4 ;  /* 0x0390000004f36fae */ /* 0x0003e2000e101d4e */
[----:B------:R-:W-:Y:S01]  /*109c0*/  @P6 IADD3.X R11, R5, UR7, RZ, P1, !PT ;  /* 0x00000007050b6c10 */ /* 0x000fe20008ffe4ff */
[----:B------:R-:W-:Y:S02]  /*109d0*/  FMUL.FTZ R43, R43, c[0x0][0x320] ;  /* 0x0000c8002b2b7a20 */ /* 0x000fe40000410000 */
[----:B--2---:R-:W-:Y:S02]  /*109e0*/  FMUL.FTZ R21, R33, c[0x0][0x320] ;  /* 0x0000c80021157a20 */ /* 0x004fe40000410000 */
[----:B------:R-:W-:Y:S02]  /*109f0*/  FMUL.FTZ R33, R34, c[0x0][0x320] ;  /* 0x0000c80022217a20 */ /* 0x000fe40000410000 */
[----:B------:R2:W-:Y:S01]  /*10a00*/  @P6 LDGSTS.E.BYPASS.LTC128B.128 [R243+0x5100], [R4.64+0x80], !P3 ;  /* 0x0510008004f36fae */ /* 0x0005e2000d901d4e */
[----:B------:R2:W2:Y:S01]  /*10a10*/  MUFU.TANH R141, R28 ;  /* 0x0000001c008d7308 */ /* 0x0004a20000002400 */
[----:B------:R-:W-:Y:S02]  /*10a20*/  FMUL.FTZ R34, R40, c[0x0][0x320] ;  /* 0x0000c80028227a20 */ /* 0x000fe40000410000 */
[----:B------:R-:W-:Y:S02]  /*10a30*/  FMUL.FTZ R46, R46, c[0x0][0x320] ;  /* 0x0000c8002e2e7a20 */ /* 0x000fe40000410000 */
[----:B----4-:R-:W-:Y:S02]  /*10a40*/  FMUL.FTZ R22, R32, c[0x0][0x320] ;  /* 0x0000c80020167a20 */ /* 0x010fe40000410000 */
[----:B------:R4:W-:Y:S01]  /*10a50*/  @P6 LDGSTS.E.BYPASS.LTC128B.128 [R243+0x4100], [R10.64], !P4 ;  /* 0x041000000af36fae */ /* 0x0009e2000e101d4e */
[----:B------:R-:W-:Y:S01]  /*10a60*/  FMUL.FTZ R32, R35, c[0x0][0x320] ;  /* 0x0000c80023207a20 */ /* 0x000fe20000410000 */
[----:B------:R-:W-:Y:S01]  /*10a70*/  @P6 IADD3 R8, P0, R4, UR12, RZ ;  /* 0x0000000c04086c10 */ /* 0x000fe2000ff1e0ff */
[----:B------:R4:W3:Y:S01]  /*10a80*/  MUFU.TANH R137, R29 ;  /* 0x0000001d00897308 */ /* 0x0008e20000002400 */
[----:B------:R-:W-:Y:S02]  /*10a90*/  FMUL.FTZ R47, R47, c[0x0][0x320] ;  /* 0x0000c8002f2f7a20 */ /* 0x000fe40000410000 */
[----:B------:R-:W-:Y:S01]  /*10aa0*/  @P6 IADD3.X R9, R5, UR8, RZ, P0, !PT ;  /* 0x0000000805096c10 */ /* 0x000fe200087fe4ff */
[----:B-1----:R-:W-:Y:S01]  /*10ab0*/  FMUL.FTZ R26, R39, c[0x0][0x320] ;  /* 0x0000c800271a7a20 */ /* 0x002fe20000410000 */
[----:B------:R-:W-:Y:S01]  /*10ac0*/  PLOP3.LUT P0, PT, PT, PT, UP2, 0x40, 0x0 ;  /* 0x000000000000781c */ /* 0x000fe20003f0e828 */
[----:B------:R-:W-:Y:S02]  /*10ad0*/  FMUL.FTZ R15, R48, c[0x0][0x320] ;  /* 0x0000c800300f7a20 */ /* 0x000fe40000410000 */
[----:B------:R1:W-:Y:S01]  /*10ae0*/  @P6 LDGSTS.E.BYPASS.LTC128B.128 [R243+0x5900], [R8.64], !P3 ;  /* 0x0590000008f36fae */ /* 0x0003e2000d901d4e */
[----:B------:R-:W-:Y:S01]  /*10af0*/  FMUL.FTZ R16, R49, c[0x0][0x320] ;  /* 0x0000c80031107a20 */ /* 0x000fe20000410000 */
[----:B------:R1:W1:Y:S01]  /*10b00*/  MUFU.TANH R192, R30 ;  /* 0x0000001e00c07308 */ /* 0x0002620000002400 */
[----:B------:R-:W-:Y:S02]  /*10b10*/  FMUL.FTZ R17, R50, c[0x0][0x320] ;  /* 0x0000c80032117a20 */ /* 0x000fe40000410000 */
[----:B------:R-:W-:Y:S02]  /*10b20*/  FMUL.FTZ R19, R51, c[0x0][0x320] ;  /* 0x0000c80033137a20 */ /* 0x000fe40000410000 */
[----:B--2---:R-:W-:Y:S01]  /*10b30*/  FMUL.FTZ R28, R45, c[0x0][0x320] ;  /* 0x0000c8002d1c7a20 */ /* 0x004fe20000410000 */
[----:B------:R-:W0:Y:S01]  /*10b40*/  LDGDEPBAR ;  /* 0x00000000000079af */ /* 0x000e220000000000 */
[----:B------:R-:W-:Y:S02]  /*10b50*/  FMUL.FTZ R23, R23, c[0x0][0x320] ;  /* 0x0000c80017177a20 */ /* 0x000fe40000410000 */
[----:B------:R-:W-:Y:S01]  /*10b60*/  FMUL.FTZ R24, R24, c[0x0][0x320] ;  /* 0x0000c80018187a20 */ /* 0x000fe20000410000 */
[----:B------:R2:W2:Y:S01]  /*10b70*/  MUFU.TANH R214, R31 ;  /* 0x0000001f00d67308 */ /* 0x0004a20000002400 */
[----:B------:R-:W-:Y:S02]  /*10b80*/  FMUL.FTZ R25, R25, c[0x0][0x320] ;  /* 0x0000c80019197a20 */ /* 0x000fe40000410000 */
[----:B------:R-:W-:Y:S01]  /*10b90*/  FMUL.FTZ R27, R27, c[0x0][0x320] ;  /* 0x0000c8001b1b7a20 */ /* 0x000fe20000410000 */
[----:B------:R-:W3:Y:S01]  /*10ba0*/  SHFL.IDX PT, R4, R6, RZ, 0x1c1f ;  /* 0x001c1fff06047589 */ /* 0x000ee200000e0000 */
[----:B----4-:R-:W-:Y:S02]  /*10bb0*/  FMUL.FTZ R29, R44, c[0x0][0x320] ;  /* 0x0000c8002c1d7a20 */ /* 0x010fe40000410000 */
[----:B------:R-:W-:Y:S03]  /*10bc0*/  IMAD R3, R242, -0x30, RZ ;  /* 0xffffffd0f2037824 */ /* 0x000fe600078e02ff */
[----:B------:R4:W3:Y:S01]  /*10bd0*/  MUFU.TANH R142, R23 ;  /* 0x00000017008e7308 */ /* 0x0008e20000002400 */
[----:B-1----:R-:W-:Y:S09]  /*10be0*/  FMUL.FTZ R30, R38, c[0x0][0x320] ;  /* 0x0000c800261e7a20 */ /* 0x002ff20000410000 */
[----:B------:R4:W1:Y:S01]  /*10bf0*/  MUFU.TANH R205, R24 ;  /* 0x0000001800cd7308 */ /* 0x0008620000002400 */
[----:B--2---:R-:W-:Y:S09]  /*10c00*/  FMUL.FTZ R31, R41, c[0x0][0x320] ;  /* 0x0000c800291f7a20 */ /* 0x004ff20000410000 */
[----:B------:R4:W2:Y:S10]  /*10c10*/  MUFU.TANH R193, R25 ;  /* 0x0000001900c17308 */ /* 0x0008b40000002400 */
[----:B------:R4:W1:Y:S10]  /*10c20*/  MUFU.TANH R206, R27 ;  /* 0x0000001b00ce7308 */ /* 0x0008740000002400 */
[----:B------:R-:W1:Y:S10]  /*10c30*/  MUFU.TANH R22, R22 ;  /* 0x0000001600167308 */ /* 0x000e740000002400 */
[----:B------:R-:W1:Y:S10]  /*10c40*/  MUFU.TANH R21, R21 ;  /* 0x0000001500157308 */ /* 0x000e740000002400 */
[----:B------:R-:W1:Y:S10]  /*10c50*/  MUFU.TANH R33, R33 ;  /* 0x0000002100217308 */ /* 0x000e740000002400 */
[----:B------:R-:W1:Y:S10]  /*10c60*/  MUFU.TANH R32, R32 ;  /* 0x0000002000207308 */ /* 0x000e740000002400 */
[----:B------:R-:W1:Y:S10]  /*10c70*/  MUFU.TANH R20, R20 ;  /* 0x0000001400147308 */ /* 0x000e740000002400 */
[----:B------:R-:W1:Y:S10]  /*10c80*/  MUFU.TANH R18, R18 ;  /* 0x0000001200127308 */ /* 0x000e740000002400 */
[----:B------:R-:W1:Y:S01]  /*10c90*/  MUFU.TANH R30, R30 ;  /* 0x0000001e001e7308 */ /* 0x000e620000002400 */
[C---:B---3--:R-:W-:Y:S02]  /*10ca0*/  IADD3 R7, -R12.reuse, 0x1, R3 ;  /* 0x000000010c077810 */ /* 0x048fe40007ffe103 */
[----:B------:R-:W-:Y:S02]  /*10cb0*/  IADD3 R8, -R12, R3, RZ ;  /* 0x000000030c087210 */ /* 0x000fe40007ffe1ff */
[----:B------:R-:W-:Y:S05]  /*10cc0*/  IADD3 R7, R7, c[0x0][0x1d0], RZ ;  /* 0x0000740007077a10 */ /* 0x000fea0007ffe0ff */
[----:B------:R-:W3:Y:S01]  /*10cd0*/  MUFU.TANH R26, R26 ;  /* 0x0000001a001a7308 */ /* 0x000ee20000002400 */
[----:B------:R-:W-:Y:S04]  /*10ce0*/  IADD3 R7, R7, -c[0x0][0x168], RZ ;  /* 0x80005a0007077a10 */ /* 0x000fe80007ffe0ff */
[C---:B------:R-:W-:Y:S02]  /*10cf0*/  IADD3 R5, R7.reuse, c[0x0][0x328], RZ ;  /* 0x0000ca0007057a10 */ /* 0x040fe40007ffe0ff */
[----:B------:R-:W-:Y:S03]  /*10d00*/  IADD3 R7, R7, UR6, RZ ;  /* 0x0000000607077c10 */ /* 0x000fe6000fffe0ff */
[----:B------:R-:W1:Y:S01]  /*10d10*/  MUFU.TANH R34, R34 ;  /* 0x0000002200227308 */ /* 0x000e620000002400 */
[-C--:B------:R-:W-:Y:S02]  /*10d20*/  IADD3 R2, R5, R4.reuse, RZ ;  /* 0x0000000405027210 */ /* 0x080fe40007ffe0ff */
[----:B------:R-:W-:Y:S07]  /*10d30*/  IADD3 R0, R7, R4, RZ ;  /* 0x0000000407007210 */ /* 0x000fee0007ffe0ff */
        /* <DEDUP_REMOVED lines=26> */
.L_x_495:
[----:B------:R-:W-:Y:S04]  /*10ee0*/  MOV R9, c[0x0][0x32c] ;  /* 0x0000cb0000097a02 */ /* 0x000fe80000000f00 */
[----:B------:R-:W-:Y:S11]  /*10ef0*/  ISETP.NE.AND P0, PT, R9, 0x1, PT ;  /* 0x000000010900780c */ /* 0x000ff60003f05270 */
[----:B------:R-:W-:Y:S02]  /*10f00*/  @!UPT UIADD3 URZ, URZ, URZ, URZ ;  /* 0x0000003f3f3ff290 */ /* 0x000fe4000fffe03f */
[----:B------:R-:W-:Y:S05]  /*10f10*/  @P0 IMAD.HI.U32 R9, R4, c[0x0][0x330], RZ ;  /* 0x0000cc0004090a27 */ /* 0x000fea00078e00ff */
[----:B------:R-:W-:Y:S02]  /*10f20*/  @P0 SHF.R.U32.HI R4, RZ, c[0x0][0x334], R9 ;  /* 0x0000cd00ff040a19 */ /* 0x000fe40000011609 */
.L_x_496:
[----:B------:R-:W-:Y:S05]  /*10f30*/  BSYNC B0 ;  /* 0x0000000000007941 */ /* 0x000fea0003800000 */
.L_x_494:
[----:B------:R-:W-:Y:S05]  /*10f40*/  IMAD R4, R4, c[0x0][0x32c], R8 ;  /* 0x0000cb0004047a24 */ /* 0x000fea00078e0208 */
[----:B------:R-:W-:Y:S02]  /*10f50*/  IADD3 R9, R4, c[0x0][0x32c], RZ ;  /* 0x0000cb0004097a10 */ /* 0x000fe40007ffe0ff */
[----:B------:R-:W-:Y:S02]  /*10f60*/  IMNMX R0, R0, R4, !PT ;  /* 0x0000000400007217 */ /* 0x000fe40007800200 */
[----:B------:R-:W-:Y:S02]  /*10f70*/  IMNMX R2, R2, R9, PT ;  /* 0x0000000902027217 */ /* 0x000fe40003800200 */
.L_x_493:
[C---:B--234-:R-:W-:Y:S02]  /*10f80*/  ISETP.GE.AND P0, PT, R3.reuse, 0x2, PT ;  /* 0x000000020300780c */ /* 0x05cfe40003f06270 */
[C---:B------:R-:W-:Y:S02]  /*10f90*/  ISETP.GE.AND P2, PT, R3.reuse, 0xa, PT ;  /* 0x0000000a0300780c */ /* 0x040fe40003f46270 */
[----:B------:R-:W-:Y:S02]  /*10fa0*/  P2R R14, PR, RZ, 0x1 ;  /* 0x00000001ff0e7803 */ /* 0x000fe40000000000 */
[----:B------:R-:W-:Y:S02]  /*10fb0*/  ISETP.GT.AND P0, PT, R0, 0x1, !P0 ;  /* 0x000000010000780c */ /* 0x000fe40004704270 */
[C---:B------:R-:W-:Y:S02]  /*10fc0*/  ISETP.GE.AND P1, PT, R3.reuse, 0x9, PT ;  /* 0x000000090300780c */ /* 0x040fe40003f26270 */
[----:B------:R-:W-:Y:S02]  /*10fd0*/  ISETP.LT.OR P0, PT, R2, 0x2, P0 ;  /* 0x000000020200780c */ /* 0x000fe40000701670 */
[----:B------:R-:W-:Y:S02]  /*10fe0*/  P2R R13, PR, RZ, 0x2 ;  /* 0x00000002ff0d7803 */ /* 0x000fe40000000000 */
[----:B------:R-:W-:Y:S02]  /*10ff0*/  FSEL R23, R196, -INF , !P0 ;  /* 0xff800000c4177808 */ /* 0x000fe40004000000 */
[C---:B------:R-:W-:Y:S02]  /*11000*/  ISETP.GT.AND P0, PT, R0.reuse, 0x9, !P2 ;  /* 0x000000090000780c */ /* 0x040fe40005704270 */
[----:B------:R-:W-:Y:S02]  /*11010*/  ISETP.GT.AND P1, PT, R0, 0x8, !P1 ;  /* 0x000000080000780c */ /* 0x000fe40004f24270 */
[----:B------:R-:W-:Y:S02]  /*11020*/  P2R R12, PR, RZ, 0x4 ;  /* 0x00000004ff0c7803 */ /* 0x000fe40000000000 */
[C---:B------:R-:W-:Y:S02]  /*11030*/  ISETP.LT.OR P0, PT, R2.reuse, 0xa, P0 ;  /* 0x0000000a0200780c */ /* 0x040fe40000701670 */
[C---:B------:R-:W-:Y:S02]  /*11040*/  ISETP.GE.AND P2, PT, R3.reuse, 0x11, PT ;  /* 0x000000110300780c */ /* 0x040fe40003f46270 */
[----:B------:R-:W-:Y:S02]  /*11050*/  ISETP.LT.OR P1, PT, R2, 0x9, P1 ;  /* 0x000000090200780c */ /* 0x000fe40000f21670 */
[----:B------:R-:W-:Y:S02]  /*11060*/  FSEL R24, R136, -INF , !P0 ;  /* 0xff80000088187808 */ /* 0x000fe40004000000 */
[----:B------:R-:W-:Y:S02]  /*11070*/  ISETP.GT.AND P0, PT, R0, 0x10, !P2 ;  /* 0x000000100000780c */ /* 0x000fe40005704270 */
[----:B------:R-:W-:Y:S02]  /*11080*/  FSEL R25, R140, -INF , !P1 ;  /* 0xff8000008c197808 */ /* 0x000fe40004800000 */
        /* <DEDUP_REMOVED lines=11> */
[C---:B------:R-:W-:Y:S02]  /*11140*/  ISETP.GE.AND P1, PT, R3.reuse, 0x1a, PT ;  /* 0x0000001a0300780c */ /* 0x040fe40003f26270 */
[----:B-1----:R-:W-:Y:S02]  /*11150*/  FSEL R200, R22, -INF , !P0 ;  /* 0xff80000016c87808 */ /* 0x002fe40004000000 */
[----:B------:R-:W-:Y:S02]  /*11160*/  ISETP.GT.AND P0, PT, R0, 0x19, !P1 ;  /* 0x000000190000780c */ /* 0x000fe40004f04270 */
[----:B------:R-:W-:Y:S02]  /*11170*/  P2R R4, PR, RZ, 0x2 ;  /* 0x00000002ff047803 */ /* 0x000fe40000000000 */
[----:B------:R-:W-:Y:S02]  /*11180*/  ISETP.LT.OR P0, PT, R2, 0x1a, P0 ;  /* 0x0000001a0200780c */ /* 0x000fe40000701670 */
[----:B------:R-:W-:Y:S02]  /*11190*/  ISETP.GE.AND P1, PT, R3, 0x21, PT ;  /* 0x000000210300780c */ /* 0x000fe40003f26270 */
[----:B------:R-:W-:Y:S02]  /*111a0*/  FSEL R203, R21, -INF , !P0 ;  /* 0xff80000015cb7808 */ /* 0x000fe40004000000 */
[----:B------:R-:W-:Y:S02]  /*111b0*/  ISETP.GT.AND P0, PT, R0, 0x20, !P1 ;  /* 0x000000200000780c */ /* 0x000fe40004f04270 */
[C---:B------:R-:W-:Y:S02]  /*111c0*/  ISETP.GE.AND P6, PT, R3.reuse, 0x22, PT ;  /* 0x000000220300780c */ /* 0x040fe40003fc6270 */
[----:B------:R-:W-:Y:S02]  /*111d0*/  ISETP.LT.OR P0, PT, R2, 0x21, P0 ;  /* 0x000000210200780c */ /* 0x000fe40000701670 */
[C---:B------:R-:W-:Y:S02]  /*111e0*/  ISETP.GE.AND P5, PT, R3.reuse, 0x29, PT ;  /* 0x000000290300780c */ /* 0x040fe40003fa6270 */
[----:B------:R-:W-:Y:S02]  /*111f0*/  FSEL R244, R20, -INF , !P0 ;  /* 0xff80000014f47808 */ /* 0x000fe40004000000 */
[----:B------:R-:W-:Y:S02]  /*11200*/  ISETP.GT.AND P0, PT, R0, 0x21, !P6 ;  /* 0x000000210000780c */ /* 0x000fe40007704270 */
[----:B------:R-:W-:Y:S02]  /*11210*/  P2R R11, PR, RZ, 0x4 ;  /* 0x00000004ff0b7803 */ /* 0x000fe40000000000 */
[----:B------:R-:W-:Y:S02]  /*11220*/  ISETP.LT.OR P0, PT, R2, 0x22, P0 ;  /* 0x000000220200780c */ /* 0x000fe40000701670 */
[----:B------:R-:W-:Y:S02]  /*11230*/  ISETP.GE.AND P2, PT, R3, 0x1, PT ;  /* 0x000000010300780c */ /* 0x000fe40003f46270 */
[----:B------:R-:W-:Y:S02]  /*11240*/  FSEL R245, R18, -INF , !P0 ;  /* 0xff80000012f57808 */ /* 0x000fe40004000000 */
[----:B------:R-:W-:Y:S04]  /*11250*/  ISETP.GT.AND P0, PT, R0, 0x28, !P5 ;  /* 0x000000280000780c */ /* 0x000fe80006f04270 */
[----:B------:R-:W-:Y:S04]  /*11260*/  ISETP.LT.OR P0, PT, R2, 0x29, P0 ;  /* 0x000000290200780c */ /* 0x000fe80000701670 */
[----:B------:R-:W-:Y:S02]  /*11270*/  FSEL R249, R15, -INF , !P0 ;  /* 0xff8000000ff97808 */ /* 0x000fe40004000000 */
[----:B------:R-:W-:Y:S02]  /*11280*/  ISETP.GT.AND P0, PT, R0, RZ, !P2 ;  /* 0x000000ff0000720c */ /* 0x000fe40005704270 */
[----:B------:R-:W-:Y:S02]  /*11290*/  P2R R15, PR, RZ, 0x4 ;  /* 0x00000004ff0f7803 */ /* 0x000fe40000000000 */
[----:B------:R-:W-:Y:S04]  /*112a0*/  ISETP.LT.OR P0, PT, R2, 0x1, P0 ;  /* 0x000000010200780c */ /* 0x000fe80000701670 */
[----:B------:R-:W-:Y:S02]  /*112b0*/  FSEL R18, R197, -INF , !P0 ;  /* 0xff800000c5127808 */ /* 0x000fe40004000000 */
[----:B------:R-:W-:Y:S02]  /*112c0*/  ISETP.GE.AND P0, PT, R3, 0x2a, PT ;  /* 0x0000002a0300780c */ /* 0x000fe40003f06270 */
[----:B------:R-:W1:Y:S02]  /*112d0*/  SHFL.IDX PT, R3, R6, 0x1, 0x1c1f ;  /* 0x003c1f0006037f89 */ /* 0x000e6400000e0000 */
[----:B------:R-:W-:Y:S04]  /*112e0*/  ISETP.GT.AND P2, PT, R0, 0x29, !P0 ;  /* 0x000000290000780c */ /* 0x000fe80004744270 */
[----:B------:R-:W-:Y:S04]  /*112f0*/  ISETP.LT.OR P2, PT, R2, 0x2a, P2 ;  /* 0x0000002a0200780c */ /* 0x000fe80001741670 */
[----:B------:R-:W-:Y:S02]  /*11300*/  FSEL R248, R16, -INF , !P2 ;  /* 0xff80000010f87808 */ /* 0x000fe40005000000 */
[----:B------:R-:W-:Y:S01]  /*11310*/  PLOP3.LUT P2, PT, PT, PT, UP2, 0x40, 0x0 ;  /* 0x000000000000781c */ /* 0x000fe20003f4e828 */
[--C-:B-1----:R-:W-:Y:S02]  /*11320*/  IMAD.IADD R2, R5, 0x1, R3.reuse ;  /* 0x0000000105027824 */ /* 0x102fe400078e0203 */
[----:B------:R-:W-:Y:S10]  /*11330*/  IMAD.IADD R0, R7, 0x1, R3 ;  /* 0x0000000107007824 */ /* 0x000ff400078e0203 */
        /* <DEDUP_REMOVED lines=15> */
.L_x_499:
[----:B------:R-:W-:Y:S04]  /*11430*/  MOV R16, c[0x0][0x32c] ;  /* 0x0000cb0000107a02 */ /* 0x000fe80000000f00 */
[----:B------:R-:W-:Y:S11]  /*11440*/  ISETP.NE.AND P2, PT, R16, 0x1, PT ;  /* 0x000000011000780c */ /* 0x000ff60003f45270 */
[----:B------:R-:W-:Y:S02]  /*11450*/  @!UPT UIADD3 URZ, URZ, URZ, URZ ;  /* 0x0000003f3f3ff290 */ /* 0x000fe4000fffe03f */
[----:B------:R-:W-:Y:S05]  /*11460*/  @P2 IMAD.HI.U32 R16, R3, c[0x0][0x330], RZ ;  /* 0x0000cc0003102a27 */ /* 0x000fea00078e00ff */
[----:B------:R-:W-:Y:S02]  /*11470*/  @P2 SHF.R.U32.HI R3, RZ, c[0x0][0x334], R16 ;  /* 0x0000cd00ff032a19 */ /* 0x000fe40000011610 */
.L_x_500:
[----:B------:R-:W-:Y:S05]  /*11480*/  BSYNC B0 ;  /* 0x0000000000007941 */ /* 0x000fea0003800000 */
.L_x_498:
[----:B------:R-:W-:Y:S05]  /*11490*/  IMAD R3, R3, c[0x0][0x32c], R8 ;  /* 0x0000cb0003037a24 */ /* 0x000fea00078e0208 */
[----:B------:R-:W-:Y:S02]  /*114a0*/  IADD3 R16, R3, c[0x0][0x32c], RZ ;  /* 0x0000cb0003107a10 */ /* 0x000fe40007ffe0ff */
[----:B------:R-:W-:Y:S02]  /*114b0*/  IMNMX R0, R0, R3, !PT ;  /* 0x0000000300007217 */ /* 0x000fe40007800200 */
[----:B------:R-:W-:Y:S02]  /*114c0*/  IMNMX R2, R2, R16, PT ;  /* 0x0000001002027217 */ /* 0x000fe40003800200 */
.L_x_497:
        /* <DEDUP_REMOVED lines=64> */
.L_x_503:
[----:B------:R-:W-:Y:S04]  /*118d0*/  MOV R16, c[0x0][0x32c] ;  /* 0x0000cb0000107a02 */ /* 0x000fe80000000f00 */
[----:B------:R-:W-:Y:S11]  /*118e0*/  ISETP.NE.AND P2, PT, R16, 0x1, PT ;  /* 0x000000011000780c */ /* 0x000ff60003f45270 */
[----:B------:R-:W-:Y:S02]  /*118f0*/  @!UPT UIADD3 URZ, URZ, URZ, URZ ;  /* 0x0000003f3f3ff290 */ /* 0x000fe4000fffe03f */
[----:B------:R-:W-:Y:S05]  /*11900*/  @P2 IMAD.HI.U32 R16, R3, c[0x0][0x330], RZ ;  /* 0x0000cc0003102a27 */ /* 0x000fea00078e00ff */
[----:B------:R-:W-:Y:S02]  /*11910*/  @P2 SHF.R.U32.HI R3, RZ, c[0x0][0x334], R16 ;  /* 0x0000cd00ff032a19 */ /* 0x000fe40000011610 */
.L_x_504:
[----:B------:R-:W-:Y:S05]  /*11920*/  BSYNC B0 ;  /* 0x0000000000007941 */ /* 0x000fea0003800000 */
.L_x_502:
[----:B------:R-:W-:Y:S05]  /*11930*/  IMAD R3, R3, c[0x0][0x32c], R8 ;  /* 0x0000cb0003037a24 */ /* 0x000fea00078e0208 */
[----:B------:R-:W-:Y:S02]  /*11940*/  IADD3 R16, R3, c[0x0][0x32c], RZ ;  /* 0x0000cb0003107a10 */ /* 0x000fe40007ffe0ff */
[----:B------:R-:W-:Y:S02]  /*11950*/  IMNMX R0, R0, R3, !PT ;  /* 0x0000000300007217 */ /* 0x000fe40007800200 */
[----:B------:R-:W-:Y:S02]  /*11960*/  IMNMX R2, R2, R16, PT ;  /* 0x0000001002027217 */ /* 0x000fe40003800200 */
.L_x_501:
        /* <DEDUP_REMOVED lines=64> */
.L_x_507:
[----:B------:R-:W-:Y:S04]  /*11d70*/  MOV R5, c[0x0][0x32c] ;  /* 0x0000cb0000057a02 */ /* 0x000fe80000000f00 */
[----:B------:R-:W-:Y:S11]  /*11d80*/  ISETP.NE.AND P2, PT, R5, 0x1, PT ;  /* 0x000000010500780c */ /* 0x000ff60003f45270 */
[----:B------:R-:W-:Y:S02]  /*11d90*/  @!UPT UIADD3 URZ, URZ, URZ, URZ ;  /* 0x0000003f3f3ff290 */ /* 0x000fe4000fffe03f */
[----:B------:R-:W-:Y:S05]  /*11da0*/  @P2 IMAD.HI.U32 R5, R3, c[0x0][0x330], RZ ;  /* 0x0000cc0003052a27 */ /* 0x000fea00078e00ff */
[----:B------:R-:W-:Y:S02]  /*11db0*/  @P2 SHF.R.U32.HI R3, RZ, c[0x0][0x334], R5 ;  /* 0x0000cd00ff032a19 */ /* 0x000fe40000011605 */
.L_x_508:
[----:B------:R-:W-:Y:S05]  /*11dc0*/  BSYNC B0 ;  /* 0x0000000000007941 */ /* 0x000fea0003800000 */
.L_x_506:
[----:B------:R-:W-:Y:S05]  /*11dd0*/  IMAD R8, R3, c[0x0][0x32c], R8 ;  /* 0x0000cb0003087a24 */ /* 0x000fea00078e0208 */
[----:B------:R-:W-:Y:S02]  /*11de0*/  IADD3 R3, R8, c[0x0][0x32c], RZ ;  /* 0x0000cb0008037a10 */ /* 0x000fe40007ffe0ff */
[----:B------:R-:W-:Y:S02]  /*11df0*/  IMNMX R0, R0, R8, !PT ;  /* 0x0000000800007217 */ /* 0x000fe40007800200 */
[----:B------:R-:W-:Y:S02]  /*11e00*/  IMNMX R2, R2, R3, PT ;  /* 0x0000000302027217 */ /* 0x000fe40003800200 */
.L_x_505:
[----:B------:R-:W-:Y:S01]  /*11e10*/  ISETP.NE.AND P2, PT, R15, RZ, PT ;  /* 0x000000ff0f00720c */ /* 0x000fe20003f45270 */
[----:B------:R-:W-:Y:S01]  /*11e20*/  LDSM.16.MT88.4 R36, [R226+0x100] ;  /* 0x00010000e224783b */ /* 0x000fe20000004200 */
[----:B------:R-:W-:Y:S02]  /*11e30*/  FMNMX.FTZ R137, R18, R132, !PT ;  /* 0x0000008412897209 */ /* 0x000fe40007810000 */
[----:B------:R-:W-:Y:S02]  /*11e40*/  ISETP.GT.AND P2, PT, R0, RZ, !P2 ;  /* 0x000000ff0000720c */ /* 0x000fe40005744270 */
        /* <DEDUP_REMOVED lines=32> */
[----:B------:R-:W-:Y:S01]  /*12050*/  ISETP.GT.AND P2, PT, R0, 0x10, !P2 ;  /* 0x000000100000780c */ /* 0x000fe20005744270 */
[----:B------:R-:W1:Y:S01]  /*12060*/  SHFL.BFLY PT, R6, R137, 0x2, 0x1f ;  /* 0x0c401f0089067f89 */ /* 0x000e6200000e0000 */
        /* <DEDUP_REMOVED lines=14> */
[----:B-1----:R-:W-:Y:S02]  /*12150*/  FMNMX.FTZ R137, R137, R6, !PT ;  /* 0x0000000689897209 */ /* 0x002fe40007810000 */
[----:B------:R-:W-:Y:S01]  /*12160*/  ISETP.LT.OR P2, PT, R2, 0x19, P2 ;  /* 0x000000190200780c */ /* 0x000fe20001741670 */
[----:B------:R-:W1:Y:S01]  /*12170*/  SHFL.BFLY PT, R6, R3, 0x2, 0x1f ;  /* 0x0c401f0003067f89 */ /* 0x000e6200000e0000 */
[----:B------:R-:W-:Y:S02]  /*12180*/  ISETP.GT.AND P1, PT, R0, 0x20, !P1 ;  /* 0x000000200000780c */ /* 0x000fe40004f24270 */
[----:B------:R-:W-:Y:S02]  /*12190*/  FSEL R211, R192, -INF , !P2 ;  /* 0xff800000c0d37808 */ /* 0x000fe40005000000 */
[----:B------:R-:W-:Y:S02]  /*121a0*/  ISETP.NE.AND P2, PT, R4, RZ, PT ;  /* 0x000000ff0400720c */ /* 0x000fe40003f45270 */
[----:B------:R-:W-:Y:S01]  /*121b0*/  FMNMX.FTZ R4, R16, R138, !PT ;  /* 0x0000008a10047209 */ /* 0x000fe20007810000 */
[----:B------:R-:W2:Y:S01]  /*121c0*/  SHFL.BFLY PT, R8, R137, 0x1, 0x1f ;  /* 0x0c201f0089087f89 */ /* 0x000ea200000e0000 */
[----:B------:R-:W-:Y:S02]  /*121d0*/  ISETP.GT.AND P2, PT, R0, 0x19, !P2 ;  /* 0x000000190000780c */ /* 0x000fe40005744270 */
[----:B------:R-:W-:Y:S02]  /*121e0*/  FMNMX.FTZ R4, R20, R4, !PT ;  /* 0x0000000414047209 */ /* 0x000fe40007810000 */
[----:B------:R-:W-:Y:S02]  /*121f0*/  ISETP.LT.OR P2, PT, R2, 0x1a, P2 ;  /* 0x0000001a0200780c */ /* 0x000fe40001741670 */
[----:B------:R-:W-:Y:S02]  /*12200*/  FMNMX.FTZ R4, R19, R4, !PT ;  /* 0x0000000413047209 */ /* 0x000fe40007810000 */
[----:B------:R-:W-:Y:S02]  /*12210*/  FSEL R206, R214, -INF , !P2 ;  /* 0xff800000d6ce7808 */ /* 0x000fe40005000000 */
[----:B------:R-:W-:Y:S02]  /*12220*/  FMNMX.FTZ R4, R26, R4, !PT ;  /* 0x000000041a047209 */ /* 0x000fe40007810000 */
[----:B------:R-:W-:Y:S02]  /*12230*/  ISETP.LT.OR P1, PT, R2, 0x21, P1 ;  /* 0x000000210200780c */ /* 0x000fe40000f21670 */
[----:B------:R-:W-:Y:S02]  /*12240*/  FMNMX.FTZ R4, R202, R4, !PT ;  /* 0x00000004ca047209 */ /* 0x000fe40007810000 */
[----:B-1----:R-:W-:Y:S02]  /*12250*/  FMNMX.FTZ R3, R3, R6, !PT ;  /* 0x0000000603037209 */ /* 0x002fe40007810000 */
[----:B------:R-:W-:Y:S02]  /*12260*/  FMNMX.FTZ R4, R205, R4, !PT ;  /* 0x00000004cd047209 */ /* 0x000fe40007810000 */
[----:B------:R-:W-:Y:S01]  /*12270*/  FMNMX.FTZ R6, R5, R139, !PT ;  /* 0x0000008b05067209 */ /* 0x000fe20007810000 */
[----:B------:R-:W1:Y:S01]  /*12280*/  SHFL.BFLY PT, R136, R3, 0x1, 0x1f ;  /* 0x0c201f0003887f89 */ /* 0x000e6200000e0000 */
[----:B------:R-:W-:Y:S02]  /*12290*/  FMNMX.FTZ R4, R208, R4, !PT ;  /* 0x00000004d0047209 */ /* 0x000fe40007810000 */
[----:B------:R-:W-:Y:S02]  /*122a0*/  FMNMX.FTZ R6, R7, R6, !PT ;  /* 0x0000000607067209 */ /* 0x000fe40007810000 */
[----:B------:R-:W-:Y:S02]  /*122b0*/  FMNMX.FTZ R4, R210, R4, !PT ;  /* 0x00000004d2047209 */ /* 0x000fe40007810000 */
[----:B------:R-:W-:Y:S02]  /*122c0*/  FMNMX.FTZ R6, R13, R6, !PT ;  /* 0x000000060d067209 */ /* 0x000fe40007810000 */
[----:B------:R-:W-:Y:S02]  /*122d0*/  FMNMX.FTZ R4, R215, R4, !PT ;  /* 0x00000004d7047209 */ /* 0x000fe40007810000 */
[----:B--2---:R-:W-:Y:S02]  /*122e0*/  FMNMX.FTZ R137, R137, R8, !PT ;  /* 0x0000000889897209 */ /* 0x004fe40007810000 */
[----:B------:R-:W-:Y:S02]  /*122f0*/  FMNMX.FTZ R4, R216, R4, !PT ;  /* 0x00000004d8047209 */ /* 0x000fe40007810000 */
[----:B------:R-:W-:Y:S01]  /*12300*/  ISETP.GT.AND P6, PT, R0, 0x21, !P6 ;  /* 0x000000210000780c */ /* 0x000fe200077c4270 */
[----:B------:R-:W-:Y:S01]  /*12310*/  FMUL.FTZ R141, R137, c[0x0][0x2d0] ;  /* 0x0000b400898d7a20 */ /* 0x000fe20000410000 */
[----:B------:R-:W-:Y:S02]  /*12320*/  FMNMX.FTZ R4, R250, R4, !PT ;  /* 0x00000004fa047209 */ /* 0x000fe40007810000 */
[----:B------:R-:W-:Y:S02]  /*12330*/  FSEL R213, R42, -INF , !P1 ;  /* 0xff8000002ad57808 */ /* 0x000fe40004800000 */
[----:B------:R-:W-:Y:S02]  /*12340*/  FMNMX.FTZ R4, R219, R4, !PT ;  /* 0x00000004db047209 */ /* 0x000fe40007810000 */
[----:B------:R-:W-:Y:S02]  /*12350*/  ISETP.GT.AND P5, PT, R0, 0x28, !P5 ;  /* 0x000000280000780c */ /* 0x000fe40006fa4270 */
[----:B-1----:R-:W-:Y:S01]  /*12360*/  FMNMX.FTZ R136, R3, R136, !PT ;  /* 0x0000008803887209 */ /* 0x002fe20007810000 */
[----:B------:R-:W1:Y:S01]  /*12370*/  SHFL.BFLY PT, R8, R4, 0x2, 0x1f ;  /* 0x0c401f0004087f89 */ /* 0x000e6200000e0000 */
[----:B------:R-:W-:Y:S02]  /*12380*/  FMNMX.FTZ R3, R12, R6, !PT ;  /* 0x000000060c037209 */ /* 0x000fe40007810000 */
[----:B------:R-:W-:Y:S01]  /*12390*/  ISETP.GT.AND P0, PT, R0, 0x29, !P0 ;  /* 0x000000290000780c */ /* 0x000fe20004704270 */
[----:B------:R-:W-:Y:S01]  /*123a0*/  FMUL.FTZ R142, R136, c[0x0][0x2d0] ;  /* 0x0000b400888e7a20 */ /* 0x000fe20000410000 */
[----:B------:R-:W-:Y:S02]  /*123b0*/  FMNMX.FTZ R3, R207, R3, !PT ;  /* 0x00000003cf037209 */ /* 0x000fe40007810000 */
[C---:B------:R-:W-:Y:S02]  /*123c0*/  ISETP.LT.OR P6, PT, R2.reuse, 0x22, P6 ;  /* 0x000000220200780c */ /* 0x040fe400037c1670 */
[----:B------:R-:W-:Y:S02]  /*123d0*/  FMNMX.FTZ R3, R209, R3, !PT ;  /* 0x00000003d1037209 */ /* 0x000fe40007810000 */
[----:B------:R-:W-:Y:S02]  /*123e0*/  FSEL R212, R43, -INF , !P6 ;  /* 0xff8000002bd47808 */ /* 0x000fe40007000000 */
[----:B------:R-:W-:Y:S02]  /*123f0*/  FMNMX.FTZ R3, R211, R3, !PT ;  /* 0x00000003d3037209 */ /* 0x000fe40007810000 */
[----:B------:R-:W-:Y:S02]  /*12400*/  ISETP.LT.OR P5, PT, R2, 0x29, P5 ;  /* 0x000000290200780c */ /* 0x000fe40002fa1670 */
[----:B------:R-:W-:Y:S02]  /*12410*/  FMNMX.FTZ R0, R206, R3, !PT ;  /* 0x00000003ce007209 */ /* 0x000fe40007810000 */
[----:B------:R-:W-:Y:S02]  /*12420*/  FSETP.NEU.FTZ.AND P1, PT, R136, -INF , PT ;  /* 0xff8000008800780b */ /* 0x000fe40003f3d000 */
[----:B------:R-:W-:Y:S02]  /*12430*/  FMNMX.FTZ R0, R213, R0, !PT ;  /* 0x00000000d5007209 */ /* 0x000fe40007810000 */
[----:B------:R-:W-:Y:S02]  /*12440*/  FSEL R214, R46, -INF , !P5 ;  /* 0xff8000002ed67808 */ /* 0x000fe40006800000 */
[----:B-1----:R-:W-:Y:S02]  /*12450*/  FMNMX.FTZ R4, R4, R8, !PT ;  /* 0x0000000804047209 */ /* 0x002fe40007810000 */
[----:B------:R-:W-:Y:S02]  /*12460*/  ISETP.LT.OR P0, PT, R2, 0x2a, P0 ;  /* 0x0000002a0200780c */ /* 0x000fe40000701670 */
[----:B------:R-:W-:Y:S01]  /*12470*/  FMNMX.FTZ R0, R212, R0, !PT ;  /* 0x00000000d4007209 */ /* 0x000fe20007810000 */
[----:B------:R-:W1:Y:S01]  /*12480*/  SHFL.BFLY PT, R135, R4, 0x1, 0x1f ;  /* 0x0c201f0004877f89 */ /* 0x000e6200000e0000 */
        /* <DEDUP_REMOVED lines=14> */
[----:B------:R-:W-:Y:S01]  /*12570*/  MUFU.EX2 R30, R21 ;  /* 0x00000015001e7308 */ /* 0x000fe20000000800 */
[--C-:B------:R-:W-:Y:S02]  /*12580*/  FFMA.FTZ R24, R24, c[0x0][0x2d0], -R141.reuse ;  /* 0x0000b40018187a23 */ /* 0x100fe4000001088d */
[----:B------:R-:W-:Y:S01]  /*12590*/  FFMA.FTZ R18, R18, c[0x0][0x2d0], -R141 ;  /* 0x0000b40012127a23 */ /* 0x000fe2000001088d */
[----:B-1----:R-:W-:Y:S04]  /*125a0*/  FMNMX.FTZ R135, R4, R135, !PT ;  /* 0x0000008704877209 */ /* 0x002fe80007810000 */
[C---:B------:R-:W-:Y:S01]  /*125b0*/  FSETP.NEU.FTZ.AND P0, PT, R135.reuse, -INF , PT ;  /* 0xff8000008700780b */ /* 0x040fe20003f1d000 */
[----:B------:R-:W-:Y:S01]  /*125c0*/  FMUL.FTZ R143, R135, c[0x0][0x2d0] ;  /* 0x0000b400878f7a20 */ /* 0x000fe20000410000 */
[----:B------:R-:W-:Y:S04]  /*125d0*/  MUFU.EX2 R29, R23 ;  /* 0x00000017001d7308 */ /* 0x000fe80000000800 */
[----:B------:R-:W-:Y:S02]  /*125e0*/  FSEL R143, R143, RZ, P0 ;  /* 0x000000ff8f8f7208 */ /* 0x000fe40000000000 */
[----:B--2---:R-:W-:Y:S03]  /*125f0*/  FMNMX.FTZ R3, R0, R2, !PT ;  /* 0x0000000200037209 */ /* 0x004fe60007810000 */
[--C-:B------:R-:W-:Y:S01]  /*12600*/  FFMA.FTZ R2, R26, c[0x0][0x2d0], -R143.reuse ;  /* 0x0000b4001a027a23 */ /* 0x100fe2000001088f */
[----:B------:R-:W-:Y:S01]  /*12610*/  FSEL R0, R137, RZ, P2 ;  /* 0x000000ff89007208 */ /* 0x000fe20001000000 */
[--C-:B------:R-:W-:Y:S01]  /*12620*/  FFMA.FTZ R20, R20, c[0x0][0x2d0], -R143.reuse ;  /* 0x0000b40014147a23 */ /* 0x100fe2000001088f */
[----:B------:R-:W1:Y:S01]  /*12630*/  MUFU.EX2 R252, R22 ;  /* 0x0000001600fc7308 */ /* 0x000e620000000800 */
[----:B------:R-:W2:Y:S01]  /*12640*/  SHFL.BFLY PT, R4, R3, 0x1, 0x1f ;  /* 0x0c201f0003047f89 */ /* 0x000ea200000e0000 */
[--C-:B------:R-:W-:Y:S02]  /*12650*/  FFMA.FTZ R16, R16, c[0x0][0x2d0], -R143.reuse ;  /* 0x0000b40010107a23 */ /* 0x100fe4000001088f */
[----:B------:R-:W-:Y:S02]  /*12660*/  FADD.FTZ R0, -R0, R132 ;  /* 0x0000008400007221 */ /* 0x000fe40000010100 */
[----:B------:R-:W-:Y:S02]  /*12670*/  FFMA.FTZ R19, R19, c[0x0][0x2d0], -R143 ;  /* 0x0000b40013137a23 */ /* 0x000fe4000001088f */
[----:B------:R-:W-:Y:S02]  /*12680*/  FMUL.FTZ R0, R0, c[0x0][0x2d0] ;  /* 0x0000b40000007a20 */ /* 0x000fe40000410000 */
[----:B------:R3:W-:Y:S10]  /*12690*/  MUFU.EX2 R220, R2 ;  /* 0x0000000200dc7308 */ /* 0x0007f40000000800 */
[----:B------:R4:W5:Y:S01]  /*126a0*/  MUFU.EX2 R133, R0 ;  /* 0x0000000000857308 */ /* 0x0009620000000800 */
[----:B-1----:R-:W-:Y:S02]  /*126b0*/  F2FP.PACK_AB R195, R49, R252 ;  /* 0x000000fc31c3723e */ /* 0x002fe400000000ff */
[----:B--2---:R-:W-:Y:S07]  /*126c0*/  FMNMX.FTZ R3, R3, R4, !PT ;  /* 0x0000000403037209 */ /* 0x004fee0007810000 */
[----:B------:R1:W-:Y:S01]  /*126d0*/  MUFU.EX2 R31, R20 ;  /* 0x00000014001f7308 */ /* 0x0003e20000000800 */
[----:B---3--:R-:W-:Y:S05]  /*126e0*/  FSEL R2, R136, RZ, P1 ;  /* 0x000000ff88027208 */ /* 0x008fea0000800000 */
[----:B------:R-:W-:Y:S04]  /*126f0*/  FADD.FTZ R2, -R2, R134 ;  /* 0x0000008602027221 */ /* 0x000fe80000010100 */
[----:B------:R-:W-:Y:S01]  /*12700*/  MUFU.EX2 R28, R25 ;  /* 0x00000019001c7308 */ /* 0x000fe20000000800 */
[----:B------:R-:W-:Y:S02]  /*12710*/  FMUL.FTZ R134, R3, c[0x0][0x2d0] ;  /* 0x0000b40003867a20 */ /* 0x000fe40000410000 */
[----:B------:R-:W-:Y:S01]  /*12720*/  FMUL.FTZ R2, R2, c[0x0][0x2d0] ;  /* 0x0000b40002027a20 */ /* 0x000fe20000410000 */
[----:B----4-:R-:W-:Y:S01]  /*12730*/  FSEL R0, R135, RZ, P0 ;  /* 0x000000ff87007208 */ /* 0x010fe20000000000 */
[----:B-----5:R-:W-:Y:S01]  /*12740*/  FMUL.FTZ R33, R133, R173 ;  /* 0x000000ad85217220 */ /* 0x020fe20000410000 */
[----:B------:R-:W-:Y:S01]  /*12750*/  FSETP.NEU.FTZ.AND P0, PT, R3, -INF , PT ;  /* 0xff8000000300780b */ /* 0x000fe20003f1d000 */
[C---:B------:R-:W-:Y:S02]  /*12760*/  FMUL.FTZ R52, R133.reuse, R52 ;  /* 0x0000003485347220 */ /* 0x040fe40000410000 */
[----:B------:R-:W-:Y:S01]  /*12770*/  FADD.FTZ R0, -R0, R138 ;  /* 0x0000008a00007221 */ /* 0x000fe20000010100 */
[----:B------:R-:W2:Y:S01]  /*12780*/  MUFU.EX2 R132, R2 ;  /* 0x0000000200847308 */ /* 0x000ea20000000800 */
[----:B------:R-:W-:Y:S01]  /*12790*/  FSEL R134, R134, RZ, P0 ;  /* 0x000000ff86867208 */ /* 0x000fe20000000000 */
[----:B------:R-:W-:Y:S02]  /*127a0*/  FMUL.FTZ R53, R133, R53 ;  /* 0x0000003585357220 */ /* 0x000fe40000410000 */
[----:B------:R-:W-:Y:S01]  /*127b0*/  FMUL.FTZ R0, R0, c[0x0][0x2d0] ;  /* 0x0000b40000007a20 */ /* 0x000fe20000410000 */
[----:B-1----:R-:W1:Y:S01]  /*127c0*/  LDSM.16.MT88.4 R20, [R225+0x100] ;  /* 0x00010000e114783b */ /* 0x002e620000004200 */
[--C-:B------:R-:W-:Y:S02]  /*127d0*/  FFMA.FTZ R4, R12, c[0x0][0x2d0], -R134.reuse ;  /* 0x0000b4000c047a23 */ /* 0x100fe40000010886 */
[--C-:B------:R-:W-:Y:S02]  /*127e0*/  FFMA.FTZ R5, R5, c[0x0][0x2d0], -R134.reuse ;  /* 0x0000b40005057a23 */ /* 0x100fe40000010886 */
[----:B------:R3:W4:Y:S01]  /*127f0*/  MUFU.EX2 R2, R0 ;  /* 0x0000000000027308 */ /* 0x0007220000000800 */
[C---:B------:R-:W-:Y:S02]  /*12800*/  FMUL.FTZ R64, R133.reuse, R64 ;  /* 0x0000004085407220 */ /* 0x040fe40000410000 */
[C---:B------:R-:W-:Y:S02]  /*12810*/  FMUL.FTZ R65, R133.reuse, R65 ;  /* 0x0000004185417220 */ /* 0x040fe40000410000 */
[C---:B------:R-:W-:Y:S02]  /*12820*/  FMUL.FTZ R68, R133.reuse, R68 ;  /* 0x0000004485447220 */ /* 0x040fe40000410000 */
[C---:B------:R-:W-:Y:S02]  /*12830*/  FMUL.FTZ R69, R133.reuse, R69 ;  /* 0x0000004585457220 */ /* 0x040fe40000410000 */
[C---:B------:R-:W-:Y:S01]  /*12840*/  FMUL.FTZ R80, R133.reuse, R80 ;  /* 0x0000005085507220 */ /* 0x040fe20000410000 */
[----:B------:R-:W5:Y:S01]  /*12850*/  MUFU.EX2 R32, R17 ;  /* 0x0000001100207308 */ /* 0x000f620000000800 */
[C---:B------:R-:W-:Y:S02]  /*12860*/  FMUL.FTZ R81, R133.reuse, R81 ;  /* 0x0000005185517220 */ /* 0x040fe40000410000 */
[----:B------:R-:W-:Y:S02]  /*12870*/  FMUL.FTZ R84, R133, R84 ;  /* 0x0000005485547220 */ /* 0x000fe40000410000 */
[C---:B--2---:R-:W-:Y:S02]  /*12880*/  FMUL.FTZ R6, R132.reuse, R146 ;  /* 0x0000009284067220 */ /* 0x044fe40000410000 */
[C---:B------:R-:W-:Y:S02]  /*12890*/  FMUL.FTZ R34, R132.reuse, R174 ;  /* 0x000000ae84227220 */ /* 0x040fe40000410000 */
[C---:B------:R-:W-:Y:S01]  /*128a0*/  FMUL.FTZ R35, R132.reuse, R175 ;  /* 0x000000af84237220 */ /* 0x040fe20000410000 */
[----:B------:R-:W2:Y:S01]  /*128b0*/  MUFU.EX2 R48, R24 ;  /* 0x0000001800307308 */ /* 0x000ea20000000800 */
[----:B------:R-:W-:Y:S01]  /*128c0*/  MOV R175, R252 ;  /* 0x000000fc00af7202 */ /* 0x000fe20000000f00 */
[C---:B------:R-:W-:Y:S02]  /*128d0*/  FMUL.FTZ R54, R132.reuse, R54 ;  /* 0x0000003684367220 */ /* 0x040fe40000410000 */
[--C-:B---3--:R-:W-:Y:S02]  /*128e0*/  FFMA.FTZ R0, R7, c[0x0][0x2d0], -R134.reuse ;  /* 0x0000b40007007a23 */ /* 0x108fe40000010886 */
[----:B------:R-:W-:Y:S02]  /*128f0*/  FMUL.FTZ R7, R132, R147 ;  /* 0x0000009384077220 */ /* 0x000fe40000410000 */
[C---:B----4-:R-:W-:Y:S02]  /*12900*/  FMUL.FTZ R8, R2.reuse, R148 ;  /* 0x0000009402087220 */ /* 0x050fe40000410000 */
[----:B------:R-:W3:Y:S01]  /*12910*/  MUFU.EX2 R50, R0 ;  /* 0x0000000000327308 */ /* 0x000ee20000000800 */
[C---:B------:R-:W-:Y:S02]  /*12920*/  FMUL.FTZ R9, R2.reuse, R149 ;  /* 0x0000009502097220 */ /* 0x040fe40000410000 */
[----:B------:R-:W-:Y:S01]  /*12930*/  FMUL.FTZ R12, R2, R152 ;  /* 0x00000098020c7220 */ /* 0x000fe20000410000 */
[----:B-----5:R-:W-:Y:S01]  /*12940*/  MOV R138, R32 ;  /* 0x00000020008a7202 */ /* 0x020fe20000000f00 */
[C---:B------:R-:W-:Y:S01]  /*12950*/  FMUL.FTZ R17, R133.reuse, R157 ;  /* 0x0000009d85117220 */ /* 0x040fe20000410000 */
[----:B------:R-:W-:Y:S01]  /*12960*/  MOV R157, R29 ;  /* 0x0000001d009d7202 */ /* 0x000fe20000000f00 */
[----:B------:R-:W-:Y:S01]  /*12970*/  FMUL.FTZ R32, R133, R172 ;  /* 0x000000ac85207220 */ /* 0x000fe20000410000 */
[----:B------:R-:W-:Y:S01]  /*12980*/  F2FP.PACK_AB R193, R30, R138 ;  /* 0x0000008a1ec1723e */ /* 0x000fe200000000ff */
[C---:B------:R-:W-:Y:S01]  /*12990*/  FMUL.FTZ R44, R2.reuse, R184 ;  /* 0x000000b8022c7220 */ /* 0x040fe20000410000 */
[----:B------:R-:W4:Y:S01]  /*129a0*/  MUFU.EX2 R221, R5 ;  /* 0x0000000500dd7308 */ /* 0x000f220000000800 */
[C---:B------:R-:W-:Y:S02]  /*129b0*/  FMUL.FTZ R40, R2.reuse, R180 ;  /* 0x000000b402287220 */ /* 0x040fe40000410000 */
[----:B------:R-:W-:Y:S01]  /*129c0*/  FMUL.FTZ R41, R2, R181 ;  /* 0x000000b502297220 */ /* 0x000fe20000410000 */
[----:B--2---:R-:W-:Y:S01]  /*129d0*/  F2FP.PACK_AB R194, R48, R28 ;  /* 0x0000001c30c2723e */ /* 0x004fe200000000ff */
[----:B------:R-:W-:Y:S01]  /*129e0*/  FMUL.FTZ R45, R2, R185 ;  /* 0x000000b9022d7220 */ /* 0x000fe20000410000 */
[----:B------:R-:W-:Y:S01]  /*129f0*/  MOV R185, R251 ;  /* 0x000000fb00b97202 */ /* 0x000fe20000000f00 */
[----:B------:R-:W-:Y:S01]  /*12a00*/  FMUL.FTZ R55, R132, R55 ;  /* 0x0000003784377220 */ /* 0x000fe20000410000 */
[----:B------:R-:W-:Y:S01]  /*12a10*/  MOV R181, R157 ;  /* 0x0000009d00b57202 */ /* 0x000fe20000000f00 */
[C---:B------:R-:W-:Y:S01]  /*12a20*/  FMUL.FTZ R56, R2.reuse, R56 ;  /* 0x0000003802387220 */ /* 0x040fe20000410000 */
[----:B------:R2:W-:Y:S01]  /*12a30*/  MUFU.EX2 R24, R4 ;  /* 0x0000000400187308 */ /* 0x0005e20000000800 */
[C---:B------:R-:W-:Y:S02]  /*12a40*/  FMUL.FTZ R57, R2.reuse, R57 ;  /* 0x0000003902397220 */ /* 0x040fe40000410000 */
[C---:B------:R-:W-:Y:S01]  /*12a50*/  FMUL.FTZ R60, R2.reuse, R60 ;  /* 0x0000003c023c7220 */ /* 0x040fe20000410000 */
[----:B---3--:R-:W-:Y:S01]  /*12a60*/  MOV R173, R50 ;  /* 0x0000003200ad7202 */ /* 0x008fe20000000f00 */
[----:B------:R-:W-:Y:S02]  /*12a70*/  FFMA.FTZ R0, R13, c[0x0][0x2d0], -R134 ;  /* 0x0000b4000d007a23 */ /* 0x000fe40000010886 */
[C---:B------:R-:W-:Y:S02]  /*12a80*/  FMUL.FTZ R13, R2.reuse, R153 ;  /* 0x00000099020d7220 */ /* 0x040fe40000410000 */
[----:B------:R-:W-:Y:S01]  /*12a90*/  FMUL.FTZ R61, R2, R61 ;  /* 0x0000003d023d7220 */ /* 0x000fe20000410000 */
[----:B------:R3:W5:Y:S01]  /*12aa0*/  MUFU.EX2 R25, R0 ;  /* 0x0000000000197308 */ /* 0x0007620000000800 */
[C---:B------:R-:W-:Y:S02]  /*12ab0*/  FMUL.FTZ R66, R132.reuse, R66 ;  /* 0x0000004284427220 */ /* 0x040fe40000410000 */
[----:B------:R-:W-:Y:S01]  /*12ac0*/  FMUL.FTZ R67, R132, R67 ;  /* 0x0000004384437220 */ /* 0x000fe20000410000 */
[----:B----4-:R-:W-:Y:S01]  /*12ad0*/  MOV R172, R221 ;  /* 0x000000dd00ac7202 */ /* 0x010fe20000000f00 */
[C---:B------:R-:W-:Y:S01]  /*12ae0*/  FMUL.FTZ R5, R133.reuse, R145 ;  /* 0x0000009185057220 */ /* 0x040fe20000410000 */
[----:B------:R-:W-:Y:S01]  /*12af0*/  F2FP.PACK_AB R145, R50, R221 ;  /* 0x000000dd3291723e */ /* 0x000fe200000000ff */
[C---:B------:R-:W-:Y:S02]  /*12b00*/  FMUL.FTZ R50, R132.reuse, R190 ;  /* 0x000000be84327220 */ /* 0x040fe40000410000 */
[C---:B------:R-:W-:Y:S01]  /*12b10*/  FMUL.FTZ R70, R132.reuse, R70 ;  /* 0x0000004684467220 */ /* 0x040fe20000410000 */
[----:B------:R-:W4:Y:S01]  /*12b20*/  MUFU.EX2 R218, R18 ;  /* 0x0000001200da7308 */ /* 0x000f220000000800 */
[----:B------:R-:W-:Y:S02]  /*12b30*/  FMUL.FTZ R71, R132, R71 ;  /* 0x0000004784477220 */ /* 0x000fe40000410000 */
[C---:B------:R-:W-:Y:S02]  /*12b40*/  FMUL.FTZ R72, R2.reuse, R72 ;  /* 0x0000004802487220 */ /* 0x040fe40000410000 */
[----:B--2---:R-:W-:Y:S02]  /*12b50*/  FMUL.FTZ R4, R133, R144 ;  /* 0x0000009085047220 */ /* 0x004fe40000410000 */
[C---:B------:R-:W-:Y:S02]  /*12b60*/  FMUL.FTZ R73, R2.reuse, R73 ;  /* 0x0000004902497220 */ /* 0x040fe40000410000 */
[C---:B------:R-:W-:Y:S01]  /*12b70*/  FMUL.FTZ R76, R2.reuse, R76 ;  /* 0x0000004c024c7220 */ /* 0x040fe20000410000 */
[----:B------:R-:W2:Y:S01]  /*12b80*/  MUFU.EX2 R51, R19 ;  /* 0x0000001300337308 */ /* 0x000ea20000000800 */
[----:B------:R-:W-:Y:S02]  /*12b90*/  FMUL.FTZ R77, R2, R77 ;  /* 0x0000004d024d7220 */ /* 0x000fe40000410000 */
[C---:B------:R-:W-:Y:S01]  /*12ba0*/  FMUL.FTZ R82, R132.reuse, R82 ;  /* 0x0000005284527220 */ /* 0x040fe20000410000 */
[----:B---3--:R-:W-:Y:S01]  /*12bb0*/  FSEL R0, R3, RZ, P0 ;  /* 0x000000ff03007208 */ /* 0x008fe20000000000 */
[----:B------:R-:W-:Y:S01]  /*12bc0*/  FMUL.FTZ R83, R132, R83 ;  /* 0x0000005384537220 */ /* 0x000fe20000410000 */
[----:B-----5:R-:W-:Y:S01]  /*12bd0*/  F2FP.PACK_AB R147, R24, R25 ;  /* 0x000000191893723e */ /* 0x020fe200000000ff */
[----:B------:R-:W-:Y:S02]  /*12be0*/  FMUL.FTZ R85, R133, R85 ;  /* 0x0000005585557220 */ /* 0x000fe40000410000 */
[----:B------:R-:W-:Y:S01]  /*12bf0*/  FADD.FTZ R0, -R0, R139 ;  /* 0x0000008b00007221 */ /* 0x000fe20000010100 */
[----:B------:R-:W3:Y:S01]  /*12c00*/  MUFU.EX2 R217, R16 ;  /* 0x0000001000d97308 */ /* 0x000ee20000000800 */
[----:B------:R-:W-:Y:S01]  /*12c10*/  MOV R139, R31 ;  /* 0x0000001f008b7202 */ /* 0x000fe20000000f00 */
[----:B------:R-:W-:Y:S02]  /*12c20*/  FMUL.FTZ R86, R132, R86 ;  /* 0x0000005684567220 */ /* 0x000fe40000410000 */
[----:B------:R-:W-:Y:S01]  /*12c30*/  FMUL.FTZ R0, R0, c[0x0][0x2d0] ;  /* 0x0000b40000007a20 */ /* 0x000fe20000410000 */
[----:B----4-:R-:W-:Y:S01]  /*12c40*/  F2FP.PACK_AB R192, R29, R218 ;  /* 0x000000da1dc0723e */ /* 0x010fe200000000ff */
[C---:B------:R-:W-:Y:S01]  /*12c50*/  FMUL.FTZ R18, R132.reuse, R158 ;  /* 0x0000009e84127220 */ /* 0x040fe20000410000 */
[----:B------:R-:W-:Y:S01]  /*12c60*/  MOV R158, R28 ;  /* 0x0000001c009e7202 */ /* 0x000fe20000000f00 */
[----:B------:R-:W-:Y:S01]  /*12c70*/  FMUL.FTZ R87, R132, R87 ;  /* 0x0000005784577220 */ /* 0x000fe20000410000 */
[----:B------:R-:W-:Y:S01]  /*12c80*/  MOV R180, R218 ;  /* 0x000000da00b47202 */ /* 0x000fe20000000f00 */
[----:B------:R-:W4:Y:S01]  /*12c90*/  MUFU.EX2 R0, R0 ;  /* 0x0000000000007308 */ /* 0x000f220000000800 */
[----:B------:R-:W-:Y:S01]  /*12ca0*/  FMUL.FTZ R88, R2, R88 ;  /* 0x0000005802587220 */ /* 0x000fe20000410000 */
[-C--:B-1----:R-:W-:Y:S05]  /*12cb0*/  HMMA.16816.F32 R4, R192, R20.reuse, R4 ;  /* 0x00000014c004723c */ /* 0x082fea0000001804 */
[----:B--2---:R-:W-:Y:S01]  /*12cc0*/  F2FP.PACK_AB R146, R220, R51 ;  /* 0x00000033dc92723e */ /* 0x004fe200000000ff */
[----:B------:R-:W-:Y:S01]  /*12cd0*/  FMUL.FTZ R19, R132, R159 ;  /* 0x0000009f84137220 */ /* 0x000fe20000410000 */
[----:B------:R-:W-:Y:S01]  /*12ce0*/  MOV R159, R25 ;  /* 0x00000019009f7202 */ /* 0x000fe20000000f00 */
[C---:B------:R-:W-:Y:S01]  /*12cf0*/  FMUL.FTZ R25, R2.reuse, R165 ;  /* 0x000000a502197220 */ /* 0x040fe20000410000 */
[----:B------:R-:W-:Y:S03]  /*12d00*/  MOV R174, R51 ;  /* 0x0000003300ae7202 */ /* 0x000fe60000000f00 */
[----:B---3--:R-:W-:Y:S01]  /*12d10*/  F2FP.PACK_AB R144, R139, R217 ;  /* 0x000000d98b90723e */ /* 0x008fe200000000ff */
[C---:B------:R-:W-:Y:S01]  /*12d20*/  FMUL.FTZ R16, R133.reuse, R156 ;  /* 0x0000009c85107220 */ /* 0x040fe20000410000 */
[----:B------:R-:W-:Y:S01]  /*12d30*/  MOV R156, R30 ;  /* 0x0000001e009c7202 */ /* 0x000fe20000000f00 */
[C---:B------:R-:W-:Y:S01]  /*12d40*/  FMUL.FTZ R28, R2.reuse, R168 ;  /* 0x000000a8021c7220 */ /* 0x040fe20000410000 */
[----:B------:R-:W-:Y:S01]  /*12d50*/  MOV R165, R159 ;  /* 0x0000009f00a57202 */ /* 0x000fe20000000f00 */
[----:B------:R-:W-:Y:S02]  /*12d60*/  FMUL.FTZ R29, R2, R169 ;  /* 0x000000a9021d7220 */ /* 0x000fe40000410000 */
[----:B------:R-:W-:Y:S02]  /*12d70*/  FMUL.FTZ R51, R132, R191 ;  /* 0x000000bf84337220 */ /* 0x000fe40000410000 */
[----:B------:R-:W-:Y:S02]  /*12d80*/  FMUL.FTZ R89, R2, R89 ;  /* 0x0000005902597220 */ /* 0x000fe40000410000 */
[C---:B----4-:R-:W-:Y:S02]  /*12d90*/  FMUL.FTZ R10, R0.reuse, R150 ;  /* 0x00000096000a7220 */ /* 0x050fe40000410000 */
[C---:B------:R-:W-:Y:S02]  /*12da0*/  FMUL.FTZ R11, R0.reuse, R151 ;  /* 0x00000097000b7220 */ /* 0x040fe40000410000 */
[----:B------:R-:W1:Y:S01]  /*12db0*/  LDSM.16.MT88.4 R148, [R228+0x100] ;  /* 0x00010000e494783b */ /* 0x000e620000004200 */
[C---:B------:R-:W-:Y:S02]  /*12dc0*/  FMUL.FTZ R14, R0.reuse, R154 ;  /* 0x0000009a000e7220 */ /* 0x040fe40000410000 */
[C---:B------:R-:W-:Y:S02]  /*12dd0*/  FMUL.FTZ R15, R0.reuse, R155 ;  /* 0x0000009b000f7220 */ /* 0x040fe40000410000 */
[C---:B------:R-:W-:Y:S03]  /*12de0*/  HMMA.16816.F32 R8, R144.reuse, R20, R8 ;  /* 0x000000149008723c */ /* 0x040fe60000001808 */
[----:B------:R-:W2:Y:S01]  /*12df0*/  LDSM.16.MT88.4 R152, [R227+0x100] ;  /* 0x00010000e398783b */ /* 0x000ea20000004200 */
[C---:B------:R-:W-:Y:S01]  /*12e00*/  FMUL.FTZ R26, R0.reuse, R166 ;  /* 0x000000a6001a7220 */ /* 0x040fe20000410000 */
[----:B------:R-:W-:Y:S01]  /*12e10*/  MOV R166, R48 ;  /* 0x0000003000a67202 */ /* 0x000fe20000000f00 */
[----:B------:R-:W-:Y:S01]  /*12e20*/  FMUL.FTZ R27, R0, R167 ;  /* 0x000000a7001b7220 */ /* 0x000fe20000410000 */
[----:B------:R-:W-:Y:S01]  /*12e30*/  MOV R167, R49 ;  /* 0x0000003100a77202 */ /* 0x000fe20000000f00 */
[-C--:B------:R-:W-:Y:S04]  /*12e40*/  HMMA.16816.F32 R12, R144, R22.reuse, R12 ;  /* 0x00000016900c723c */ /* 0x080fe8000000180c */
[C---:B------:R-:W-:Y:S02]  /*12e50*/  FMUL.FTZ R21, R133.reuse, R161 ;  /* 0x000000a185157220 */ /* 0x040fe40000410000 */
[C---:B------:R-:W-:Y:S01]  /*12e60*/  FMUL.FTZ R20, R133.reuse, R160 ;  /* 0x000000a085147220 */ /* 0x040fe20000410000 */
[----:B------:R-:W-:Y:S01]  /*12e70*/  MOV R160, R24 ;  /* 0x0000001800a07202 */ /* 0x000fe20000000f00 */
[C---:B------:R-:W-:Y:S04]  /*12e80*/  HMMA.16816.F32 R16, R192.reuse, R22, R16 ;  /* 0x00000016c010723c */ /* 0x040fe80000001810 */
[----:B------:R-:W-:Y:S02]  /*12e90*/  FMUL.FTZ R24, R2, R164 ;  /* 0x000000a402187220 */ /* 0x000fe40000410000 */
[----:B------:R-:W-:Y:S02]  /*12ea0*/  FMUL.FTZ R30, R0, R170 ;  /* 0x000000aa001e7220 */ /* 0x000fe40000410000 */
[C---:B------:R-:W-:Y:S04]  /*12eb0*/  FMUL.FTZ R22, R132.reuse, R162 ;  /* 0x000000a284167220 */ /* 0x040fe80000410000 */
[----:B------:R-:W-:Y:S02]  /*12ec0*/  FMUL.FTZ R23, R132, R163 ;  /* 0x000000a384177220 */ /* 0x000fe40000410000 */
[C---:B------:R-:W-:Y:S02]  /*12ed0*/  FMUL.FTZ R46, R0.reuse, R186 ;  /* 0x000000ba002e7220 */ /* 0x040fe40000410000 */
[C---:B------:R-:W-:Y:S02]  /*12ee0*/  FMUL.FTZ R48, R133.reuse, R188 ;  /* 0x000000bc85307220 */ /* 0x040fe40000410000 */
[C---:B------:R-:W-:Y:S01]  /*12ef0*/  FMUL.FTZ R49, R133.reuse, R189 ;  /* 0x000000bd85317220 */ /* 0x040fe20000410000 */
[-C--:B------:R-:W-:Y:S03]  /*12f00*/  HMMA.16816.F32 R20, R192, R36.reuse, R20 ;  /* 0x00000024c014723c */ /* 0x080fe60000001814 */
[C---:B------:R-:W-:Y:S01]  /*12f10*/  FMUL.FTZ R42, R0.reuse, R182 ;  /* 0x000000b6002a7220 */ /* 0x040fe20000410000 */
[----:B------:R-:W-:Y:S01]  /*12f20*/  MOV R182, R158 ;  /* 0x0000009e00b67202 */ /* 0x000fe20000000f00 */
[C---:B------:R-:W-:Y:S01]  /*12f30*/  FMUL.FTZ R43, R0.reuse, R183 ;  /* 0x000000b7002b7220 */ /* 0x040fe20000410000 */
[----:B------:R-:W-:Y:S01]  /*12f40*/  MOV R183, R220 ;  /* 0x000000dc00b77202 */ /* 0x000fe20000000f00 */
[C---:B------:R-:W-:Y:S01]  /*12f50*/  FMUL.FTZ R47, R0.reuse, R187 ;  /* 0x000000bb002f7220 */ /* 0x040fe20000410000 */
[C---:B------:R-:W-:Y:S04]  /*12f60*/  HMMA.16816.F32 R24, R144.reuse, R36, R24 ;  /* 0x000000249018723c */ /* 0x040fe80000001818 */
[C---:B------:R-:W-:Y:S01]  /*12f70*/  FMUL.FTZ R31, R0.reuse, R171 ;  /* 0x000000ab001f7220 */ /* 0x040fe20000410000 */
[----:B------:R-:W-:Y:S01]  /*12f80*/  MOV R187, R160 ;  /* 0x000000a000bb7202 */ /* 0x000fe20000000f00 */
[----:B------:R-:W-:Y:S01]  /*12f90*/  FMUL.FTZ R58, R0, R58 ;  /* 0x0000003a003a7220 */ /* 0x000fe20000410000 */
[----:B------:R-:W-:Y:S01]  /*12fa0*/  LDSM.16.MT88.4 R160, [R228+0x900] ;  /* 0x00090000e4a0783b */ /* 0x000fe20000004200 */
[C---:B------:R-:W-:Y:S01]  /*12fb0*/  FMUL.FTZ R37, R133.reuse, R177 ;  /* 0x000000b185257220 */ /* 0x040fe20000410000 */
[----:B------:R-:W-:Y:S02]  /*12fc0*/  MOV R177, R138 ;  /* 0x0000008a00b17202 */ /* 0x000fe40000000f00 */
[-C--:B------:R-:W-:Y:S03]  /*12fd0*/  HMMA.16816.F32 R28, R144, R38.reuse, R28 ;  /* 0x00000026901c723c */ /* 0x080fe6000000181c */
[--C-:B------:R-:W-:Y:S02]  /*12fe0*/  FFMA.FTZ R138, R196, c[0x0][0x2d0], -R141.reuse ;  /* 0x0000b400c48a7a23 */ /* 0x100fe4000001088d */
[C---:B------:R-:W-:Y:S01]  /*12ff0*/  FMUL.FTZ R36, R133.reuse, R176 ;  /* 0x000000b085247220 */ /* 0x040fe20000410000 */
[----:B------:R-:W-:Y:S01]  /*13000*/  MOV R176, R217 ;  /* 0x000000d900b07202 */ /* 0x000fe20000000f00 */
[C---:B------:R-:W-:Y:S01]  /*13010*/  FMUL.FTZ R59, R0.reuse, R59 ;  /* 0x0000003b003b7220 */ /* 0x040fe20000410000 */
[C---:B------:R-:W-:Y:S04]  /*13020*/  HMMA.16816.F32 R32, R192.reuse, R38, R32 ;  /* 0x00000026c020723c */ /* 0x040fe80000001820 */
[C---:B------:R-:W-:Y:S02]  /*13030*/  FMUL.FTZ R62, R0.reuse, R62 ;  /* 0x0000003e003e7220 */ /* 0x040fe40000410000 */
[----:B------:R-:W-:Y:S02]  /*13040*/  FMUL.FTZ R63, R0, R63 ;  /* 0x0000003f003f7220 */ /* 0x000fe40000410000 */
[C---:B------:R-:W-:Y:S01]  /*13050*/  FMUL.FTZ R38, R132.reuse, R178 ;  /* 0x000000b284267220 */ /* 0x040fe20000410000 */
[----:B------:R-:W-:Y:S02]  /*13060*/  MOV R178, R139 ;  /* 0x0000008b00b27202 */ /* 0x000fe40000000f00 */
[----:B------:R3:W-:Y:S01]  /*13070*/  MUFU.EX2 R139, R138 ;  /* 0x0000008a008b7308 */ /* 0x0007e20000000800 */
[----:B------:R-:W-:Y:S01]  /*13080*/  FMUL.FTZ R39, R132, R179 ;  /* 0x000000b384277220 */ /* 0x000fe20000410000 */
[----:B------:R-:W-:Y:S01]  /*13090*/  MOV R179, R156 ;  /* 0x0000009c00b37202 */ /* 0x000fe20000000f00 */
[C---:B------:R-:W-:Y:S01]  /*130a0*/  FMUL.FTZ R74, R0.reuse, R74 ;  /* 0x0000004a004a7220 */ /* 0x040fe20000410000 */
[----:B------:R-:W-:Y:S01]  /*130b0*/  LDSM.16.MT88.4 R156, [R226+0x900] ;  /* 0x00090000e29c783b */ /* 0x000fe20000004200 */
[C---:B------:R-:W-:Y:S02]  /*130c0*/  FMUL.FTZ R75, R0.reuse, R75 ;  /* 0x0000004b004b7220 */ /* 0x040fe40000410000 */
[C---:B------:R-:W-:Y:S01]  /*130d0*/  FMUL.FTZ R78, R0.reuse, R78 ;  /* 0x0000004e004e7220 */ /* 0x040fe20000410000 */
[-C--:B-1----:R-:W-:Y:S03]  /*130e0*/  HMMA.16816.F32 R36, R192, R148.reuse, R36 ;  /* 0x00000094c024723c */ /* 0x082fe60000001824 */
[C---:B------:R-:W-:Y:S02]  /*130f0*/  FMUL.FTZ R79, R0.reuse, R79 ;  /* 0x0000004f004f7220 */ /* 0x040fe40000410000 */
[C---:B------:R-:W-:Y:S02]  /*13100*/  FMUL.FTZ R90, R0.reuse, R90 ;  /* 0x0000005a005a7220 */ /* 0x040fe40000410000 */
[----:B------:R-:W-:Y:S01]  /*13110*/  FMUL.FTZ R91, R0, R91 ;  /* 0x0000005b005b7220 */ /* 0x000fe20000410000 */
[C---:B------:R-:W-:Y:S04]  /*13120*/  HMMA.16816.F32 R40, R144.reuse, R148, R40 ;  /* 0x000000949028723c */ /* 0x040fe80000001828 */
[C---:B------:R-:W-:Y:S02]  /*13130*/  FMUL.FTZ R92, R2.reuse, R92 ;  /* 0x0000005c025c7220 */ /* 0x040fe40000410000 */
[----:B------:R-:W-:Y:S02]  /*13140*/  FMUL.FTZ R93, R2, R93 ;  /* 0x0000005d025d7220 */ /* 0x000fe40000410000 */
[-C--:B------:R-:W-:Y:S04]  /*13150*/  HMMA.16816.F32 R44, R144, R150.reuse, R44 ;  /* 0x00000096902c723c */ /* 0x080fe8000000182c */
[--C-:B---3--:R-:W-:Y:S02]  /*13160*/  FFMA.FTZ R138, R198, c[0x0][0x2d0], -R141.reuse ;  /* 0x0000b400c68a7a23 */ /* 0x108fe4000001088d */
[C---:B------:R-:W-:Y:S02]  /*13170*/  FMUL.FTZ R94, R0.reuse, R94 ;  /* 0x0000005e005e7220 */ /* 0x040fe40000410000 */
[C---:B------:R-:W-:Y:S01]  /*13180*/  HMMA.16816.F32 R48, R192.reuse, R150, R48 ;  /* 0x00000096c030723c */ /* 0x040fe20000001830 */
[----:B------:R1:W-:Y:S01]  /*13190*/  MUFU.EX2 R186, R138 ;  /* 0x0000008a00ba7308 */ /* 0x0003e20000000800 */
[----:B------:R-:W3:Y:S02]  /*131a0*/  LDSM.16.MT88.4 R148, [R225+0x1900] ;  /* 0x00190000e194783b */ /* 0x000ee40000004200 */
[----:B------:R-:W-:Y:S02]  /*131b0*/  FMUL.FTZ R95, R0, R95 ;  /* 0x0000005f005f7220 */ /* 0x000fe40000410000 */
[C---:B------:R-:W-:Y:S02]  /*131c0*/  FMUL.FTZ R96, R133.reuse, R96 ;  /* 0x0000006085607220 */ /* 0x040fe40000410000 */
[-C--:B--2---:R-:W-:Y:S04]  /*131d0*/  HMMA.16816.F32 R52, R192, R152.reuse, R52 ;  /* 0x00000098c034723c */ /* 0x084fe80000001834 */
[C---:B------:R-:W-:Y:S02]  /*131e0*/  FMUL.FTZ R97, R133.reuse, R97 ;  /* 0x0000006185617220 */ /* 0x040fe40000410000 */
[C---:B------:R-:W-:Y:S02]  /*131f0*/  FMUL.FTZ R98, R132.reuse, R98 ;  /* 0x0000006284627220 */ /* 0x040fe40000410000 */
[C---:B------:R-:W-:Y:S04]  /*13200*/  HMMA.16816.F32 R56, R144.reuse, R152, R56 ;  /* 0x000000989038723c */ /* 0x040fe80000001838 */
[C---:B------:R-:W-:Y:S02]  /*13210*/  FMUL.FTZ R99, R132.reuse, R99 ;  /* 0x0000006384637220 */ /* 0x040fe40000410000 */
[----:B------:R-:W-:Y:S02]  /*13220*/  FMUL.FTZ R100, R133, R100 ;  /* 0x0000006485647220 */ /* 0x000fe40000410000 */
[-C--:B------:R-:W-:Y:S04]  /*13230*/  HMMA.16816.F32 R60, R144, R154.reuse, R60 ;  /* 0x0000009a903c723c */ /* 0x080fe8000000183c */
[--C-:B-1----:R-:W-:Y:S02]  /*13240*/  FFMA.FTZ R138, R197, c[0x0][0x2d0], -R142.reuse ;  /* 0x0000b400c58a7a23 */ /* 0x102fe4000001088e */
[----:B------:R-:W-:Y:S02]  /*13250*/  FMUL.FTZ R101, R133, R101 ;  /* 0x0000006585657220 */ /* 0x000fe40000410000 */
[C---:B------:R-:W-:Y:S01]  /*13260*/  HMMA.16816.F32 R64, R192.reuse, R154, R64 ;  /* 0x0000009ac040723c */ /* 0x040fe20000001840 */
[----:B------:R1:W-:Y:S01]  /*13270*/  MUFU.EX2 R164, R138 ;  /* 0x0000008a00a47308 */ /* 0x0003e20000000800 */
[----:B------:R-:W2:Y:S02]  /*13280*/  LDSM.16.MT88.4 R152, [R226+0x1900] ;  /* 0x00190000e298783b */ /* 0x000ea40000004200 */
[C---:B------:R-:W-:Y:S02]  /*13290*/  FMUL.FTZ R102, R132.reuse, R102 ;  /* 0x0000006684667220 */ /* 0x040fe40000410000 */
[----:B------:R-:W-:Y:S02]  /*132a0*/  FMUL.FTZ R103, R132, R103 ;  /* 0x0000006784677220 */ /* 0x000fe40000410000 */
[C---:B------:R-:W-:Y:S01]  /*132b0*/  FMUL.FTZ R104, R2.reuse, R104 ;  /* 0x0000006802687220 */ /* 0x040fe20000410000 */
[-C--:B---3--:R-:W-:Y:S03]  /*132c0*/  HMMA.16816.F32 R68, R192, R148.reuse, R68 ;  /* 0x00000094c044723c */ /* 0x088fe60000001844 */
[----:B------:R-:W-:Y:S02]  /*132d0*/  FMUL.FTZ R105, R2, R105 ;  /* 0x0000006902697220 */ /* 0x000fe40000410000 */
[C---:B------:R-:W-:Y:S02]  /*132e0*/  FMUL.FTZ R106, R0.reuse, R106 ;  /* 0x0000006a006a7220 */ /* 0x040fe40000410000 */
[----:B------:R-:W-:Y:S01]  /*132f0*/  FMUL.FTZ R107, R0, R107 ;  /* 0x0000006b006b7220 */ /* 0x000fe20000410000 */
[C---:B------:R-:W-:Y:S04]  /*13300*/  HMMA.16816.F32 R72, R144.reuse, R148, R72 ;  /* 0x000000949048723c */ /* 0x040fe80000001848 */
[C---:B------:R-:W-:Y:S02]  /*13310*/  FMUL.FTZ R108, R2.reuse, R108 ;  /* 0x0000006c026c7220 */ /* 0x040fe40000410000 */
[----:B------:R-:W-:Y:S02]  /*13320*/  FMUL.FTZ R109, R2, R109 ;  /* 0x0000006d026d7220 */ /* 0x000fe40000410000 */
[-C--:B------:R-:W-:Y:S04]  /*13330*/  HMMA.16816.F32 R76, R144, R150.reuse, R76 ;  /* 0x00000096904c723c */ /* 0x080fe8000000184c */
[--C-:B-1----:R-:W-:Y:S02]  /*13340*/  FFMA.FTZ R138, R199, c[0x0][0x2d0], -R142.reuse ;  /* 0x0000b400c78a7a23 */ /* 0x102fe4000001088e */
[----:B------:R-:W-:Y:S01]  /*13350*/  LDSM.16.MT88.4 R196, [R227+0x1100] ;  /* 0x00110000e3c4783b */ /* 0x000fe20000004200 */
[C---:B------:R-:W-:Y:S01]  /*13360*/  FMUL.FTZ R110, R0.reuse, R110 ;  /* 0x0000006e006e7220 */ /* 0x040fe20000410000 */
[C---:B------:R-:W-:Y:S01]  /*13370*/  HMMA.16816.F32 R80, R192.reuse, R150, R80 ;  /* 0x00000096c050723c */ /* 0x040fe20000001850 */
[----:B------:R1:W3:Y:S03]  /*13380*/  MUFU.EX2 R188, R138 ;  /* 0x0000008a00bc7308 */ /* 0x0002e60000000800 */
[----:B------:R-:W-:Y:S02]  /*13390*/  FMUL.FTZ R111, R0, R111 ;  /* 0x0000006f006f7220 */ /* 0x000fe40000410000 */
[----:B------:R-:W4:Y:S01]  /*133a0*/  LDSM.16.MT88.4 R148, [R228+0x1900] ;  /* 0x00190000e494783b */ /* 0x000f220000004200 */
[C---:B------:R-:W-:Y:S01]  /*133b0*/  FMUL.FTZ R112, R133.reuse, R112 ;  /* 0x0000007085707220 */ /* 0x040fe20000410000 */
[-C--:B--2---:R-:W-:Y:S04]  /*133c0*/  HMMA.16816.F32 R84, R192, R152.reuse, R84 ;  /* 0x00000098c054723c */ /* 0x084fe80000001854 */
[C---:B------:R-:W-:Y:S02]  /*133d0*/  FMUL.FTZ R113, R133.reuse, R113 ;  /* 0x0000007185717220 */ /* 0x040fe40000410000 */
[C---:B------:R-:W-:Y:S02]  /*133e0*/  FMUL.FTZ R114, R132.reuse, R114 ;  /* 0x0000007284727220 */ /* 0x040fe40000410000 */
[C---:B------:R-:W-:Y:S04]  /*133f0*/  HMMA.16816.F32 R88, R144.reuse, R152, R88 ;  /* 0x000000989058723c */ /* 0x040fe80000001858 */
[----:B------:R-:W-:Y:S02]  /*13400*/  FMUL.FTZ R115, R132, R115 ;  /* 0x0000007384737220 */ /* 0x000fe40000410000 */
[C---:B------:R-:W-:Y:S02]  /*13410*/  FMUL.FTZ R116, R133.reuse, R116 ;  /* 0x0000007485747220 */ /* 0x040fe40000410000 */
        /* <DEDUP_REMOVED lines=8> */
[C---:B------:R-:W-:Y:S04]  /*134a0*/  FMUL.FTZ R120, R2.reuse, R120 ;  /* 0x0000007802787220 */ /* 0x040fe80000410000 */
[----:B------:R-:W-:Y:S01]  /*134b0*/  FMUL.FTZ R121, R2, R121 ;  /* 0x0000007902797220 */ /* 0x000fe20000410000 */
[-C--:B----4-:R-:W-:Y:S03]  /*134c0*/  HMMA.16816.F32 R100, R192, R148.reuse, R100 ;  /* 0x00000094c064723c */ /* 0x090fe60000001864 */
[C---:B------:R-:W-:Y:S02]  /*134d0*/  FMUL.FTZ R122, R0.reuse, R122 ;  /* 0x0000007a007a7220 */ /* 0x040fe40000410000 */
[----:B------:R-:W-:Y:S02]  /*134e0*/  FMUL.FTZ R123, R0, R123 ;  /* 0x0000007b007b7220 */ /* 0x000fe40000410000 */
[C---:B------:R-:W-:Y:S01]  /*134f0*/  FMUL.FTZ R124, R2.reuse, R124 ;  /* 0x0000007c027c7220 */ /* 0x040fe20000410000 */
[C---:B------:R-:W-:Y:S04]  /*13500*/  HMMA.16816.F32 R104, R144.reuse, R148, R104 ;  /* 0x000000949068723c */ /* 0x040fe80000001868 */
[----:B-1----:R-:W-:Y:S02]  /*13510*/  FFMA.FTZ R138, R203, c[0x0][0x2d0], -R141 ;  /* 0x0000b400cb8a7a23 */ /* 0x002fe4000001088d */
[----:B------:R-:W-:Y:S02]  /*13520*/  FMUL.FTZ R125, R2, R125 ;  /* 0x0000007d027d7220 */ /* 0x000fe40000410000 */
[-C--:B------:R-:W-:Y:S01]  /*13530*/  HMMA.16816.F32 R108, R144, R150.reuse, R108 ;  /* 0x00000096906c723c */ /* 0x080fe2000000186c */
[----:B------:R1:W4:Y:S03]  /*13540*/  MUFU.EX2 R170, R138 ;  /* 0x0000008a00aa7308 */ /* 0x0003260000000800 */
[C---:B------:R-:W-:Y:S02]  /*13550*/  FMUL.FTZ R126, R0.reuse, R126 ;  /* 0x0000007e007e7220 */ /* 0x040fe40000410000 */
[----:B------:R-:W-:Y:S02]  /*13560*/  FMUL.FTZ R127, R0, R127 ;  /* 0x0000007f007f7220 */ /* 0x000fe40000410000 */
[C---:B------:R-:W-:Y:S01]  /*13570*/  HMMA.16816.F32 R112, R192.reuse, R150, R112 ;  /* 0x00000096c070723c */ /* 0x040fe20000001870 */
[----:B------:R-:W5:Y:S03]  /*13580*/  LDSM.16.MT88.4 R148, [R225+0x900] ;  /* 0x00090000e194783b */ /* 0x000f660000004200 */
[C---:B------:R-:W-:Y:S02]  /*13590*/  FMUL.FTZ R128, R133.reuse, R128 ;  /* 0x0000008085807220 */ /* 0x040fe40000410000 */
[----:B------:R-:W-:Y:S02]  /*135a0*/  FMUL.FTZ R129, R133, R129 ;  /* 0x0000008185817220 */ /* 0x000fe40000410000 */
[-C--:B--2---:R-:W-:Y:S04]  /*135b0*/  HMMA.16816.F32 R116, R192, R152.reuse, R116 ;  /* 0x00000098c074723c */ /* 0x084fe80000001874 */
[C---:B------:R-:W-:Y:S02]  /*135c0*/  FMUL.FTZ R130, R132.reuse, R130 ;  /* 0x0000008284827220 */ /* 0x040fe40000410000 */
[----:B------:R-:W-:Y:S02]  /*135d0*/  FMUL.FTZ R131, R132, R131 ;  /* 0x0000008384837220 */ /* 0x000fe40000410000 */
[C---:B------:R-:W-:Y:S04]  /*135e0*/  HMMA.16816.F32 R120, R144.reuse, R152, R120 ;  /* 0x000000989078723c */ /* 0x040fe80000001878 */
[--C-:B-1----:R-:W-:Y:S04]  /*135f0*/  FFMA.FTZ R138, R201, c[0x0][0x2d0], -R142.reuse ;  /* 0x0000b400c98a7a23 */ /* 0x102fe8000001088e */
[-C--:B------:R-:W-:Y:S01]  /*13600*/  HMMA.16816.F32 R124, R144, R154.reuse, R124 ;  /* 0x0000009a907c723c */ /* 0x080fe2000000187c */
[----:B------:R1:W-:Y:S06]  /*13610*/  MUFU.EX2 R168, R138 ;  /* 0x0000008a00a87308 */ /* 0x0003ec0000000800 */
[----:B---3--:R-:W-:Y:S01]  /*13620*/  F2FP.PACK_AB R145, R188, R164 ;  /* 0x000000a4bc91723e */ /* 0x008fe200000000ff */
[----:B------:R-:W-:Y:S04]  /*13630*/  HMMA.16816.F32 R128, R192, R154, R128 ;  /* 0x0000009ac080723c */ /* 0x000fe80000001880 */
[----:B----4-:R-:W-:Y:S02]  /*13640*/  F2FP.PACK_AB R146, R170, R190 ;  /* 0x000000beaa92723e */ /* 0x010fe400000000ff */
[----:B------:R-:W-:Y:S01]  /*13650*/  F2FP.PACK_AB R144, R186, R139 ;  /* 0x0000008bba90723e */ /* 0x000fe200000000ff */
[----:B-1----:R-:W-:Y:S04]  /*13660*/  FFMA.FTZ R138, R204, c[0x0][0x2d0], -R142 ;  /* 0x0000b400cc8a7a23 */ /* 0x002fe8000001088e */
[----:B------:R1:W2:Y:S02]  /*13670*/  MUFU.EX2 R171, R138 ;  /* 0x0000008a00ab7308 */ /* 0x0002a40000000800 */
[--C-:B-1----:R-:W-:Y:S01]  /*13680*/  FFMA.FTZ R138, R202, c[0x0][0x2d0], -R143.reuse ;  /* 0x0000b400ca8a7a23 */ /* 0x102fe2000001088f */
[----:B--2---:R-:W-:Y:S07]  /*13690*/  F2FP.PACK_AB R147, R171, R168 ;  /* 0x000000a8ab93723e */ /* 0x004fee00000000ff */
[----:B------:R1:W-:Y:S01]  /*136a0*/  MUFU.EX2 R184, R138 ;  /* 0x0000008a00b87308 */ /* 0x0003e20000000800 */
[-C--:B-----5:R-:W-:Y:S05]  /*136b0*/  HMMA.16816.F32 R4, R144, R148.reuse, R4 ;  /* 0x000000949004723c */ /* 0x0a0fea0000001804 */
[--C-:B-1----:R-:W-:Y:S04]  /*136c0*/  FFMA.FTZ R138, R205, c[0x0][0x2d0], -R143.reuse ;  /* 0x0000b400cd8a7a23 */ /* 0x102fe8000001088f */
[----:B------:R1:W2:Y:S03]  /*136d0*/  MUFU.EX2 R189, R138 ;  /* 0x0000008a00bd7308 */ /* 0x0002a60000000800 */
[--C-:B-1----:R-:W-:Y:S01]  /*136e0*/  FFMA.FTZ R138, R208, c[0x0][0x2d0], -R143.reuse ;  /* 0x0000b400d08a7a23 */ /* 0x102fe2000001088f */
[----:B--2---:R-:W-:Y:S06]  /*136f0*/  F2FP.PACK_AB R152, R189, R184 ;  /* 0x000000b8bd98723e */ /* 0x004fec00000000ff */
[----:B------:R1:W-:Y:S02]  /*13700*/  MUFU.EX2 R169, R138 ;  /* 0x0000008a00a97308 */ /* 0x0003e40000000800 */
[----:B-1----:R-:W-:Y:S08]  /*13710*/  FFMA.FTZ R138, R210, c[0x0][0x2d0], -R143 ;  /* 0x0000b400d28a7a23 */ /* 0x002ff0000001088f */
[----:B------:R1:W2:Y:S02]  /*13720*/  MUFU.EX2 R252, R138 ;  /* 0x0000008a00fc7308 */ /* 0x0002a40000000800 */
[--C-:B-1----:R-:W-:Y:S01]  /*13730*/  FFMA.FTZ R138, R207, c[0x0][0x2d0], -R134.reuse ;  /* 0x0000b400cf8a7a23 */ /* 0x102fe20000010886 */
[----:B--2---:R-:W-:Y:S07]  /*13740*/  F2FP.PACK_AB R154, R252, R169 ;  /* 0x000000a9fc9a723e */ /* 0x004fee00000000ff */
[----:B------:R1:W-:Y:S02]  /*13750*/  MUFU.EX2 R251, R138 ;  /* 0x0000008a00fb7308 */ /* 0x0003e40000000800 */
[--C-:B-1----:R-:W-:Y:S08]  /*13760*/  FFMA.FTZ R138, R209, c[0x0][0x2d0], -R134.reuse ;  /* 0x0000b400d18a7a23 */ /* 0x102ff00000010886 */
[----:B------:R1:W2:Y:S02]  /*13770*/  MUFU.EX2 R221, R138 ;  /* 0x0000008a00dd7308 */ /* 0x0002a40000000800 */
[--C-:B-1----:R-:W-:Y:S01]  /*13780*/  FFMA.FTZ R138, R211, c[0x0][0x2d0], -R134.reuse ;  /* 0x0000b400d38a7a23 */ /* 0x102fe20000010886 */
[----:B--2---:R-:W-:Y:S07]  /*13790*/  F2FP.PACK_AB R153, R221, R251 ;  /* 0x000000fbdd99723e */ /* 0x004fee00000000ff */
[----:B------:R1:W-:Y:S02]  /*137a0*/  MUFU.EX2 R220, R138 ;  /* 0x0000008a00dc7308 */ /* 0x0003e40000000800 */
[----:B-1----:R-:W-:Y:S08]  /*137b0*/  FFMA.FTZ R138, R206, c[0x0][0x2d0], -R134 ;  /* 0x0000b400ce8a7a23 */ /* 0x002ff00000010886 */
[----:B------:R1:W2:Y:S02]  /*137c0*/  MUFU.EX2 R201, R138 ;  /* 0x0000008a00c97308 */ /* 0x0002a40000000800 */
[--C-:B-1----:R-:W-:Y:S01]  /*137d0*/  FFMA.FTZ R138, R244, c[0x0][0x2d0], -R141.reuse ;  /* 0x0000b400f48a7a23 */ /* 0x102fe2000001088d */
[----:B--2---:R-:W-:Y:S02]  /*137e0*/  F2FP.PACK_AB R155, R201, R220 ;  /* 0x000000dcc99b723e */ /* 0x004fe400000000ff */
[----:B------:R-:W-:Y:S05]  /*137f0*/  MOV R244, R185 ;  /* 0x000000b900f47202 */ /* 0x000fea0000000f00 */
[----:B------:R1:W-:Y:S01]  /*13800*/  MUFU.EX2 R218, R138 ;  /* 0x0000008a00da7308 */ /* 0x0003e20000000800 */
[----:B------:R-:W-:Y:S02]  /*13810*/  MOV R185, R183 ;  /* 0x000000b700b97202 */ /* 0x000fe40000000f00 */
[----:B------:R-:W-:Y:S01]  /*13820*/  MOV R183, R175 ;  /* 0x000000af00b77202 */ /* 0x000fe20000000f00 */
[C---:B------:R-:W-:Y:S04]  /*13830*/  HMMA.16816.F32 R8, R152.reuse, R148, R8 ;  /* 0x000000949808723c */ /* 0x040fe80000001808 */
[----:B------:R-:W-:Y:S02]  /*13840*/  MOV R175, R173 ;  /* 0x000000ad00af7202 */ /* 0x000fe40000000f00 */
[----:B------:R-:W-:Y:S02]  /*13850*/  MOV R173, R166 ;  /* 0x000000a600ad7202 */ /* 0x000fe40000000f00 */
[-C--:B------:R-:W-:Y:S03]  /*13860*/  HMMA.16816.F32 R12, R152, R150.reuse, R12 ;  /* 0x00000096980c723c */ /* 0x080fe6000000180c */
[----:B------:R-:W-:Y:S05]  /*13870*/  ISETP.GT.AND P0, PT, R242, R244, PT ;  /* 0x000000f4f200720c */ /* 0x000fea0003f04270 */
        /* <DEDUP_REMOVED lines=9> */
[----:B------:R-:W3:Y:S03]  /*13910*/  LDSM.16.MT88.4 R156, [R225+0x2100] ;  /* 0x00210000e19c783b */ /* 0x000ee60000004200 */
        /* <DEDUP_REMOVED lines=10> */
[-C--:B--2---:R-:W-:Y:S01]  /*139c0*/  HMMA.16816.F32 R52, R144, R148.reuse, R52 ;  /* 0x000000949034723c */ /* 0x084fe20000001834 */
[----:B------:R1:W2:Y:S07]  /*139d0*/  MUFU.EX2 R209, R138 ;  /* 0x0000008a00d17308 */ /* 0x0002ae0000000800 */
[C---:B------:R-:W-:Y:S08]  /*139e0*/  HMMA.16816.F32 R56, R152.reuse, R148, R56 ;  /* 0x000000949838723c */ /* 0x040ff00000001838 */
[-C--:B------:R-:W-:Y:S08]  /*139f0*/  HMMA.16816.F32 R60, R152, R150.reuse, R60 ;  /* 0x00000096983c723c */ /* 0x080ff0000000183c */
[C---:B------:R-:W-:Y:S01]  /*13a00*/  HMMA.16816.F32 R64, R144.reuse, R150, R64 ;  /* 0x000000969040723c */ /* 0x040fe20000001840 */
[----:B------:R-:W5:Y:S03]  /*13a10*/  LDSM.16.MT88.4 R148, [R228+0x2100] ;  /* 0x00210000e494783b */ /* 0x000f660000004200 */
[--C-:B-1----:R-:W-:Y:S01]  /*13a20*/  FFMA.FTZ R138, R249, c[0x0][0x2d0], -R141.reuse ;  /* 0x0000b400f98a7a23 */ /* 0x102fe2000001088d */
[----:B------:R-:W-:Y:S01]  /*13a30*/  MOV R249, R168 ;  /* 0x000000a800f97202 */ /* 0x000fe20000000f00 */
[----:B------:R-:W-:Y:S01]  /*13a40*/  FFMA.FTZ R141, R248, c[0x0][0x2d0], -R141 ;  /* 0x0000b400f88d7a23 */ /* 0x000fe2000001088d */
[----:B------:R-:W-:Y:S01]  /*13a50*/  MOV R248, R190 ;  /* 0x000000be00f87202 */ /* 0x000fe20000000f00 */
[-C--:B---3--:R-:W-:Y:S01]  /*13a60*/  HMMA.16816.F32 R68, R144, R156.reuse, R68 ;  /* 0x0000009c9044723c */ /* 0x088fe20000001844 */
[----:B------:R1:W-:Y:S07]  /*13a70*/  MUFU.EX2 R210, R138 ;  /* 0x0000008a00d27308 */ /* 0x0003ee0000000800 */
[C---:B------:R-:W-:Y:S03]  /*13a80*/  HMMA.16816.F32 R72, R152.reuse, R156, R72 ;  /* 0x0000009c9848723c */ /* 0x040fe60000001848 */
[----:B------:R2:W3:Y:S05]  /*13a90*/  MUFU.EX2 R208, R141 ;  /* 0x0000008d00d07308 */ /* 0x0004ea0000000800 */
[-C--:B------:R-:W-:Y:S08]  /*13aa0*/  HMMA.16816.F32 R76, R152, R158.reuse, R76 ;  /* 0x0000009e984c723c */ /* 0x080ff0000000184c */
[C---:B------:R-:W-:Y:S01]  /*13ab0*/  HMMA.16816.F32 R80, R144.reuse, R158, R80 ;  /* 0x0000009e9050723c */ /* 0x040fe20000001850 */
[----:B------:R-:W3:Y:S03]  /*13ac0*/  LDSM.16.MT88.4 R156, [R227+0x2100] ;  /* 0x00210000e39c783b */ /* 0x000ee60000004200 */
[--C-:B-1----:R-:W-:Y:S01]  /*13ad0*/  FFMA.FTZ R138, R246, c[0x0][0x2d0], -R142.reuse ;  /* 0x0000b400f68a7a23 */ /* 0x102fe2000001088e */
[----:B------:R-:W-:Y:S01]  /*13ae0*/  MOV R246, R189 ;  /* 0x000000bd00f67202 */ /* 0x000fe20000000f00 */
[----:B------:R-:W-:Y:S01]  /*13af0*/  FFMA.FTZ R142, R247, c[0x0][0x2d0], -R142 ;  /* 0x0000b400f78e7a23 */ /* 0x000fe2000001088e */
[----:B------:R-:W-:Y:S01]  /*13b00*/  MOV R247, R188 ;  /* 0x000000bc00f77202 */ /* 0x000fe20000000f00 */
[-C--:B----4-:R-:W-:Y:S01]  /*13b10*/  HMMA.16816.F32 R84, R144, R160.reuse, R84 ;  /* 0x000000a09054723c */ /* 0x090fe20000001854 */
[----:B------:R1:W-:Y:S01]  /*13b20*/  MUFU.EX2 R207, R138 ;  /* 0x0000008a00cf7308 */ /* 0x0003e20000000800 */
[----:B------:R-:W-:Y:S02]  /*13b30*/  LDSM.16.MT88.4 R188, [R228+0x1100] ;  /* 0x00110000e4bc783b */ /* 0x000fe40000004200 */
[----:B--2---:R-:W-:Y:S04]  /*13b40*/  F2FP.PACK_AB R141, R209, R211 ;  /* 0x000000d3d18d723e */ /* 0x004fe800000000ff */
[C---:B------:R-:W-:Y:S03]  /*13b50*/  HMMA.16816.F32 R88, R152.reuse, R160, R88 ;  /* 0x000000a09858723c */ /* 0x040fe60000001858 */
[----:B------:R3:W-:Y:S05]  /*13b60*/  MUFU.EX2 R206, R142 ;  /* 0x0000008e00ce7308 */ /* 0x0007ea0000000800 */
[-C--:B------:R-:W-:Y:S08]  /*13b70*/  HMMA.16816.F32 R92, R152, R162.reuse, R92 ;  /* 0x000000a2985c723c */ /* 0x080ff0000000185c */
[C---:B------:R-:W-:Y:S04]  /*13b80*/  HMMA.16816.F32 R96, R144.reuse, R162, R96 ;  /* 0x000000a29060723c */ /* 0x040fe80000001860 */
[--C-:B-1----:R-:W-:Y:S01]  /*13b90*/  FFMA.FTZ R138, R215, c[0x0][0x2d0], -R143.reuse ;  /* 0x0000b400d78a7a23 */ /* 0x102fe2000001088f */
[----:B------:R-:W-:Y:S03]  /*13ba0*/  MOV R215, R187 ;  /* 0x000000bb00d77202 */ /* 0x000fe60000000f00 */
[-C--:B-----5:R-:W-:Y:S01]  /*13bb0*/  HMMA.16816.F32 R100, R144, R148.reuse, R100 ;  /* 0x000000949064723c */ /* 0x0a0fe20000001864 */
[----:B------:R1:W-:Y:S03]  /*13bc0*/  MUFU.EX2 R205, R138 ;  /* 0x0000008a00cd7308 */ /* 0x0003e60000000800 */
[----:B---3--:R-:W-:Y:S04]  /*13bd0*/  F2FP.PACK_AB R142, R208, R210 ;  /* 0x000000d2d08e723e */ /* 0x008fe800000000ff */
        /* <DEDUP_REMOVED lines=18> */
[----:B--2---:R-:W-:Y:S02]  /*13d00*/  F2FP.PACK_AB R192, R203, R205 ;  /* 0x000000cdcbc0723e */ /* 0x004fe400000000ff */
[----:B------:R-:W-:Y:S02]  /*13d10*/  MOV R187, R174 ;  /* 0x000000ae00bb7202 */ /* 0x000fe40000000f00 */
[----:B------:R2:W3:Y:S01]  /*13d20*/  MUFU.EX2 R202, R143 ;  /* 0x0000008f00ca7308 */ /* 0x0004e20000000800 */
[--C-:B-1----:R-:W-:Y:S01]  /*13d30*/  FFMA.FTZ R138, R213, c[0x0][0x2d0], -R134.reuse ;  /* 0x0000b400d58a7a23 */ /* 0x102fe20000010886 */
[----:B------:R-:W-:Y:S02]  /*13d40*/  MOV R213, R164 ;  /* 0x000000a400d57202 */ /* 0x000fe40000000f00 */
[----:B------:R-:W1:Y:S06]  /*13d50*/  LDSM.16.MT88.4 R164, [R225+0x1100] ;  /* 0x00110000e1a4783b */ /* 0x000e6c0000004200 */
[----:B------:R4:W-:Y:S01]  /*13d60*/  MUFU.EX2 R200, R138 ;  /* 0x0000008a00c87308 */ /* 0x0009e20000000800 */
[----:B--2---:R-:W-:Y:S02]  /*13d70*/  F2FP.PACK_AB R143, R206, R207 ;  /* 0x000000cfce8f723e */ /* 0x004fe400000000ff */
[----:B---3--:R-:W-:Y:S01]  /*13d80*/  F2FP.PACK_AB R194, R202, R204 ;  /* 0x000000cccac2723e */ /* 0x008fe200000000ff */
[--C-:B----4-:R-:W-:Y:S01]  /*13d90*/  FFMA.FTZ R138, R212, c[0x0][0x2d0], -R134.reuse ;  /* 0x0000b400d48a7a23 */ /* 0x110fe20000010886 */
[----:B------:R-:W-:Y:S05]  /*13da0*/  MOV R212, R139 ;  /* 0x0000008b00d47202 */ /* 0x000fea0000000f00 */
[----:B------:R2:W3:Y:S02]  /*13db0*/  MUFU.EX2 R139, R138 ;  /* 0x0000008a008b7308 */ /* 0x0004e40000000800 */
[--C-:B--2---:R-:W-:Y:S01]  /*13dc0*/  FFMA.FTZ R138, R214, c[0x0][0x2d0], -R134.reuse ;  /* 0x0000b400d68a7a23 */ /* 0x104fe20000010886 */
[----:B------:R-:W-:Y:S01]  /*13dd0*/  MOV R214, R185 ;  /* 0x000000b900d67202 */ /* 0x000fe20000000f00 */
[----:B------:R-:W-:Y:S01]  /*13de0*/  FFMA.FTZ R134, R140, c[0x0][0x2d0], -R134 ;  /* 0x0000b4008c867a23 */ /* 0x000fe20000010886 */
[----:B------:R-:W-:Y:S02]  /*13df0*/  MOV R185, R172 ;  /* 0x000000ac00b97202 */ /* 0x000fe40000000f00 */
[----:B------:R-:W2:Y:S03]  /*13e00*/  LDSM.16.MT88.4 R172, [R226+0x1100] ;  /* 0x00110000e2ac783b */ /* 0x000ea60000004200 */
[----:B------:R-:W-:Y:S01]  /*13e10*/  MUFU.EX2 R138, R138 ;  /* 0x0000008a008a7308 */ /* 0x000fe20000000800 */
[----:B------:R-:W-:Y:S02]  /*13e20*/  F2FP.PACK_AB R140, R217, R218 ;  /* 0x000000dad98c723e */ /* 0x000fe400000000ff */
[----:B---3--:R-:W-:Y:S05]  /*13e30*/  F2FP.PACK_AB R193, R139, R200 ;  /* 0x000000c88bc1723e */ /* 0x008fea00000000ff */
[-C--:B-1----:R-:W-:Y:S01]  /*13e40*/  HMMA.16816.F32 R144, R140, R164.reuse, R4 ;  /* 0x000000a48c90723c */ /* 0x082fe20000001804 */
[----:B------:R-:W1:Y:S01]  /*13e50*/  LDSM.16.MT88.4 R4, [R225+0x2900] ;  /* 0x00290000e104783b */ /* 0x000e620000004200 */
[----:B------:R-:W3:Y:S03]  /*13e60*/  MUFU.EX2 R134, R134 ;  /* 0x0000008600867308 */ /* 0x000ee60000000800 */
[----:B---3--:R-:W-:Y:S07]  /*13e70*/  F2FP.PACK_AB R195, R134, R138 ;  /* 0x0000008a86c3723e */ /* 0x008fee00000000ff */
[C---:B------:R-:W-:Y:S01]  /*13e80*/  HMMA.16816.F32 R148, R192.reuse, R164, R8 ;  /* 0x000000a4c094723c */ /* 0x040fe20000001808 */
[----:B------:R-:W3:Y:S07]  /*13e90*/  LDSM.16.MT88.4 R8, [R226+0x2900] ;  /* 0x00290000e208783b */ /* 0x000eee0000004200 */
[-C--:B------:R-:W-:Y:S01]  /*13ea0*/  HMMA.16816.F32 R152, R192, R166.reuse, R12 ;  /* 0x000000a6c098723c */ /* 0x080fe2000000180c */
[----:B------:R-:W4:Y:S07]  /*13eb0*/  LDSM.16.MT88.4 R12, [R228+0x2900] ;  /* 0x00290000e40c783b */ /* 0x000f2e0000004200 */
[C---:B------:R-:W-:Y:S01]  /*13ec0*/  HMMA.16816.F32 R156, R140.reuse, R166, R16 ;  /* 0x000000a68c9c723c */ /* 0x040fe20000001810 */
[----:B------:R-:W5:Y:S07]  /*13ed0*/  LDSM.16.MT88.4 R16, [R227+0x2900] ;  /* 0x00290000e310783b */ /* 0x000f6e0000004200 */
[-C--:B--2---:R-:W-:Y:S01]  /*13ee0*/  HMMA.16816.F32 R160, R140, R172.reuse, R20 ;  /* 0x000000ac8ca0723c */ /* 0x084fe20000001814 */
[----:B------:R-:W2:Y:S06]  /*13ef0*/  LDL.LU R20, [R1+0x1c] ;  /* 0x00001c0001147983 */ /* 0x000eac0000300800 */
[----:B------:R-:W-:Y:S01]  /*13f00*/  MOV R23, R245 ;  /* 0x000000f500177202 */ /* 0x000fe20000000f00 */
[C---:B------:R-:W-:Y:S04]  /*13f10*/  HMMA.16816.F32 R164, R192.reuse, R172, R24 ;  /* 0x000000acc0a4723c */ /* 0x040fe80000001818 */
[----:B------:R-:W-:Y:S02]  /*13f20*/  MOV R245, R171 ;  /* 0x000000ab00f57202 */ /* 0x000fe40000000f00 */
[----:B------:R-:W-:Y:S02]  /*13f30*/  MOV R22, R187 ;  /* 0x000000bb00167202 */ /* 0x000fe40000000f00 */
[-C--:B------:R-:W-:Y:S01]  /*13f40*/  HMMA.16816.F32 R168, R192, R174.reuse, R28 ;  /* 0x000000aec0a8723c */ /* 0x080fe2000000181c */
[----:B------:R-:W2:Y:S03]  /*13f50*/  LDL.LU R28, [R1+0x18] ;  /* 0x00001800011c7983 */ /* 0x000ea60000300800 */
[----:B------:R-:W-:Y:S02]  /*13f60*/  MOV R21, R186 ;  /* 0x000000ba00157202 */ /* 0x000fe40000000f00 */
[----:B------:R-:W-:Y:S02]  /*13f70*/  MOV R27, R185 ;  /* 0x000000b9001b7202 */ /* 0x000fe40000000f00 */
[C---:B------:R-:W-:Y:S01]  /*13f80*/  HMMA.16816.F32 R172, R140.reuse, R174, R32 ;  /* 0x000000ae8cac723c */ /* 0x040fe20000001820 */
[----:B------:R-:W2:Y:S03]  /*13f90*/  LDL.LU R33, [R1+0x10] ;  /* 0x0000100001217983 */ /* 0x000ea60000300800 */
[----:B------:R-:W-:Y:S01]  /*13fa0*/  MOV R31, R178 ;  /* 0x000000b2001f7202 */ /* 0x000fe20000000f00 */
[----:B------:R-:W2:Y:S01]  /*13fb0*/  LDL.LU R32, [R1+0x14] ;  /* 0x0000140001207983 */ /* 0x000ea20000300800 */
[----:B------:R-:W-:Y:S02]  /*13fc0*/  MOV R30, R179 ;  /* 0x000000b3001e7202 */ /* 0x000fe40000000f00 */
[----:B------:R-:W-:Y:S04]  /*13fd0*/  MOV R35, R176 ;  /* 0x000000b000237202 */ /* 0x000fe80000000f00 */
[----:B------:R-:W-:Y:S02]  /*13fe0*/  MOV R34, R177 ;  /* 0x000000b100227202 */ /* 0x000fe40000000f00 */
[-C--:B------:R-:W-:Y:S03]  /*13ff0*/  HMMA.16816.F32 R176, R140, R188.reuse, R36 ;  /* 0x000000bc8cb0723c */ /* 0x080fe60000001824 */
[----:B------:R-:W-:Y:S02]  /*14000*/  MOV R25, R183 ;  /* 0x000000b700197202 */ /* 0x000fe40000000f00 */
[----:B------:R-:W-:Y:S02]  /*14010*/  MOV R24, R182 ;  /* 0x000000b600187202 */ /* 0x000fe40000000f00 */
[----:B------:R-:W-:Y:S02]  /*14020*/  MOV R29, R181 ;  /* 0x000000b5001d7202 */ /* 0x000fe40000000f00 */
[----:B------:R-:W-:Y:S02]  /*14030*/  MOV R39, R180 ;  /* 0x000000b400277202 */ /* 0x000fe40000000f00 */
[C---:B------:R-:W-:Y:S04]  /*14040*/  HMMA.16816.F32 R180, R192.reuse, R188, R40 ;  /* 0x000000bcc0b4723c */ /* 0x040fe80000001828 */
[----:B------:R-:W-:Y:S04]  /*14050*/  MOV R26, R184 ;  /* 0x000000b8001a7202 */ /* 0x000fe80000000f00 */
        /* <DEDUP_REMOVED lines=9> */
[C---:B------:R-:W-:Y:S08]  /*140f0*/  HMMA.16816.F32 R80, R140.reuse, R6, R80 ;  /* 0x000000068c50723c */ /* 0x040ff00000001850 */
[-C--:B---3--:R-:W-:Y:S08]  /*14100*/  HMMA.16816.F32 R84, R140, R8.reuse, R84 ;  /* 0x000000088c54723c */ /* 0x088ff00000001854 */
[C---:B------:R-:W-:Y:S08]  /*14110*/  HMMA.16816.F32 R88, R192.reuse, R8, R88 ;  /* 0x00000008c058723c */ /* 0x040ff00000001858 */
[-C--:B------:R-:W-:Y:S08]  /*14120*/  HMMA.16816.F32 R92, R192, R10.reuse, R92 ;  /* 0x0000000ac05c723c */ /* 0x080ff0000000185c */
[C---:B------:R-:W-:Y:S08]  /*14130*/  HMMA.16816.F32 R96, R140.reuse, R10, R96 ;  /* 0x0000000a8c60723c */ /* 0x040ff00000001860 */
[-C--:B----4-:R-:W-:Y:S08]  /*14140*/  HMMA.16816.F32 R100, R140, R12.reuse, R100 ;  /* 0x0000000c8c64723c */ /* 0x090ff00000001864 */
[C---:B------:R-:W-:Y:S08]  /*14150*/  HMMA.16816.F32 R104, R192.reuse, R12, R104 ;  /* 0x0000000cc068723c */ /* 0x040ff00000001868 */
[-C--:B------:R-:W-:Y:S08]  /*14160*/  HMMA.16816.F32 R108, R192, R14.reuse, R108 ;  /* 0x0000000ec06c723c */ /* 0x080ff0000000186c */
[C---:B------:R-:W-:Y:S08]  /*14170*/  HMMA.16816.F32 R112, R140.reuse, R14, R112 ;  /* 0x0000000e8c70723c */ /* 0x040ff00000001870 */
[-C--:B-----5:R-:W-:Y:S08]  /*14180*/  HMMA.16816.F32 R116, R140, R16.reuse, R116 ;  /* 0x000000108c74723c */ /* 0x0a0ff00000001874 */
[C---:B------:R-:W-:Y:S08]  /*14190*/  HMMA.16816.F32 R120, R192.reuse, R16, R120 ;  /* 0x00000010c078723c */ /* 0x040ff00000001878 */
[-C--:B------:R-:W-:Y:S08]  /*141a0*/  HMMA.16816.F32 R124, R192, R18.reuse, R124 ;  /* 0x00000012c07c723c */ /* 0x080ff0000000187c */
[----:B------:R-:W-:Y:S04]  /*141b0*/  HMMA.16816.F32 R128, R140, R18, R128 ;  /* 0x000000128c80723c */ /* 0x000fe80000001880 */
[----:B--2---:R-:W-:Y:S04]  /*141c0*/  FFMA.FTZ R4, R2, R28, R35 ;  /* 0x0000001c02047223 */ /* 0x004fe80000010023 */
[----:B------:R-:W-:Y:S04]  /*141d0*/  FADD.FTZ R4, R31, R4 ;  /* 0x000000041f047221 */ /* 0x000fe80000010000 */
[----:B------:R-:W-:Y:S02]  /*141e0*/  FFMA.FTZ R133, R133, R33, R39 ;  /* 0x0000002185857223 */ /* 0x000fe40000010027 */
[----:B------:R-:W-:Y:S02]  /*141f0*/  FADD.FTZ R5, R26, R4 ;  /* 0x000000041a057221 */ /* 0x000fe40000010000 */
[----:B------:R-:W-:Y:S02]  /*14200*/  FFMA.FTZ R132, R132, R32, R34 ;  /* 0x0000002084847223 */ /* 0x000fe40000010022 */
[----:B------:R-:W-:Y:S02]  /*14210*/  FADD.FTZ R2, R29, R133 ;  /* 0x000000851d027221 */ /* 0x000fe40000010000 */
[----:B------:R-:W-:Y:S02]  /*14220*/  FADD.FTZ R132, R30, R132 ;  /* 0x000000841e847221 */ /* 0x000fe40000010000 */
[----:B------:R-:W-:Y:S02]  /*14230*/  FADD.FTZ R2, R24, R2 ;  /* 0x0000000218027221 */ /* 0x000fe40000010000 */
[----:B------:R-:W-:Y:S02]  /*14240*/  FFMA.FTZ R4, R0, R20, R27 ;  /* 0x0000001400047223 */ /* 0x000fe4000001001b */
        /* <DEDUP_REMOVED lines=36> */
[----:B------:R1:W-:Y:S01]  /*14490*/  STL [R1+0x10], R0 ;  /* 0x0000100001007387 */ /* 0x0003e20000100800 */
[----:B------:R-:W-:Y:S01]  /*144a0*/  FADD.FTZ R2, R139, R2 ;  /* 0x000000028b027221 */ /* 0x000fe20000010000 */
[----:B------:R-:W-:Y:S01]  /*144b0*/  MOV R139, R3 ;  /* 0x00000003008b7202 */ /* 0x000fe20000000f00 */
[----:B------:R-:W-:Y:S01]  /*144c0*/  FADD.FTZ R4, R202, R4 ;  /* 0x00000004ca047221 */ /* 0x000fe20000010000 */
[----:B------:R2:W-:Y:S01]  /*144d0*/  STL [R1+0x14], R5 ;  /* 0x0000140501007387 */ /* 0x0005e20000100800 */
[----:B------:R-:W-:Y:S01]  /*144e0*/  FADD.FTZ R2, R138, R2 ;  /* 0x000000028a027221 */ /* 0x000fe20000010000 */
[----:B------:R-:W-:Y:S02]  /*144f0*/  MOV R138, R135 ;  /* 0x00000087008a7202 */ /* 0x000fe40000000f00 */
[----:B------:R2:W-:Y:S01]  /*14500*/  STL [R1+0x18], R4 ;  /* 0x0000180401007387 */ /* 0x0005e20000100800 */
[----:B------:R-:W-:Y:S01]  /*14510*/  FADD.FTZ R2, R134, R2 ;  /* 0x0000000286027221 */ /* 0x000fe20000010000 */
[----:B------:R-:W-:Y:S04]  /*14520*/  MOV R134, R136 ;  /* 0x0000008800867202 */ /* 0x000fe80000000f00 */
[----:B------:R2:W-:Y:S01]  /*14530*/  STL [R1+0x1c], R2 ;  /* 0x00001c0201007387 */ /* 0x0005e20000100800 */
[----:B-1----:R-:W-:Y:S04]  /*14540*/  IADD3 R0, R242, -0x1, RZ ;  /* 0xfffffffff2007810 */ /* 0x002fe80007ffe0ff */
[----:B------:R-:W-:Y:S01]  /*14550*/  MOV R242, R0 ;  /* 0x0000000000f27202 */ /* 0x000fe20000000f00 */
[----:B------:R-:W-:-:S05]  /*14560*/  @P0 BRA `(.L_x_509) ;  /* 0xffffb47000000947 */ /* 0x000fca000383ffff */
.L_x_492:
[----:B------:R-:W3:Y:S04]  /*14570*/  LDL.LU R0, [R1+0x10] ;  /* 0x0000100001007983 */ /* 0x000ee80000300800 */
[----:B-12---:R-:W2:Y:S04]  /*14580*/  LDL.LU R4, [R1+0x14] ;  /* 0x0000140001047983 */ /* 0x006ea80000300800 */
[----:B------:R-:W4:Y:S04]  /*14590*/  LDL.LU R5, [R1+0x18] ;  /* 0x0000180001057983 */ /* 0x000f280000300800 */
[----:B------:R-:W4:Y:S01]  /*145a0*/  LDL.LU R2, [R1+0x1c] ;  /* 0x00001c0001027983 */ /* 0x000f220000300800 */
[----:B------:R-:W-:-:S02]  /*145b0*/  MOV R18, 0xff800000 ;  /* 0xff80000000127802 */ /* 0x000fc40000000f00 */
[----:B------:R-:W-:Y:S02]  /*145c0*/  MOV R19, 0xff800000 ;  /* 0xff80000000137802 */ /* 0x000fe40000000f00 */
[----:B------:R-:W-:Y:S02]  /*145d0*/  MOV R20, 0xff800000 ;  /* 0xff80000000147802 */ /* 0x000fe40000000f00 */
[----:B------:R-:W-:Y:S02]  /*145e0*/  MOV R21, 0xff800000 ;  /* 0xff80000000157802 */ /* 0x000fe40000000f00 */
[----:B------:R-:W-:Y:S01]  /*145f0*/  PLOP3.LUT P4, PT, PT, PT, PT, 0x8, 0x0 ;  /* 0x000000000000781c */ /* 0x000fe20003f8e170 */
[----:B---3--:R-:W1:Y:S04]  /*14600*/  SHFL.BFLY PT, R11, R0, 0x2, 0x1f ;  /* 0x0c401f00000b7f89 */ /* 0x008e6800000e0000 */
[----:B--2---:R-:W2:Y:S04]  /*14610*/  SHFL.BFLY PT, R9, R4, 0x2, 0x1f ;  /* 0x0c401f0004097f89 */ /* 0x004ea800000e0000 */
        /* <DEDUP_REMOVED lines=19> */
[----:B------:R-:W-:-:S05]  /*14750*/  FSETP.NE.FTZ.AND P1, PT, R7, RZ, PT ;  /* 0x000000ff0700720b */ /* 0x000fca0003f35000 */
[----:B------:R-:W1:Y:S01]  /*14760*/  @P3 MUFU.RCP R0, R11 ;  /* 0x0000000b00003308 */ /* 0x000e620000001000 */
[----:B------:R-:W-:-:S07]  /*14770*/  FSETP.NE.FTZ.AND P0, PT, R6, RZ, PT ;  /* 0x000000ff0600720b */ /* 0x000fce0003f15000 */
[----:B------:R-:W-:Y:S06]  /*14780*/  @P2 MUFU.RCP R4, R9 ;  /* 0x0000000900042308 */ /* 0x000fec0000001000 */
[----:B------:R-:W-:Y:S01]  /*14790*/  @P0 MOV R8, 0x3f317218 ;  /* 0x3f31721800080802 */ /* 0x000fe20000000f00 */
[C---:B-1----:R-:W-:Y:S01]  /*147a0*/  FMUL.FTZ R144, R0.reuse, R144 ;  /* 0x0000009000907220 */ /* 0x042fe20000410000 */
[----:B------:R-:W1:Y:S01]  /*147b0*/  @P1 MUFU.RCP R2, R7 ;  /* 0x0000000700021308 */ /* 0x000e620000001000 */
        /* <DEDUP_REMOVED lines=13> */
[C---:B------:R-:W-:Y:S01]  /*14890*/  FMUL.FTZ R52, R0.reuse, R52 ;  /* 0x0000003400347220 */ /* 0x040fe20000410000 */
[----:B------:R-:W-:Y:S01]  /*148a0*/  @P1 MUFU.LG2 R7, R7 ;  /* 0x0000000700071308 */ /* 0x000fe20000000c00 */
        /* <DEDUP_REMOVED lines=19> */
[----:B------:R-:W-:Y:S01]  /*149e0*/  MOV R0, RZ ;  /* 0x000000ff00007202 */ /* 0x000fe20000000f00 */
[C---:B-1----:R-:W-:Y:S02]  /*149f0*/  FMUL.FTZ R148, R2.reuse, R148 ;  /* 0x0000009402947220 */ /* 0x042fe40000410000 */
[----:B------:R-:W-:-:S02]  /*14a00*/  FMUL.FTZ R149, R2, R149 ;  /* 0x0000009502957220 */ /* 0x000fc40000410000 */
[C---:B------:R-:W-:Y:S01]  /*14a10*/  FMUL.FTZ R152, R2.reuse, R152 ;  /* 0x0000009802987220 */ /* 0x040fe20000410000 */
[----:B------:R-:W1:Y:S01]  /*14a20*/  @P0 MUFU.RCP R0, R6 ;  /* 0x0000000600000308 */ /* 0x000e620000001000 */
[C---:B------:R-:W-:Y:S02]  /*14a30*/  FMUL.FTZ R153, R2.reuse, R153 ;  /* 0x0000009902997220 */ /* 0x040fe40000410000 */
[C---:B------:R-:W-:Y:S02]  /*14a40*/  FMUL.FTZ R164, R2.reuse, R164 ;  /* 0x000000a402a47220 */ /* 0x040fe40000410000 */
[C---:B------:R-:W-:Y:S02]  /*14a50*/  FMUL.FTZ R165, R2.reuse, R165 ;  /* 0x000000a502a57220 */ /* 0x040fe40000410000 */
[C---:B------:R-:W-:Y:S01]  /*14a60*/  FMUL.FTZ R168, R2.reuse, R168 ;  /* 0x000000a802a87220 */ /* 0x040fe20000410000 */
[----:B------:R-:W2:Y:S01]  /*14a70*/  @P0 MUFU.LG2 R6, R6 ;  /* 0x0000000600060308 */ /* 0x000ea20000000c00 */
        /* <DEDUP_REMOVED lines=59> */
[C---:B-1----:R-:W-:Y:S02]  /*14e30*/  FMUL.FTZ R150, R0.reuse, R150 ;  /* 0x0000009600967220 */ /* 0x042fe40000410000 */
        /* <DEDUP_REMOVED lines=38> */
[----:B--2---:R-:W-:Y:S02]  /*150a0*/  @P0 FMUL.FTZ R4, R6, 0.69314718246459960938 ;  /* 0x3f31721806040820 */ /* 0x004fe40000410000 */
[----:B------:R-:W-:Y:S02]  /*150b0*/  @P0 FMUL.FTZ R0, R8, c[0x0][0x2d0] ;  /* 0x0000b40008000a20 */ /* 0x000fe40000410000 */
[----:B------:R-:W-:-:S02]  /*150c0*/  @P3 FFMA.FTZ R18, R10, R137, R11 ;  /* 0x000000890a123223 */ /* 0x000fc4000001000b */
[----:B------:R-:W-:Y:S02]  /*150d0*/  @P2 FFMA.FTZ R19, R5, R136, R9 ;  /* 0x0000008805132223 */ /* 0x000fe40000010009 */
[----:B------:R-:W-:Y:S02]  /*150e0*/  @P1 FFMA.FTZ R20, R2, R135, R7 ;  /* 0x0000008702141223 */ /* 0x000fe40000010007 */
[----:B------:R-:W-:Y:S02]  /*150f0*/  @P0 FFMA.FTZ R21, R0, R3, R4 ;  /* 0x0000000300150223 */ /* 0x000fe40000010004 */
.L_x_434:
[----:B-1----:R-:W-:Y:S05]  /*15100*/  @P4 BRA `(.L_x_510) ;  /* 0x0000209000004947 */ /* 0x002fea0003800000 */
        /* <DEDUP_REMOVED lines=117> */
[----:B------:R4:W2:Y:S04]  /*15860*/  SHFL.IDX PT, R7, R0, 0x3, 0x1c1f ;  /* 0x007c1f0000077f89 */ /* 0x0008a800000e0000 */
        /* <DEDUP_REMOVED lines=12> */
[----:B------:R2:W-:Y:S01]  /*15930*/  @!P1 ST.E [R6.64], R21 ;  /* 0x0000001506009985 */ /* 0x0005e2000c10190e */
        /* <DEDUP_REMOVED lines=95> */
.L_x_512:
[----:B-1----:R-:W-:Y:S05]  /*15f30*/  BSYNC B0 ;  /* 0x0000000000007941 */ /* 0x002fea0003800000 */
.L_x_511:
        /* <DEDUP_REMOVED lines=97> */
.L_x_514:
[----:B------:R-:W-:Y:S05]  /*16550*/  BSYNC B0 ;  /* 0x0000000000007941 */ /* 0x000fea0003800000 */
.L_x_513:
        /* <DEDUP_REMOVED lines=30> */
[C---:B-1----:R-:W-:Y:S02]  /*16740*/  IADD3 R8, R0.reuse, 0x30, RZ ;  /* 0x0000003000087810 */ /* 0x042fe40007ffe0ff */
        /* <DEDUP_REMOVED lines=10> */
[----:B-1----:R-:W-:Y:S01]  /*167f0*/  @!P5 IMAD.WIDE R4, R6, 0x4, R2 ;  /* 0x000000040604d825 */ /* 0x002fe200078e0202 */
[----:B------:R-:W-:Y:S02]  /*16800*/  @!P4 LEA.HI R6, R7, R7, RZ, 0x1 ;  /* 0x000000070706c211 */ /* 0x000fe400078f08ff */
[----:B------:R-:W-:Y:S02]  /*16810*/  @!P1 LEA.HI R7, R10, R10, RZ, 0x1 ;  /* 0x0000000a0a079211 */ /* 0x000fe400078f08ff */
[----:B------:R1:W-:Y:S01]  /*16820*/  @!P5 ST.E.64 [R4.64], R180 ;  /* 0x000000b40400d985 */ /* 0x0003e2000c101b0e */
[----:B------:R-:W-:Y:S02]  /*16830*/  @!P4 LOP3.LUT R6, R6, 0xfffffffe, RZ, 0xc0, !PT ;  /* 0xfffffffe0606c812 */ /* 0x000fe400078ec0ff */
[----:B------:R-:W-:Y:S02]  /*16840*/  @!P1 LOP3.LUT R7, R7, 0xfffffffe, RZ, 0xc0, !PT ;  /* 0xfffffffe07079812 */ /* 0x000fe400078ec0ff */
[----:B-1----:R-:W-:-:S02]  /*16850*/  @!P3 LEA.HI R5, R8, R8, RZ, 0x1 ;  /* 0x000000080805b211 */ /* 0x002fc400078f08ff */
        /* <DEDUP_REMOVED lines=11> */
[----:B-1----:R-:W-:Y:S01]  /*16910*/  @!P0 IMAD.WIDE R4, R12, 0x4, R2 ;  /* 0x000000040c048825 */ /* 0x002fe200078e0202 */
[----:B---3--:R-:W-:-:S04]  /*16920*/  IADD3 R9, R0, 0x50, RZ ;  /* 0x0000005000097810 */ /* 0x008fc80007ffe0ff */
[----:B------:R1:W-:Y:S01]  /*16930*/  @!P0 ST.E.64 [R4.64], R76 ;  /* 0x0000004c04008985 */ /* 0x0003e2000c101b0e */
[----:B------:R-:W-:Y:S02]  /*16940*/  IADD3 R8, R0, 0x58, RZ ;  /* 0x0000005800087810 */ /* 0x000fe40007ffe0ff */
[----:B------:R-:W-:Y:S02]  /*16950*/  ISETP.GE.AND P5, PT, R9, c[0x0][0x3c8], PT ;  /* 0x0000f20009007a0c */ /* 0x000fe40003fa6270 */
[----:B------:R-:W-:Y:S02]  /*16960*/  ISETP.GE.AND P4, PT, R8, c[0x0][0x3c8], PT ;  /* 0x0000f20008007a0c */ /* 0x000fe40003f86270 */
[C---:B----4-:R-:W-:Y:S02]  /*16970*/  IADD3 R7, R0.reuse, 0x60, RZ ;  /* 0x0000006000077810 */ /* 0x050fe40007ffe0ff */
        /* <DEDUP_REMOVED lines=10> */
[C---:B-1----:R-:W-:Y:S02]  /*16a20*/  IADD3 R5, R0.reuse, 0x70, RZ ;  /* 0x0000007000057810 */ /* 0x042fe40007ffe0ff */
        /* <DEDUP_REMOVED lines=20> */
.L_x_516:
[----:B------:R-:W-:Y:S05]  /*16b70*/  BSYNC B0 ;  /* 0x0000000000007941 */ /* 0x000fea0003800000 */
.L_x_515:
[----:B-1-3--:R1:W3:Y:S04]  /*16b80*/  SHFL.IDX PT, R3, R22, 0x3, 0x1c1f ;  /* 0x007c1f0016037f89 */ /* 0x00a2e800000e0000 */
        /* <DEDUP_REMOVED lines=9> */
[C---:B---34-:R-:W-:Y:S01]  /*16c20*/  @!P0 IMAD.WIDE R6, R0.reuse, 0x4, R2 ;  /* 0x0000000400068825 */ /* 0x058fe200078e0202 */
        /* <DEDUP_REMOVED lines=13> */
[----:B---3--:R-:W-:Y:S01]  /*16d00*/  @!P6 LEA.HI R6, R5, R5, RZ, 0x1 ;  /* 0x000000050506e211 */ /* 0x008fe200078f08ff */
[----:B------:R-:W-:-:S03]  /*16d10*/  @!P5 IMAD.WIDE R4, R4, 0x4, R2 ;  /* 0x000000040404d825 */ /* 0x000fc600078e0202 */
[----:B------:R-:W-:-:S05]  /*16d20*/  @!P6 LOP3.LUT R6, R6, 0xfffffffe, RZ, 0xc0, !PT ;  /* 0xfffffffe0606e812 */ /* 0x000fca00078ec0ff */
[----:B------:R-:W-:-:S05]  /*16d30*/  @!P6 IMAD.WIDE R6, R6, 0x4, R2 ;  /* 0x000000040606e825 */ /* 0x000fca00078e0202 */
[----:B------:R3:W-:Y:S01]  /*16d40*/  @!P6 ST.E.64 [R6.64], R154 ;  /* 0x0000009a0600e985 */ /* 0x0007e2000c101b0e */
[----:B------:R-:W-:-:S03]  /*16d50*/  ISETP.GE.AND P6, PT, R14, c[0x0][0x3c8], PT ;  /* 0x0000f2000e007a0c */ /* 0x000fc60003fc6270 */
[----:B------:R4:W-:Y:S01]  /*16d60*/  @!P5 ST.E.64 [R4.64], R166 ;  /* 0x000000a60400d985 */ /* 0x0009e2000c101b0e */
[----:B------:R-:W-:Y:S02]  /*16d70*/  ISETP.GE.AND P5, PT, R15, c[0x0][0x3c8], PT ;  /* 0x0000f2000f007a0c */ /* 0x000fe40003fa6270 */
[----:B---3--:R-:W-:Y:S02]  /*16d80*/  @!P2 LEA.HI R7, R10, R10, RZ, 0x1 ;  /* 0x0000000a0a07a211 */ /* 0x008fe400078f08ff */
        /* <DEDUP_REMOVED lines=19> */
[----:B---3--:R-:W-:-:S02]  /*16ec0*/  IADD3 R12, R0, 0x70, RZ ;  /* 0x00000070000c7810 */ /* 0x008fc40007ffe0ff */
[C---:B----4-:R-:W-:Y:S02]  /*16ed0*/  IADD3 R10, R0.reuse, 0x60, RZ ;  /* 0x00000060000a7810 */ /* 0x050fe40007ffe0ff */
[C---:B------:R-:W-:Y:S02]  /*16ee0*/  IADD3 R11, R0.reuse, 0x68, RZ ;  /* 0x00000068000b7810 */ /* 0x040fe40007ffe0ff */
[C---:B-1----:R-:W-:Y:S02]  /*16ef0*/  IADD3 R8, R0.reuse, 0x50, RZ ;  /* 0x0000005000087810 */ /* 0x042fe40007ffe0ff */
        /* <DEDUP_REMOVED lines=42> */
.L_x_510:
        /* <DEDUP_REMOVED lines=50> */
.L_x_517:
        /* <DEDUP_REMOVED lines=12> */
.L_x_1352:


//--------------------- .text._ZN7cutlass13device_kernelIN5flash19enable_sm80_to_sm89INS1_16FlashAttnFwdSm80INS1_25CollectiveMainloopFwdSm80ILi8ELi1ELb1EN4cute5tupleIJNS5_1CILi128EEENS7_ILi96EEES8_EEELi128ENS_6half_tEfNS_4arch4Sm80ELb0ELb1ELb1ELb1ELb0ELb0ELb1ELb1EEENS1_21CollectiveEpilogueFwdINS6_IJS8_S8_S9_EEENS6_IJNS7_ILi1EEESH_SH_EEESB_SD_Li256ELb1ELb1ELb1ELb0EEENS1_36VarlenDynamicPersistentTileSchedulerILi128ELi96ELi256ELi256ELb1ELb1ELb0ELb1ELb0ELb1EEEEEEEEEvNT_6ParamsE --------------------------
	.section	.text._ZN7cutlass13device_kernelIN5flash19enable_sm80_to_sm89INS1_16FlashAttnFwdSm80INS1_25CollectiveMainloopFwdSm80ILi8ELi1ELb1EN4cute5tupleIJNS5_1CILi128EEENS7_ILi96EEES8_EEELi128ENS_6half_tEfNS_4arch4Sm80ELb0ELb1ELb1ELb1ELb0ELb0ELb1ELb1EEENS1_21CollectiveEpilogueFwdINS6_IJS8_S8_S9_EEENS6_IJNS7_ILi1EEESH_SH_EEESB_SD_Li256ELb1ELb1ELb1ELb0EEENS1_36VarlenDynamicPersistentTileSchedulerILi128ELi96ELi256ELi256ELb1ELb1ELb0ELb1ELb0ELb1EEEEEEEEEvNT_6ParamsE,"ax",@progbits
	.sectioninfo	@"SHI_REGISTERS=255"
	.align	128
.text._ZN7cutlass13device_kernelIN5flash19enable_sm80_to_sm89INS1_16FlashAttnFwdSm80INS1_25CollectiveMainloopFwdSm80ILi8ELi1ELb1EN4cute5tupleIJNS5_1CILi128EEENS7_ILi96EEES8_EEELi128ENS_6half_tEfNS_4arch4Sm80ELb0ELb1ELb1ELb1ELb0ELb0ELb1ELb1EEENS1_21CollectiveEpilogueFwdINS6_IJS8_S8_S9_EEENS6_IJNS7_ILi1EEESH_SH_EEESB_SD_Li256ELb1ELb1ELb1ELb0EEENS1_36VarlenDynamicPersistentTileSchedulerILi128ELi96ELi256ELi256ELb1ELb1ELb0ELb1ELb0ELb1EEEEEEEEEvNT_6ParamsE:
        .type           _ZN7cutlass13device_kernelIN5flash19enable_sm80_to_sm89INS1_16FlashAttnFwdSm80INS1_25CollectiveMainloopFwdSm80ILi8ELi1ELb1EN4cute5tupleIJNS5_1CILi128EEENS7_ILi96EEES8_EEELi128ENS_6half_tEfNS_4arch4Sm80ELb0ELb1ELb1ELb1ELb0ELb0ELb1ELb1EEENS1_21CollectiveEpilogueFwdINS6_IJS8_S8_S9_EEENS6_IJNS7_ILi1EEESH_SH_EEESB_SD_Li256ELb1ELb1ELb1ELb0EEENS1_36VarlenDynamicPersistentTileSchedulerILi128ELi96ELi256ELi256ELb1ELb1ELb0ELb1ELb0ELb1EEEEEEEEEvNT_6ParamsE,@function
        .size           _ZN7cutlass13device_kernelIN5flash19enable_sm80_to_sm89INS1_16FlashAttnFwdSm80INS1_25CollectiveMainloopFwdSm80ILi8ELi1ELb1EN4cute5tupleIJNS5_1CILi128EEENS7_ILi96EEES8_EEELi128ENS_6half_tEfNS_4arch4Sm80ELb0ELb1ELb1ELb1ELb0ELb0ELb1ELb1EEENS1_21CollectiveEpilogueFwdINS6_IJS8_S8_S9_EEENS6_IJNS7_ILi1EEESH_SH_EEESB_SD_Li256ELb1ELb1ELb1ELb0EEENS1_36VarlenDynamicPersistentTileSchedulerILi128ELi96ELi256ELi256ELb1ELb1ELb0ELb1ELb0ELb1EEEEEEEEEvNT_6ParamsE,(.L_x_1353 - _ZN7cutlass13device_kernelIN5flash19enable_sm80_to_sm89INS1_16FlashAttnFwdSm80INS1_25CollectiveMainloopFwdSm80ILi8ELi1ELb1EN4cute5tupleIJNS5_1CILi128EEENS7_ILi96EEES8_EEELi128ENS_6half_tEfNS_4arch4Sm80ELb0ELb1ELb1ELb1ELb0ELb0ELb1ELb1EEENS1_21CollectiveEpilogueFwdINS6_IJS8_S8_S9_EEENS6_IJNS7_ILi1EEESH_SH_EEESB_SD_Li256ELb1ELb1ELb1ELb0EEENS1_36VarlenDynamicPersistentTileSchedulerILi128ELi96ELi256ELi256ELb1ELb1ELb0ELb1ELb0ELb1EEEEEEEEEvNT_6ParamsE)
        .other          _ZN7cutlass13device_kernelIN5flash19enable_sm80_to_sm89INS1_16FlashAttnFwdSm80INS1_25CollectiveMainloopFwdSm80ILi8ELi1ELb1EN4cute5tupleIJNS5_1CILi128EEENS7_ILi96EEES8_EEELi128ENS_6half_tEfNS_4arch4Sm80ELb0ELb1ELb1ELb1ELb0ELb0ELb1ELb1EEENS1_21CollectiveEpilogueFwdINS6_IJS8_S8_S9_EEENS6_IJNS7_ILi1EEESH_SH_EEESB_SD_Li256ELb1ELb1ELb1ELb0EEENS1_36VarlenDynamicPersistentTileSchedulerILi128ELi96ELi256ELi256ELb1ELb1ELb0ELb1ELb0ELb1EEEEEEEEEvNT_6ParamsE,@"STO_CUDA_ENTRY STV_DEFAULT"
_ZN7cutlass13device_kernelIN5flash19enable_sm80_to_sm89INS1_16FlashAttnFwdSm80INS1_25CollectiveMainloopFwdSm80ILi8ELi1ELb1EN4cute5tupleIJNS5_1CILi128EEENS7_ILi96EEES8_EEELi128ENS_6half_tEfNS_4arch4Sm80ELb0ELb1ELb1ELb1ELb0ELb0ELb1ELb1EEENS1_21CollectiveEpilogueFwdINS6_IJS8_S8_S9_EEENS6_IJNS7_ILi1EEESH_SH_EEESB_SD_Li256ELb1ELb1ELb1ELb0EEENS1_36VarlenDynamicPersistentTileSchedulerILi128ELi96ELi256ELi256ELb1ELb1ELb0ELb1ELb0ELb1EEEEEEEEEvNT_6ParamsE:
        /* <DEDUP_REMOVED lines=16> */
[----:B------:R-:W-:Y:S01]  /*0100*/  IMAD.MOV.U32 R8, RZ, RZ, RZ ;  /* 0x000000ffff087224 */ /* 0x000fe200078e00ff */
[----:B------:R-:W-:-:S04]  /*0110*/  ISETP.NE.AND P6, PT, R13, 0x1f, PT ;  /* 0x0000001f0d00780c */ /* 0x000fc80003fc5270 */
[----:B------:R-:W-:-:S13]  /*0120*/  ISETP.GE.OR P0, PT, R13, c[0x0][0x53c], !P6 ;  /* 0x00014f000d007a0c */ /* 0x000fda0007706670 */
[----:B-1----:R-:W-:Y:S02]  /*0130*/  @!P0 IMAD.MOV.U32 R4, RZ, RZ, 0x4 ;  /* 0x00000004ff048424 */ /* 0x002fe400078e00ff */
        /* <DEDUP_REMOVED lines=35> */
.L_x_523:
        /* <DEDUP_REMOVED lines=17> */
.L_x_650:
        /* <DEDUP_REMOVED lines=16> */
.L_x_651:
[----:B--2---:R-:W-:-:S05]  /*0580*/  IMAD R0, R0, c[0x0][0x538], RZ ;  /* 0x00014e0000007a24 */ /* 0x004fca00078e02ff */
[----:B------:R-:W-:-:S04]  /*0590*/  IADD3 R7, R0, R7, RZ ;  /* 0x0000000700077210 */ /* 0x000fc80007ffe0ff */
[----:B------:R-:W-:-:S13]  /*05a0*/  ISETP.GT.AND P0, PT, R7, UR4, PT ;  /* 0x0000000407007c0c */ /* 0x000fda000bf04270 */
[----:B-1----:R-:W-:Y:S05]  /*05b0*/  @!P0 BRA `(.L_x_523) ;  /* 0xfffffdb000008947 */ /* 0x002fea000383ffff */
.L_x_519:
[----:B------:R-:W-:-:S05]  /*05c0*/  IADD3 R11, -R0, R7, RZ ;  /* 0x00000007000b7210 */ /* 0x000fca0007ffe1ff */
[----:B------:R-:W-:-:S05]  /*05d0*/  IMAD R0, R4, c[0x0][0x538], R11 ;  /* 0x00014e0004007a24 */ /* 0x000fca00078e020b */
[----:B------:R-:W-:Y:S01]  /*05e0*/  ISETP.GT.AND P0, PT, R0, UR4, PT ;  /* 0x0000000400007c0c */ /* 0x000fe2000bf04270 */
[----:B------:R-:W-:-:S12]  /*05f0*/  BRA.DIV ~URZ, `(.L_x_524) ;  /* 0x00016d027f007947 */ /* 0x000fd8000b800000 */
[----:B------:R-:W-:-:S04]  /*0600*/  VOTE.ANY R7, PT, !P0 ;  /* 0x0000000000077806 */ /* 0x000fc800040e0100 */
.L_x_652:
[----:B------:R-:W1:Y:S02]  /*0610*/  POPC R0, R7 ;  /* 0x0000000700007309 */ /* 0x000e640000000000 */
[----:B-1----:R-:W-:-:S05]  /*0620*/  IADD3 R2, R0, R6, RZ ;  /* 0x0000000600027210 */ /* 0x002fca0007ffe0ff */
[----:B------:R1:W-:Y:S01]  /*0630*/  STL [R1+0x3c], R2 ;  /* 0x00003c0201007387 */ /* 0x0003e20000100800 */
[----:B------:R-:W-:Y:S05]  /*0640*/  BRA.DIV ~URZ, `(.L_x_525) ;  /* 0x00016d027f007947 */ /* 0x000fea000b800000 */
[----:B------:R2:W3:Y:S01]  /*0650*/  SHFL.IDX PT, R12, R10, R0, 0x1f ;  /* 0x00001f000a0c7589 */ /* 0x0004e200000e0000 */
[----:B------:R-:W-:-:S03]  /*0660*/  MOV R6, RZ ;  /* 0x000000ff00067202 */ /* 0x000fc60000000f00 */
[----:B------:R2:W4:Y:S04]  /*0670*/  SHFL.IDX PT, R10, R8, R0, 0x1f ;  /* 0x00001f00080a7589 */ /* 0x00052800000e0000 */
.L_x_653:
[----:B------:R-:W-:Y:S01]  /*0680*/  ISETP.NE.AND P0, PT, R7, RZ, PT ;  /* 0x000000ff0700720c */ /* 0x000fe20003f05270 */
[----:B------:R-:W-:-:S12]  /*0690*/  BSSY B0, `(.L_x_526) ;  /* 0x0000005000007945 */ /* 0x000fd80003800000 */
[----:B------:R-:W-:Y:S05]  /*06a0*/  @!P0 BRA `(.L_x_527) ;  /* 0x0000003000008947 */ /* 0x000fea0003800000 */
[----:B------:R-:W-:Y:S01]  /*06b0*/  IADD3 R5, R0, -0x1, RZ ;  /* 0xffffffff00057810 */ /* 0x000fe20007ffe0ff */
[----:B------:R-:W-:Y:S05]  /*06c0*/  BRA.DIV ~URZ, `(.L_x_528) ;  /* 0x00016d627f007947 */ /* 0x000fea000b800000 */
[----:B------:R1:W2:Y:S02]  /*06d0*/  SHFL.IDX PT, R6, R4, R5, 0x1f ;  /* 0x00001f0504067589 */ /* 0x0002a400000e0000 */
.L_x_527:
[----:B------:R-:W-:Y:S05]  /*06e0*/  BSYNC B0 ;  /* 0x0000000000007941 */ /* 0x000fea0003800000 */
.L_x_526:
[----:B--2---:R-:W-:Y:S01]  /*06f0*/  IMAD R0, R6, c[0x0][0x538], R11 ;  /* 0x00014e0006007a24 */ /* 0x004fe200078e020b */
[----:B----4-:R-:W-:Y:S01]  /*0700*/  ISETP.NE.AND P0, PT, R10, 0x1, PT ;  /* 0x000000010a00780c */ /* 0x010fe20003f05270 */
[----:B------:R-:W-:Y:S03]  /*0710*/  BSSY B0, `(.L_x_529) ;  /* 0x0000089000007945 */ /* 0x000fe60003800000 */
[----:B------:R2:W-:Y:S01]  /*0720*/  STL [R1+0x30], R0 ;  /* 0x0000300001007387 */ /* 0x0005e20000100800 */
[----:B------:R-:W-:-:S08]  /*0730*/  IADD3 R9, -R0, UR4, RZ ;  /* 0x0000000400097c10 */ /* 0x000fd0000fffe1ff */
[----:B------:R-:W-:Y:S05]  /*0740*/  @!P0 BRA `(.L_x_530) ;  /* 0x000003f000008947 */ /* 0x000fea0003800000 */
[-C--:B--23--:R-:W-:Y:S02]  /*0750*/  IABS R0, R12.reuse ;  /* 0x0000000c00007213 */ /* 0x08cfe40000000000 */
[----:B------:R-:W-:-:S03]  /*0760*/  IABS R6, R12 ;  /* 0x0000000c00067213 */ /* 0x000fc60000000000 */
[----:B-1----:R-:W-:Y:S01]  /*0770*/  IMAD.MOV.U32 R5, RZ, RZ, R0 ;  /* 0x000000ffff057224 */ /* 0x002fe200078e0000 */
[----:B------:R-:W-:-:S03]  /*0780*/  IABS R0, R10 ;  /* 0x0000000a00007213 */ /* 0x000fc60000000000 */
[----:B------:R-:W1:Y:S02]  /*0790*/  I2F.RP R2, R5 ;  /* 0x0000000500027306 */ /* 0x000e640000209400 */
[----:B------:R-:W-:Y:S01]  /*07a0*/  IMAD.MOV.U32 R8, RZ, RZ, R0 ;  /* 0x000000ffff087224 */ /* 0x000fe200078e0000 */
[----:B------:R-:W-:-:S05]  /*07b0*/  IABS R0, R9 ;  /* 0x0000000900007213 */ /* 0x000fca0000000000 */
[----:B------:R-:W-:Y:S08]  /*07c0*/  I2F.RP R7, R8 ;  /* 0x0000000800077306 */ /* 0x000ff00000209400 */
[----:B-1----:R-:W1:Y:S02]  /*07d0*/  MUFU.RCP R2, R2 ;  /* 0x0000000200027308 */ /* 0x002e640000001000 */
[----:B-1----:R-:W-:-:S06]  /*07e0*/  IADD3 R2, R2, 0xffffffe, RZ ;  /* 0x0ffffffe02027810 */ /* 0x002fcc0007ffe0ff */
[----:B------:R-:W1:Y:S02]  /*07f0*/  F2I.FTZ.U32.TRUNC.NTZ R3, R2 ;  /* 0x0000000200037305 */ /* 0x000e64000021f000 */
[----:B-1----:R-:W-:-:S04]  /*0800*/  IMAD.MOV R2, RZ, RZ, -R3 ;  /* 0x000000ffff027224 */ /* 0x002fc800078e0a03 */
[----:B------:R-:W-:Y:S02]  /*0810*/  IMAD R4, R2, R5, RZ ;  /* 0x0000000502047224 */ /* 0x000fe400078e02ff */
[----:B------:R-:W-:-:S04]  /*0820*/  IMAD.MOV.U32 R2, RZ, RZ, RZ ;  /* 0x000000ffff027224 */ /* 0x000fc800078e00ff */
[----:B------:R-:W-:Y:S01]  /*0830*/  IMAD.HI.U32 R2, R3, R4, R2 ;  /* 0x0000000403027227 */ /* 0x000fe200078e0002 */
[----:B------:R-:W-:-:S03]  /*0840*/  MOV R3, R0 ;  /* 0x0000000000037202 */ /* 0x000fc60000000f00 */
[----:B------:R-:W-:Y:S02]  /*0850*/  IMAD.MOV R0, RZ, RZ, -R6 ;  /* 0x000000ffff007224 */ /* 0x000fe400078e0a06 */
        /* <DEDUP_REMOVED lines=28> */
[----:B------:R-:W-:-:S03]  /*0a20*/  IMAD.MOV R5, RZ, RZ, -R4 ;  /* 0x000000ffff057224 */ /* 0x000fc600078e0a04 */
        /* <DEDUP_REMOVED lines=10> */
[----:B------:R-:W-:-:S04]  /*0ad0*/  IMAD.MOV R2, RZ, RZ, -R0 ;  /* 0x000000ffff027224 */ /* 0x000fc800078e0a00 */
[C---:B------:R-:W-:Y:S01]  /*0ae0*/  IMAD R3, R10.reuse, R2, R4 ;  /* 0x000000020a037224 */ /* 0x040fe200078e0204 */
[----:B------:R-:W-:Y:S01]  /*0af0*/  LEA R2, R10, R0, 0x18 ;  /* 0x000000000a027211 */ /* 0x000fe200078ec0ff */
[----:B------:R-:W-:-:S04]  /*0b00*/  IMAD R0, R12, R5, R9 ;  /* 0x000000050c007224 */ /* 0x000fc800078e0209 */
[----:B------:R-:W-:-:S05]  /*0b10*/  IMAD R2, R3, 0x10000, R2 ;  /* 0x0001000003027824 */ /* 0x000fca00078e0202 */
[----:B------:R1:W-:Y:S01]  /*0b20*/  STL [R1+0x38], R2 ;  /* 0x0000380201007387 */ /* 0x0003e20000100800 */
[----:B------:R-:W-:Y:S05]  /*0b30*/  BRA `(.L_x_531) ;  /* 0x0000046000007947 */ /* 0x000fea0003800000 */
.L_x_530:
[----:B------:R-:W4:Y:S01]  /*0b40*/  LDL R3, [R1+0x3c] ;  /* 0x00003c0001037983 */ /* 0x000f220000100800 */
[----:B-1----:R-:W-:-:S04]  /*0b50*/  IMAD.MOV.U32 R2, RZ, RZ, 0x4 ;  /* 0x00000004ff027424 */ /* 0x002fc800078e00ff */
[----:B----4-:R-:W-:-:S05]  /*0b60*/  IMAD.WIDE R2, R3, R2, c[0x0][0x590] ;  /* 0x0001640003027625 */ /* 0x010fca00078e0202 */
[----:B------:R-:W4:Y:S02]  /*0b70*/  LDG.E R7, [R2.64] ;  /* 0x0000000802077981 */ /* 0x000f24000c1e1900 */
[----:B---34-:R-:W-:-:S05]  /*0b80*/  IMAD R11, R7, R12, RZ ;  /* 0x0000000c070b7224 */ /* 0x018fca00078e02ff */
[-C--:B--2---:R-:W-:Y:S02]  /*0b90*/  IABS R0, R11.reuse ;  /* 0x0000000b00007213 */ /* 0x084fe40000000000 */
[----:B------:R-:W-:-:S03]  /*0ba0*/  IABS R8, R11 ;  /* 0x0000000b00087213 */ /* 0x000fc60000000000 */
[----:B------:R-:W-:-:S04]  /*0bb0*/  IMAD.MOV.U32 R6, RZ, RZ, R0 ;  /* 0x000000ffff067224 */ /* 0x000fc800078e0000 */
        /* <DEDUP_REMOVED lines=8> */
[----:B------:R-:W-:Y:S01]  /*0c40*/  MOV R5, R0 ;  /* 0x0000000000057202 */ /* 0x000fe20000000f00 */
[----:B------:R-:W-:-:S04]  /*0c50*/  IMAD.MOV.U32 R2, RZ, RZ, RZ ;  /* 0x000000ffff027224 */ /* 0x000fc800078e00ff */
[----:B------:R-:W-:-:S04]  /*0c60*/  IMAD.HI.U32 R0, R3, R4, R2 ;  /* 0x0000000403007227 */ /* 0x000fc800078e0002 */
[----:B------:R-:W-:Y:S02]  /*0c70*/  IMAD.MOV R2, RZ, RZ, -R8 ;  /* 0x000000ffff027224 */ /* 0x000fe400078e0a08 */
        /* <DEDUP_REMOVED lines=9> */
[----:B------:R-:W-:-:S04]  /*0d10*/  @P2 IADD3 R0, R0, 0x1, RZ ;  /* 0x0000000100002810 */ /* 0x000fc80007ffe0ff */
[----:B------:R-:W-:-:S05]  /*0d20*/  MOV R4, R0 ;  /* 0x0000000000047202 */ /* 0x000fca0000000f00 */
[----:B------:R-:W-:Y:S01]  /*0d30*/  @!P0 IMAD.MOV R4, RZ, RZ, -R4 ;  /* 0x000000ffff048224 */ /* 0x000fe200078e0a04 */
[----:B------:R-:W-:-:S05]  /*0d40*/  @!P1 LOP3.LUT R4, RZ, R11, RZ, 0x33, !PT ;  /* 0x0000000bff049212 */ /* 0x000fca00078e33ff */
[----:B------:R-:W-:-:S05]  /*0d50*/  IMAD R10, R7, R4, RZ ;  /* 0x00000004070a7224 */ /* 0x000fca00078e02ff */
[----:B------:R-:W-:-:S04]  /*0d60*/  IADD3 R0, -R10, c[0x0][0x538], RZ ;  /* 0x00014e000a007a10 */ /* 0x000fc80007ffe1ff */
[----:B------:R-:W-:-:S04]  /*0d70*/  IMNMX R6, R7, R0, PT ;  /* 0x0000000007067217 */ /* 0x000fc80003800200 */
[----:B------:R-:W-:-:S05]  /*0d80*/  IABS R0, R6 ;  /* 0x0000000600007213 */ /* 0x000fca0000000000 */
[----:B------:R-:W-:-:S04]  /*0d90*/  IMAD.MOV.U32 R5, RZ, RZ, R0 ;  /* 0x000000ffff057224 */ /* 0x000fc800078e0000 */
[----:B------:R-:W1:Y:S08]  /*0da0*/  I2F.RP R2, R5 ;  /* 0x0000000500027306 */ /* 0x000e700000209400 */
[----:B-1----:R-:W1:Y:S02]  /*0db0*/  MUFU.RCP R2, R2 ;  /* 0x0000000200027308 */ /* 0x002e640000001000 */
[----:B-1----:R-:W-:-:S06]  /*0dc0*/  IADD3 R2, R2, 0xffffffe, RZ ;  /* 0x0ffffffe02027810 */ /* 0x002fcc0007ffe0ff */
[----:B------:R1:W2:Y:S02]  /*0dd0*/  F2I.FTZ.U32.TRUNC.NTZ R3, R2 ;  /* 0x0000000200037305 */ /* 0x0002a4000021f000 */
[----:B-1----:R-:W-:Y:S01]  /*0de0*/  IMAD.MOV R2, RZ, RZ, -R4 ;  /* 0x000000ffff027224 */ /* 0x002fe200078e0a04 */
[----:B--2---:R-:W-:-:S03]  /*0df0*/  IADD3 R0, RZ, -R3, RZ ;  /* 0x80000003ff007210 */ /* 0x004fc60007ffe0ff */
[----:B------:R-:W-:Y:S01]  /*0e00*/  IMAD R8, R11, R2, R9 ;  /* 0x000000020b087224 */ /* 0x000fe200078e0209 */
[----:B------:R-:W-:Y:S01]  /*0e10*/  IABS R9, R6 ;  /* 0x0000000600097213 */ /* 0x000fe20000000000 */
[----:B------:R-:W-:-:S03]  /*0e20*/  IMAD.MOV.U32 R2, RZ, RZ, R0 ;  /* 0x000000ffff027224 */ /* 0x000fc600078e0000 */
[----:B------:R-:W-:Y:S01]  /*0e30*/  IABS R0, R8 ;  /* 0x0000000800007213 */ /* 0x000fe20000000000 */
[----:B------:R-:W-:Y:S02]  /*0e40*/  IMAD R7, R2, R5, RZ ;  /* 0x0000000502077224 */ /* 0x000fe400078e02ff */
[----:B------:R-:W-:Y:S02]  /*0e50*/  IMAD.MOV.U32 R2, RZ, RZ, RZ ;  /* 0x000000ffff027224 */ /* 0x000fe400078e00ff */
[----:B------:R-:W-:Y:S01]  /*0e60*/  IMAD.MOV.U32 R4, RZ, RZ, R0 ;  /* 0x000000ffff047224 */ /* 0x000fe200078e0000 */
[----:B------:R-:W-:Y:S01]  /*0e70*/  IADD3 R0, RZ, -R9, RZ ;  /* 0x80000009ff007210 */ /* 0x000fe20007ffe0ff */
[----:B------:R-:W-:-:S04]  /*0e80*/  IMAD.HI.U32 R3, R3, R7, R2 ;  /* 0x0000000703037227 */ /* 0x000fc800078e0002 */
[----:B------:R-:W-:Y:S02]  /*0e90*/  IMAD.MOV.U32 R2, RZ, RZ, R0 ;  /* 0x000000ffff027224 */ /* 0x000fe400078e0000 */
[----:B------:R-:W-:Y:S01]  /*0ea0*/  IMAD.HI.U32 R0, R3, R4, RZ ;  /* 0x0000000403007227 */ /* 0x000fe200078e00ff */
[----:B------:R-:W-:-:S03]  /*0eb0*/  IADD3 R3, R10, 0x1000000, R8 ;  /* 0x010000000a037810 */ /* 0x000fc60007ffe008 */
[----:B------:R-:W-:-:S05]  /*0ec0*/  IMAD R2, R0, R2, R4 ;  /* 0x0000000200027224 */ /* 0x000fca00078e0204 */
[----:B------:R-:W-:-:S13]  /*0ed0*/  ISETP.GT.U32.AND P1, PT, R5, R2, PT ;  /* 0x000000020500720c */ /* 0x000fda0003f24070 */
[----:B------:R-:W-:Y:S01]  /*0ee0*/  @!P1 IMAD.IADD R2, R2, 0x1, -R5 ;  /* 0x0000000102029824 */ /* 0x000fe200078e0a05 */
[----:B------:R-:W-:Y:S02]  /*0ef0*/  @!P1 IADD3 R0, R0, 0x1, RZ ;  /* 0x0000000100009810 */ /* 0x000fe40007ffe0ff */
[----:B------:R-:W-:Y:S02]  /*0f00*/  ISETP.NE.AND P1, PT, R6, RZ, PT ;  /* 0x000000ff0600720c */ /* 0x000fe40003f25270 */
[----:B------:R-:W-:Y:S02]  /*0f10*/  ISETP.GE.U32.AND P2, PT, R2, R5, PT ;  /* 0x000000050200720c */ /* 0x000fe40003f46070 */
[----:B------:R-:W-:-:S04]  /*0f20*/  LOP3.LUT R2, R8, R6, RZ, 0x3c, !PT ;  /* 0x0000000608027212 */ /* 0x000fc800078e3cff */
[----:B------:R-:W-:Y:S01]  /*0f30*/  ISETP.GE.AND P0, PT, R2, RZ, PT ;  /* 0x000000ff0200720c */ /* 0x000fe20003f06270 */
[----:B------:R-:W-:-:S06]  /*0f40*/  IMAD.MOV R2, RZ, RZ, -R6 ;  /* 0x000000ffff027224 */ /* 0x000fcc00078e0a06 */
[----:B------:R-:W-:-:S06]  /*0f50*/  @P2 IADD3 R0, R0, 0x1, RZ ;  /* 0x0000000100002810 */ /* 0x000fcc0007ffe0ff */
[----:B------:R-:W-:Y:S02]  /*0f60*/  @!P0 IADD3 R0, -R0, RZ, RZ ;  /* 0x000000ff00008210 */ /* 0x000fe40007ffe1ff */
[----:B------:R-:W-:-:S05]  /*0f70*/  @!P1 LOP3.LUT R0, RZ, R6, RZ, 0x33, !PT ;  /* 0x00000006ff009212 */ /* 0x000fca00078e33ff */
[----:B------:R-:W-:-:S05]  /*0f80*/  IMAD R2, R0, R2, R3 ;  /* 0x0000000200027224 */ /* 0x000fca00078e0203 */
[----:B------:R1:W-:Y:S02]  /*0f90*/  STL [R1+0x38], R2 ;  /* 0x0000380201007387 */ /* 0x0003e40000100800 */
.L_x_531:
[----:B------:R-:W-:Y:S05]  /*0fa0*/  BSYNC B0 ;  /* 0x0000000000007941 */ /* 0x000fea0003800000 */
.L_x_529:
[----:B------:R-:W-:-:S04]  /*0fb0*/  LOP3.LUT R0, RZ, R0, RZ, 0x33, !PT ;  /* 0x00000000ff007212 */ /* 0x000fc800078e33ff */
[----:B------:R-:W-:-:S05]  /*0fc0*/  IADD3 R0, R0, R12, RZ ;  /* 0x0000000c00007210 */ /* 0x000fca0007ffe0ff */
[----:B------:R2:W-:Y:S01]  /*0fd0*/  STL [R1+0x34], R0 ;  /* 0x0000340001007387 */ /* 0x0005e20000100800 */
[----:B------:R-:W-:Y:S05]  /*0fe0*/  BRA `(.L_x_532) ;  /* 0x0000006000007947 */ /* 0x000fea0003800000 */
.L_x_520:
[----:B------:R-:W-:Y:S01]  /*0ff0*/  MOV R0, UR4 ;  /* 0x0000000400007c02 */ /* 0x000fe20008000f00 */
[----:B------:R-:W-:Y:S04]  /*1000*/  STL [R1+0x34], RZ ;  /* 0x000034ff01007387 */ /* 0x000fe80000100800 */
[----:B------:R-:W-:Y:S04]  /*1010*/  STL [R1+0x38], RZ ;  /* 0x000038ff01007387 */ /* 0x000fe80000100800 */
[----:B------:R1:W-:Y:S02]  /*1020*/  STL [R1+0x30], R0 ;  /* 0x0000300001007387 */ /* 0x0003e40000100800 */
[----:B-1----:R-:W-:-:S05]  /*1030*/  MOV R0, c[0x0][0x53c] ;  /* 0x00014f0000007a02 */ /* 0x002fca0000000f00 */
[----:B------:R1:W-:Y:S02]  /*1040*/  STL [R1+0x3c], R0 ;  /* 0x00003c0001007387 */ /* 0x0003e40000100800 */
.L_x_532:
[----:B------:R-:W3:Y:S04]  /*1050*/  LDL R4, [R1+0x30] ;  /* 0x0000300001047983 */ /* 0x000ee80000100800 */
[----:B------:R-:W3:Y:S04]  /*1060*/  LDL R5, [R1+0x34] ;  /* 0x0000340001057983 */ /* 0x000ee80000100800 */
[----:B------:R-:W3:Y:S04]  /*1070*/  LDL R6, [R1+0x38] ;  /* 0x0000380001067983 */ /* 0x000ee80000100800 */
[----:B------:R-:W3:Y:S01]  /*1080*/  LDL R7, [R1+0x3c] ;  /* 0x00003c0001077983 */ /* 0x000ee20000100800 */
[----:B------:R-:W-:Y:S01]  /*1090*/  ISETP.NE.AND P0, PT, R13, RZ, PT ;  /* 0x000000ff0d00720c */ /* 0x000fe20003f05270 */
[----:B------:R-:W-:-:S12]  /*10a0*/  WARPSYNC 0xffffffff ;  /* 0xffffffff00007948 */ /* 0x000fd80003800000 */
[----:B---3--:R3:W-:Y:S04]  /*10b0*/  @!P0 STS.128 [0xe100], R4 ;  /* 0x00e10004ff008388 */ /* 0x0087e80000000c00 */
[----:B------:R-:W-:Y:S06]  /*10c0*/  BAR.ARV 0x5, 0x100 ;  /* 0x0144000000007b1d */ /* 0x000fec0000002000 */
.L_x_518:
[----:B-12---:R-:W2:Y:S02]  /*10d0*/  LDL R0, [R1+0x3c] ;  /* 0x00003c0001007983 */ /* 0x006ea40000100800 */
[----:B--2---:R-:W-:-:S13]  /*10e0*/  ISETP.GE.AND P0, PT, R0, c[0x0][0x53c], PT ;  /* 0x00014f0000007a0c */ /* 0x004fda0003f06270 */
[----:B------:R-:W-:Y:S05]  /*10f0*/  @P0 EXIT ;  /* 0x000000000000094d */ /* 0x000fea0003800000 */
[----:B------:R-:W1:Y:S02]  /*1100*/  S2R R19, SR_TID.X ;  /* 0x0000000000137919 */ /* 0x000e640000002100 */
[----:B-1----:R-:W-:-:S04]  /*1110*/  SHF.R.S32.HI R12, RZ, 0x1f, R19 ;  /* 0x0000001fff0c7819 */ /* 0x002fc80000011413 */
[CC--:B------:R-:W-:Y:S02]  /*1120*/  LEA.HI R2, R12.reuse, R19.reuse, RZ, 0x4 ;  /* 0x000000130c027211 */ /* 0x0c0fe400078f20ff */
[CC--:B------:R-:W-:Y:S02]  /*1130*/  LEA.HI R15, R12.reuse, R19.reuse, RZ, 0x2 ;  /* 0x000000130c0f7211 */ /* 0x0c0fe400078f10ff */
[----:B------:R-:W-:Y:S02]  /*1140*/  SHF.R.S32.HI R3, RZ, 0x4, R2 ;  /* 0x00000004ff037819 */ /* 0x000fe40000011402 */
[----:B------:R-:W-:Y:S02]  /*1150*/  LEA.HI R14, R12, R19, RZ, 0x3 ;  /* 0x000000130c0e7211 */ /* 0x000fe400078f18ff */
[----:B------:R-:W-:Y:S02]  /*1160*/  LEA.HI R0, R2, R3, RZ, 0x1 ;  /* 0x0000000302007211 */ /* 0x000fe400078f08ff */
[----:B---3--:R-:W-:-:S02]  /*1170*/  SHF.R.S32.HI R6, RZ, 0x2, R15 ;  /* 0x00000002ff067819 */ /* 0x008fc4000001140f */
[----:B------:R-:W-:Y:S02]  /*1180*/  LOP3.LUT R0, R0, 0xfffffffe, RZ, 0xc0, !PT ;  /* 0xfffffffe00007812 */ /* 0x000fe400078ec0ff */
[----:B------:R-:W-:Y:S02]  /*1190*/  SHF.R.S32.HI R18, RZ, 0x3, R14 ;  /* 0x00000003ff127819 */ /* 0x000fe4000001140e */
[----:B------:R-:W-:Y:S01]  /*11a0*/  LOP3.LUT R7, R14, 0xfffffff8, RZ, 0xc0, !PT ;  /* 0xfffffff80e077812 */ /* 0x000fe200078ec0ff */
[----:B------:R-:W-:Y:S01]  /*11b0*/  IMAD.IADD R13, R3, 0x1, -R0 ;  /* 0x00000001030d7824 */ /* 0x000fe200078e0a00 */
[----:B------:R-:W-:Y:S01]  /*11c0*/  LOP3.LUT R0, R2, 0xfffffff0, RZ, 0xc0, !PT ;  /* 0xfffffff002007812 */ /* 0x000fe200078ec0ff */
[----:B------:R-:W-:Y:S01]  /*11d0*/  IMAD.SHL.U32 R4, R18, 0x40, RZ ;  /* 0x0000004012047824 */ /* 0x000fe200078e00ff */
[----:B------:R-:W-:Y:S01]  /*11e0*/  SHF.R.S32.HI R2, RZ, 0x1f, R15 ;  /* 0x0000001fff027819 */ /* 0x000fe2000001140f */
[C---:B------:R-:W-:Y:S01]  /*11f0*/  IMAD.IADD R7, R19.reuse, 0x1, -R7 ;  /* 0x0000000113077824 */ /* 0x040fe200078e0a07 */
[----:B------:R-:W-:Y:S01]  /*1200*/  LEA.HI R11, R12, R19, RZ, 0x5 ;  /* 0x000000130c0b7211 */ /* 0x000fe200078f28ff */
[----:B------:R-:W-:Y:S01]  /*1210*/  IMAD.IADD R0, R19, 0x1, -R0 ;  /* 0x0000000113007824 */ /* 0x000fe200078e0a00 */
[----:B------:R-:W-:Y:S01]  /*1220*/  LEA.HI R2, R2, R6, RZ, 0x3 ;  /* 0x0000000602027211 */ /* 0x000fe200078f18ff */
[C---:B------:R-:W-:Y:S01]  /*1230*/  IMAD.SHL.U32 R8, R7.reuse, 0x8, RZ ;  /* 0x0000000807087824 */ /* 0x040fe200078e00ff */
[----:B------:R-:W-:Y:S01]  /*1240*/  SHF.R.S32.HI R212, RZ, 0x5, R11 ;  /* 0x00000005ffd47819 */ /* 0x000fe2000001140b */
[----:B------:R-:W-:Y:S01]  /*1250*/  IMAD.SHL.U32 R9, R7, 0x40, RZ ;  /* 0x0000004007097824 */ /* 0x000fe200078e00ff */
[----:B------:R-:W-:-:S02]  /*1260*/  SHF.R.S32.HI R5, RZ, 0x1f, R0 ;  /* 0x0000001fff057819 */ /* 0x000fc40000011400 */
[----:B------:R-:W-:Y:S01]  /*1270*/  LOP3.LUT R3, R2, 0xfffffff8, RZ, 0xc0, !PT ;  /* 0xfffffff802037812 */ /* 0x000fe200078ec0ff */
[----:B------:R1:W-:Y:S01]  /*1280*/  STL [R1], R8 ;  /* 0x0000000801007387 */ /* 0x0003e20000100800 */
[----:B------:R-:W-:Y:S02]  /*1290*/  LOP3.LUT R2, R4, 0x1c0, RZ, 0xc0, !PT ;  /* 0x000001c004027812 */ /* 0x000fe400078ec0ff */
[----:B------:R-:W-:Y:S01]  /*12a0*/  LEA.HI R10, R5, R0, RZ, 0x3 ;  /* 0x00000000050a7211 */ /* 0x000fe200078f18ff */
[----:B------:R-:W-:Y:S01]  /*12b0*/  IMAD.IADD R6, R6, 0x1, -R3 ;  /* 0x0000000106067824 */ /* 0x000fe200078e0a03 */
[----:B------:R-:W-:Y:S02]  /*12c0*/  SHF.R.U32.HI R4, RZ, 0x3, R2 ;  /* 0x00000003ff047819 */ /* 0x000fe40000011602 */
[----:B------:R-:W-:Y:S02]  /*12d0*/  LOP3.LUT R3, R2, 0x38, R8, 0xf8, !PT ;  /* 0x0000003802037812 */ /* 0x000fe400078ef808 */
[----:B------:R-:W-:-:S05]  /*12e0*/  LOP3.LUT R2, R10, 0xfffffff8, RZ, 0xc0, !PT ;  /* 0xfffffff80a027812 */ /* 0x000fca00078ec0ff */
[----:B------:R-:W-:Y:S01]  /*12f0*/  IMAD.IADD R5, R0, 0x1, -R2 ;  /* 0x0000000100057824 */ /* 0x000fe200078e0a02 */
[----:B------:R-:W-:Y:S02]  /*1300*/  LOP3.LUT R2, R11, 0xffffffe0, RZ, 0xc0, !PT ;  /* 0xffffffe00b027812 */ /* 0x000fe400078ec0ff */
[----:B------:R-:W-:Y:S02]  /*1310*/  LOP3.LUT R0, R9, 0x1c0, RZ, 0xc0, !PT ;  /* 0x000001c009007812 */ /* 0x000fe400078ec0ff */
[----:B------:R-:W-:Y:S01]  /*1320*/  LEA.HI R9, R12, R19, RZ, 0x6 ;  /* 0x000000130c097211 */ /* 0x000fe200078f30ff */
[----:B------:R-:W-:Y:S01]  /*1330*/  IMAD.IADD R17, R19, 0x1, -R2 ;  /* 0x0000000113117824 */ /* 0x000fe200078e0a02 */
[----:B------:R-:W-:Y:S02]  /*1340*/  SHF.R.U32.HI R2, RZ, 0x3, R0 ;  /* 0x00000003ff027819 */ /* 0x000fe40000011600 */
[----:B------:R-:W-:Y:S02]  /*1350*/  LOP3.LUT P4, RZ, R5, 0x2, RZ, 0xc0, !PT ;  /* 0x0000000205ff7812 */ /* 0x000fe4000788c0ff */
[----:B-1----:R-:W-:-:S02]  /*1360*/  LOP3.LUT R8, R3, R4, RZ, 0x3c, !PT ;  /* 0x0000000403087212 */ /* 0x002fc400078e3cff */
[----:B------:R-:W-:Y:S02]  /*1370*/  SHF.R.S32.HI R3, RZ, 0x1f, R11 ;  /* 0x0000001fff037819 */ /* 0x000fe4000001140b */
[----:B------:R-:W-:Y:S01]  /*1380*/  LOP3.LUT R4, R0, 0x8, R14, 0xf8, !PT ;  /* 0x0000000800047812 */ /* 0x000fe200078ef80e */
[----:B------:R-:W-:Y:S01]  /*1390*/  IMAD.MOV.U32 R14, RZ, RZ, 0x20 ;  /* 0x00000020ff0e7424 */ /* 0x000fe200078e00ff */
[----:B------:R-:W-:Y:S02]  /*13a0*/  LEA.HI R0, R3, R212, RZ, 0x3 ;  /* 0x000000d403007211 */ /* 0x000fe400078f18ff */
[----:B------:R-:W-:Y:S02]  /*13b0*/  SHF.R.S32.HI R3, RZ, 0x1f, R17 ;  /* 0x0000001fff037819 */ /* 0x000fe40000011411 */
[----:B------:R-:W-:Y:S01]  /*13c0*/  LOP3.LUT R12, R4, R2, RZ, 0x3c, !PT ;  /* 0x00000002040c7212 */ /* 0x000fe200078e3cff */
[----:B------:R-:W-:Y:S01]  /*13d0*/  IMAD.SHL.U32 R2, R9, 0x8, RZ ;  /* 0x0000000809027824 */ /* 0x000fe200078e00ff */
[----:B------:R-:W-:-:S02]  /*13e0*/  LOP3.LUT R0, R0, 0xffffff8, RZ, 0xc0, !PT ;  /* 0x0ffffff800007812 */ /* 0x000fc400078ec0ff */
[----:B------:R-:W-:Y:S02]  /*13f0*/  LEA.HI R9, R3, R17, RZ, 0x2 ;  /* 0x0000001103097211 */ /* 0x000fe400078f10ff */
[----:B------:R-:W-:Y:S02]  /*1400*/  LOP3.LUT R3, R6, 0x1, RZ, 0xc0, !PT ;  /* 0x0000000106037812 */ /* 0x000fe400078ec0ff */
[----:B------:R-:W-:Y:S01]  /*1410*/  LOP3.LUT R218, R8, 0x7ffffe00, R2, 0xf8, !PT ;  /* 0x7ffffe0008da7812 */ /* 0x000fe200078ef802 */
[----:B------:R-:W-:Y:S01]  /*1420*/  IMAD.IADD R2, R212, 0x1, -R0 ;  /* 0x00000001d4027824 */ /* 0x000fe200078e0a00 */
[----:B------:R-:W-:Y:S02]  /*1430*/  SHF.R.S32.HI R0, RZ, 0x2, R9 ;  /* 0x00000002ff007819 */ /* 0x000fe40000011409 */
[----:B------:R-:W-:Y:S01]  /*1440*/  ISETP.NE.U32.AND P0, PT, R3, 0x1, PT ;  /* 0x000000010300780c */ /* 0x000fe20003f05070 */
[----:B------:R-:W-:Y:S01]  /*1450*/  IMAD.SHL.U32 R3, R5, 0x40, RZ ;  /* 0x0000004005037824 */ /* 0x000fe200078e00ff */
[----:B------:R-:W-:Y:S01]  /*1460*/  LOP3.LUT R4, R15, 0xfffffffc, RZ, 0xc0, !PT ;  /* 0xfffffffc0f047812 */ /* 0x000fe200078ec0ff */
[----:B------:R-:W-:Y:S01]  /*1470*/  IMAD R16, R2, 0x10, R0 ;  /* 0x0000001002107824 */ /* 0x000fe200078e0200 */
[----:B------:R-:W-:Y:S01]  /*1480*/  LOP3.LUT P3, RZ, R5, 0x4, RZ, 0xc0, !PT ;  /* 0x0000000405ff7812 */ /* 0x000fe2000786c0ff */
[----:B------:R-:W-:Y:S01]  /*1490*/  IMAD.SHL.U32 R2, R13, 0x8, RZ ;  /* 0x000000080d027824 */ /* 0x000fe200078e00ff */
[----:B------:R-:W-:Y:S01]  /*14a0*/  LOP3.LUT R0, R3, 0x1c0, RZ, 0xc0, !PT ;  /* 0x000001c003007812 */ /* 0x000fe200078ec0ff */
[----:B------:R-:W-:Y:S01]  /*14b0*/  IMAD.IADD R3, R19, 0x1, -R4 ;  /* 0x0000000113037824 */ /* 0x000fe200078e0a04 */
[C---:B------:R-:W-:Y:S01]  /*14c0*/  R2P PR, R6.reuse, 0x6 ;  /* 0x0000000606007804 */ /* 0x040fe20000000000 */
[----:B------:R-:W-:Y:S01]  /*14d0*/  IMAD.SHL.U32 R4, R6, 0x40, RZ ;  /* 0x0000004006047824 */ /* 0x000fe200078e00ff */
[----:B------:R-:W-:Y:S01]  /*14e0*/  LOP3.LUT R5, R0, 0x8, R2, 0xf8, !PT ;  /* 0x0000000800057812 */ /* 0x000fe200078ef802 */
[----:B------:R-:W-:Y:S01]  /*14f0*/  IMAD.SHL.U32 R6, R10, 0x40, RZ ;  /* 0x000000400a067824 */ /* 0x000fe200078e00ff */
[----:B------:R-:W-:Y:S01]  /*1500*/  SHF.R.U32.HI R2, RZ, 0x3, R0 ;  /* 0x00000003ff027819 */ /* 0x000fe20000011600 */
[----:B------:R-:W-:Y:S01]  /*1510*/  STL [R1+0x68], R16 ;  /* 0x0000681001007387 */ /* 0x000fe20000100800 */
[----:B------:R-:W-:Y:S01]  /*1520*/  LEA.HI R0, R3, R3, RZ, 0x1 ;  /* 0x0000000303007211 */ /* 0x000fe200078f08ff */
[----:B------:R-:W-:Y:S01]  /*1530*/  IMAD.SHL.U32 R218, R218, 0x2, RZ ;  /* 0x00000002dada7824 */ /* 0x000fe200078e00ff */
[----:B------:R-:W-:Y:S01]  /*1540*/  LOP3.LUT R8, R5, R2, RZ, 0x3c, !PT ;  /* 0x0000000205087212 */ /* 0x000fe200078e3cff */
[----:B------:R-:W-:Y:S01]  /*1550*/  IMAD.MOV.U32 R5, RZ, RZ, 0x10 ;  /* 0x00000010ff057424 */ /* 0x000fe200078e00ff */
[----:B------:R-:W-:-:S02]  /*1560*/  LOP3.LUT R0, R0, 0x1ffffffe, RZ, 0xc0, !PT ;  /* 0x1ffffffe00007812 */ /* 0x000fc400078ec0ff */
[----:B------:R-:W-:Y:S01]  /*1570*/  LOP3.LUT R2, R4, 0x1c0, RZ, 0xc0, !PT ;  /* 0x000001c004027812 */ /* 0x000fe200078ec0ff */
[----:B------:R-:W-:Y:S01]  /*1580*/  IMAD R4, R212, 0x200, R3 ;  /* 0x00000200d4047824 */ /* 0x000fe200078e0203 */
[----:B------:R-:W-:Y:S01]  /*1590*/  SEL R5, R5, 0xfffffff0, !P4 ;  /* 0xfffffff005057807 */ /* 0x000fe20006000000 */
[----:B------:R-:W-:Y:S01]  /*15a0*/  IMAD.IADD R11, R3, 0x1, -R0 ;  /* 0x00000001030b7824 */ /* 0x000fe200078e0a00 */
[----:B------:R-:W-:Y:S01]  /*15b0*/  SEL R3, R14, 0xffffffe0, !P3 ;  /* 0xffffffe00e037807 */ /* 0x000fe20005800000 */
[----:B------:R-:W-:Y:S01]  /*15c0*/  IMAD R0, R13, 0x200, R12 ;  /* 0x000002000d007824 */ /* 0x000fe200078e020c */
[----:B------:R-:W-:Y:S02]  /*15d0*/  LEA.HI R2, R2, R2, RZ, 0x1d ;  /* 0x0000000202027211 */ /* 0x000fe400078fe8ff */
[----:B------:R-:W-:Y:S01]  /*15e0*/  LOP3.LUT P6, RZ, R7, 0x2, RZ, 0xc0, !PT ;  /* 0x0000000207ff7812 */ /* 0x000fe200078cc0ff */
[----:B------:R-:W-:Y:S01]  /*15f0*/  IMAD.IADD R5, R5, 0x1, R3 ;  /* 0x0000000105057824 */ /* 0x000fe200078e0203 */
[----:B------:R-:W-:Y:S01]  /*1600*/  LOP3.LUT R3, R9, 0x7ffffffc, RZ, 0xc0, !PT ;  /* 0x7ffffffc09037812 */ /* 0x000fe200078ec0ff */
[----:B------:R-:W-:Y:S01]  /*1610*/  IMAD.U32 R10, R4, 0x2, R2 ;  /* 0x00000002040a7824 */ /* 0x000fe200078e0002 */
[----:B------:R-:W-:Y:S01]  /*1620*/  LOP3.LUT R4, R8, 0x7ffffe00, R6, 0xf8, !PT ;  /* 0x7ffffe0008047812 */ /* 0x000fe200078ef806 */
[----:B------:R-:W-:Y:S01]  /*1630*/  IMAD R6, R7, 0x20, R18 ;  /* 0x0000002007067824 */ /* 0x000fe200078e0212 */
[----:B------:R-:W-:Y:S01]  /*1640*/  LEA R193, R0, 0x8100, 0x1 ;  /* 0x0000810000c17811 */ /* 0x000fe200078e08ff */
[----:B------:R-:W-:Y:S01]  /*1650*/  IMAD.IADD R3, R17, 0x1, -R3 ;  /* 0x0000000111037824 */ /* 0x000fe200078e0a03 */
[----:B------:R-:W-:Y:S01]  /*1660*/  LOP3.LUT P5, RZ, R7, 0x4, RZ, 0xc0, !PT ;  /* 0x0000000407ff7812 */ /* 0x000fe200078ac0ff */
[----:B------:R-:W-:Y:S01]  /*1670*/  IMAD.MOV.U32 R8, RZ, RZ, 0x40 ;  /* 0x00000040ff087424 */ /* 0x000fe200078e00ff */
[----:B------:R-:W-:Y:S01]  /*1680*/  SEL R7, R14, 0xffffffe0, !P1 ;  /* 0xffffffe00e077807 */ /* 0x000fe20004800000 */
[----:B------:R-:W-:Y:S01]  /*1690*/  IMAD.SHL.U32 R9, R3, 0x2, RZ ;  /* 0x0000000203097824 */ /* 0x000fe200078e00ff */
[----:B------:R-:W-:Y:S01]  /*16a0*/  LEA R10, R10, 0x80, 0x1 ;  /* 0x000000800a0a7811 */ /* 0x000fe200078e08ff */
[----:B------:R-:W-:Y:S01]  /*16b0*/  IMAD R0, R11, 0x8, R16 ;  /* 0x000000080b007824 */ /* 0x000fe200078e0210 */
[----:B------:R1:W-:Y:S01]  /*16c0*/  STL [R1+0x60], R6 ;  /* 0x0000600601007387 */ /* 0x0003e20000100800 */
[----:B------:R-:W-:-:S02]  /*16d0*/  IADD3 R199, R193, 0x20, RZ ;  /* 0x00000020c1c77810 */ /* 0x000fc40007ffe0ff */
[----:B------:R-:W-:Y:S01]  /*16e0*/  SEL R2, R8, 0xffffffc0, !P5 ;  /* 0xffffffc008027807 */ /* 0x000fe20006800000 */
[----:B------:R2:W-:Y:S01]  /*16f0*/  STL [R1+0x14], R9 ;  /* 0x0000140901007387 */ /* 0x0005e20000100800 */
[C---:B------:R-:W-:Y:S01]  /*1700*/  @P6 IADD3 R199, R193.reuse, -0x20, RZ ;  /* 0xffffffe0c1c76810 */ /* 0x040fe20007ffe0ff */
[----:B------:R-:W-:Y:S01]  /*1710*/  IMAD.IADD R12, R10, 0x1, R7 ;  /* 0x000000010a0c7824 */ /* 0x000fe200078e0207 */
[----:B------:R-:W-:Y:S01]  /*1720*/  LEA R192, R4, 0x100, 0x1 ;  /* 0x0000010004c07811 */ /* 0x000fe200078e08ff */
[----:B------:R3:W-:Y:S01]  /*1730*/  STL [R1+0x24], R0 ;  /* 0x0000240001007387 */ /* 0x0007e20000100800 */
[----:B------:R-:W-:Y:S01]  /*1740*/  IMAD.IADD R197, R193, 0x1, R2 ;  /* 0x00000001c1c57824 */ /* 0x000fe200078e0202 */
[----:B------:R-:W-:Y:S01]  /*1750*/  SEL R3, R14, 0xffffffe0, !P4 ;  /* 0xffffffe00e037807 */ /* 0x000fe20006000000 */
[----:B------:R-:W-:Y:S01]  /*1760*/  IMAD.IADD R194, R2, 0x1, R199 ;  /* 0x0000000102c27824 */ /* 0x000fe200078e02c7 */
[----:B------:R-:W-:Y:S01]  /*1770*/  STL [R1+0x40], R10 ;  /* 0x0000400a01007387 */ /* 0x000fe20000100800 */
[--C-:B------:R-:W-:Y:S01]  /*1780*/  IMAD R212, R212, 0x800, R192.reuse ;  /* 0x00000800d4d47824 */ /* 0x100fe200078e02c0 */
[----:B------:R-:W-:Y:S01]  /*1790*/  IADD3 R210, R199, 0x800, RZ ;  /* 0x00000800c7d27810 */ /* 0x000fe20007ffe0ff */
[----:B------:R-:W-:Y:S01]  /*17a0*/  IMAD R211, R5, 0x2, R192 ;  /* 0x0000000205d37824 */ /* 0x000fe200078e02c0 */
[----:B------:R-:W-:Y:S01]  /*17b0*/  IADD3 R209, R199, 0x1000, RZ ;  /* 0x00001000c7d17810 */ /* 0x000fe20007ffe0ff */
[----:B------:R-:W-:Y:S01]  /*17c0*/  IMAD.IADD R213, R3, 0x1, R212 ;  /* 0x0000000103d57824 */ /* 0x000fe200078e02d4 */
[C---:B------:R-:W-:Y:S01]  /*17d0*/  IADD3 R208, R199.reuse, 0x1800, RZ ;  /* 0x00001800c7d07810 */ /* 0x040fe20007ffe0ff */
[----:B------:R-:W-:Y:S01]  /*17e0*/  IMAD.IADD R196, R192, 0x1, R3 ;  /* 0x00000001c0c47824 */ /* 0x000fe200078e0203 */
[----:B------:R-:W-:-:S02]  /*17f0*/  IADD3 R207, R199, 0x2000, RZ ;  /* 0x00002000c7cf7810 */ /* 0x000fc40007ffe0ff */
[C---:B------:R-:W-:Y:S02]  /*1800*/  IADD3 R206, R199.reuse, 0x2800, RZ ;  /* 0x00002800c7ce7810 */ /* 0x040fe40007ffe0ff */
[C---:B------:R-:W-:Y:S02]  /*1810*/  IADD3 R205, R199.reuse, 0x3000, RZ ;  /* 0x00003000c7cd7810 */ /* 0x040fe40007ffe0ff */
[----:B-1----:R-:W-:Y:S02]  /*1820*/  SEL R6, R8, 0xffffffc0, !P2 ;  /* 0xffffffc008067807 */ /* 0x002fe40005000000 */
[----:B------:R-:W-:Y:S02]  /*1830*/  IADD3 R204, R199, 0x3800, RZ ;  /* 0x00003800c7cc7810 */ /* 0x000fe40007ffe0ff */
[----:B--2---:R-:W-:Y:S01]  /*1840*/  IADD3 R9, R10, -0x10, RZ ;  /* 0xfffffff00a097810 */ /* 0x004fe20007ffe0ff */
[----:B------:R-:W-:Y:S01]  /*1850*/  IMAD.IADD R2, R12, 0x1, R6 ;  /* 0x000000010c027824 */ /* 0x000fe200078e0206 */
[----:B------:R-:W-:-:S02]  /*1860*/  @P0 IADD3 R9, R10, 0x10, RZ ;  /* 0x000000100a090810 */ /* 0x000fc40007ffe0ff */
[----:B---3--:R-:W-:Y:S01]  /*1870*/  SEL R0, R8, 0xffffffc0, !P3 ;  /* 0xffffffc008007807 */ /* 0x008fe20005800000 */
[----:B------:R-:W-:Y:S01]  /*1880*/  IMAD.IADD R8, R10, 0x1, R6 ;  /* 0x000000010a087824 */ /* 0x000fe200078e0206 */
[C---:B------:R-:W-:Y:S01]  /*1890*/  IADD3 R203, R199.reuse, 0x4000, RZ ;  /* 0x00004000c7cb7810 */ /* 0x040fe20007ffe0ff */
[----:B------:R-:W-:Y:S01]  /*18a0*/  IMAD.IADD R4, R6, 0x1, R9 ;  /* 0x0000000106047824 */ /* 0x000fe200078e0209 */
[C---:B------:R-:W-:Y:S01]  /*18b0*/  IADD3 R202, R199.reuse, 0x4800, RZ ;  /* 0x00004800c7ca7810 */ /* 0x040fe20007ffe0ff */
[----:B------:R-:W-:Y:S01]  /*18c0*/  IMAD.IADD R195, R192, 0x1, R0 ;  /* 0x00000001c0c37824 */ /* 0x000fe200078e0200 */
[----:B------:R-:W-:Y:S01]  /*18d0*/  STL [R1+0x5c], R8 ;  /* 0x00005c0801007387 */ /* 0x000fe20000100800 */
[C---:B------:R-:W-:Y:S01]  /*18e0*/  IADD3 R201, R199.reuse, 0x5000, RZ ;  /* 0x00005000c7c97810 */ /* 0x040fe20007ffe0ff */
[C---:B------:R-:W-:Y:S01]  /*18f0*/  IMAD.IADD R215, R0.reuse, 0x1, R212 ;  /* 0x0000000100d77824 */ /* 0x040fe200078e02d4 */
[----:B------:R-:W-:Y:S01]  /*1900*/  IADD3 R200, R199, 0x5800, RZ ;  /* 0x00005800c7c87810 */ /* 0x000fe20007ffe0ff */
[----:B------:R-:W-:Y:S01]  /*1910*/  STL [R1+0x4c], R12 ;  /* 0x00004c0c01007387 */ /* 0x000fe20000100800 */
[C---:B------:R-:W-:Y:S01]  /*1920*/  IADD3 R198, R0.reuse, R192, R3 ;  /* 0x000000c000c67210 */ /* 0x040fe20007ffe003 */
[----:B------:R-:W-:-:S02]  /*1930*/  IMAD.IADD R214, R0, 0x1, R213 ;  /* 0x0000000100d67824 */ /* 0x000fc400078e02d5 */
[----:B------:R1:W-:Y:S04]  /*1940*/  STL [R1+0x58], R2 ;  /* 0x0000580201007387 */ /* 0x0003e80000100800 */
[----:B------:R-:W-:Y:S04]  /*1950*/  STL [R1+0x44], R9 ;  /* 0x0000440901007387 */ /* 0x000fe80000100800 */
[----:B------:R-:W-:Y:S01]  /*1960*/  STL [R1+0x54], R4 ;  /* 0x0000540401007387 */ /* 0x000fe20000100800 */
[----:B-1----:R-:W-:-:S05]  /*1970*/  IMAD.IADD R2, R7, 0x1, R9 ;  /* 0x0000000107027824 */ /* 0x002fca00078e0209 */
[----:B------:R1:W-:Y:S02]  /*1980*/  STL [R1+0x48], R2 ;  /* 0x0000480201007387 */ /* 0x0003e40000100800 */
[----:B-1----:R-:W-:-:S05]  /*1990*/  IMAD.IADD R2, R2, 0x1, R6 ;  /* 0x0000000102027824 */ /* 0x002fca00078e0206 */
[----:B------:R1:W-:Y:S02]  /*19a0*/  STL [R1+0x50], R2 ;  /* 0x0000500201007387 */ /* 0x0003e40000100800 */
.L_x_649:
[----:B------:R-:W2:Y:S01]  /*19b0*/  LDL R15, [R1+0x3c] ;  /* 0x00003c00010f7983 */ /* 0x000ea20000100800 */
[----:B------:R-:W-:-:S03]  /*19c0*/  ISETP.NE.U32.AND P0, PT, RZ, c[0x0][0x360], PT ;  /* 0x0000d800ff007a0c */ /* 0x000fc60003f05070 */
[----:B------:R-:W3:Y:S01]  /*19d0*/  LDL R16, [R1+0x38] ;  /* 0x0000380001107983 */ /* 0x000ee20000100800 */
[----:B------:R-:W-:Y:S01]  /*19e0*/  ISETP.NE.AND.EX P0, PT, RZ, c[0x0][0x364], PT, P0 ;  /* 0x0000d900ff007a0c */ /* 0x000fe20003f05300 */
[----:B------:R-:W-:Y:S01]  /*19f0*/  IMAD.MOV.U32 R14, RZ, RZ, 0x4 ;  /* 0x00000004ff0e7424 */ /* 0x000fe200078e00ff */
[----:B------:R-:W-:Y:S02]  /*1a00*/  ISETP.NE.U32.AND P1, PT, RZ, c[0x0][0x370], PT ;  /* 0x0000dc00ff007a0c */ /* 0x000fe40003f25070 */
[----:B------:R-:W-:Y:S02]  /*1a10*/  ISETP.NE.U32.AND P5, PT, RZ, c[0x0][0x348], PT ;  /* 0x0000d200ff007a0c */ /* 0x000fe40003fa5070 */
[----:B------:R-:W-:Y:S02]  /*1a20*/  ISETP.NE.AND.EX P1, PT, RZ, c[0x0][0x374], PT, P1 ;  /* 0x0000dd00ff007a0c */ /* 0x000fe40003f25310 */
[----:B------:R-:W-:Y:S02]  /*1a30*/  ISETP.NE.U32.AND P4, PT, RZ, c[0x0][0x350], PT ;  /* 0x0000d400ff007a0c */ /* 0x000fe40003f85070 */
[----:B------:R-:W-:-:S02]  /*1a40*/  ISETP.NE.AND.EX P5, PT, RZ, c[0x0][0x34c], PT, P5 ;  /* 0x0000d300ff007a0c */ /* 0x000fc40003fa5350 */
[----:B------:R-:W-:Y:S01]  /*1a50*/  ISETP.NE.AND.EX P4, PT, RZ, c[0x0][0x354], PT, P4 ;  /* 0x0000d500ff007a0c */ /* 0x000fe20003f85340 */
[----:B------:R-:W-:Y:S01]  /*1a60*/  CS2R R4, SRZ ;  /* 0x0000000000047805 */ /* 0x000fe2000001ff00 */
[----:B------:R-:W-:Y:S02]  /*1a70*/  IMAD.MOV.U32 R12, RZ, RZ, RZ ;  /* 0x000000ffff0c7224 */ /* 0x000fe400078e00ff */
[----:B--2---:R-:W-:-:S05]  /*1a80*/  @P0 IMAD.WIDE R8, R15, R14, c[0x0][0x360] ;  /* 0x0000d8000f080625 */ /* 0x004fca00078e020e */
[----:B------:R-:W2:Y:S01]  /*1a90*/  @P0 LDG.E R0, [R8.64] ;  /* 0x0000000808000981 */ /* 0x000ea2000c1e1900 */
[----:B------:R-:W-:-:S04]  /*1aa0*/  @P1 IMAD.WIDE R10, R15, R14, c[0x0][0x370] ;  /* 0x0000dc000f0a1625 */ /* 0x000fc800078e020e */
[CC--:B------:R-:W-:Y:S01]  /*1ab0*/  IMAD.WIDE R6, R15.reuse, R14.reuse, c[0x0][0x348] ;  /* 0x0000d2000f067625 */ /* 0x0c0fe200078e020e */
[----:B------:R4:W5:Y:S03]  /*1ac0*/  @P1 LDG.E R4, [R10.64] ;  /* 0x000000080a041981 */ /* 0x000966000c1e1900 */
[----:B-1----:R-:W-:Y:S01]  /*1ad0*/  IMAD.WIDE R2, R15, R14, c[0x0][0x350] ;  /* 0x0000d4000f027625 */ /* 0x002fe200078e020e */
[----:B------:R4:W5:Y:S04]  /*1ae0*/  @P5 LDG.E R12, [R6.64] ;  /* 0x00000008060c5981 */ /* 0x000968000c1e1900 */
[----:B------:R4:W5:Y:S01]  /*1af0*/  @P4 LDG.E R5, [R2.64] ;  /* 0x0000000802054981 */ /* 0x000962000c1e1900 */
[----:B---3--:R-:W-:-:S05]  /*1b00*/  LOP3.LUT R17, R16, 0xffff, RZ, 0xc0, !PT ;  /* 0x0000ffff10117812 */ /* 0x008fca00078ec0ff */
[----:B------:R4:W-:Y:S01]  /*1b10*/  STL [R1+0x28], R17 ;  /* 0x0000281101007387 */ /* 0x0009e20000100800 */
[----:B------:R-:W-:Y:S03]  /*1b20*/  YIELD ;  /* 0x0000000000007946 */ /* 0x000fe60003800000 */
[----:B--2---:R4:W-:Y:S01]  /*1b30*/  @P0 STL [R1+0x10], R0 ;  /* 0x0000100001000387 */ /* 0x0049e20000100800 */
[----:B------:R-:W-:Y:S05]  /*1b40*/  @P0 BRA `(.L_x_533) ;  /* 0x0000007000000947 */ /* 0x000fea0003800000 */
[----:B----4-:R-:W-:-:S05]  /*1b50*/  MOV R0, c[0x0][0x168] ;  /* 0x00005a0000007a02 */ /* 0x010fca0000000f00 */
[----:B------:R1:W-:Y:S01]  /*1b60*/  STL [R1+0x10], R0 ;  /* 0x0000100001007387 */ /* 0x0003e20000100800 */
[----:B------:R-:W-:Y:S05]  /*1b70*/  @!P5 BRA `(.L_x_533) ;  /* 0x000000400000d947 */ /* 0x000fea0003800000 */
[----:B------:R-:W2:Y:S04]  /*1b80*/  LDG.E R8, [R6.64] ;  /* 0x0000000806087981 */ /* 0x000ea8000c1e1900 */
[----:B-1----:R-:W2:Y:S02]  /*1b90*/  LDG.E R0, [R6.64+0x4] ;  /* 0x0000040806007981 */ /* 0x002ea4000c1e1900 */
[----:B--2---:R-:W-:-:S05]  /*1ba0*/  IADD3 R0, -R8, R0, RZ ;  /* 0x0000000008007210 */ /* 0x004fca0007ffe1ff */
[----:B------:R1:W-:Y:S02]  /*1bb0*/  STL [R1+0x10], R0 ;  /* 0x0000100001007387 */ /* 0x0003e40000100800 */
.L_x_533:
[----:B------:R-:W-:-:S04]  /*1bc0*/  ISETP.NE.U32.AND P0, PT, RZ, c[0x0][0x368], PT ;  /* 0x0000da00ff007a0c */ /* 0x000fc80003f05070 */
[----:B------:R-:W-:-:S13]  /*1bd0*/  ISETP.NE.AND.EX P0, PT, RZ, c[0x0][0x36c], PT, P0 ;  /* 0x0000db00ff007a0c */ /* 0x000fda0003f05300 */
[----:B------:R-:W-:Y:S05]  /*1be0*/  @!P0 BRA `(.L_x_534) ;  /* 0x0000003000008947 */ /* 0x000fea0003800000 */
[----:B----4-:R-:W-:-:S05]  /*1bf0*/  IMAD.WIDE R2, R15, R14, c[0x0][0x368] ;  /* 0x0000da000f027625 */ /* 0x010fca00078e020e */
[----:B-1----:R1:W5:Y:S01]  /*1c00*/  LDG.E R0, [R2.64] ;  /* 0x0000000802007981 */ /* 0x002362000c1e1900 */
[----:B------:R-:W-:Y:S05]  /*1c10*/  BRA `(.L_x_535) ;  /* 0x0000005000007947 */ /* 0x000fea0003800000 */
.L_x_534:
[----:B-1--4-:R-:W-:Y:S01]  /*1c20*/  MOV R0, c[0x0][0x1d0] ;  /* 0x0000740000007a02 */ /* 0x012fe20000000f00 */
[----:B------:R-:W-:Y:S05]  /*1c30*/  @!P4 BRA `(.L_x_535) ;  /* 0x000000300000c947 */ /* 0x000fea0003800000 */
[----:B------:R-:W2:Y:S04]  /*1c40*/  LDG.E R6, [R2.64] ;  /* 0x0000000802067981 */ /* 0x000ea8000c1e1900 */
[----:B------:R-:W2:Y:S02]  /*1c50*/  LDG.E R0, [R2.64+0x4] ;  /* 0x0000040802007981 */ /* 0x000ea4000c1e1900 */
[----:B--2---:R-:W-:Y:S02]  /*1c60*/  IADD3 R0, -R6, R0, RZ ;  /* 0x0000000006007210 */ /* 0x004fe40007ffe1ff */
.L_x_535:
[----:B-1----:R-:W2:Y:S04]  /*1c70*/  LDL R2, [R1+0x10] ;  /* 0x0000100001027983 */ /* 0x002ea80000100800 */
[----:B------:R-:W3:Y:S01]  /*1c80*/  LDL.LU R3, [R1+0x34] ;  /* 0x0000340001037983 */ /* 0x000ee20000300800 */
[----:B-----5:R-:W-:Y:S01]  /*1c90*/  IMAD.IADD R132, R0, 0x1, -R4 ;  /* 0x0000000100847824 */ /* 0x020fe200078e0a04 */
[----:B------:R-:W-:-:S02]  /*1ca0*/  MOV R243, c[0x0][0x32c] ;  /* 0x0000cb0000f37a02 */ /* 0x000fc40000000f00 */
[----:B------:R-:W-:Y:S02]  /*1cb0*/  IADD3 R13, R5, R4, RZ ;  /* 0x00000004050d7210 */ /* 0x000fe40007ffe0ff */
[----:B------:R-:W-:Y:S01]  /*1cc0*/  ISETP.GE.AND P1, PT, R243, 0x1, PT ;  /* 0x00000001f300780c */ /* 0x000fe20003f26270 */
[----:B--2---:R-:W-:Y:S02]  /*1cd0*/  IMAD.MOV.U32 R123, RZ, RZ, R2 ;  /* 0x000000ffff7b7224 */ /* 0x004fe400078e0002 */
[----:B------:R-:W-:Y:S01]  /*1ce0*/  IMAD.MOV.U32 R2, RZ, RZ, c[0x0][0x2c4] ;  /* 0x0000b100ff027624 */ /* 0x000fe200078e00ff */
[----:B---3--:R-:W-:-:S04]  /*1cf0*/  SHF.L.U32 R244, R3, 0x7, RZ ;  /* 0x0000000703f47819 */ /* 0x008fc800000006ff */
[----:B------:R-:W-:Y:S01]  /*1d00*/  ISETP.NE.AND P2, PT, R2, 0x1, PT ;  /* 0x000000010200780c */ /* 0x000fe20003f45270 */
[----:B------:R1:W-:Y:S01]  /*1d10*/  STL [R1+0x20], R244 ;  /* 0x000020f401007387 */ /* 0x0003e20000100800 */
[----:B------:R-:W-:-:S03]  /*1d20*/  IADD3 R2, R244, 0x7f, RZ ;  /* 0x0000007ff4027810 */ /* 0x000fc60007ffe0ff */
[----:B------:R1:W-:Y:S02]  /*1d30*/  STL [R1+0x18], R132 ;  /* 0x0000188401007387 */ /* 0x0003e40000100800 */
[----:B------:R-:W-:-:S06]  /*1d40*/  IMAD.MOV.U32 R0, RZ, RZ, R2 ;  /* 0x000000ffff007224 */ /* 0x000fcc00078e0002 */
[----:B------:R-:W-:Y:S01]  /*1d50*/  @P2 IMAD.HI.U32 R3, R2, c[0x0][0x2c8], RZ ;  /* 0x0000b20002032a27 */ /* 0x000fe200078e00ff */
[----:B------:R-:W-:-:S04]  /*1d60*/  IADD3 R2, R132, 0x1, -R123 ;  /* 0x0000000184027810 */ /* 0x000fc80007ffe87b */
[----:B------:R-:W-:-:S05]  /*1d70*/  @P2 SHF.R.U32.HI R0, RZ, c[0x0][0x2cc], R3 ;  /* 0x0000b300ff002a19 */ /* 0x000fca0000011603 */
[----:B------:R-:W-:-:S05]  /*1d80*/  IMAD.IADD R0, R2, 0x1, R0 ;  /* 0x0000000102007824 */ /* 0x000fca00078e0200 */
[----:B------:R-:W-:Y:S01]  /*1d90*/  IADD3 R3, R0, c[0x0][0x328], RZ ;  /* 0x0000ca0000037a10 */ /* 0x000fe20007ffe0ff */
[----:B------:R-:W-:Y:S05]  /*1da0*/  @!P1 BRA `(.L_x_536) ;  /* 0x0000010000009947 */ /* 0x000fea0003800000 */
[C---:B------:R-:W-:Y:S01]  /*1db0*/  ISETP.GT.AND P0, PT, R0.reuse, RZ, PT ;  /* 0x000000ff0000720c */ /* 0x040fe20003f04270 */
[----:B------:R-:W-:Y:S01]  /*1dc0*/  BSSY B0, `(.L_x_537) ;  /* 0x000000c000007945 */ /* 0x000fe20003800000 */
[----:B------:R-:W-:-:S11]  /*1dd0*/  IADD3 R2, R0, -0x1, RZ ;  /* 0xffffffff00027810 */ /* 0x000fd60007ffe0ff */
[----:B------:R-:W-:Y:S05]  /*1de0*/  @P0 BRA `(.L_x_538) ;  /* 0x0000006000000947 */ /* 0x000fea0003800000 */
[----:B------:R-:W-:Y:S01]  /*1df0*/  ISETP.NE.AND P0, PT, R243, 0x1, PT ;  /* 0x00000001f300780c */ /* 0x000fe20003f05270 */
[----:B------:R-:W-:-:S12]  /*1e00*/  IMAD.MOV R0, RZ, RZ, -R0 ;  /* 0x000000ffff007224 */ /* 0x000fd800078e0a00 */
[----:B------:R-:W-:-:S05]  /*1e10*/  @P0 IMAD.HI.U32 R2, R0, c[0x0][0x330], RZ ;  /* 0x0000cc0000020a27 */ /* 0x000fca00078e00ff */
[----:B------:R-:W-:-:S04]  /*1e20*/  @P0 SHF.R.U32.HI R0, RZ, c[0x0][0x334], R2 ;  /* 0x0000cd00ff000a19 */ /* 0x000fc80000011602 */
[----:B------:R-:W-:Y:S01]  /*1e30*/  LOP3.LUT R2, RZ, R0, RZ, 0x33, !PT ;  /* 0x00000000ff027212 */ /* 0x000fe200078e33ff */
[----:B------:R-:W-:Y:S05]  /*1e40*/  BRA `(.L_x_539) ;  /* 0x0000003000007947 */ /* 0x000fea0003800000 */
.L_x_538:
[----:B------:R-:W-:-:S13]  /*1e50*/  ISETP.NE.AND P0, PT, R243, 0x1, PT ;  /* 0x00000001f300780c */ /* 0x000fda0003f05270 */
[----:B------:R-:W-:-:S05]  /*1e60*/  @P0 IMAD.HI.U32 R0, R2, c[0x0][0x330], RZ ;  /* 0x0000cc0002000a27 */ /* 0x000fca00078e00ff */
[----:B------:R-:W-:Y:S02]  /*1e70*/  @P0 SHF.R.U32.HI R2, RZ, c[0x0][0x334], R0 ;  /* 0x0000cd00ff020a19 */ /* 0x000fe40000011600 */
.L_x_539:
[----:B------:R-:W-:Y:S05]  /*1e80*/  BSYNC B0 ;  /* 0x0000000000007941 */ /* 0x000fea0003800000 */
.L_x_537:
[----:B------:R-:W-:-:S05]  /*1e90*/  IMAD R2, R2, R243, c[0x0][0x32c] ;  /* 0x0000cb0002027624 */ /* 0x000fca00078e02f3 */
[----:B------:R-:W-:-:S04]  /*1ea0*/  IMNMX R3, R3, R2, PT ;  /* 0x0000000203037217 */ /* 0x000fc80003800200 */
.L_x_536:
[----:B------:R-:W-:Y:S01]  /*1eb0*/  IADD3 R3, R3, 0x5f, RZ ;  /* 0x0000005f03037810 */ /* 0x000fe20007ffe0ff */
[----:B------:R-:W-:Y:S01]  /*1ec0*/  @P2 IMAD.HI.U32 R4, R244, c[0x0][0x2c8], RZ ;  /* 0x0000b200f4042a27 */ /* 0x000fe200078e00ff */
[----:B------:R-:W-:-:S03]  /*1ed0*/  IADD3 R2, R132, 0x5f, RZ ;  /* 0x0000005f84027810 */ /* 0x000fc60007ffe0ff */
[----:B------:R-:W-:-:S04]  /*1ee0*/  IMAD.HI R5, R3, 0x2aaaaaab, RZ ;  /* 0x2aaaaaab03057827 */ /* 0x000fc800078e02ff */
[----:B------:R-:W-:Y:S01]  /*1ef0*/  IMAD.HI R2, R2, 0x2aaaaaab, RZ ;  /* 0x2aaaaaab02027827 */ /* 0x000fe200078e02ff */
[----:B------:R-:W-:-:S03]  /*1f00*/  SHF.R.U32.HI R7, RZ, 0x1f, R5 ;  /* 0x0000001fff077819 */ /* 0x000fc60000011605 */
[----:B------:R-:W-:Y:S01]  /*1f10*/  IMAD.MOV.U32 R0, RZ, RZ, R244 ;  /* 0x000000ffff007224 */ /* 0x000fe200078e00f4 */
[----:B------:R-:W-:Y:S01]  /*1f20*/  @P2 SHF.R.U32.HI R0, RZ, c[0x0][0x2cc], R4 ;  /* 0x0000b300ff002a19 */ /* 0x000fe20000011604 */
[----:B------:R-:W-:Y:S01]  /*1f30*/  IMAD.IADD R242, R132, 0x1, -R123 ;  /* 0x0000000184f27824 */ /* 0x000fe200078e0a7b */
[----:B------:R-:W-:Y:S02]  /*1f40*/  SHF.R.U32.HI R3, RZ, 0x1f, R2 ;  /* 0x0000001fff037819 */ /* 0x000fe40000011602 */
[----:B------:R-:W-:Y:S01]  /*1f50*/  LEA.HI.SX32 R7, R5, R7, 0x1c ;  /* 0x0000000705077211 */ /* 0x000fe200078fe2ff */
[----:B------:R-:W-:Y:S01]  /*1f60*/  IMAD.IADD R0, R242, 0x1, R0 ;  /* 0x00000001f2007824 */ /* 0x000fe200078e0200 */
[----:B------:R-:W-:-:S04]  /*1f70*/  LEA.HI.SX32 R3, R2, R3, 0x1c ;  /* 0x0000000302037211 */ /* 0x000fc800078fe2ff */
[----:B------:R-:W-:Y:S02]  /*1f80*/  IADD3 R2, R0, -c[0x0][0x324], RZ ;  /* 0x8000c90000027a10 */ /* 0x000fe40007ffe0ff */
[----:B------:R-:W-:Y:S01]  /*1f90*/  IMNMX R7, R3, R7, PT ;  /* 0x0000000703077217 */ /* 0x000fe20003800200 */
[----:B------:R-:W-:Y:S05]  /*1fa0*/  @!P1 BRA `(.L_x_540) ;  /* 0x000000f000009947 */ /* 0x000fea0003800000 */
[----:B------:R-:W-:Y:S01]  /*1fb0*/  ISETP.GT.AND P0, PT, R0, -0x1, PT ;  /* 0xffffffff0000780c */ /* 0x000fe20003f04270 */
[----:B------:R-:W-:-:S12]  /*1fc0*/  BSSY B0, `(.L_x_541) ;  /* 0x000000b000007945 */ /* 0x000fd80003800000 */
[----:B------:R-:W-:Y:S05]  /*1fd0*/  @P0 BRA `(.L_x_542) ;  /* 0x0000006000000947 */ /* 0x000fea0003800000 */
[----:B------:R-:W-:Y:S02]  /*1fe0*/  ISETP.NE.AND P0, PT, R243, 0x1, PT ;  /* 0x00000001f300780c */ /* 0x000fe40003f05270 */
[----:B------:R-:W-:-:S11]  /*1ff0*/  LOP3.LUT R0, RZ, R0, RZ, 0x33, !PT ;  /* 0x00000000ff007212 */ /* 0x000fd600078e33ff */
[----:B------:R-:W-:-:S05]  /*2000*/  @P0 IMAD.HI.U32 R3, R0, c[0x0][0x330], RZ ;  /* 0x0000cc0000030a27 */ /* 0x000fca00078e00ff */
[----:B------:R-:W-:-:S04]  /*2010*/  @P0 SHF.R.U32.HI R0, RZ, c[0x0][0x334], R3 ;  /* 0x0000cd00ff000a19 */ /* 0x000fc80000011603 */
[----:B------:R-:W-:Y:S01]  /*2020*/  LOP3.LUT R0, RZ, R0, RZ, 0x33, !PT ;  /* 0x00000000ff007212 */ /* 0x000fe200078e33ff */
[----:B------:R-:W-:Y:S05]  /*2030*/  BRA `(.L_x_543) ;  /* 0x0000003000007947 */ /* 0x000fea0003800000 */
.L_x_542:
[----:B------:R-:W-:-:S13]  /*2040*/  ISETP.NE.AND P0, PT, R243, 0x1, PT ;  /* 0x00000001f300780c */ /* 0x000fda0003f05270 */
[----:B------:R-:W-:-:S05]  /*2050*/  @P0 IMAD.HI.U32 R3, R0, c[0x0][0x330], RZ ;  /* 0x0000cc0000030a27 */ /* 0x000fca00078e00ff */
[----:B------:R-:W-:Y:S02]  /*2060*/  @P0 SHF.R.U32.HI R0, RZ, c[0x0][0x334], R3 ;  /* 0x0000cd00ff000a19 */ /* 0x000fe40000011603 */
.L_x_543:
[----:B------:R-:W-:Y:S05]  /*2070*/  BSYNC B0 ;  /* 0x0000000000007941 */ /* 0x000fea0003800000 */
.L_x_541:
[----:B------:R-:W-:-:S05]  /*2080*/  IMAD R0, R0, c[0x0][0x32c], RZ ;  /* 0x0000cb0000007a24 */ /* 0x000fca00078e02ff */
[----:B------:R-:W-:-:S05]  /*2090*/  IMNMX R2, R2, R0, !PT ;  /* 0x0000000002027217 */ /* 0x000fca0007800200 */
.L_x_540:
[----:B------:R-:W-:Y:S01]  /*20a0*/  IMAD.HI R2, R2, 0x2aaaaaab, RZ ;  /* 0x2aaaaaab02027827 */ /* 0x000fe200078e02ff */
[----:B------:R-:W-:Y:S01]  /*20b0*/  LOP3.LUT R3, R16, 0xff000000, RZ, 0xc0, !PT ;  /* 0xff00000010037812 */ /* 0x000fe200078ec0ff */
[----:B------:R-:W-:Y:S03]  /*20c0*/  BSSY B0, `(.L_x_544) ;  /* 0x000002d000007945 */ /* 0x000fe60003800000 */
[----:B------:R-:W-:Y:S02]  /*20d0*/  SHF.R.U32.HI R0, RZ, 0x1f, R2 ;  /* 0x0000001fff007819 */ /* 0x000fe40000011602 */
[----:B------:R-:W-:Y:S02]  /*20e0*/  SHF.R.U32.HI R3, RZ, 0x8, R3 ;  /* 0x00000008ff037819 */ /* 0x000fe40000011603 */
[----:B------:R-:W-:Y:S02]  /*20f0*/  LEA.HI.SX32 R2, R2, R0, 0x1c ;  /* 0x0000000002027211 */ /* 0x000fe400078fe2ff */
[----:B------:R-:W-:-:S02]  /*2100*/  LOP3.LUT R0, R16, 0xff0000, RZ, 0xc0, !PT ;  /* 0x00ff000010007812 */ /* 0x000fc400078ec0ff */
[----:B------:R-:W-:Y:S01]  /*2110*/  IMNMX R6, RZ, R2, !PT ;  /* 0x00000002ff067217 */ /* 0x000fe20007800200 */
[----:B------:R-:W-:Y:S01]  /*2120*/  IMAD.MOV.U32 R2, RZ, RZ, RZ ;  /* 0x000000ffff027224 */ /* 0x000fe200078e00ff */
[----:B------:R-:W-:Y:S02]  /*2130*/  LEA.HI R0, R0, R3, RZ, 0x10 ;  /* 0x0000000300007211 */ /* 0x000fe400078f80ff */
[----:B------:R-:W-:Y:S02]  /*2140*/  ISETP.GT.AND P0, PT, R7, R6, PT ;  /* 0x000000060700720c */ /* 0x000fe40003f04270 */
[----:B------:R-:W-:Y:S02]  /*2150*/  LOP3.LUT R16, R0, 0xff, RZ, 0xc0, !PT ;  /* 0x000000ff00107812 */ /* 0x000fe400078ec0ff */
[----:B------:R-:W-:-:S03]  /*2160*/  SHF.R.U32.HI R5, RZ, 0x10, R0 ;  /* 0x00000010ff057819 */ /* 0x000fc60000011600 */
[----:B------:R2:W-:Y:S04]  /*2170*/  STL [R1+0x34], R16 ;  /* 0x0000341001007387 */ /* 0x0005e80000100800 */
[----:B------:R2:W-:Y:S02]  /*2180*/  STL [R1+0x2c], R5 ;  /* 0x00002c0501007387 */ /* 0x0005e40000100800 */
[----:B------:R-:W-:Y:S05]  /*2190*/  @!P0 BRA `(.L_x_545) ;  /* 0x000001f000008947 */ /* 0x000fea0003800000 */
[----:B------:R-:W-:-:S04]  /*21a0*/  ISETP.NE.AND P0, PT, R5, RZ, PT ;  /* 0x000000ff0500720c */ /* 0x000fc80003f05270 */
[----:B------:R-:W-:-:S04]  /*21b0*/  SEL R0, R5, c[0x0][0x338], P0 ;  /* 0x0000ce0005007a07 */ /* 0x000fc80000000000 */
[----:B------:R-:W-:Y:S02]  /*21c0*/  IABS R3, R0 ;  /* 0x0000000000037213 */ /* 0x000fe40000000000 */
[----:B------:R-:W-:Y:S02]  /*21d0*/  IADD3 R4, R0, -0x1, R7 ;  /* 0xffffffff00047810 */ /* 0x000fe40007ffe007 */
[----:B------:R-:W3:Y:S03]  /*21e0*/  I2F.RP R2, R3 ;  /* 0x0000000300027306 */ /* 0x000ee60000209400 */
[----:B------:R-:W-:Y:S02]  /*21f0*/  IMAD.IADD R8, R4, 0x1, -R6 ;  /* 0x0000000104087824 */ /* 0x000fe400078e0a06 */
[----:B------:R-:W-:-:S03]  /*2200*/  IMAD.MOV.U32 R4, RZ, RZ, RZ ;  /* 0x000000ffff047224 */ /* 0x000fc600078e00ff */
[----:B------:R-:W-:Y:S01]  /*2210*/  IABS R11, R8 ;  /* 0x00000008000b7213 */ /* 0x000fe20000000000 */
[----:B---3--:R-:W3:Y:S02]  /*2220*/  MUFU.RCP R2, R2 ;  /* 0x0000000200027308 */ /* 0x008ee40000001000 */
[----:B---3--:R-:W-:-:S06]  /*2230*/  IADD3 R2, R2, 0xffffffe, RZ ;  /* 0x0ffffffe02027810 */ /* 0x008fcc0007ffe0ff */
[----:B--2---:R-:W2:Y:S02]  /*2240*/  F2I.FTZ.U32.TRUNC.NTZ R5, R2 ;  /* 0x0000000200057305 */ /* 0x004ea4000021f000 */
[----:B--2---:R-:W-:-:S04]  /*2250*/  IMAD.MOV R2, RZ, RZ, -R5 ;  /* 0x000000ffff027224 */ /* 0x004fc800078e0a05 */
        /* <DEDUP_REMOVED lines=19> */
.L_x_545:
[----:B------:R-:W-:Y:S05]  /*2390*/  BSYNC B0 ;  /* 0x0000000000007941 */ /* 0x000fea0003800000 */
.L_x_544:
[----:B------:R-:W-:Y:S01]  /*23a0*/  IMAD R219, R16, R2, R6 ;  /* 0x0000000210db7224 */ /* 0x000fe200078e0206 */
[----:B------:R-:W-:Y:S01]  /*23b0*/  PRMT R0, RZ, 0x7610, R0 ;  /* 0x00007610ff007816 */ /* 0x000fe20000000000 */
[----:B------:R-:W-:Y:S01]  /*23c0*/  CS2R R20, SRZ ;  /* 0x0000000000147805 */ /* 0x000fe2000001ff00 */
[----:B------:R-:W-:Y:S01]  /*23d0*/  CS2R R48, SRZ ;  /* 0x0000000000307805 */ /* 0x000fe2000001ff00 */
[----:B------:R-:W-:Y:S01]  /*23e0*/  IMAD.IADD R2, R219, 0x1, R2 ;  /* 0x00000001db027824 */ /* 0x000fe200078e0202 */
[----:B------:R-:W-:Y:S01]  /*23f0*/  CS2R R46, SRZ ;  /* 0x00000000002e7805 */ /* 0x000fe2000001ff00 */
        /* <DEDUP_REMOVED lines=33> */
[----:B------:R-:W3:Y:S01]  /*2610*/  S2R R3, SR_TID.X ;  /* 0x0000000000037919 */ /* 0x000ee20000002100 */
[----:B------:R-:W-:-:S03]  /*2620*/  ISETP.NE.U32.AND P3, PT, RZ, c[0x0][0x340], PT ;  /* 0x0000d000ff007a0c */ /* 0x000fc60003f65070 */
[----:B--2---:R-:W2:Y:S01]  /*2630*/  LDL.64 R4, [R1] ;  /* 0x0000000001047983 */ /* 0x004ea20000100a00 */
[----:B------:R-:W-:-:S03]  /*2640*/  ISETP.NE.AND.EX P3, PT, RZ, c[0x0][0x344], PT, P3 ;  /* 0x0000d100ff007a0c */ /* 0x000fc60003f65330 */
[----:B------:R4:W2:Y:S01]  /*2650*/  LDL.64 R134, [R1] ;  /* 0x0000000001867983 */ /* 0x0008a20000100a00 */
[----:B---3--:R-:W-:-:S04]  /*2660*/  SHF.R.S32.HI R16, RZ, 0x1f, R3 ;  /* 0x0000001fff107819 */ /* 0x008fc80000011403 */
[----:B------:R-:W-:-:S05]  /*2670*/  LEA.HI R16, R16, R3, RZ, 0x3 ;  /* 0x0000000310107211 */ /* 0x000fca00078f18ff */
[----:B------:R-:W-:Y:S01]  /*2680*/  @P3 IMAD.WIDE R2, R15, R14, c[0x0][0x340] ;  /* 0x0000d0000f023625 */ /* 0x000fe200078e020e */
[----:B------:R-:W-:-:S04]  /*2690*/  SHF.R.S32.HI R16, RZ, 0x3, R16 ;  /* 0x00000003ff107819 */ /* 0x000fc80000011410 */
[----:B------:R3:W5:Y:S01]  /*26a0*/  @P3 LDG.E R9, [R2.64] ;  /* 0x0000000802093981 */ /* 0x000762000c1e1900 */
[----:B------:R-:W-:Y:S01]  /*26b0*/  SHF.R.S32.HI R8, RZ, 0x1f, R15 ;  /* 0x0000001fff087819 */ /* 0x000fe2000001140f */
[----:B------:R-:W-:Y:S01]  /*26c0*/  WARPSYNC 0xffffffff ;  /* 0xffffffff00007948 */ /* 0x000fe20003800000 */
[----:B------:R-:W-:Y:S02]  /*26d0*/  IADD3 R0, P0, R16, R13, RZ ;  /* 0x0000000d10007210 */ /* 0x000fe40007f1e0ff */
[----:B------:R-:W-:Y:S02]  /*26e0*/  SHF.R.S32.HI R10, RZ, 0x1f, R12 ;  /* 0x0000001fff0a7819 */ /* 0x000fe4000001140c */
[----:B------:R-:W-:Y:S02]  /*26f0*/  IADD3 R122, R216, -0x1, RZ ;  /* 0xffffffffd87a7810 */ /* 0x000fe40007ffe0ff */
[----:B---3--:R-:W-:-:S04]  /*2700*/  SHF.R.S32.HI R2, RZ, 0x1f, R13 ;  /* 0x0000001fff027819 */ /* 0x008fc8000001140d */
[----:B------:R-:W-:-:S05]  /*2710*/  LEA.HI.X.SX32 R2, R16, R2, 0x1, P0 ;  /* 0x0000000210027211 */ /* 0x000fca00000f0eff */
[C---:B------:R-:W-:Y:S02]  /*2720*/  IMAD R6, R2.reuse, c[0x0][0x1e0], RZ ;  /* 0x0000780002067a24 */ /* 0x040fe400078e02ff */
[----:B------:R-:W-:Y:S02]  /*2730*/  IMAD R7, R2, c[0x0][0x208], RZ ;  /* 0x0000820002077a24 */ /* 0x000fe400078e02ff */
[----:B------:R-:W-:Y:S01]  /*2740*/  IMAD R6, R0, c[0x0][0x1e4], R6 ;  /* 0x0000790000067a24 */ /* 0x000fe200078e0206 */
[----:B--2---:R-:W-:-:S04]  /*2750*/  MOV R134, R4 ;  /* 0x0000000400867202 */ /* 0x004fc80000000f00 */
[----:B------:R-:W-:Y:S02]  /*2760*/  SHF.R.S32.HI R135, RZ, 0x1f, R134 ;  /* 0x0000001fff877819 */ /* 0x000fe40000011486 */
[----:B------:R-:W-:-:S03]  /*2770*/  IADD3 R14, R134, 0x40, RZ ;  /* 0x00000040860e7810 */ /* 0x000fc60007ffe0ff */
[C-C-:B------:R-:W-:Y:S01]  /*2780*/  IMAD.WIDE.U32 R2, R0.reuse, c[0x0][0x1e0], R134.reuse ;  /* 0x0000780000027a25 */ /* 0x140fe200078e0086 */
[----:B------:R4:W-:Y:S03]  /*2790*/  STL [R1+0x4], R135 ;  /* 0x0000048701007387 */ /* 0x0009e60000100800 */
[----:B------:R-:W-:-:S04]  /*27a0*/  IMAD.WIDE.U32 R4, R0, c[0x0][0x208], R134 ;  /* 0x0000820000047a25 */ /* 0x000fc800078e0086 */
[----:B------:R-:W-:Y:S02]  /*27b0*/  IMAD R0, R0, c[0x0][0x20c], R7 ;  /* 0x0000830000007a24 */ /* 0x000fe400078e0207 */
[----:B------:R-:W-:Y:S02]  /*27c0*/  IMAD.IADD R7, R3, 0x1, R6 ;  /* 0x0000000103077824 */ /* 0x000fe400078e0206 */
[----:B------:R-:W-:Y:S01]  /*27d0*/  IMAD.MOV.U32 R6, RZ, RZ, R2 ;  /* 0x000000ffff067224 */ /* 0x000fe200078e0002 */
[----:B------:R-:W-:-:S03]  /*27e0*/  IADD3 R5, R5, R0, RZ ;  /* 0x0000000005057210 */ /* 0x000fc60007ffe0ff */
[C---:B------:R-:W-:Y:S01]  /*27f0*/  IMAD.WIDE.U32 R6, R17.reuse, c[0x0][0x1e8], R6 ;  /* 0x00007a0011067a25 */ /* 0x040fe200078e0006 */
[----:B-----5:R-:W-:Y:S02]  /*2800*/  @P3 SHF.R.S32.HI R3, RZ, 0x1f, R9 ;  /* 0x0000001fff033819 */ /* 0x020fe40000011409 */
[----:B------:R-:W-:Y:S01]  /*2810*/  @!P3 MOV R3, R8 ;  /* 0x000000080003b202 */ /* 0x000fe20000000f00 */
[----:B------:R-:W-:Y:S01]  /*2820*/  IMAD.WIDE.U32 R4, R17, c[0x0][0x210], R4 ;  /* 0x0000840011047a25 */ /* 0x000fe200078e0004 */
[----:B------:R-:W-:Y:S02]  /*2830*/  @P3 MOV R2, R9 ;  /* 0x0000000900023202 */ /* 0x000fe40000000f00 */
[----:B------:R-:W-:Y:S01]  /*2840*/  SEL R0, R3, RZ, !P4 ;  /* 0x000000ff03007207 */ /* 0x000fe20006000000 */
[----:B------:R-:W-:Y:S01]  /*2850*/  @!P3 IMAD.MOV.U32 R2, RZ, RZ, R15 ;  /* 0x000000ffff02b224 */ /* 0x000fe200078e000f */
[----:B------:R-:W-:Y:S01]  /*2860*/  SEL R8, R8, RZ, !P5 ;  /* 0x000000ff08087207 */ /* 0x000fe20006800000 */
[----:B------:R-:W-:-:S02]  /*2870*/  IMAD R7, R17, c[0x0][0x1ec], R7 ;  /* 0x00007b0011077a24 */ /* 0x000fc400078e0207 */
[----:B------:R-:W-:Y:S01]  /*2880*/  IMAD R5, R17, c[0x0][0x214], R5 ;  /* 0x0000850011057a24 */ /* 0x000fe200078e0205 */
[----:B------:R-:W-:Y:S01]  /*2890*/  SEL R2, R2, RZ, !P4 ;  /* 0x000000ff02027207 */ /* 0x000fe20006000000 */
[C---:B------:R-:W-:Y:S02]  /*28a0*/  IMAD R3, R0.reuse, c[0x0][0x1f0], RZ ;  /* 0x00007c0000037a24 */ /* 0x040fe400078e02ff */
[----:B------:R-:W-:Y:S02]  /*28b0*/  IMAD R0, R0, c[0x0][0x218], RZ ;  /* 0x0000860000007a24 */ /* 0x000fe400078e02ff */
[----:B------:R-:W-:Y:S02]  /*28c0*/  IMAD R9, R10, c[0x0][0x178], RZ ;  /* 0x00005e000a097a24 */ /* 0x000fe400078e02ff */
[----:B------:R-:W-:-:S04]  /*28d0*/  IMAD.WIDE.U32 R222, R2, c[0x0][0x1f0], R6 ;  /* 0x00007c0002de7a25 */ /* 0x000fc800078e0006 */
[C---:B------:R-:W-:Y:S01]  /*28e0*/  IMAD.WIDE.U32 R220, R2.reuse, c[0x0][0x218], R4 ;  /* 0x0000860002dc7a25 */ /* 0x040fe200078e0004 */
[----:B------:R-:W-:Y:S02]  /*28f0*/  SEL R5, R15, RZ, !P5 ;  /* 0x000000ff0f057207 */ /* 0x000fe40006800000 */
[----:B------:R-:W-:Y:S01]  /*2900*/  SHF.R.S32.HI R15, RZ, 0x1f, R14 ;  /* 0x0000001fff0f7819 */ /* 0x000fe2000001140e */
[C---:B------:R-:W-:Y:S02]  /*2910*/  IMAD R6, R2.reuse, c[0x0][0x1f4], R3 ;  /* 0x00007d0002067a24 */ /* 0x040fe400078e0203 */
[----:B------:R-:W-:Y:S02]  /*2920*/  IMAD R4, R2, c[0x0][0x21c], R0 ;  /* 0x0000870002047a24 */ /* 0x000fe400078e0200 */
[C---:B------:R-:W-:Y:S01]  /*2930*/  IMAD R0, R12.reuse, c[0x0][0x17c], R9 ;  /* 0x00005f000c007a24 */ /* 0x040fe200078e0209 */
[----:B------:R-:W-:Y:S01]  /*2940*/  IADD3 R226, R223, R6, RZ ;  /* 0x00000006dfe27210 */ /* 0x000fe20007ffe0ff */
[----:B------:R-:W-:Y:S01]  /*2950*/  IMAD.WIDE.U32 R2, R12, c[0x0][0x178], RZ ;  /* 0x00005e000c027a25 */ /* 0x000fe200078e00ff */
[----:B------:R-:W-:-:S03]  /*2960*/  IADD3 R225, R221, R4, RZ ;  /* 0x00000004dde17210 */ /* 0x000fc60007ffe0ff */
[----:B------:R-:W-:-:S04]  /*2970*/  IMAD.IADD R0, R3, 0x1, R0 ;  /* 0x0000000103007824 */ /* 0x000fc800078e0200 */
[----:B----4-:R-:W2:Y:S01]  /*2980*/  LDL R11, [R1+0x60] ;  /* 0x00006000010b7983 */ /* 0x010ea20000100800 */
[----:B------:R-:W-:Y:S01]  /*2990*/  MOV R3, R0 ;  /* 0x0000000000037202 */ /* 0x000fe20000000f00 */
[----:B------:R-:W-:Y:S01]  /*29a0*/  IMAD R6, R8, c[0x0][0x1c0], RZ ;  /* 0x0000700008067a24 */ /* 0x000fe200078e02ff */
[----:B------:R-:W-:Y:S01]  /*29b0*/  ISETP.GE.AND P6, PT, R134, c[0x0][0x198], PT ;  /* 0x0000660086007a0c */ /* 0x000fe20003fc6270 */
[----:B------:R-:W-:Y:S01]  /*29c0*/  IMAD R13, R123, c[0x0][0x2c4], RZ ;  /* 0x0000b1007b0d7a24 */ /* 0x000fe200078e02ff */
[----:B------:R-:W-:Y:S01]  /*29d0*/  ISETP.GE.AND P3, PT, R14, c[0x0][0x198], PT ;  /* 0x000066000e007a0c */ /* 0x000fe20003f66270 */
[C---:B------:R-:W-:Y:S01]  /*29e0*/  IMAD.WIDE.U32 R2, R17.reuse, c[0x0][0x1b8], R2 ;  /* 0x00006e0011027a25 */ /* 0x040fe200078e0002 */
[----:B------:R-:W-:Y:S01]  /*29f0*/  MOV R120, R222 ;  /* 0x000000de00787202 */ /* 0x000fe20000000f00 */
[----:B------:R-:W-:Y:S01]  /*2a00*/  ULDC.64 UR4, c[0x0][0x208] ;  /* 0x0000820000047ab9 */ /* 0x000fe20000000a00 */
[----:B------:R-:W-:Y:S01]  /*2a10*/  MOV R121, R226 ;  /* 0x000000e200797202 */ /* 0x000fe20000000f00 */
[----:B------:R-:W-:Y:S01]  /*2a20*/  IMAD R3, R17, c[0x0][0x1bc], R3 ;  /* 0x00006f0011037a24 */ /* 0x000fe200078e0203 */
[----:B------:R-:W-:Y:S01]  /*2a30*/  USHF.L.U32 UR7, UR4, 0x6, URZ ;  /* 0x0000000604077899 */ /* 0x000fe2000800063f */
[C---:B------:R-:W-:Y:S01]  /*2a40*/  IMAD R8, R5.reuse, c[0x0][0x1c4], R6 ;  /* 0x0000710005087a24 */ /* 0x040fe200078e0206 */
[----:B------:R-:W-:Y:S01]  /*2a50*/  UMOV UR6, 0x6 ;  /* 0x0000000600067882 */ /* 0x000fe20000000000 */
[----:B------:R-:W-:Y:S01]  /*2a60*/  IMAD.WIDE.U32 R2, R5, c[0x0][0x1c0], R2 ;  /* 0x0000700005027a25 */ /* 0x000fe200078e0002 */
[----:B------:R-:W-:Y:S01]  /*2a70*/  USHF.L.U64.HI UR5, UR4, UR6, UR5 ;  /* 0x0000000604057299 */ /* 0x000fe20008010205 */
[----:B------:R-:W-:Y:S03]  /*2a80*/  BSSY B0, `(.L_x_547) ;  /* 0x00001a7000007945 */ /* 0x000fe60003800000 */
[----:B------:R-:W-:Y:S01]  /*2a90*/  IADD3 R3, R3, R8, RZ ;  /* 0x0000000803037210 */ /* 0x000fe20007ffe0ff */
[----:B------:R-:W-:Y:S01]  /*2aa0*/  BAR.SYNC.DEFER_BLOCKING 0x0 ;  /* 0x0000000000007b1d */ /* 0x000fe20000010000 */
[----:B--2---:R-:W-:-:S04]  /*2ab0*/  IADD3 R4, R11, R244, RZ ;  /* 0x000000f40b047210 */ /* 0x004fc80007ffe0ff */
[----:B------:R-:W-:Y:S01]  /*2ac0*/  MOV R0, R4 ;  /* 0x0000000400007202 */ /* 0x000fe20000000f00 */
[----:B------:R-:W-:-:S05]  /*2ad0*/  @P2 IMAD.HI.U32 R7, R4, c[0x0][0x2c8], RZ ;  /* 0x0000b20004072a27 */ /* 0x000fca00078e00ff */
[----:B------:R-:W-:-:S04]  /*2ae0*/  @P2 SHF.R.U32.HI R0, RZ, c[0x0][0x2cc], R7 ;  /* 0x0000b300ff002a19 */ /* 0x000fc80000011607 */
[C---:B------:R-:W-:Y:S01]  /*2af0*/  IADD3 R6, -R0.reuse, RZ, RZ ;  /* 0x000000ff00067210 */ /* 0x040fe20007ffe1ff */
[----:B------:R-:W-:Y:S01]  /*2b00*/  IMAD.WIDE.U32 R2, R0, c[0x0][0x1b0], R2 ;  /* 0x00006c0000027a25 */ /* 0x000fe200078e0002 */
[----:B------:R-:W-:-:S03]  /*2b10*/  SHF.R.S32.HI R7, RZ, 0x1f, R0 ;  /* 0x0000001fff077819 */ /* 0x000fc60000011400 */
[----:B------:R-:W-:Y:S02]  /*2b20*/  IMAD R4, R6, c[0x0][0x2c4], R4 ;  /* 0x0000b10006047a24 */ /* 0x000fe400078e0204 */
[----:B------:R-:W-:-:S04]  /*2b30*/  IMAD R5, R7, c[0x0][0x1b0], RZ ;  /* 0x00006c0007057a24 */ /* 0x000fc800078e02ff */
[----:B------:R-:W-:Y:S01]  /*2b40*/  IMAD R6, R0, c[0x0][0x1b4], R5 ;  /* 0x00006d0000067a24 */ /* 0x000fe200078e0205 */
[----:B------:R-:W-:-:S04]  /*2b50*/  SHF.R.S32.HI R5, RZ, 0x1f, R4 ;  /* 0x0000001fff057819 */ /* 0x000fc80000011404 */
[----:B------:R-:W-:Y:S01]  /*2b60*/  IADD3 R3, R3, R6, RZ ;  /* 0x0000000603037210 */ /* 0x000fe20007ffe0ff */
[----:B------:R-:W-:-:S04]  /*2b70*/  IMAD R0, R5, c[0x0][0x1a8], RZ ;  /* 0x00006a0005007a24 */ /* 0x000fc800078e02ff */
[C---:B------:R-:W-:Y:S02]  /*2b80*/  IMAD R0, R4.reuse, c[0x0][0x1ac], R0 ;  /* 0x00006b0004007a24 */ /* 0x040fe400078e0200 */
[----:B------:R-:W-:Y:S01]  /*2b90*/  IMAD.WIDE.U32 R4, R4, c[0x0][0x1a8], R2 ;  /* 0x00006a0004047a25 */ /* 0x000fe200078e0002 */
[----:B------:R-:W-:-:S04]  /*2ba0*/  IADD3 R3, R16, R244, RZ ;  /* 0x000000f410037210 */ /* 0x000fc80007ffe0ff */
[----:B------:R-:W-:Y:S02]  /*2bb0*/  IADD3 R0, R5, R0, RZ ;  /* 0x0000000005007210 */ /* 0x000fe40007ffe0ff */
[C---:B------:R-:W-:Y:S02]  /*2bc0*/  LEA R2, P0, R4.reuse, c[0x0][0x160], 0x1 ;  /* 0x0000580004027a11 */ /* 0x040fe400078008ff */
[C---:B------:R-:W-:Y:S02]  /*2bd0*/  ISETP.GE.AND P5, PT, R3.reuse, R13, PT ;  /* 0x0000000d0300720c */ /* 0x040fe40003fa6270 */
[----:B------:R-:W-:Y:S01]  /*2be0*/  LEA.HI.X R0, R4, c[0x0][0x164], R0, 0x1, P0 ;  /* 0x0000590004007a11 */ /* 0x000fe200000f0c00 */
[----:B------:R-:W-:Y:S01]  /*2bf0*/  SHFL.IDX PT, R8, R2, 0x1, 0x181f ;  /* 0x00381f0002087f89 */ /* 0x000fe200000e0000 */
[----:B------:R-:W-:-:S03]  /*2c00*/  IADD3 R7, R3, 0x20, RZ ;  /* 0x0000002003077810 */ /* 0x000fc60007ffe0ff */
[----:B------:R-:W2:Y:S01]  /*2c10*/  SHFL.IDX PT, R4, R2, RZ, 0x181f ;  /* 0x00181fff02047589 */ /* 0x000ea200000e0000 */
[----:B------:R-:W-:-:S03]  /*2c20*/  ISETP.GE.AND P0, PT, R7, R13, PT ;  /* 0x0000000d0700720c */ /* 0x000fc60003f06270 */
[----:B------:R-:W3:Y:S04]  /*2c30*/  SHFL.IDX PT, R5, R0, RZ, 0x181f ;  /* 0x00181fff00057589 */ /* 0x000ee800000e0000 */
[----:B------:R-:W4:Y:S04]  /*2c40*/  SHFL.IDX PT, R9, R0, 0x1, 0x181f ;  /* 0x00381f0000097f89 */ /* 0x000f2800000e0000 */
[----:B------:R-:W5:Y:S04]  /*2c50*/  SHFL.IDX PT, R11, R2, 0x2, 0x181f ;  /* 0x00581f00020b7f89 */ /* 0x000f6800000e0000 */
[----:B------:R-:W1:Y:S04]  /*2c60*/  SHFL.IDX PT, R12, R0, 0x2, 0x181f ;  /* 0x00581f00000c7f89 */ /* 0x000e6800000e0000 */
[----:B------:R5:W1:Y:S01]  /*2c70*/  SHFL.IDX PT, R10, R2, 0x3, 0x181f ;  /* 0x00781f00020a7f89 */ /* 0x000a6200000e0000 */
[----:B--2---:R-:W-:-:S04]  /*2c80*/  @!P5 LEA R6, P4, R134, R4, 0x1 ;  /* 0x000000048606d211 */ /* 0x004fc800078808ff */
[----:B---3--:R-:W-:Y:S02]  /*2c90*/  @!P5 LEA.HI.X R7, R134, R5, R135, 0x1, P4 ;  /* 0x000000058607d211 */ /* 0x008fe400020f0c87 */
[----:B------:R-:W-:-:S03]  /*2ca0*/  @!P5 LEA R4, P4, R14, R4, 0x1 ;  /* 0x000000040e04d211 */ /* 0x000fc600078808ff */
[----:B------:R2:W-:Y:S01]  /*2cb0*/  @!P5 LDGSTS.E.BYPASS.LTC128B.128 [R218+0x100], [R6.64], !P6 ;  /* 0x0010000006dadfae */ /* 0x0005e2000f101d48 */
[----:B------:R-:W-:-:S05]  /*2cc0*/  @!P5 LEA.HI.X R5, R14, R5, R15, 0x1, P4 ;  /* 0x000000050e05d211 */ /* 0x000fca00020f0c0f */
[----:B------:R3:W-:Y:S01]  /*2cd0*/  @!P5 LDGSTS.E.BYPASS.LTC128B.128 [R218+0x4100], [R4.64], !P3 ;  /* 0x0410000004dadfae */ /* 0x0007e2000d901d48 */
[C---:B--2---:R-:W-:Y:S02]  /*2ce0*/  IADD3 R6, R3.reuse, 0x40, RZ ;  /* 0x0000004003067810 */ /* 0x044fe40007ffe0ff */
[----:B------:R-:W-:Y:S02]  /*2cf0*/  IADD3 R3, R3, 0x60, RZ ;  /* 0x0000006003037810 */ /* 0x000fe40007ffe0ff */
[----:B------:R-:W-:Y:S02]  /*2d00*/  ISETP.GE.AND P5, PT, R6, R13, PT ;  /* 0x0000000d0600720c */ /* 0x000fe40003fa6270 */
[----:B---3--:R-:W-:-:S04]  /*2d10*/  @!P0 LEA R4, P4, R134, R8, 0x1 ;  /* 0x0000000886048211 */ /* 0x008fc800078808ff */
[-C--:B----4-:R-:W-:Y:S02]  /*2d20*/  @!P0 LEA.HI.X R5, R134, R9.reuse, R135, 0x1, P4 ;  /* 0x0000000986058211 */ /* 0x090fe400020f0c87 */
[C---:B------:R-:W-:Y:S02]  /*2d30*/  @!P0 LEA R6, P4, R14.reuse, R8, 0x1 ;  /* 0x000000080e068211 */ /* 0x040fe400078808ff */
[----:B------:R2:W3:Y:S02]  /*2d40*/  SHFL.IDX PT, R8, R0, 0x3, 0x181f ;  /* 0x00781f0000087f89 */ /* 0x0004e400000e0000 */
[----:B------:R-:W-:Y:S02]  /*2d50*/  @!P0 LEA.HI.X R7, R14, R9, R15, 0x1, P4 ;  /* 0x000000090e078211 */ /* 0x000fe400020f0c0f */
[----:B------:R4:W-:Y:S01]  /*2d60*/  @!P0 LDGSTS.E.BYPASS.LTC128B.128 [R218+0x1100], [R4.64], !P6 ;  /* 0x0110000004da8fae */ /* 0x0009e2000f101d48 */
[----:B-----5:R-:W-:-:S03]  /*2d70*/  @!P5 LEA R2, P4, R134, R11, 0x1 ;  /* 0x0000000b8602d211 */ /* 0x020fc600078808ff */
[----:B------:R5:W-:Y:S01]  /*2d80*/  @!P0 LDGSTS.E.BYPASS.LTC128B.128 [R218+0x5100], [R6.64], !P3 ;  /* 0x0510000006da8fae */ /* 0x000be2000d901d48 */
[----:B------:R-:W-:Y:S02]  /*2d90*/  ISETP.GE.AND P0, PT, R3, R13, PT ;  /* 0x0000000d0300720c */ /* 0x000fe40003f06270 */
[----:B-1----:R-:W-:-:S05]  /*2da0*/  @!P5 LEA.HI.X R3, R134, R12, R135, 0x1, P4 ;  /* 0x0000000c8603d211 */ /* 0x002fca00020f0c87 */
[----:B------:R1:W-:Y:S01]  /*2db0*/  @!P5 LDGSTS.E.BYPASS.LTC128B.128 [R218+0x2100], [R2.64], !P6 ;  /* 0x0210000002dadfae */ /* 0x0003e2000f101d48 */
[----:B--2---:R-:W-:-:S04]  /*2dc0*/  IMAD.MOV.U32 R0, RZ, RZ, -0x60 ;  /* 0xffffffa0ff007424 */ /* 0x004fc800078e00ff */
[----:B------:R-:W-:Y:S01]  /*2dd0*/  IMAD R0, R216, R0, 0x60 ;  /* 0x00000060d8007424 */ /* 0x000fe200078e0200 */
[C---:B----4-:R-:W-:Y:S02]  /*2de0*/  @!P5 LEA R4, P4, R14.reuse, R11, 0x1 ;  /* 0x0000000b0e04d211 */ /* 0x050fe400078808ff */
[----:B------:R-:W-:Y:S02]  /*2df0*/  SHF.R.S32.HI R11, RZ, 0x1f, R122 ;  /* 0x0000001fff0b7819 */ /* 0x000fe4000001147a */
[----:B------:R-:W-:Y:S01]  /*2e00*/  @!P5 LEA.HI.X R5, R14, R12, R15, 0x1, P4 ;  /* 0x0000000c0e05d211 */ /* 0x000fe200020f0c0f */
[----:B------:R-:W-:Y:S01]  /*2e10*/  IMAD.WIDE.U32 R12, R122, c[0x0][0x1e0], RZ ;  /* 0x000078007a0c7a25 */ /* 0x000fe200078e00ff */
[----:B------:R-:W-:Y:S02]  /*2e20*/  IADD3 R9, R0, R132, -R16 ;  /* 0x0000008400097210 */ /* 0x000fe40007ffe810 */
[----:B-----5:R-:W-:Y:S01]  /*2e30*/  MOV R7, 0x20 ;  /* 0x0000002000077802 */ /* 0x020fe20000000f00 */
[----:B------:R2:W-:Y:S01]  /*2e40*/  @!P5 LDGSTS.E.BYPASS.LTC128B.128 [R218+0x6100], [R4.64], !P3 ;  /* 0x0610000004dadfae */ /* 0x0005e2000d901d48 */
[----:B-1----:R-:W-:Y:S01]  /*2e50*/  IMAD R3, R11, c[0x0][0x1e0], RZ ;  /* 0x000078000b037a24 */ /* 0x002fe200078e02ff */
[----:B------:R-:W-:-:S03]  /*2e60*/  @!P0 LEA R2, P4, R134, R10, 0x1 ;  /* 0x0000000a86028211 */ /* 0x000fc600078808ff */
[----:B------:R-:W-:Y:S01]  /*2e70*/  IMAD R6, R122, c[0x0][0x1e4], R3 ;  /* 0x000079007a067a24 */ /* 0x000fe200078e0203 */
[----:B---3--:R-:W-:Y:S02]  /*2e80*/  @!P0 LEA.HI.X R3, R134, R8, R135, 0x1, P4 ;  /* 0x0000000886038211 */ /* 0x008fe400020f0c87 */
[----:B------:R-:W-:Y:S02]  /*2e90*/  ISETP.GE.AND P4, PT, R9, 0x1, PT ;  /* 0x000000010900780c */ /* 0x000fe40003f86270 */
[----:B------:R-:W-:Y:S01]  /*2ea0*/  IADD3 R6, R13, R6, RZ ;  /* 0x000000060d067210 */ /* 0x000fe20007ffe0ff */
[----:B------:R1:W-:Y:S01]  /*2eb0*/  @!P0 LDGSTS.E.BYPASS.LTC128B.128 [R218+0x3100], [R2.64], !P6 ;  /* 0x0310000002da8fae */ /* 0x0003e2000f101d48 */
[----:B------:R-:W-:-:S03]  /*2ec0*/  ISETP.GE.AND P6, PT, R9, 0x21, PT ;  /* 0x000000210900780c */ /* 0x000fc60003fc6270 */
[----:B------:R-:W-:Y:S01]  /*2ed0*/  IMAD R6, R6, 0x60, RZ ;  /* 0x0000006006067824 */ /* 0x000fe200078e02ff */
[C---:B--2---:R-:W-:Y:S02]  /*2ee0*/  @!P0 LEA R4, P5, R14.reuse, R10, 0x1 ;  /* 0x0000000a0e048211 */ /* 0x044fe400078a08ff */
[----:B------:R-:W-:Y:S02]  /*2ef0*/  MOV R10, 0x40 ;  /* 0x00000040000a7802 */ /* 0x000fe40000000f00 */
[----:B------:R-:W-:Y:S01]  /*2f00*/  @!P0 LEA.HI.X R5, R14, R8, R15, 0x1, P5 ;  /* 0x000000080e058211 */ /* 0x000fe200028f0c0f */
[----:B------:R-:W-:Y:S01]  /*2f10*/  IMAD R8, R7, c[0x0][0x1e4], RZ ;  /* 0x0000790007087a24 */ /* 0x000fe200078e02ff */
[----:B------:R-:W-:-:S03]  /*2f20*/  ISETP.GE.AND P5, PT, R9, 0x41, PT ;  /* 0x000000410900780c */ /* 0x000fc60003fa6270 */
[----:B------:R2:W-:Y:S01]  /*2f30*/  @!P0 LDGSTS.E.BYPASS.LTC128B.128 [R218+0x7100], [R4.64], !P3 ;  /* 0x0710000004da8fae */ /* 0x0005e2000d901d48 */
[----:B------:R-:W-:Y:S01]  /*2f40*/  @P4 ISETP.GE.AND P3, PT, R134, c[0x0][0x1d4], PT ;  /* 0x0000750086004a0c */ /* 0x000fe20003f66270 */
[----:B-1----:R-:W-:Y:S02]  /*2f50*/  IMAD.WIDE.U32 R2, R12, 0x60, R120 ;  /* 0x000000600c027825 */ /* 0x002fe400078e0078 */
[----:B------:R-:W0:Y:S02]  /*2f60*/  LDGDEPBAR ;  /* 0x00000000000079af */ /* 0x000e240000000000 */
[----:B------:R-:W-:Y:S02]  /*2f70*/  IMAD.IADD R3, R3, 0x1, R6 ;  /* 0x0000000103037824 */ /* 0x000fe400078e0206 */
[----:B------:R-:W-:Y:S01]  /*2f80*/  IMAD.WIDE.U32 R12, R7, c[0x0][0x1e0], RZ ;  /* 0x00007800070c7a25 */ /* 0x000fe200078e00ff */
[----:B--2---:R-:W-:-:S04]  /*2f90*/  @P4 LEA R4, P0, R2, c[0x0][0x1c8], 0x1 ;  /* 0x0000720002044a11 */ /* 0x004fc800078008ff */
[C---:B------:R-:W-:Y:S02]  /*2fa0*/  @P4 LEA.HI.X R5, R2.reuse, c[0x0][0x1cc], R3, 0x1, P0 ;  /* 0x0000730002054a11 */ /* 0x040fe400000f0c03 */
[----:B------:R-:W-:-:S03]  /*2fb0*/  @P6 IADD3 R7, P0, R2, R12, RZ ;  /* 0x0000000c02076210 */ /* 0x000fc60007f1e0ff */
[----:B------:R1:W-:Y:S01]  /*2fc0*/  @P4 LDGSTS.E.BYPASS.LTC128B.128 [R218+0x8100], [R4.64], !P3 ;  /* 0x0810000004da4fae */ /* 0x0003e2000d901d48 */
[----:B------:R-:W-:Y:S02]  /*2fd0*/  ISETP.GE.AND P3, PT, R14, c[0x0][0x1d4], PT ;  /* 0x000075000e007a0c */ /* 0x000fe40003f66270 */
[----:B------:R-:W-:Y:S01]  /*2fe0*/  @P6 IADD3.X R8, R3, R13, R8, P0, !PT ;  /* 0x0000000d03086210 */ /* 0x000fe200007fe408 */
[----:B------:R-:W-:Y:S01]  /*2ff0*/  IMAD.WIDE.U32 R12, R10, c[0x0][0x1e0], RZ ;  /* 0x000078000a0c7a25 */ /* 0x000fe200078e00ff */
[----:B------:R-:W-:-:S03]  /*3000*/  @P6 LEA R6, P0, R7, c[0x0][0x1c8], 0x1 ;  /* 0x0000720007066a11 */ /* 0x000fc600078008ff */
[----:B------:R-:W-:Y:S01]  /*3010*/  IMAD R10, R10, c[0x0][0x1e4], RZ ;  /* 0x000079000a0a7a24 */ /* 0x000fe200078e02ff */
[----:B------:R-:W-:Y:S02]  /*3020*/  @P6 LEA.HI.X R7, R7, c[0x0][0x1cc], R8, 0x1, P0 ;  /* 0x0000730007076a11 */ /* 0x000fe400000f0c08 */
[----:B------:R-:W-:-:S03]  /*3030*/  @P5 IADD3 R8, P0, R2, R12, RZ ;  /* 0x0000000c02085210 */ /* 0x000fc60007f1e0ff */
[----:B------:R1:W-:Y:S01]  /*3040*/  @P4 LDGSTS.E.BYPASS.LTC128B.128 [R218+0xb100], [R4.64+0x80], !P3 ;  /* 0x0b10008004da4fae */ /* 0x0003e2000d901d48 */
[----:B------:R-:W-:Y:S02]  /*3050*/  @P5 IADD3.X R3, R3, R13, R10, P0, !PT ;  /* 0x0000000d03035210 */ /* 0x000fe400007fe40a */
[----:B------:R-:W-:Y:S02]  /*3060*/  @P5 LEA R2, P0, R8, c[0x0][0x1c8], 0x1 ;  /* 0x0000720008025a11 */ /* 0x000fe400078008ff */
[----:B------:R-:W-:Y:S02]  /*3070*/  @P6 ISETP.GE.AND P4, PT, R134, c[0x0][0x1d4], PT ;  /* 0x0000750086006a0c */ /* 0x000fe40003f86270 */
[----:B------:R-:W-:Y:S02]  /*3080*/  @P5 LEA.HI.X R3, R8, c[0x0][0x1cc], R3, 0x1, P0 ;  /* 0x0000730008035a11 */ /* 0x000fe400000f0c03 */
[----:B------:R-:W-:-:S09]  /*3090*/  @P5 ISETP.GE.AND P0, PT, R134, c[0x0][0x1d4], PT ;  /* 0x0000750086005a0c */ /* 0x000fd20003f06270 */
[----:B------:R2:W-:Y:S01]  /*30a0*/  @P6 LDGSTS.E.BYPASS.LTC128B.128 [R218+0x9100], [R6.64], !P4 ;  /* 0x0910000006da6fae */ /* 0x0005e2000e101d48 */
[----:B------:R-:W-:-:S03]  /*30b0*/  ISETP.GE.AND P4, PT, R134, c[0x0][0x1d4], PT ;  /* 0x0000750086007a0c */ /* 0x000fc60003f86270 */
[----:B------:R2:W-:Y:S01]  /*30c0*/  @P6 LDGSTS.E.BYPASS.LTC128B.128 [R218+0xc100], [R6.64+0x80], !P3 ;  /* 0x0c10008006da6fae */ /* 0x0005e2000d901d48 */
[----:B------:R-:W-:-:S03]  /*30d0*/  ISETP.LT.OR P6, PT, R9, 0x21, P4 ;  /* 0x000000210900780c */ /* 0x000fc600027c1670 */
[----:B------:R3:W-:Y:S04]  /*30e0*/  @P5 LDGSTS.E.BYPASS.LTC128B.128 [R218+0xa100], [R2.64], !P0 ;  /* 0x0a10000002da5fae */ /* 0x0007e8000c101d48 */
[----:B------:R3:W-:Y:S04]  /*30f0*/  @P5 LDGSTS.E.BYPASS.LTC128B.128 [R218+0xd100], [R2.64+0x80], !P3 ;  /* 0x0d10008002da5fae */ /* 0x0007e8000d901d48 */
[----:B------:R-:W0:Y:S01]  /*3100*/  LDGDEPBAR ;  /* 0x00000000000079af */ /* 0x000e220000000000 */
[----:B--2---:R-:W-:-:S04]  /*3110*/  IMAD.WIDE.U32 R6, R122, c[0x0][0x208], RZ ;  /* 0x000082007a067a25 */ /* 0x004fc800078e00ff */
[----:B---3--:R-:W-:Y:S01]  /*3120*/  IMAD R2, R11, c[0x0][0x208], RZ ;  /* 0x000082000b027a24 */ /* 0x008fe200078e02ff */
[----:B------:R-:W-:-:S04]  /*3130*/  DEPBAR.LE SB0, 0x1 ;  /* 0x000080400000791a */ /* 0x000fc80000000000 */
[----:B------:R-:W-:Y:S01]  /*3140*/  BAR.SYNC.DEFER_BLOCKING 0x0 ;  /* 0x0000000000007b1d */ /* 0x000fe20000010000 */
[----:B------:R-:W-:Y:S01]  /*3150*/  IMAD R2, R122, c[0x0][0x20c], R2 ;  /* 0x000083007a027a24 */ /* 0x000fe200078e0202 */
[----:B------:R-:W-:-:S04]  /*3160*/  MOV R3, R225 ;  /* 0x000000e100037202 */ /* 0x000fc80000000f00 */
[----:B-1----:R-:W-:Y:S02]  /*3170*/  IADD3 R4, R7, R2, RZ ;  /* 0x0000000207047210 */ /* 0x002fe40007ffe0ff */
[----:B------:R-:W-:-:S05]  /*3180*/  MOV R2, R220 ;  /* 0x000000dc00027202 */ /* 0x000fca0000000f00 */
[----:B------:R-:W-:-:S04]  /*3190*/  IMAD.WIDE.U32 R6, R6, 0x60, R2 ;  /* 0x0000006006067825 */ /* 0x000fc800078e0002 */
[----:B------:R-:W-:Y:S01]  /*31a0*/  IMAD R2, R4, 0x60, RZ ;  /* 0x0000006004027824 */ /* 0x000fe200078e02ff */
[----:B------:R-:W-:-:S04]  /*31b0*/  LEA R4, P0, R6, c[0x0][0x1f8], 0x1 ;  /* 0x00007e0006047a11 */ /* 0x000fc800078008ff */
[----:B------:R-:W-:Y:S01]  /*31c0*/  IADD3 R3, R7, R2, RZ ;  /* 0x0000000207037210 */ /* 0x000fe20007ffe0ff */
[----:B------:R-:W-:Y:S01]  /*31d0*/  LDSM.16.M88.4 R124, [R212] ;  /* 0x00000000d47c783b */ /* 0x000fe20000000200 */
[----:B------:R-:W-:Y:S02]  /*31e0*/  IADD3 R2, P5, R4, UR7, RZ ;  /* 0x0000000704027c10 */ /* 0x000fe4000ffbe0ff */
[----:B------:R-:W-:Y:S01]  /*31f0*/  LEA.HI.X R5, R6, c[0x0][0x1fc], R3, 0x1, P0 ;  /* 0x00007f0006057a11 */ /* 0x000fe200000f0c03 */
[----:B------:R-:W-:Y:S01]  /*3200*/  LDSM.16.M88.4 R128, [R213] ;  /* 0x00000000d580783b */ /* 0x000fe20000000200 */
[----:B------:R-:W-:Y:S02]  /*3210*/  IADD3 R6, P0, R2, UR7, RZ ;  /* 0x0000000702067c10 */ /* 0x000fe4000ff1e0ff */
[----:B------:R-:W-:Y:S01]  /*3220*/  IADD3.X R3, R5, UR5, RZ, P5, !PT ;  /* 0x0000000505037c10 */ /* 0x000fe2000affe4ff */
[----:B------:R-:W-:Y:S01]  /*3230*/  LDSM.16.M88.4 R152, [R215] ;  /* 0x00000000d798783b */ /* 0x000fe20000000200 */
[----:B------:R-:W-:-:S02]  /*3240*/  ISETP.LT.OR P5, PT, R9, 0x1, P4 ;  /* 0x000000010900780c */ /* 0x000fc400027a1670 */
[----:B------:R-:W-:Y:S01]  /*3250*/  IADD3.X R7, R3, UR5, RZ, P0, !PT ;  /* 0x0000000503077c10 */ /* 0x000fe200087fe4ff */
[----:B------:R-:W-:Y:S01]  /*3260*/  LDSM.16.M88.4 R164, [R214] ;  /* 0x00000000d6a4783b */ /* 0x000fe20000000200 */
[C---:B------:R-:W-:Y:S02]  /*3270*/  ISETP.LT.OR P0, PT, R9.reuse, 0x1, P3 ;  /* 0x000000010900780c */ /* 0x040fe40001f01670 */
[----:B------:R-:W-:Y:S01]  /*3280*/  ISETP.LT.OR P4, PT, R9, 0x41, P4 ;  /* 0x000000410900780c */ /* 0x000fe20002781670 */
[----:B------:R-:W-:Y:S04]  /*3290*/  LDSM.16.M88.4 R168, [R212+0x4000] ;  /* 0x00400000d4a8783b */ /* 0x000fe80000000200 */
[----:B------:R-:W-:Y:S04]  /*32a0*/  LDSM.16.M88.4 R172, [R213+0x4000] ;  /* 0x00400000d5ac783b */ /* 0x000fe80000000200 */
[----:B------:R-:W-:Y:S04]  /*32b0*/  LDSM.16.M88.4 R176, [R215+0x4000] ;  /* 0x00400000d7b0783b */ /* 0x000fe80000000200 */
[----:B------:R-:W-:Y:S04]  /*32c0*/  LDSM.16.M88.4 R184, [R214+0x4000] ;  /* 0x00400000d6b8783b */ /* 0x000fe80000000200 */
[----:B------:R-:W-:Y:S06]  /*32d0*/  BAR.SYNC.DEFER_BLOCKING 0x0 ;  /* 0x0000000000007b1d */ /* 0x000fec0000010000 */
[----:B------:R-:W-:-:S04]  /*32e0*/  DEPBAR.LE SB0, 0x0 ;  /* 0x000080000000791a */ /* 0x000fc80000000000 */
[----:B------:R-:W-:Y:S06]  /*32f0*/  BAR.SYNC.DEFER_BLOCKING 0x0 ;  /* 0x0000000000007b1d */ /* 0x000fec0000010000 */
[----:B------:R-:W1:Y:S04]  /*3300*/  LDSM.16.M88.4 R24, [R193] ;  /* 0x00000000c118783b */ /* 0x000e680000000200 */
[----:B------:R-:W2:Y:S04]  /*3310*/  LDSM.16.M88.4 R28, [R193+0x1800] ;  /* 0x00180000c11c783b */ /* 0x000ea80000000200 */
[----:B------:R-:W3:Y:S04]  /*3320*/  LDSM.16.M88.4 R32, [R199] ;  /* 0x00000000c720783b */ /* 0x000ee80000000200 */
[----:B------:R-:W4:Y:S04]  /*3330*/  LDSM.16.M88.4 R16, [R193+0x800] ;  /* 0x00080000c110783b */ /* 0x000f280000000200 */
[----:B------:R-:W5:Y:S04]  /*3340*/  LDSM.16.M88.4 R20, [R193+0x1000] ;  /* 0x00100000c114783b */ /* 0x000f680000000200 */
[----:B------:R-:W-:Y:S04]  /*3350*/  LDSM.16.M88.4 R68, [R193+0x2000] ;  /* 0x00200000c144783b */ /* 0x000fe80000000200 */
[----:B------:R-:W-:Y:S04]  /*3360*/  LDSM.16.M88.4 R84, [R193+0x2800] ;  /* 0x00280000c154783b */ /* 0x000fe80000000200 */
[----:B------:R-:W-:Y:S04]  /*3370*/  LDSM.16.M88.4 R56, [R210] ;  /* 0x00000000d238783b */ /* 0x000fe80000000200 */
[----:B------:R-:W-:Y:S04]  /*3380*/  LDSM.16.M88.4 R64, [R209] ;  /* 0x00000000d140783b */ /* 0x000fe80000000200 */
[----:B------:R-:W5:Y:S04]  /*3390*/  LDSM.16.M88.4 R60, [R208] ;  /* 0x00000000d03c783b */ /* 0x000f680000000200 */
[----:B------:R-:W-:Y:S01]  /*33a0*/  LDSM.16.M88.4 R88, [R207] ;  /* 0x00000000cf58783b */ /* 0x000fe20000000200 */
[C---:B-1----:R-:W-:Y:S03]  /*33b0*/  HMMA.16816.F32 R12, R124.reuse, R24, RZ ;  /* 0x000000187c0c723c */ /* 0x042fe600000018ff */
[----:B------:R-:W-:Y:S04]  /*33c0*/  LDSM.16.M88.4 R92, [R206] ;  /* 0x00000000ce5c783b */ /* 0x000fe80000000200 */
[----:B------:R-:W-:Y:S01]  /*33d0*/  @!PT LDS RZ, [RZ] ;  /* 0x00000000fffff984 */ /* 0x000fe20000000800 */
[----:B------:R-:W-:Y:S01]  /*33e0*/  @!PT LDS RZ, [RZ] ;  /* 0x00000000fffff984 */ /* 0x000fe20000000800 */
[----:B------:R-:W-:Y:S01]  /*33f0*/  @!PT LDS RZ, [RZ] ;  /* 0x00000000fffff984 */ /* 0x000fe20000000800 */
[----:B------:R1:W-:Y:S01]  /*3400*/  LDGSTS.E.BYPASS.LTC128B.128 [R218+0x100], [R4.64], !P5 ;  /* 0x0010000004da7fae */ /* 0x0003e2000e901d48 */
[C---:B------:R-:W-:Y:S01]  /*3410*/  ISETP.LT.OR P5, PT, R9.reuse, 0x21, P3 ;  /* 0x000000210900780c */ /* 0x040fe20001fa1670 */
[----:B------:R-:W-:Y:S02]  /*3420*/  HMMA.16816.F32 R40, R124, R26, RZ ;  /* 0x0000001a7c28723c */ /* 0x000fe400000018ff */
[----:B------:R1:W-:Y:S01]  /*3430*/  LDGSTS.E.BYPASS.LTC128B.128 [R218+0x3100], [R4.64+0x80], !P0 ;  /* 0x0310008004da7fae */ /* 0x0003e2000c101d48 */
[----:B------:R-:W-:-:S03]  /*3440*/  ISETP.LT.OR P0, PT, R9, 0x41, P3 ;  /* 0x000000410900780c */ /* 0x000fc60001f01670 */
[----:B------:R1:W-:Y:S02]  /*3450*/  LDGSTS.E.BYPASS.LTC128B.128 [R218+0x1100], [R2.64], !P6 ;  /* 0x0110000002da7fae */ /* 0x0003e4000f101d48 */
[----:B--2---:R-:W-:Y:S04]  /*3460*/  HMMA.16816.F32 R8, R124, R28, RZ ;  /* 0x0000001c7c08723c */ /* 0x004fe800000018ff */
[----:B------:R2:W-:Y:S04]  /*3470*/  LDGSTS.E.BYPASS.LTC128B.128 [R218+0x4100], [R2.64+0x80], !P5 ;  /* 0x0410008002da7fae */ /* 0x0005e8000e901d48 */
[----:B------:R1:W-:Y:S01]  /*3480*/  LDGSTS.E.BYPASS.LTC128B.128 [R218+0x2100], [R6.64], !P4 ;  /* 0x0210000006da7fae */ /* 0x0003e2000e101d48 */
[----:B---3--:R-:W-:Y:S03]  /*3490*/  HMMA.16816.F32 R44, R128, R32, R12 ;  /* 0x00000020802c723c */ /* 0x008fe6000000180c */
[----:B------:R1:W-:Y:S01]  /*34a0*/  LDGSTS.E.BYPASS.LTC128B.128 [R218+0x5100], [R6.64+0x80], !P0 ;  /* 0x0510008006da7fae */ /* 0x0003e2000c101d48 */
[----:B------:R-:W-:-:S03]  /*34b0*/  ISETP.GT.AND P0, PT, R122, R219, PT ;  /* 0x000000db7a00720c */ /* 0x000fc60003f04270 */
[----:B------:R-:W3:Y:S01]  /*34c0*/  LDSM.16.M88.4 R48, [R197] ;  /* 0x00000000c530783b */ /* 0x000ee20000000200 */
[C---:B----4-:R-:W-:Y:S03]  /*34d0*/  HMMA.16816.F32 R36, R124.reuse, R18, RZ ;  /* 0x000000127c24723c */ /* 0x050fe600000018ff */
[----:B------:R-:W4:Y:S04]  /*34e0*/  LDSM.16.M88.4 R52, [R194] ;  /* 0x00000000c234783b */ /* 0x000f280000000200 */
[----:B------:R-:W2:Y:S01]  /*34f0*/  LDSM.16.M88.4 R72, [R197+0x800] ;  /* 0x00080000c548783b */ /* 0x000ea20000000200 */
[C---:B------:R-:W-:Y:S03]  /*3500*/  HMMA.16816.F32 R24, R124.reuse, R16, RZ ;  /* 0x000000107c18723c */ /* 0x040fe600000018ff */
[----:B------:R-:W-:Y:S04]  /*3510*/  LDSM.16.M88.4 R104, [R193+0x3800] ;  /* 0x00380000c168783b */ /* 0x000fe80000000200 */
[----:B------:R-:W-:Y:S01]  /*3520*/  LDSM.16.M88.4 R108, [R197+0x3000] ;  /* 0x00300000c56c783b */ /* 0x000fe20000000200 */
[C---:B-----5:R-:W-:Y:S03]  /*3530*/  HMMA.16816.F32 R16, R124.reuse, R20, RZ ;  /* 0x000000147c10723c */ /* 0x060fe600000018ff */
[----:B------:R-:W-:Y:S04]  /*3540*/  LDSM.16.M88.4 R100, [R204] ;  /* 0x00000000cc64783b */ /* 0x000fe80000000200 */
[----:B------:R-:W0:Y:S01]  /*3550*/  LDGDEPBAR ;  /* 0x00000000000079af */ /* 0x000e220000000000 */
[C---:B------:R-:W-:Y:S08]  /*3560*/  HMMA.16816.F32 R12, R124.reuse, R22, RZ ;  /* 0x000000167c0c723c */ /* 0x040ff000000018ff */
[----:B-1----:R-:W-:Y:S08]  /*3570*/  HMMA.16816.F32 R4, R124, R30, RZ ;  /* 0x0000001e7c04723c */ /* 0x002ff000000018ff */
[C---:B------:R-:W-:Y:S01]  /*3580*/  HMMA.16816.F32 R20, R128.reuse, R34, R40 ;  /* 0x000000228014723c */ /* 0x040fe20000001828 */
[----:B------:R-:W-:Y:S04]  /*3590*/  LDSM.16.M88.4 R40, [R197+0x1800] ;  /* 0x00180000c528783b */ /* 0x000fe80000000200 */
[----:B------:R-:W-:Y:S03]  /*35a0*/  LDSM.16.M88.4 R32, [R197+0x2000] ;  /* 0x00200000c520783b */ /* 0x000fe60000000200 */
[----:B------:R-:W-:Y:S08]  /*35b0*/  HMMA.16816.F32 R116, R128, R60, R8 ;  /* 0x0000003c8074723c */ /* 0x000ff00000001808 */
[----:B---3--:R-:W-:Y:S08]  /*35c0*/  HMMA.16816.F32 R8, R152, R48, R44 ;  /* 0x000000309808723c */ /* 0x008ff0000000182c */
[C---:B------:R-:W-:Y:S01]  /*35d0*/  HMMA.16816.F32 R76, R128.reuse, R58, R36 ;  /* 0x0000003a804c723c */ /* 0x040fe20000001824 */
[----:B------:R-:W1:Y:S07]  /*35e0*/  LDSM.16.M88.4 R36, [R193+0x3000] ;  /* 0x00300000c124783b */ /* 0x000e6e0000000200 */
[C---:B------:R-:W-:Y:S01]  /*35f0*/  HMMA.16816.F32 R24, R128.reuse, R56, R24 ;  /* 0x000000388018723c */ /* 0x040fe20000001818 */
[----:B------:R-:W3:Y:S07]  /*3600*/  LDSM.16.M88.4 R56, [R194+0x800] ;  /* 0x00080000c238783b */ /* 0x000eee0000000200 */
[----:B------:R-:W-:Y:S08]  /*3610*/  HMMA.16816.F32 R60, R128, R62, R4 ;  /* 0x0000003e803c723c */ /* 0x000ff00000001804 */
[----:B------:R-:W-:Y:S01]  /*3620*/  HMMA.16816.F32 R4, R152, R50, R20 ;  /* 0x000000329804723c */ /* 0x000fe20000001814 */
[----:B------:R-:W-:Y:S07]  /*3630*/  LDSM.16.M88.4 R48, [R197+0x1000] ;  /* 0x00100000c530783b */ /* 0x000fee0000000200 */
[----:B------:R-:W-:Y:S08]  /*3640*/  HMMA.16816.F32 R112, R128, R66, R12 ;  /* 0x000000428070723c */ /* 0x000ff0000000180c */
[----:B----4-:R-:W-:Y:S08]  /*3650*/  HMMA.16816.F32 R12, R164, R52, R8 ;  /* 0x00000034a40c723c */ /* 0x010ff00000001808 */
[----:B------:R-:W-:Y:S01]  /*3660*/  HMMA.16816.F32 R80, R128, R64, R16 ;  /* 0x000000408050723c */ /* 0x000fe20000001810 */
[----:B------:R-:W-:Y:S07]  /*3670*/  LDSM.16.M88.4 R64, [R194+0x1000] ;  /* 0x00100000c240783b */ /* 0x000fee0000000200 */
[C---:B------:R-:W-:Y:S08]  /*3680*/  HMMA.16816.F32 R28, R124.reuse, R68, RZ ;  /* 0x000000447c1c723c */ /* 0x040ff000000018ff */
[C---:B------:R-:W-:Y:S01]  /*3690*/  HMMA.16816.F32 R16, R124.reuse, R70, RZ ;  /* 0x000000467c10723c */ /* 0x040fe200000018ff */
[----:B------:R-:W4:Y:S07]  /*36a0*/  LDSM.16.M88.4 R68, [R205] ;  /* 0x00000000cd44783b */ /* 0x000f2e0000000200 */
[----:B------:R-:W-:Y:S08]  /*36b0*/  HMMA.16816.F32 R8, R124, R84, RZ ;  /* 0x000000547c08723c */ /* 0x000ff000000018ff */
[----:B--2---:R-:W-:Y:S08]  /*36c0*/  HMMA.16816.F32 R44, R152, R72, R24 ;  /* 0x00000048982c723c */ /* 0x004ff00000001818 */
[----:B------:R-:W-:Y:S08]  /*36d0*/  HMMA.16816.F32 R24, R164, R54, R4 ;  /* 0x00000036a418723c */ /* 0x000ff00000001804 */
[----:B------:R-:W-:Y:S01]  /*36e0*/  HMMA.16816.F32 R4, R124, R86, RZ ;  /* 0x000000567c04723c */ /* 0x000fe200000018ff */
[----:B------:R-:W2:Y:S07]  /*36f0*/  LDSM.16.M88.4 R84, [R197+0x2800] ;  /* 0x00280000c554783b */ /* 0x000eae0000000200 */
[----:B-1----:R-:W-:Y:S08]  /*3700*/  HMMA.16816.F32 R20, R168, R36, R12 ;  /* 0x00000024a814723c */ /* 0x002ff0000000180c */
[----:B------:R-:W-:Y:S08]  /*3710*/  HMMA.16816.F32 R12, R128, R92, R8 ;  /* 0x0000005c800c723c */ /* 0x000ff00000001808 */
[----:B------:R-:W-:Y:S01]  /*3720*/  HMMA.16816.F32 R8, R152, R74, R76 ;  /* 0x0000004a9808723c */ /* 0x000fe2000000184c */
[----:B------:R-:W1:Y:S04]  /*3730*/  LDSM.16.M88.4 R72, [R194+0x1800] ;  /* 0x00180000c248783b */ /* 0x000e680000000200 */
[----:B------:R-:W-:Y:S03]  /*3740*/  LDSM.16.M88.4 R76, [R194+0x2000] ;  /* 0x00200000c24c783b */ /* 0x000fe60000000200 */
[C---:B------:R-:W-:Y:S08]  /*3750*/  HMMA.16816.F32 R96, R128.reuse, R88, R28 ;  /* 0x000000588060723c */ /* 0x040ff0000000181c */
[C---:B------:R-:W-:Y:S08]  /*3760*/  HMMA.16816.F32 R28, R128.reuse, R90, R16 ;  /* 0x0000005a801c723c */ /* 0x040ff00000001810 */
[----:B------:R-:W-:Y:S01]  /*3770*/  HMMA.16816.F32 R88, R128, R94, R4 ;  /* 0x0000005e8058723c */ /* 0x000fe20000001804 */
[----:B------:R-:W-:Y:S07]  /*3780*/  LDSM.16.M88.4 R92, [R194+0x2800] ;  /* 0x00280000c25c783b */ /* 0x000fee0000000200 */
[----:B---3--:R-:W-:Y:S08]  /*3790*/  HMMA.16816.F32 R4, R164, R56, R44 ;  /* 0x00000038a404723c */ /* 0x008ff0000000182c */
[----:B----4-:R-:W-:Y:S08]  /*37a0*/  HMMA.16816.F32 R20, R172, R68, R20 ;  /* 0x00000044ac14723c */ /* 0x010ff00000001814 */
[----:B------:R-:W-:Y:S08]  /*37b0*/  HMMA.16816.F32 R16, R168, R38, R24 ;  /* 0x00000026a810723c */ /* 0x000ff00000001818 */
[----:B------:R-:W-:Y:S01]  /*37c0*/  HMMA.16816.F32 R36, R152, R50, R112 ;  /* 0x000000329824723c */ /* 0x000fe20000001870 */
[----:B------:R-:W3:Y:S07]  /*37d0*/  LDSM.16.M88.4 R112, [R194+0x3000] ;  /* 0x00300000c270783b */ /* 0x000eee0000000200 */
[----:B------:R-:W-:Y:S08]  /*37e0*/  HMMA.16816.F32 R24, R164, R58, R8 ;  /* 0x0000003aa418723c */ /* 0x000ff00000001808 */
[C---:B------:R-:W-:Y:S08]  /*37f0*/  HMMA.16816.F32 R80, R152.reuse, R48, R80 ;  /* 0x000000309850723c */ /* 0x040ff00000001850 */
[C---:B------:R-:W-:Y:S08]  /*3800*/  HMMA.16816.F32 R48, R152.reuse, R40, R116 ;  /* 0x000000289830723c */ /* 0x040ff00000001874 */
[C---:B------:R-:W-:Y:S08]  /*3810*/  HMMA.16816.F32 R60, R152.reuse, R42, R60 ;  /* 0x0000002a983c723c */ /* 0x040ff0000000183c */
[----:B--2---:R-:W-:Y:S08]  /*3820*/  HMMA.16816.F32 R40, R152, R84, R12 ;  /* 0x000000549828723c */ /* 0x004ff0000000180c */
[----:B------:R-:W-:Y:S08]  /*3830*/  HMMA.16816.F32 R12, R168, R104, R4 ;  /* 0x00000068a80c723c */ /* 0x000ff00000001804 */
[----:B------:R-:W-:Y:S08]  /*3840*/  HMMA.16816.F32 R4, R176, R108, R20 ;  /* 0x0000006cb004723c */ /* 0x000ff00000001814 */
[C---:B------:R-:W-:Y:S08]  /*3850*/  HMMA.16816.F32 R52, R152.reuse, R32, R96 ;  /* 0x000000209834723c */ /* 0x040ff00000001860 */
[----:B------:R-:W-:Y:S01]  /*3860*/  HMMA.16816.F32 R44, R152, R34, R28 ;  /* 0x00000022982c723c */ /* 0x000fe2000000181c */
[----:B------:R-:W2:Y:S07]  /*3870*/  LDSM.16.M88.4 R32, [R193+0x4000] ;  /* 0x00400000c120783b */ /* 0x000eae0000000200 */
[----:B------:R-:W-:Y:S01]  /*3880*/  HMMA.16816.F32 R8, R172, R70, R16 ;  /* 0x00000046ac08723c */ /* 0x000fe20000001810 */
[----:B------:R-:W-:Y:S07]  /*3890*/  LDSM.16.M88.4 R68, [R193+0x4800] ;  /* 0x00480000c144783b */ /* 0x000fee0000000200 */
[----:B------:R-:W-:Y:S01]  /*38a0*/  HMMA.16816.F32 R28, R152, R86, R88 ;  /* 0x00000056981c723c */ /* 0x000fe20000001858 */
[----:B------:R-:W4:Y:S07]  /*38b0*/  LDSM.16.M88.4 R84, [R197+0x3800] ;  /* 0x00380000c554783b */ /* 0x000f2e0000000200 */
[----:B------:R-:W-:Y:S08]  /*38c0*/  HMMA.16816.F32 R20, R168, R106, R24 ;  /* 0x0000006aa814723c */ /* 0x000ff00000001818 */
[----:B------:R-:W-:Y:S08]  /*38d0*/  HMMA.16816.F32 R16, R164, R64, R80 ;  /* 0x00000040a410723c */ /* 0x000ff00000001850 */
[----:B------:R-:W-:Y:S08]  /*38e0*/  HMMA.16816.F32 R12, R172, R100, R12 ;  /* 0x00000064ac0c723c */ /* 0x000ff0000000180c */
[C---:B-1----:R-:W-:Y:S08]  /*38f0*/  HMMA.16816.F32 R48, R164.reuse, R72, R48 ;  /* 0x00000048a430723c */ /* 0x042ff00000001830 */
[----:B------:R-:W-:Y:S08]  /*3900*/  HMMA.16816.F32 R60, R164, R74, R60 ;  /* 0x0000004aa43c723c */ /* 0x000ff0000000183c */
[----:B---3--:R-:W-:Y:S08]  /*3910*/  HMMA.16816.F32 R24, R184, R112, R4 ;  /* 0x00000070b818723c */ /* 0x008ff00000001804 */
[----:B------:R-:W-:Y:S01]  /*3920*/  HMMA.16816.F32 R72, R164, R92, R40 ;  /* 0x0000005ca448723c */ /* 0x000fe20000001828 */
[----:B------:R-:W1:Y:S07]  /*3930*/  LDSM.16.M88.4 R40, [R203] ;  /* 0x00000000cb28783b */ /* 0x000e6e0000000200 */
[----:B------:R-:W-:Y:S08]  /*3940*/  HMMA.16816.F32 R4, R176, R110, R8 ;  /* 0x0000006eb004723c */ /* 0x000ff00000001808 */
[----:B------:R-:W-:Y:S01]  /*3950*/  HMMA.16816.F32 R36, R164, R66, R36 ;  /* 0x00000042a424723c */ /* 0x000fe20000001824 */
[----:B------:R-:W-:-:S04]  /*3960*/  FMUL.FTZ R2, R24, c[0x0][0x320] ;  /* 0x0000c80018027a20 */ /* 0x000fc80000410000 */
[----:B------:R3:W1:Y:S03]  /*3970*/  MUFU.TANH R90, R2 ;  /* 0x00000002005a7308 */ /* 0x0006660000002400 */
[----:B------:R-:W-:Y:S01]  /*3980*/  HMMA.16816.F32 R64, R164, R76, R52 ;  /* 0x0000004ca440723c */ /* 0x000fe20000001834 */
[----:B------:R-:W5:Y:S07]  /*3990*/  LDSM.16.M88.4 R52, [R194+0x3800] ;  /* 0x00380000c234783b */ /* 0x000f6e0000000200 */
[----:B------:R-:W-:Y:S01]  /*39a0*/  HMMA.16816.F32 R20, R172, R102, R20 ;  /* 0x00000066ac14723c */ /* 0x000fe20000001814 */
[----:B---3--:R-:W-:-:S07]  /*39b0*/  FMUL.FTZ R2, R25, c[0x0][0x320] ;  /* 0x0000c80019027a20 */ /* 0x008fce0000410000 */
[----:B--2---:R-:W-:Y:S01]  /*39c0*/  HMMA.16816.F32 R8, R168, R32, R16 ;  /* 0x00000020a808723c */ /* 0x004fe20000001810 */
[----:B------:R2:W3:Y:S07]  /*39d0*/  MUFU.TANH R88, R2 ;  /* 0x0000000200587308 */ /* 0x0004ee0000002400 */
[----:B----4-:R-:W-:Y:S08]  /*39e0*/  HMMA.16816.F32 R16, R176, R84, R12 ;  /* 0x00000054b010723c */ /* 0x010ff0000000180c */
[----:B------:R-:W-:Y:S01]  /*39f0*/  HMMA.16816.F32 R92, R164, R94, R28 ;  /* 0x0000005ea45c723c */ /* 0x000fe2000000181c */
[----:B------:R-:W4:Y:S01]  /*3a00*/  LDSM.16.M88.4 R28, [R197+0x4000] ;  /* 0x00400000c51c783b */ /* 0x000f220000000200 */
[----:B--2---:R-:W-:-:S04]  /*3a10*/  FMUL.FTZ R2, R26, c[0x0][0x320] ;  /* 0x0000c8001a027a20 */ /* 0x004fc80000410000 */
[----:B------:R2:W1:Y:S02]  /*3a20*/  MUFU.TANH R91, R2 ;  /* 0x00000002005b7308 */ /* 0x0004640000002400 */
[----:B------:R-:W-:Y:S08]  /*3a30*/  HMMA.16816.F32 R12, R184, R114, R4 ;  /* 0x00000072b80c723c */ /* 0x000ff00000001804 */
[----:B------:R-:W-:Y:S01]  /*3a40*/  HMMA.16816.F32 R32, R168, R34, R36 ;  /* 0x00000022a820723c */ /* 0x000fe20000001824 */
[----:B------:R-:W3:Y:S01]  /*3a50*/  LDSM.16.M88.4 R36, [R202] ;  /* 0x00000000ca24783b */ /* 0x000ee20000000200 */
[----:B--2---:R-:W-:-:S06]  /*3a60*/  FMUL.FTZ R2, R27, c[0x0][0x320] ;  /* 0x0000c8001b027a20 */ /* 0x004fcc0000410000 */
[----:B------:R-:W-:Y:S01]  /*3a70*/  HMMA.16816.F32 R4, R176, R86, R20 ;  /* 0x00000056b004723c */ /* 0x000fe20000001814 */
[----:B------:R2:W2:Y:S07]  /*3a80*/  MUFU.TANH R89, R2 ;  /* 0x0000000200597308 */ /* 0x0004ae0000002400 */
[----:B-1----:R-:W-:Y:S08]  /*3a90*/  HMMA.16816.F32 R8, R172, R40, R8 ;  /* 0x00000028ac08723c */ /* 0x002ff00000001808 */
[----:B-----5:R-:W-:Y:S01]  /*3aa0*/  HMMA.16816.F32 R24, R184, R52, R16 ;  /* 0x00000034b818723c */ /* 0x020fe20000001810 */
[----:B--2---:R-:W-:-:S04]  /*3ab0*/  FMUL.FTZ R2, R12, c[0x0][0x320] ;  /* 0x0000c8000c027a20 */ /* 0x004fc80000410000 */
[----:B------:R1:W2:Y:S03]  /*3ac0*/  MUFU.TANH R85, R2 ;  /* 0x0000000200557308 */ /* 0x0002a60000002400 */
[----:B------:R-:W-:Y:S01]  /*3ad0*/  HMMA.16816.F32 R76, R164, R78, R44 ;  /* 0x0000004ea44c723c */ /* 0x000fe2000000182c */
[----:B------:R-:W-:Y:S07]  /*3ae0*/  LDSM.16.M88.4 R44, [R194+0x4000] ;  /* 0x00400000c22c783b */ /* 0x000fee0000000200 */
[----:B------:R-:W-:Y:S01]  /*3af0*/  HMMA.16816.F32 R56, R168, R68, R48 ;  /* 0x00000044a838723c */ /* 0x000fe20000001830 */
[----:B------:R-:W5:Y:S01]  /*3b00*/  LDSM.16.M88.4 R48, [R193+0x5000] ;  /* 0x00500000c130783b */ /* 0x000f620000000200 */
[----:B-1----:R-:W-:-:S06]  /*3b10*/  FMUL.FTZ R2, R13, c[0x0][0x320] ;  /* 0x0000c8000d027a20 */ /* 0x002fcc0000410000 */
[----:B------:R-:W-:Y:S01]  /*3b20*/  HMMA.16816.F32 R20, R172, R42, R32 ;  /* 0x0000002aac14723c */ /* 0x000fe20000001820 */
[----:B------:R-:W-:Y:S01]  /*3b30*/  LDSM.16.M88.4 R40, [R197+0x4800] ;  /* 0x00480000c528783b */ /* 0x000fe20000000200 */
[----:B------:R1:W1:Y:S06]  /*3b40*/  MUFU.TANH R83, R2 ;  /* 0x0000000200537308 */ /* 0x00026c0000002400 */
[----:B------:R-:W-:Y:S08]  /*3b50*/  HMMA.16816.F32 R60, R168, R70, R60 ;  /* 0x00000046a83c723c */ /* 0x000ff0000000183c */
[----:B------:R-:W-:Y:S01]  /*3b60*/  HMMA.16816.F32 R4, R184, R54, R4 ;  /* 0x00000036b804723c */ /* 0x000fe20000001804 */
[----:B-1----:R-:W-:-:S04]  /*3b70*/  FMUL.FTZ R2, R14, c[0x0][0x320] ;  /* 0x0000c8000e027a20 */ /* 0x002fc80000410000 */
[----:B------:R1:W1:Y:S03]  /*3b80*/  MUFU.TANH R87, R2 ;  /* 0x0000000200577308 */ /* 0x0002660000002400 */
[C---:B----4-:R-:W-:Y:S08]  /*3b90*/  HMMA.16816.F32 R16, R176.reuse, R28, R8 ;  /* 0x0000001cb010723c */ /* 0x050ff00000001808 */
[----:B------:R-:W-:Y:S01]  /*3ba0*/  HMMA.16816.F32 R8, R176, R30, R20 ;  /* 0x0000001eb008723c */ /* 0x000fe20000001814 */
[----:B------:R-:W-:Y:S01]  /*3bb0*/  LDSM.16.M88.4 R28, [R201] ;  /* 0x00000000c91c783b */ /* 0x000fe20000000200 */
[----:B-1----:R-:W-:-:S06]  /*3bc0*/  FMUL.FTZ R2, R15, c[0x0][0x320] ;  /* 0x0000c8000f027a20 */ /* 0x002fcc0000410000 */
[C---:B---3--:R-:W-:Y:S01]  /*3bd0*/  HMMA.16816.F32 R12, R172.reuse, R36, R56 ;  /* 0x00000024ac0c723c */ /* 0x048fe20000001838 */
[----:B------:R-:W1:Y:S01]  /*3be0*/  LDSM.16.M88.4 R56, [R193+0x5800] ;  /* 0x00580000c138783b */ /* 0x000e620000000200 */
[----:B------:R3:W4:Y:S06]  /*3bf0*/  MUFU.TANH R86, R2 ;  /* 0x0000000200567308 */ /* 0x00072c0000002400 */
[----:B------:R-:W-:Y:S01]  /*3c00*/  HMMA.16816.F32 R20, R172, R38, R60 ;  /* 0x00000026ac14723c */ /* 0x000fe2000000183c */
[----:B------:R-:W2:Y:S07]  /*3c10*/  LDSM.16.M88.4 R36, [R194+0x4800] ;  /* 0x00480000c224783b */ /* 0x000eae0000000200 */
[----:B-----5:R-:W-:Y:S01]  /*3c20*/  HMMA.16816.F32 R64, R168, R48, R64 ;  /* 0x00000030a840723c */ /* 0x020fe20000001840 */
[----:B---3--:R-:W-:-:S04]  /*3c30*/  FMUL.FTZ R2, R24, c[0x0][0x320] ;  /* 0x0000c80018027a20 */ /* 0x008fc80000410000 */
[----:B------:R3:W1:Y:S03]  /*3c40*/  MUFU.TANH R81, R2 ;  /* 0x0000000200517308 */ /* 0x0006660000002400 */
[----:B------:R-:W-:Y:S01]  /*3c50*/  HMMA.16816.F32 R32, R168, R50, R76 ;  /* 0x00000032a820723c */ /* 0x000fe2000000184c */
[----:B------:R-:W-:Y:S01]  /*3c60*/  LDSM.16.M88.4 R48, [R200] ;  /* 0x00000000c830783b */ /* 0x000fe20000000200 */
[----:B---3--:R-:W-:-:S06]  /*3c70*/  FMUL.FTZ R2, R25, c[0x0][0x320] ;  /* 0x0000c80019027a20 */ /* 0x008fcc0000410000 */
[----:B-1----:R-:W-:Y:S01]  /*3c80*/  HMMA.16816.F32 R52, R168, R56, R72 ;  /* 0x00000038a834723c */ /* 0x002fe20000001848 */
[----:B------:R1:W3:Y:S02]  /*3c90*/  MUFU.TANH R80, R2 ;  /* 0x0000000200507308 */ /* 0x0002e40000002400 */
[----:B-1----:R-:W-:-:S06]  /*3ca0*/  FMUL.FTZ R2, R26, c[0x0][0x320] ;  /* 0x0000c8001a027a20 */ /* 0x002fcc0000410000 */
[----:B------:R1:W1:Y:S02]  /*3cb0*/  MUFU.TANH R84, R2 ;  /* 0x0000000200547308 */ /* 0x0002640000002400 */
[----:B-1----:R-:W-:Y:S02]  /*3cc0*/  FMUL.FTZ R2, R27, c[0x0][0x320] ;  /* 0x0000c8001b027a20 */ /* 0x002fe40000410000 */
[----:B------:R-:W-:Y:S04]  /*3cd0*/  HMMA.16816.F32 R24, R184, R44, R16 ;  /* 0x0000002cb818723c */ /* 0x000fe80000001810 */
[----:B------:R1:W1:Y:S04]  /*3ce0*/  MUFU.TANH R82, R2 ;  /* 0x0000000200527308 */ /* 0x0002680000002400 */
        /* <DEDUP_REMOVED lines=13> */
[----:B------:R-:W-:Y:S07]  /*3dc0*/  LDSM.16.M88.4 R40, [R194+0x5000] ;  /* 0x00500000c228783b */ /* 0x000fee0000000200 */
[----:B--2---:R-:W-:Y:S01]  /*3dd0*/  HMMA.16816.F32 R20, R184, R36, R16 ;  /* 0x00000024b814723c */ /* 0x004fe20000001810 */
[----:B-----5:R-:W-:-:S04]  /*3de0*/  FMUL.FTZ R2, R24, c[0x0][0x320] ;  /* 0x0000c80018027a20 */ /* 0x020fc80000410000 */
[----:B------:R2:W1:Y:S11]  /*3df0*/  MUFU.TANH R68, R2 ;  /* 0x0000000200447308 */ /* 0x0004760000002400 */
[----:B------:R-:W-:Y:S01]  /*3e00*/  HMMA.16816.F32 R8, R184, R38, R8 ;  /* 0x00000026b808723c */ /* 0x000fe20000001808 */
[----:B--2---:R-:W-:-:S07]  /*3e10*/  FMUL.FTZ R2, R25, c[0x0][0x320] ;  /* 0x0000c80019027a20 */ /* 0x004fce0000410000 */
[----:B-1----:R-:W-:Y:S01]  /*3e20*/  HMMA.16816.F32 R16, R176, R44, R12 ;  /* 0x0000002cb010723c */ /* 0x002fe2000000180c */
[----:B------:R1:W2:Y:S07]  /*3e30*/  MUFU.TANH R63, R2 ;  /* 0x00000002003f7308 */ /* 0x0002ae0000002400 */
[----:B------:R-:W-:Y:S01]  /*3e40*/  HMMA.16816.F32 R12, R172, R48, R52 ;  /* 0x00000030ac0c723c */ /* 0x000fe20000001834 */
[----:B-1----:R-:W-:-:S04]  /*3e50*/  FMUL.FTZ R2, R26, c[0x0][0x320] ;  /* 0x0000c8001a027a20 */ /* 0x002fc80000410000 */
[----:B------:R1:W1:Y:S02]  /*3e60*/  MUFU.TANH R69, R2 ;  /* 0x0000000200457308 */ /* 0x0002640000002400 */
[----:B-1----:R-:W-:Y:S02]  /*3e70*/  FMUL.FTZ R2, R27, c[0x0][0x320] ;  /* 0x0000c8001b027a20 */ /* 0x002fe40000410000 */
[----:B------:R-:W-:Y:S01]  /*3e80*/  HMMA.16816.F32 R24, R172, R30, R32 ;  /* 0x0000001eac18723c */ /* 0x000fe20000001820 */
[----:B------:R-:W1:Y:S03]  /*3e90*/  LDSM.16.M88.4 R32, [R197+0x5800] ;  /* 0x00580000c520783b */ /* 0x000e660000000200 */
[----:B------:R5:W1:Y:S01]  /*3ea0*/  MUFU.TANH R65, R2 ;  /* 0x0000000200417308 */ /* 0x000a620000002400 */
[----:B------:R-:W2:Y:S01]  /*3eb0*/  LDSM.16.M88.4 R28, [R194+0x5800] ;  /* 0x00580000c21c783b */ /* 0x000ea20000000200 */
[----:B------:R-:W-:-:S04]  /*3ec0*/  DEPBAR.LE SB0, 0x0 ;  /* 0x000080000000791a */ /* 0x000fc80000000000 */
[----:B-----5:R-:W-:-:S04]  /*3ed0*/  FMUL.FTZ R2, R4, c[0x0][0x320] ;  /* 0x0000c80004027a20 */ /* 0x020fc80000410000 */
[----:B------:R5:W1:Y:S10]  /*3ee0*/  MUFU.TANH R61, R2 ;  /* 0x00000002003d7308 */ /* 0x000a740000002400 */
[----:B------:R-:W-:Y:S01]  /*3ef0*/  HMMA.16816.F32 R24, R176, R46, R24 ;  /* 0x0000002eb018723c */ /* 0x000fe20000001818 */
[----:B-----5:R-:W-:-:S07]  /*3f00*/  FMUL.FTZ R2, R5, c[0x0][0x320] ;  /* 0x0000c80005027a20 */ /* 0x020fce0000410000 */
[----:B-1----:R-:W-:Y:S01]  /*3f10*/  HMMA.16816.F32 R12, R176, R32, R12 ;  /* 0x00000020b00c723c */ /* 0x002fe2000000180c */
[----:B------:R1:W1:Y:S02]  /*3f20*/  MUFU.TANH R60, R2 ;  /* 0x00000002003c7308 */ /* 0x0002640000002400 */
        /* <DEDUP_REMOVED lines=16> */
[----:B--2---:R-:W-:Y:S01]  /*4030*/  HMMA.16816.F32 R4, R184, R30, R4 ;  /* 0x0000001eb804723c */ /* 0x004fe20000001804 */
[----:B-1----:R-:W-:-:S07]  /*4040*/  FMUL.FTZ R2, R23, c[0x0][0x320] ;  /* 0x0000c80017027a20 */ /* 0x002fce0000410000 */
[C---:B------:R-:W-:Y:S01]  /*4050*/  HMMA.16816.F32 R20, R184.reuse, R40, R16 ;  /* 0x00000028b814723c */ /* 0x040fe20000001810 */
[----:B------:R1:W2:Y:S07]  /*4060*/  MUFU.TANH R58, R2 ;  /* 0x00000002003a7308 */ /* 0x0002ae0000002400 */
        /* <DEDUP_REMOVED lines=44> */
[----:B-1234-:R-:W-:Y:S01]  /*4330*/  IADD3 R2, R216, -0x2, RZ ;  /* 0xfffffffed8027810 */ /* 0x01efe20007ffe0ff */
[----:B------:R-:W-:Y:S01]  /*4340*/  ULDC.64 UR4, c[0x0][0x1e0] ;  /* 0x0000780000047ab9 */ /* 0x000fe20000000a00 */
[----:B------:R-:W-:Y:S01]  /*4350*/  ISETP.GE.AND P0, PT, R134, c[0x0][0x1d4], PT ;  /* 0x0000750086007a0c */ /* 0x000fe20003f06270 */
[----:B------:R-:W-:Y:S01]  /*4360*/  USHF.L.U32 UR7, UR4, 0x6, URZ ;  /* 0x0000000604077899 */ /* 0x000fe2000800063f */
[----:B------:R-:W-:Y:S01]  /*4370*/  SHF.R.S32.HI R3, RZ, 0x1f, R2 ;  /* 0x0000001fff037819 */ /* 0x000fe20000011402 */
[----:B------:R-:W-:Y:S01]  /*4380*/  IMAD.WIDE.U32 R6, R2, c[0x0][0x1e0], RZ ;  /* 0x0000780002067a25 */ /* 0x000fe200078e00ff */
[----:B------:R-:W-:-:S03]  /*4390*/  USHF.L.U64.HI UR5, UR4, UR6, UR5 ;  /* 0x0000000604057299 */ /* 0x000fc60008010205 */
[----:B------:R-:W-:-:S04]  /*43a0*/  IMAD R3, R3, c[0x0][0x1e0], RZ ;  /* 0x0000780003037a24 */ /* 0x000fc800078e02ff */
[----:B------:R-:W-:-:S04]  /*43b0*/  IMAD R2, R2, c[0x0][0x1e4], R3 ;  /* 0x0000790002027a24 */ /* 0x000fc800078e0203 */
[----:B------:R-:W-:Y:S02]  /*43c0*/  IMAD.IADD R2, R7, 0x1, R2 ;  /* 0x0000000107027824 */ /* 0x000fe400078e0202 */
[----:B------:R-:W-:-:S04]  /*43d0*/  IMAD.WIDE.U32 R6, R6, 0x60, R120 ;  /* 0x0000006006067825 */ /* 0x000fc800078e0078 */
[----:B------:R-:W-:Y:S01]  /*43e0*/  IMAD R2, R2, 0x60, RZ ;  /* 0x0000006002027824 */ /* 0x000fe200078e02ff */
[----:B------:R-:W-:-:S03]  /*43f0*/  LEA R4, P4, R6, c[0x0][0x1c8], 0x1 ;  /* 0x0000720006047a11 */ /* 0x000fc600078808ff */
[----:B------:R-:W-:Y:S01]  /*4400*/  IMAD.IADD R3, R7, 0x1, R2 ;  /* 0x0000000107037824 */ /* 0x000fe200078e0202 */
[----:B------:R-:W-:-:S04]  /*4410*/  IADD3 R2, P5, R4, UR7, RZ ;  /* 0x0000000704027c10 */ /* 0x000fc8000ffbe0ff */
[----:B------:R-:W-:Y:S02]  /*4420*/  LEA.HI.X R5, R6, c[0x0][0x1cc], R3, 0x1, P4 ;  /* 0x0000730006057a11 */ /* 0x000fe400020f0c03 */
[----:B------:R-:W-:Y:S02]  /*4430*/  IADD3 R6, P4, R2, UR7, RZ ;  /* 0x0000000702067c10 */ /* 0x000fe4000ff9e0ff */
[----:B------:R-:W-:Y:S01]  /*4440*/  IADD3.X R3, R5, UR5, RZ, P5, !PT ;  /* 0x0000000505037c10 */ /* 0x000fe2000affe4ff */
[----:B------:R-:W-:Y:S01]  /*4450*/  @!PT LDS RZ, [RZ] ;  /* 0x00000000fffff984 */ /* 0x000fe20000000800 */
[----:B------:R-:W-:Y:S01]  /*4460*/  @!PT LDS RZ, [RZ] ;  /* 0x00000000fffff984 */ /* 0x000fe20000000800 */
[----:B------:R-:W-:Y:S01]  /*4470*/  @!PT LDS RZ, [RZ] ;  /* 0x00000000fffff984 */ /* 0x000fe20000000800 */
[----:B------:R1:W-:Y:S03]  /*4480*/  LDGSTS.E.BYPASS.LTC128B.128 [R218+0x8100], [R4.64], !P0 ;  /* 0x0810000004da7fae */ /* 0x0003e6000c101d48 */
[----:B------:R-:W-:Y:S01]  /*4490*/  IADD3.X R7, R3, UR5, RZ, P4, !PT ;  /* 0x0000000503077c10 */ /* 0x000fe2000a7fe4ff */
[----:B------:R1:W-:Y:S04]  /*44a0*/  LDGSTS.E.BYPASS.LTC128B.128 [R218+0xb100], [R4.64+0x80], !P3 ;  /* 0x0b10008004da7fae */ /* 0x0003e8000d901d48 */
[----:B------:R1:W-:Y:S04]  /*44b0*/  LDGSTS.E.BYPASS.LTC128B.128 [R218+0x9100], [R2.64], !P0 ;  /* 0x0910000002da7fae */ /* 0x0003e8000c101d48 */
[----:B------:R1:W-:Y:S04]  /*44c0*/  LDGSTS.E.BYPASS.LTC128B.128 [R218+0xc100], [R2.64+0x80], !P3 ;  /* 0x0c10008002da7fae */ /* 0x0003e8000d901d48 */
[----:B------:R1:W-:Y:S04]  /*44d0*/  LDGSTS.E.BYPASS.LTC128B.128 [R218+0xa100], [R6.64], !P0 ;  /* 0x0a10000006da7fae */ /* 0x0003e8000c101d48 */
[----:B------:R1:W-:Y:S02]  /*44e0*/  LDGSTS.E.BYPASS.LTC128B.128 [R218+0xd100], [R6.64+0x80], !P3 ;  /* 0x0d10008006da7fae */ /* 0x0003e4000d901d48 */
.L_x_548:
[----:B--234-:R-:W-:Y:S05]  /*44f0*/  BSYNC B0 ;  /* 0x0000000000007941 */ /* 0x01cfea0003800000 */
.L_x_547:
[----:B-1----:R-:W2:Y:S04]  /*4500*/  LDL R2, [R1+0x24] ;  /* 0x0000240001027983 */ /* 0x002ea80000100800 */
[----:B------:R-:W3:Y:S01]  /*4510*/  LDL R9, [R1+0x14] ;  /* 0x0000140001097983 */ /* 0x000ee20000100800 */
[----:B------:R-:W-:-:S02]  /*4520*/  ULDC UR4, c[0x0][0x324] ;  /* 0x0000c90000047ab9 */ /* 0x000fc40000000800 */
[----:B------:R-:W-:Y:S01]  /*4530*/  ULOP3.LUT UR4, URZ, UR4, URZ, 0x33, !UPT ;  /* 0x000000043f047292 */ /* 0x000fe2000f8e333f */
[----:B------:R-:W0:Y:S01]  /*4540*/  LDGDEPBAR ;  /* 0x00000000000079af */ /* 0x000e220000000000 */
[----:B--2---:R-:W-:-:S04]  /*4550*/  IMAD.IADD R2, R2, 0x1, R244 ;  /* 0x0000000102027824 */ /* 0x004fc800078e02f4 */
[----:B------:R-:W-:-:S04]  /*4560*/  @P2 IMAD.HI.U32 R3, R2, c[0x0][0x2c8], RZ ;  /* 0x0000b20002032a27 */ /* 0x000fc800078e00ff */
[----:B------:R-:W-:Y:S01]  /*4570*/  IMAD.MOV.U32 R5, RZ, RZ, R2 ;  /* 0x000000ffff057224 */ /* 0x000fe200078e0002 */
[----:B------:R-:W-:Y:S02]  /*4580*/  @P2 SHF.R.U32.HI R5, RZ, c[0x0][0x2cc], R3 ;  /* 0x0000b300ff052a19 */ /* 0x000fe40000011603 */
[----:B------:R-:W-:-:S03]  /*4590*/  IADD3 R2, R132, R0, RZ ;  /* 0x0000000084027210 */ /* 0x000fc60007ffe0ff */
[----:B------:R-:W1:Y:S01]  /*45a0*/  SHFL.IDX PT, R4, R5, RZ, 0x1c1f ;  /* 0x001c1fff05047589 */ /* 0x000e6200000e0000 */
[----:B---3--:R-:W-:Y:S01]  /*45b0*/  IADD3 R3, -R9, 0x1, R2 ;  /* 0x0000000109037810 */ /* 0x008fe20007ffe102 */
[--C-:B------:R-:W-:Y:S02]  /*45c0*/  IMAD.IADD R8, R2, 0x1, -R9.reuse ;  /* 0x0000000102087824 */ /* 0x100fe400078e0a09 */
[----:B------:R-:W-:Y:S02]  /*45d0*/  IMAD.IADD R9, R0, 0x1, -R9 ;  /* 0x0000000100097824 */ /* 0x000fe400078e0a09 */
[----:B------:R-:W-:-:S05]  /*45e0*/  IMAD.IADD R3, R3, 0x1, -R123 ;  /* 0x0000000103037824 */ /* 0x000fca00078e0a7b */
[C---:B------:R-:W-:Y:S02]  /*45f0*/  IADD3 R6, R3.reuse, c[0x0][0x328], RZ ;  /* 0x0000ca0003067a10 */ /* 0x040fe40007ffe0ff */
[----:B------:R-:W-:Y:S02]  /*4600*/  IADD3 R7, R3, UR4, RZ ;  /* 0x0000000403077c10 */ /* 0x000fe4000fffe0ff */
[-C--:B-1----:R-:W-:Y:S02]  /*4610*/  IADD3 R3, R6, R4.reuse, RZ ;  /* 0x0000000406037210 */ /* 0x082fe40007ffe0ff */
[----:B------:R-:W-:Y:S02]  /*4620*/  IADD3 R2, R7, R4, RZ ;  /* 0x0000000407027210 */ /* 0x000fe40007ffe0ff */
[----:B------:R-:W-:Y:S01]  /*4630*/  IMNMX R3, R8, R3, PT ;  /* 0x0000000308037217 */ /* 0x000fe20003800200 */
[----:B------:R-:W-:Y:S05]  /*4640*/  @!P1 BRA `(.L_x_549) ;  /* 0x0000012000009947 */ /* 0x000fea0003800000 */
[----:B------:R-:W-:Y:S01]  /*4650*/  IADD3 R4, -R123, R132, R4 ;  /* 0x000000847b047210 */ /* 0x000fe20007ffe104 */
[----:B------:R-:W-:Y:S03]  /*4660*/  BSSY B0, `(.L_x_550) ;  /* 0x000000c000007945 */ /* 0x000fe60003800000 */
[----:B------:R-:W-:-:S13]  /*4670*/  ISETP.GT.AND P0, PT, R4, -0x1, PT ;  /* 0xffffffff0400780c */ /* 0x000fda0003f04270 */
[----:B------:R-:W-:Y:S05]  /*4680*/  @P0 BRA `(.L_x_551) ;  /* 0x0000006000000947 */ /* 0x000fea0003800000 */
[----:B------:R-:W-:Y:S02]  /*4690*/  ISETP.NE.AND P0, PT, R243, 0x1, PT ;  /* 0x00000001f300780c */ /* 0x000fe40003f05270 */
[----:B------:R-:W-:-:S11]  /*46a0*/  LOP3.LUT R4, RZ, R4, RZ, 0x33, !PT ;  /* 0x00000004ff047212 */ /* 0x000fd600078e33ff */
[----:B------:R-:W-:-:S05]  /*46b0*/  @P0 IMAD.HI.U32 R10, R4, c[0x0][0x330], RZ ;  /* 0x0000cc00040a0a27 */ /* 0x000fca00078e00ff */
[----:B------:R-:W-:-:S04]  /*46c0*/  @P0 SHF.R.U32.HI R4, RZ, c[0x0][0x334], R10 ;  /* 0x0000cd00ff040a19 */ /* 0x000fc8000001160a */
[----:B------:R-:W-:Y:S01]  /*46d0*/  LOP3.LUT R4, RZ, R4, RZ, 0x33, !PT ;  /* 0x00000004ff047212 */ /* 0x000fe200078e33ff */
[----:B------:R-:W-:Y:S05]  /*46e0*/  BRA `(.L_x_552) ;  /* 0x0000003000007947 */ /* 0x000fea0003800000 */
.L_x_551:
[----:B------:R-:W-:-:S13]  /*46f0*/  ISETP.NE.AND P0, PT, R243, 0x1, PT ;  /* 0x00000001f300780c */ /* 0x000fda0003f05270 */
[----:B------:R-:W-:-:S05]  /*4700*/  @P0 IMAD.HI.U32 R10, R4, c[0x0][0x330], RZ ;  /* 0x0000cc00040a0a27 */ /* 0x000fca00078e00ff */
[----:B------:R-:W-:Y:S02]  /*4710*/  @P0 SHF.R.U32.HI R4, RZ, c[0x0][0x334], R10 ;  /* 0x0000cd00ff040a19 */ /* 0x000fe4000001160a */
.L_x_552:
[----:B------:R-:W-:Y:S05]  /*4720*/  BSYNC B0 ;  /* 0x0000000000007941 */ /* 0x000fea0003800000 */
.L_x_550:
[----:B------:R-:W-:-:S05]  /*4730*/  IMAD R4, R4, c[0x0][0x32c], R9 ;  /* 0x0000cb0004047a24 */ /* 0x000fca00078e0209 */
[----:B------:R-:W-:Y:S02]  /*4740*/  IADD3 R10, R4, c[0x0][0x32c], RZ ;  /* 0x0000cb00040a7a10 */ /* 0x000fe40007ffe0ff */
[----:B------:R-:W-:Y:S02]  /*4750*/  IMNMX R2, R2, R4, !PT ;  /* 0x0000000402027217 */ /* 0x000fe40007800200 */
[----:B------:R-:W-:Y:S02]  /*4760*/  IMNMX R3, R3, R10, PT ;  /* 0x0000000a03037217 */ /* 0x000fe40003800200 */
.L_x_549:
[C---:B------:R-:W-:Y:S02]  /*4770*/  ISETP.GE.AND P0, PT, R0.reuse, 0x9, PT ;  /* 0x000000090000780c */ /* 0x040fe40003f06270 */
[----:B------:R-:W-:Y:S02]  /*4780*/  ISETP.GE.AND P4, PT, R0, 0x2, PT ;  /* 0x000000020000780c */ /* 0x000fe40003f86270 */
[----:B------:R-:W-:Y:S02]  /*4790*/  P2R R30, PR, RZ, 0x1 ;  /* 0x00000001ff1e7803 */ /* 0x000fe40000000000 */
[----:B------:R-:W-:-:S02]  /*47a0*/  ISETP.GT.AND P0, PT, R2, 0x8, !P0 ;  /* 0x000000080200780c */ /* 0x000fc40004704270 */
[----:B------:R-:W-:Y:S02]  /*47b0*/  P2R R25, PR, RZ, 0x10 ;  /* 0x00000010ff197803 */ /* 0x000fe40000000000 */
[----:B------:R-:W-:Y:S02]  /*47c0*/  ISETP.LT.OR P0, PT, R3, 0x9, P0 ;  /* 0x000000090300780c */ /* 0x000fe40000701670 */
[----:B------:R-:W-:Y:S02]  /*47d0*/  ISETP.GT.AND P4, PT, R2, 0x1, !P4 ;  /* 0x000000010200780c */ /* 0x000fe40006784270 */
[----:B------:R-:W-:Y:S02]  /*47e0*/  ISETP.GE.AND P5, PT, R0, 0xa, PT ;  /* 0x0000000a0000780c */ /* 0x000fe40003fa6270 */
[----:B------:R-:W-:Y:S02]  /*47f0*/  FSEL R32, R85, -INF , !P0 ;  /* 0xff80000055207808 */ /* 0x000fe40004000000 */
[----:B------:R-:W-:-:S02]  /*4800*/  ISETP.LT.OR P4, PT, R3, 0x2, P4 ;  /* 0x000000020300780c */ /* 0x000fc40002781670 */
[----:B------:R-:W-:Y:S02]  /*4810*/  ISETP.GT.AND P0, PT, R2, 0x9, !P5 ;  /* 0x000000090200780c */ /* 0x000fe40006f04270 */
[----:B------:R-:W-:Y:S02]  /*4820*/  FSEL R28, R88, -INF , !P4 ;  /* 0xff800000581c7808 */ /* 0x000fe40006000000 */
[----:B------:R-:W-:Y:S02]  /*4830*/  ISETP.LT.OR P0, PT, R3, 0xa, P0 ;  /* 0x0000000a0300780c */ /* 0x000fe40000701670 */
        /* <DEDUP_REMOVED lines=9> */
[C---:B------:R-:W-:Y:S02]  /*48d0*/  ISETP.LT.OR P0, PT, R3.reuse, 0x12, P0 ;  /* 0x000000120300780c */ /* 0x040fe40000701670 */
        /* <DEDUP_REMOVED lines=8> */
[----:B------:R-:W-:Y:S02]  /*4960*/  P2R R22, PR, RZ, 0x10 ;  /* 0x00000010ff167803 */ /* 0x000fe40000000000 */
        /* <DEDUP_REMOVED lines=64> */
[----:B------:R-:W-:Y:S02]  /*4d70*/  ISETP.GE.AND P6, PT, R0, 0x52, PT ;  /* 0x000000520000780c */ /* 0x000fe40003fc6270 */
[----:B------:R-:W-:Y:S02]  /*4d80*/  ISETP.LT.OR P0, PT, R3, 0x51, P0 ;  /* 0x000000510300780c */ /* 0x000fe40000701670 */
[----:B------:R-:W-:Y:S02]  /*4d90*/  P2R R29, PR, RZ, 0x20 ;  /* 0x00000020ff1d7803 */ /* 0x000fe40000000000 */
[----:B------:R-:W-:-:S02]  /*4da0*/  FSEL R161, R36, -INF , !P0 ;  /* 0xff80000024a17808 */ /* 0x000fc40004000000 */
[----:B------:R-:W-:Y:S02]  /*4db0*/  ISETP.GT.AND P0, PT, R2, 0x51, !P6 ;  /* 0x000000510200780c */ /* 0x000fe40007704270 */
[----:B------:R-:W-:Y:S02]  /*4dc0*/  ISETP.GE.AND P5, PT, R0, 0x59, PT ;  /* 0x000000590000780c */ /* 0x000fe40003fa6270 */
[----:B------:R-:W-:Y:S02]  /*4dd0*/  ISETP.LT.OR P0, PT, R3, 0x52, P0 ;  /* 0x000000520300780c */ /* 0x000fe40000701670 */
[----:B------:R-:W-:Y:S02]  /*4de0*/  P2R R33, PR, RZ, 0x10 ;  /* 0x00000010ff217803 */ /* 0x000fe40000000000 */
[----:B------:R-:W-:Y:S02]  /*4df0*/  FSEL R162, R31, -INF , !P0 ;  /* 0xff8000001fa27808 */ /* 0x000fe40004000000 */
[----:B------:R-:W-:-:S02]  /*4e00*/  ISETP.GT.AND P0, PT, R2, 0x58, !P5 ;  /* 0x000000580200780c */ /* 0x000fc40006f04270 */
[----:B------:R-:W-:Y:S02]  /*4e10*/  ISETP.GE.AND P4, PT, R0, 0x1, PT ;  /* 0x000000010000780c */ /* 0x000fe40003f86270 */
[----:B------:R-:W-:Y:S02]  /*4e20*/  ISETP.LT.OR P0, PT, R3, 0x59, P0 ;  /* 0x000000590300780c */ /* 0x000fe40000701670 */
[----:B------:R-:W-:Y:S02]  /*4e30*/  P2R R31, PR, RZ, 0x10 ;  /* 0x00000010ff1f7803 */ /* 0x000fe40000000000 */
[----:B------:R-:W-:Y:S02]  /*4e40*/  FSEL R163, R27, -INF , !P0 ;  /* 0xff8000001ba37808 */ /* 0x000fe40004000000 */
[----:B------:R-:W-:Y:S02]  /*4e50*/  ISETP.GT.AND P0, PT, R2, RZ, !P4 ;  /* 0x000000ff0200720c */ /* 0x000fe40006704270 */
[----:B------:R-:W-:-:S02]  /*4e60*/  ISETP.GE.AND P4, PT, R0, 0x5a, PT ;  /* 0x0000005a0000780c */ /* 0x000fc40003f86270 */
[----:B------:R-:W-:-:S04]  /*4e70*/  ISETP.LT.OR P0, PT, R3, 0x1, P0 ;  /* 0x000000010300780c */ /* 0x000fc80000701670 */
[----:B------:R-:W-:Y:S02]  /*4e80*/  FSEL R27, R90, -INF , !P0 ;  /* 0xff8000005a1b7808 */ /* 0x000fe40004000000 */
[----:B------:R-:W-:-:S04]  /*4e90*/  ISETP.GT.AND P0, PT, R2, 0x59, !P4 ;  /* 0x000000590200780c */ /* 0x000fc80006704270 */
[----:B------:R-:W-:Y:S02]  /*4ea0*/  ISETP.LT.OR P0, PT, R3, 0x5a, P0 ;  /* 0x0000005a0300780c */ /* 0x000fe40000701670 */
[----:B------:R-:W1:Y:S02]  /*4eb0*/  SHFL.IDX PT, R3, R5, 0x1, 0x1c1f ;  /* 0x003c1f0005037f89 */ /* 0x000e6400000e0000 */
[----:B------:R-:W-:Y:S01]  /*4ec0*/  FSEL R180, R35, -INF , !P0 ;  /* 0xff80000023b47808 */ /* 0x000fe20004000000 */
[--C-:B-1----:R-:W-:Y:S02]  /*4ed0*/  IMAD.IADD R2, R6, 0x1, R3.reuse ;  /* 0x0000000106027824 */ /* 0x102fe400078e0203 */
[----:B------:R-:W-:-:S03]  /*4ee0*/  IMAD.IADD R0, R7, 0x1, R3 ;  /* 0x0000000107007824 */ /* 0x000fc600078e0203 */
        /* <DEDUP_REMOVED lines=12> */
.L_x_555:
[----:B------:R-:W-:-:S13]  /*4fb0*/  ISETP.NE.AND P0, PT, R243, 0x1, PT ;  /* 0x00000001f300780c */ /* 0x000fda0003f05270 */
[----:B------:R-:W-:-:S05]  /*4fc0*/  @P0 IMAD.HI.U32 R4, R3, c[0x0][0x330], RZ ;  /* 0x0000cc0003040a27 */ /* 0x000fca00078e00ff */
[----:B------:R-:W-:Y:S02]  /*4fd0*/  @P0 SHF.R.U32.HI R3, RZ, c[0x0][0x334], R4 ;  /* 0x0000cd00ff030a19 */ /* 0x000fe40000011604 */
.L_x_556:
[----:B------:R-:W-:Y:S05]  /*4fe0*/  BSYNC B0 ;  /* 0x0000000000007941 */ /* 0x000fea0003800000 */
.L_x_554:
[----:B------:R-:W-:-:S05]  /*4ff0*/  IMAD R3, R3, c[0x0][0x32c], R9 ;  /* 0x0000cb0003037a24 */ /* 0x000fca00078e0209 */
[----:B------:R-:W-:Y:S02]  /*5000*/  IADD3 R4, R3, c[0x0][0x32c], RZ ;  /* 0x0000cb0003047a10 */ /* 0x000fe40007ffe0ff */
[----:B------:R-:W-:Y:S02]  /*5010*/  IMNMX R0, R0, R3, !PT ;  /* 0x0000000300007217 */ /* 0x000fe40007800200 */
[----:B------:R-:W-:Y:S02]  /*5020*/  IMNMX R2, R2, R4, PT ;  /* 0x0000000402027217 */ /* 0x000fe40003800200 */
.L_x_553:
[----:B------:R-:W-:Y:S02]  /*5030*/  ISETP.NE.AND P0, PT, R25, RZ, PT ;  /* 0x000000ff1900720c */ /* 0x000fe40003f05270 */
[----:B------:R-:W-:Y:S02]  /*5040*/  FMNMX.FTZ R3, R27, R28, !PT ;  /* 0x0000001c1b037209 */ /* 0x000fe40007810000 */
[----:B------:R-:W-:Y:S02]  /*5050*/  ISETP.GT.AND P0, PT, R0, 0x1, !P0 ;  /* 0x000000010000780c */ /* 0x000fe40004704270 */
[----:B------:R-:W-:-:S02]  /*5060*/  FMNMX.FTZ R3, R32, R3, !PT ;  /* 0x0000000320037209 */ /* 0x000fc40007810000 */
[----:B------:R-:W-:Y:S02]  /*5070*/  ISETP.LT.OR P0, PT, R2, 0x2, P0 ;  /* 0x000000020200780c */ /* 0x000fe40000701670 */
[----:B------:R-:W-:Y:S02]  /*5080*/  FMNMX.FTZ R3, R34, R3, !PT ;  /* 0x0000000322037209 */ /* 0x000fe40007810000 */
[----:B------:R-:W-:Y:S02]  /*5090*/  FSEL R7, R89, -INF , !P0 ;  /* 0xff80000059077808 */ /* 0x000fe40004000000 */
[----:B------:R-:W-:Y:S02]  /*50a0*/  ISETP.NE.AND P0, PT, R30, RZ, PT ;  /* 0x000000ff1e00720c */ /* 0x000fe40003f05270 */
[----:B------:R-:W-:Y:S02]  /*50b0*/  FMNMX.FTZ R3, R37, R3, !PT ;  /* 0x0000000325037209 */ /* 0x000fe40007810000 */
[----:B------:R-:W-:-:S02]  /*50c0*/  ISETP.GT.AND P0, PT, R0, 0x8, !P0 ;  /* 0x000000080000780c */ /* 0x000fc40004704270 */
[----:B------:R-:W-:Y:S02]  /*50d0*/  FMNMX.FTZ R3, R45, R3, !PT ;  /* 0x000000032d037209 */ /* 0x000fe40007810000 */
[----:B------:R-:W-:Y:S02]  /*50e0*/  ISETP.LT.OR P0, PT, R2, 0x9, P0 ;  /* 0x000000090200780c */ /* 0x000fe40000701670 */
[----:B------:R-:W-:Y:S02]  /*50f0*/  FMNMX.FTZ R3, R46, R3, !PT ;  /* 0x000000032e037209 */ /* 0x000fe40007810000 */
[----:B------:R-:W-:Y:S02]  /*5100*/  FSEL R8, R87, -INF , !P0 ;  /* 0xff80000057087808 */ /* 0x000fe40004000000 */
[----:B------:R-:W-:Y:S02]  /*5110*/  ISETP.NE.AND P0, PT, R29, RZ, PT ;  /* 0x000000ff1d00720c */ /* 0x000fe40003f05270 */
[----:B------:R-:W-:-:S02]  /*5120*/  FMNMX.FTZ R3, R47, R3, !PT ;  /* 0x000000032f037209 */ /* 0x000fc40007810000 */
[----:B------:R-:W-:Y:S02]  /*5130*/  ISETP.GT.AND P0, PT, R0, 0x9, !P0 ;  /* 0x000000090000780c */ /* 0x000fe40004704270 */
[----:B------:R-:W-:Y:S02]  /*5140*/  FMNMX.FTZ R3, R108, R3, !PT ;  /* 0x000000036c037209 */ /* 0x000fe40007810000 */
[----:B------:R-:W-:Y:S02]  /*5150*/  ISETP.LT.OR P0, PT, R2, 0xa, P0 ;  /* 0x0000000a0200780c */ /* 0x000fe40000701670 */
[----:B------:R-:W-:Y:S02]  /*5160*/  FMNMX.FTZ R3, R109, R3, !PT ;  /* 0x000000036d037209 */ /* 0x000fe40007810000 */
[----:B------:R-:W-:Y:S02]  /*5170*/  FSEL R9, R86, -INF , !P0 ;  /* 0xff80000056097808 */ /* 0x000fe40004000000 */
[----:B------:R-:W-:-:S02]  /*5180*/  ISETP.NE.AND P0, PT, R26, RZ, PT ;  /* 0x000000ff1a00720c */ /* 0x000fc40003f05270 */
[----:B------:R-:W-:Y:S02]  /*5190*/  FMNMX.FTZ R3, R111, R3, !PT ;  /* 0x000000036f037209 */ /* 0x000fe40007810000 */
[----:B------:R-:W-:Y:S02]  /*51a0*/  ISETP.GT.AND P0, PT, R0, 0x10, !P0 ;  /* 0x000000100000780c */ /* 0x000fe40004704270 */
[----:B------:R-:W-:Y:S02]  /*51b0*/  FMNMX.FTZ R3, R136, R3, !PT ;  /* 0x0000000388037209 */ /* 0x000fe40007810000 */
[----:B------:R-:W-:Y:S02]  /*51c0*/  ISETP.LT.OR P0, PT, R2, 0x11, P0 ;  /* 0x000000110200780c */ /* 0x000fe40000701670 */
[----:B------:R-:W-:Y:S02]  /*51d0*/  FMNMX.FTZ R3, R141, R3, !PT ;  /* 0x000000038d037209 */ /* 0x000fe40007810000 */
[----:B------:R-:W-:-:S02]  /*51e0*/  FSEL R36, R84, -INF , !P0 ;  /* 0xff80000054247808 */ /* 0x000fc40004000000 */
[----:B------:R-:W-:Y:S02]  /*51f0*/  ISETP.NE.AND P0, PT, R24, RZ, PT ;  /* 0x000000ff1800720c */ /* 0x000fe40003f05270 */
[----:B------:R-:W-:Y:S02]  /*5200*/  FMNMX.FTZ R3, R142, R3, !PT ;  /* 0x000000038e037209 */ /* 0x000fe40007810000 */
[----:B------:R-:W-:Y:S02]  /*5210*/  ISETP.GT.AND P0, PT, R0, 0x11, !P0 ;  /* 0x000000110000780c */ /* 0x000fe40004704270 */
[----:B------:R-:W-:Y:S02]  /*5220*/  FMNMX.FTZ R3, R143, R3, !PT ;  /* 0x000000038f037209 */ /* 0x000fe40007810000 */
[----:B------:R-:W-:Y:S02]  /*5230*/  ISETP.LT.OR P0, PT, R2, 0x12, P0 ;  /* 0x000000120200780c */ /* 0x000fe40000701670 */
[----:B------:R-:W-:-:S02]  /*5240*/  FMNMX.FTZ R3, R144, R3, !PT ;  /* 0x0000000390037209 */ /* 0x000fc40007810000 */
[----:B------:R-:W-:Y:S02]  /*5250*/  FSEL R39, R82, -INF , !P0 ;  /* 0xff80000052277808 */ /* 0x000fe40004000000 */
[----:B------:R-:W-:Y:S02]  /*5260*/  ISETP.NE.AND P0, PT, R23, RZ, PT ;  /* 0x000000ff1700720c */ /* 0x000fe40003f05270 */
[----:B------:R-:W-:Y:S02]  /*5270*/  FMNMX.FTZ R3, R149, R3, !PT ;  /* 0x0000000395037209 */ /* 0x000fe40007810000 */
[----:B------:R-:W-:Y:S02]  /*5280*/  ISETP.GT.AND P0, PT, R0, 0x18, !P0 ;  /* 0x000000180000780c */ /* 0x000fe40004704270 */
[----:B------:R-:W-:Y:S02]  /*5290*/  FMNMX.FTZ R3, R150, R3, !PT ;  /* 0x0000000396037209 */ /* 0x000fe40007810000 */
[----:B------:R-:W-:-:S02]  /*52a0*/  ISETP.LT.OR P0, PT, R2, 0x19, P0 ;  /* 0x000000190200780c */ /* 0x000fc40000701670 */
[----:B------:R-:W-:Y:S02]  /*52b0*/  FMNMX.FTZ R3, R151, R3, !PT ;  /* 0x0000000397037209 */ /* 0x000fe40007810000 */
[----:B------:R-:W-:Y:S02]  /*52c0*/  FSEL R38, R77, -INF , !P0 ;  /* 0xff8000004d267808 */ /* 0x000fe40004000000 */
        /* <DEDUP_REMOVED lines=12> */
[----:B------:R-:W-:Y:S01]  /*5390*/  ISETP.GT.AND P6, PT, R0, 0x51, !P6 ;  /* 0x000000510000780c */ /* 0x000fe200077c4270 */
[----:B------:R-:W1:Y:S01]  /*53a0*/  SHFL.BFLY PT, R5, R3, 0x2, 0x1f ;  /* 0x0c401f0003057f89 */ /* 0x000e6200000e0000 */
[----:B------:R-:W-:Y:S02]  /*53b0*/  FSEL R69, R69, -INF , !P0 ;  /* 0xff80000045457808 */ /* 0x000fe40004000000 */
[----:B------:R-:W-:Y:S02]  /*53c0*/  ISETP.NE.AND P0, PT, R20, RZ, PT ;  /* 0x000000ff1400720c */ /* 0x000fe40003f05270 */
[C---:B------:R-:W-:Y:S01]  /*53d0*/  ISETP.GT.AND P5, PT, R0.reuse, 0x58, !P5 ;  /* 0x000000580000780c */ /* 0x040fe20006fa4270 */
[----:B------:R-:W-:Y:S01]  /*53e0*/  LDSM.16.MT88.4 R20, [R192] ;  /* 0x00000000c014783b */ /* 0x000fe20000004200 */
[----:B------:R-:W-:-:S02]  /*53f0*/  ISETP.GT.AND P0, PT, R0, 0x21, !P0 ;  /* 0x000000210000780c */ /* 0x000fc40004704270 */
[C---:B------:R-:W-:Y:S02]  /*5400*/  ISETP.LT.OR P6, PT, R2.reuse, 0x52, P6 ;  /* 0x000000520200780c */ /* 0x040fe400037c1670 */
[----:B------:R-:W-:Y:S02]  /*5410*/  ISETP.LT.OR P0, PT, R2, 0x22, P0 ;  /* 0x000000220200780c */ /* 0x000fe40000701670 */
[----:B------:R-:W-:Y:S02]  /*5420*/  ISETP.GT.AND P4, PT, R0, 0x59, !P4 ;  /* 0x000000590000780c */ /* 0x000fe40006784270 */
[----:B------:R-:W-:Y:S02]  /*5430*/  FSEL R71, R65, -INF , !P0 ;  /* 0xff80000041477808 */ /* 0x000fe40004000000 */
[----:B------:R-:W-:Y:S02]  /*5440*/  ISETP.NE.AND P0, PT, R19, RZ, PT ;  /* 0x000000ff1300720c */ /* 0x000fe40003f05270 */
[----:B------:R-:W-:-:S02]  /*5450*/  ISETP.LT.OR P5, PT, R2, 0x59, P5 ;  /* 0x000000590200780c */ /* 0x000fc40002fa1670 */
[----:B------:R-:W-:Y:S02]  /*5460*/  ISETP.GT.AND P0, PT, R0, 0x28, !P0 ;  /* 0x000000280000780c */ /* 0x000fe40004704270 */
[----:B------:R-:W-:Y:S02]  /*5470*/  FSEL R157, R51, -INF , !P6 ;  /* 0xff800000339d7808 */ /* 0x000fe40007000000 */
[C---:B------:R-:W-:Y:S02]  /*5480*/  ISETP.LT.OR P0, PT, R2.reuse, 0x29, P0 ;  /* 0x000000290200780c */ /* 0x040fe40000701670 */
[----:B------:R-:W-:Y:S02]  /*5490*/  ISETP.LT.OR P4, PT, R2, 0x5a, P4 ;  /* 0x0000005a0200780c */ /* 0x000fe40002781670 */
[----:B------:R-:W-:Y:S02]  /*54a0*/  FSEL R70, R64, -INF , !P0 ;  /* 0xff80000040467808 */ /* 0x000fe40004000000 */
[----:B------:R-:W-:-:S02]  /*54b0*/  ISETP.NE.AND P0, PT, R18, RZ, PT ;  /* 0x000000ff1200720c */ /* 0x000fc40003f05270 */
[----:B------:R-:W-:Y:S02]  /*54c0*/  FSEL R160, R50, -INF , !P5 ;  /* 0xff80000032a07808 */ /* 0x000fe40006800000 */
[----:B------:R-:W-:Y:S02]  /*54d0*/  ISETP.GT.AND P0, PT, R0, 0x29, !P0 ;  /* 0x000000290000780c */ /* 0x000fe40004704270 */
[----:B------:R-:W-:Y:S02]  /*54e0*/  FSEL R159, R49, -INF , !P4 ;  /* 0xff800000319f7808 */ /* 0x000fe40006000000 */
[----:B------:R-:W-:Y:S02]  /*54f0*/  ISETP.LT.OR P0, PT, R2, 0x2a, P0 ;  /* 0x0000002a0200780c */ /* 0x000fe40000701670 */
[----:B------:R-:W-:Y:S02]  /*5500*/  IADD3 R216, R216, -0x2, RZ ;  /* 0xfffffffed8d87810 */ /* 0x000fe40007ffe0ff */
[----:B------:R-:W-:-:S02]  /*5510*/  FSEL R110, R62, -INF , !P0 ;  /* 0xff8000003e6e7808 */ /* 0x000fc40004000000 */
[----:B------:R-:W-:-:S04]  /*5520*/  ISETP.NE.AND P0, PT, R17, RZ, PT ;  /* 0x000000ff1100720c */ /* 0x000fc80003f05270 */
[----:B------:R-:W-:-:S04]  /*5530*/  ISETP.GT.AND P0, PT, R0, 0x30, !P0 ;  /* 0x000000300000780c */ /* 0x000fc80004704270 */
[----:B------:R-:W-:-:S04]  /*5540*/  ISETP.LT.OR P0, PT, R2, 0x31, P0 ;  /* 0x000000310200780c */ /* 0x000fc80000701670 */
[----:B------:R-:W-:Y:S02]  /*5550*/  FSEL R137, R59, -INF , !P0 ;  /* 0xff8000003b897808 */ /* 0x000fe40004000000 */
[----:B------:R-:W-:Y:S02]  /*5560*/  ISETP.NE.AND P0, PT, R16, RZ, PT ;  /* 0x000000ff1000720c */ /* 0x000fe40003f05270 */
[----:B------:R-:W-:Y:S02]  /*5570*/  LDSM.16.MT88.4 R16, [R196] ;  /* 0x00000000c410783b */ /* 0x000fe40000004200 */
        /* <DEDUP_REMOVED lines=56> */
[----:B------:R-:W-:Y:S02]  /*5900*/  FMNMX.FTZ R2, R157, R0, !PT ;  /* 0x000000009d027209 */ /* 0x000fe40007810000 */
[----:B-1----:R-:W-:Y:S02]  /*5910*/  FMNMX.FTZ R0, R3, R5, !PT ;  /* 0x0000000503007209 */ /* 0x002fe40007810000 */
[----:B------:R-:W-:-:S03]  /*5920*/  FMNMX.FTZ R2, R160, R2, !PT ;  /* 0x00000002a0027209 */ /* 0x000fc60007810000 */
[----:B------:R-:W1:Y:S01]  /*5930*/  SHFL.BFLY PT, R4, R0, 0x1, 0x1f ;  /* 0x0c201f0000047f89 */ /* 0x000e6200000e0000 */
[----:B------:R-:W-:-:S05]  /*5940*/  FMNMX.FTZ R2, R159, R2, !PT ;  /* 0x000000029f027209 */ /* 0x000fca0007810000 */
[----:B------:R-:W2:Y:S01]  /*5950*/  SHFL.BFLY PT, R3, R2, 0x2, 0x1f ;  /* 0x0c401f0002037f89 */ /* 0x000ea200000e0000 */
[----:B-1----:R-:W-:-:S04]  /*5960*/  FMNMX.FTZ R68, R0, R4, !PT ;  /* 0x0000000400447209 */ /* 0x002fc80007810000 */
[----:B------:R-:W-:Y:S02]  /*5970*/  FSETP.NEU.FTZ.AND P0, PT, R68, -INF , PT ;  /* 0xff8000004400780b */ /* 0x000fe40003f1d000 */
[----:B--2---:R-:W-:Y:S01]  /*5980*/  FMNMX.FTZ R3, R2, R3, !PT ;  /* 0x0000000302037209 */ /* 0x004fe20007810000 */
[----:B------:R-:W-:-:S04]  /*5990*/  FMUL.FTZ R2, R68, c[0x0][0x2d0] ;  /* 0x0000b40044027a20 */ /* 0x000fc80000410000 */
[----:B------:R-:W1:Y:S01]  /*59a0*/  SHFL.BFLY PT, R4, R3, 0x1, 0x1f ;  /* 0x0c201f0003047f89 */ /* 0x000e6200000e0000 */
[----:B------:R-:W-:-:S05]  /*59b0*/  FSEL R2, R2, RZ, P0 ;  /* 0x000000ff02027208 */ /* 0x000fca0000000000 */
[--C-:B------:R-:W-:Y:S02]  /*59c0*/  FFMA.FTZ R0, R27, c[0x0][0x2d0], -R2.reuse ;  /* 0x0000b4001b007a23 */ /* 0x100fe40000010802 */
[----:B------:R-:W2:Y:S02]  /*59d0*/  LDSM.16.MT88.4 R24, [R211] ;  /* 0x00000000d318783b */ /* 0x000ea40000004200 */
[----:B------:R3:W-:Y:S01]  /*59e0*/  MUFU.EX2 R241, R0 ;  /* 0x0000000000f17308 */ /* 0x0007e20000000800 */
[----:B-1----:R-:W-:Y:S01]  /*59f0*/  FMNMX.FTZ R4, R3, R4, !PT ;  /* 0x0000000403047209 */ /* 0x002fe20007810000 */
[--C-:B------:R-:W-:Y:S02]  /*5a00*/  FFMA.FTZ R3, R34, c[0x0][0x2d0], -R2.reuse ;  /* 0x0000b40022037a23 */ /* 0x100fe40000010802 */
[----:B---3--:R-:W-:Y:S01]  /*5a10*/  FFMA.FTZ R0, R28, c[0x0][0x2d0], -R2 ;  /* 0x0000b4001c007a23 */ /* 0x008fe20000010802 */
[----:B------:R-:W-:-:S03]  /*5a20*/  FSETP.NEU.FTZ.AND P0, PT, R4, -INF , PT ;  /* 0xff8000000400780b */ /* 0x000fc60003f1d000 */
[----:B------:R-:W-:Y:S01]  /*5a30*/  MUFU.EX2 R239, R3 ;  /* 0x0000000300ef7308 */ /* 0x000fe20000000800 */
[----:B------:R-:W1:Y:S07]  /*5a40*/  LDSM.16.MT88.4 R28, [R192+0x3000] ;  /* 0x00300000c01c783b */ /* 0x000e6e0000004200 */
[----:B------:R3:W-:Y:S02]  /*5a50*/  MUFU.EX2 R238, R0 ;  /* 0x0000000000ee7308 */ /* 0x0007e40000000800 */
[----:B---3--:R-:W-:-:S06]  /*5a60*/  FFMA.FTZ R0, R32, c[0x0][0x2d0], -R2 ;  /* 0x0000b40020007a23 */ /* 0x008fcc0000010802 */
[----:B------:R3:W4:Y:S02]  /*5a70*/  MUFU.EX2 R240, R0 ;  /* 0x0000000000f07308 */ /* 0x0007240000000800 */
[----:B---3--:R-:W-:Y:S01]  /*5a80*/  FMUL.FTZ R0, R4, c[0x0][0x2d0] ;  /* 0x0000b40004007a20 */ /* 0x008fe20000410000 */
[----:B----4-:R-:W-:-:S04]  /*5a90*/  F2FP.PACK_AB R10, R239, R240 ;  /* 0x000000f0ef0a723e */ /* 0x010fc800000000ff */
[----:B------:R-:W-:-:S05]  /*5aa0*/  FSEL R0, R0, RZ, P0 ;  /* 0x000000ff00007208 */ /* 0x000fca0000000000 */
[----:B------:R-:W-:-:S04]  /*5ab0*/  FFMA.FTZ R3, R6, c[0x0][0x2d0], -R0 ;  /* 0x0000b40006037a23 */ /* 0x000fc80000010800 */
[----:B------:R3:W-:Y:S02]  /*5ac0*/  MUFU.EX2 R235, R3 ;  /* 0x0000000300eb7308 */ /* 0x0007e40000000800 */
[----:B---3--:R-:W-:-:S06]  /*5ad0*/  FFMA.FTZ R3, R7, c[0x0][0x2d0], -R0 ;  /* 0x0000b40007037a23 */ /* 0x008fcc0000010800 */
[----:B------:R3:W4:Y:S02]  /*5ae0*/  MUFU.EX2 R7, R3 ;  /* 0x0000000300077308 */ /* 0x0007240000000800 */
[----:B---3--:R-:W-:Y:S01]  /*5af0*/  FFMA.FTZ R3, R8, c[0x0][0x2d0], -R0 ;  /* 0x0000b40008037a23 */ /* 0x008fe20000010800 */
[----:B------:R-:W-:-:S05]  /*5b00*/  F2FP.PACK_AB R8, R238, R241 ;  /* 0x000000f1ee08723e */ /* 0x000fca00000000ff */
[----:B------:R3:W5:Y:S02]  /*5b10*/  MUFU.EX2 R237, R3 ;  /* 0x0000000300ed7308 */ /* 0x0007640000000800 */
[----:B---3--:R-:W-:Y:S01]  /*5b20*/  FFMA.FTZ R3, R9, c[0x0][0x2d0], -R0 ;  /* 0x0000b40009037a23 */ /* 0x008fe20000010800 */
[----:B----4-:R-:W-:Y:S01]  /*5b30*/  F2FP.PACK_AB R9, R7, R235 ;  /* 0x000000eb0709723e */ /* 0x010fe200000000ff */
[----:B------:R-:W-:-:S04]  /*5b40*/  FADD.FTZ R7, R235, R7 ;  /* 0x00000007eb077221 */ /* 0x000fc80000010000 */
[----:B------:R-:W3:Y:S01]  /*5b50*/  MUFU.EX2 R236, R3 ;  /* 0x0000000300ec7308 */ /* 0x000ee20000000800 */
[----:B-----5:R-:W-:Y:S01]  /*5b60*/  FADD.FTZ R7, R237, R7 ;  /* 0x00000007ed077221 */ /* 0x020fe20000010000 */
[C---:B---3--:R-:W-:Y:S01]  /*5b70*/  F2FP.PACK_AB R11, R236.reuse, R237 ;  /* 0x000000edec0b723e */ /* 0x048fe200000000ff */
[----:B------:R-:W-:Y:S02]  /*5b80*/  FFMA.FTZ R3, R37, c[0x0][0x2d0], -R2 ;  /* 0x0000b40025037a23 */ /* 0x000fe40000010802 */
[----:B------:R-:W-:-:S03]  /*5b90*/  FADD.FTZ R7, R236, R7 ;  /* 0x00000007ec077221 */ /* 0x000fc60000010000 */
[----:B------:R3:W-:Y:S01]  /*5ba0*/  MUFU.EX2 R6, R3 ;  /* 0x0000000300067308 */ /* 0x0007e20000000800 */
[C---:B------:R-:W-:Y:S08]  /*5bb0*/  HMMA.16816.F32 R48, R8.reuse, R12, RZ ;  /* 0x0000000c0830723c */ /* 0x040ff000000018ff */
[----:B------:R-:W-:Y:S01]  /*5bc0*/  HMMA.16816.F32 R40, R8, R14, RZ ;  /* 0x0000000e0828723c */ /* 0x000fe200000018ff */
[----:B------:R-:W4:Y:S01]  /*5bd0*/  LDSM.16.MT88.4 R12, [R195+0x3000] ;  /* 0x00300000c30c783b */ /* 0x000f220000004200 */
[----:B---3--:R-:W-:-:S06]  /*5be0*/  FFMA.FTZ R3, R45, c[0x0][0x2d0], -R2 ;  /* 0x0000b4002d037a23 */ /* 0x008fcc0000010802 */
[C---:B------:R-:W-:Y:S01]  /*5bf0*/  HMMA.16816.F32 R56, R8.reuse, R20, RZ ;  /* 0x000000140838723c */ /* 0x040fe200000018ff */
[----:B------:R3:W5:Y:S07]  /*5c00*/  MUFU.EX2 R233, R3 ;  /* 0x0000000300e97308 */ /* 0x00076e0000000800 */
[C---:B------:R-:W-:Y:S01]  /*5c10*/  HMMA.16816.F32 R72, R8.reuse, R22, RZ ;  /* 0x000000160848723c */ /* 0x040fe200000018ff */
[----:B------:R-:W4:Y:S07]  /*5c20*/  LDSM.16.MT88.4 R20, [R196+0x3000] ;  /* 0x00300000c414783b */ /* 0x000f2e0000004200 */
[----:B------:R-:W-:Y:S01]  /*5c30*/  HMMA.16816.F32 R52, R8, R16, RZ ;  /* 0x000000100834723c */ /* 0x000fe200000018ff */
[----:B---3--:R-:W-:-:S04]  /*5c40*/  FFMA.FTZ R3, R46, c[0x0][0x2d0], -R2 ;  /* 0x0000b4002e037a23 */ /* 0x008fc80000010802 */
[----:B------:R3:W-:Y:S03]  /*5c50*/  MUFU.EX2 R234, R3 ;  /* 0x0000000300ea7308 */ /* 0x0007e60000000800 */
[C---:B------:R-:W-:Y:S01]  /*5c60*/  HMMA.16816.F32 R64, R8.reuse, R18, RZ ;  /* 0x000000120840723c */ /* 0x040fe200000018ff */
[----:B------:R-:W5:Y:S07]  /*5c70*/  LDSM.16.MT88.4 R16, [R198+0x3000] ;  /* 0x00300000c610783b */ /* 0x000f6e0000004200 */
[----:B--2---:R-:W-:Y:S01]  /*5c80*/  HMMA.16816.F32 R32, R8, R24, RZ ;  /* 0x000000180820723c */ /* 0x004fe200000018ff */
[----:B---3--:R-:W-:-:S07]  /*5c90*/  FFMA.FTZ R3, R47, c[0x0][0x2d0], -R2 ;  /* 0x0000b4002f037a23 */ /* 0x008fce0000010802 */
[C---:B------:R-:W-:Y:S01]  /*5ca0*/  HMMA.16816.F32 R60, R8.reuse, R26, RZ ;  /* 0x0000001a083c723c */ /* 0x040fe200000018ff */
[----:B------:R-:W-:Y:S01]  /*5cb0*/  LDSM.16.MT88.4 R24, [R196+0x800] ;  /* 0x00080000c418783b */ /* 0x000fe20000004200 */
[----:B------:R2:W3:Y:S06]  /*5cc0*/  MUFU.EX2 R232, R3 ;  /* 0x0000000300e87308 */ /* 0x0004ec0000000800 */
[C---:B-1----:R-:W-:Y:S08]  /*5cd0*/  HMMA.16816.F32 R76, R8.reuse, R28, RZ ;  /* 0x0000001c084c723c */ /* 0x042ff000000018ff */
[----:B------:R-:W-:Y:S01]  /*5ce0*/  HMMA.16816.F32 R80, R8, R30, RZ ;  /* 0x0000001e0850723c */ /* 0x000fe200000018ff */
[----:B------:R-:W1:Y:S01]  /*5cf0*/  LDSM.16.MT88.4 R28, [R192+0x800] ;  /* 0x00080000c01c783b */ /* 0x000e620000004200 */
[----:B--2---:R-:W-:-:S04]  /*5d00*/  FFMA.FTZ R3, R36, c[0x0][0x2d0], -R0 ;  /* 0x0000b40024037a23 */ /* 0x004fc80000010800 */
[----:B------:R2:W-:Y:S02]  /*5d10*/  MUFU.EX2 R231, R3 ;  /* 0x0000000300e77308 */ /* 0x0005e40000000800 */
[C---:B----4-:R-:W-:Y:S08]  /*5d20*/  HMMA.16816.F32 R92, R8.reuse, R12, RZ ;  /* 0x0000000c085c723c */ /* 0x050ff000000018ff */
[----:B------:R-:W-:Y:S01]  /*5d30*/  HMMA.16816.F32 R96, R8, R14, RZ ;  /* 0x0000000e0860723c */ /* 0x000fe200000018ff */
[----:B------:R-:W4:Y:S01]  /*5d40*/  LDSM.16.MT88.4 R12, [R195+0x800] ;  /* 0x00080000c30c783b */ /* 0x000f220000004200 */
[----:B--2---:R-:W-:-:S06]  /*5d50*/  FFMA.FTZ R3, R39, c[0x0][0x2d0], -R0 ;  /* 0x0000b40027037a23 */ /* 0x004fcc0000010800 */
[C---:B------:R-:W-:Y:S01]  /*5d60*/  HMMA.16816.F32 R84, R8.reuse, R20, RZ ;  /* 0x000000140854723c */ /* 0x040fe200000018ff */
[----:B------:R2:W1:Y:S07]  /*5d70*/  MUFU.EX2 R229, R3 ;  /* 0x0000000300e57308 */ /* 0x00046e0000000800 */
[C---:B------:R-:W-:Y:S01]  /*5d80*/  HMMA.16816.F32 R88, R8.reuse, R22, RZ ;  /* 0x000000160858723c */ /* 0x040fe200000018ff */
[----:B------:R-:W4:Y:S07]  /*5d90*/  LDSM.16.MT88.4 R20, [R198+0x800] ;  /* 0x00080000c614783b */ /* 0x000f2e0000004200 */
[----:B-----5:R-:W-:Y:S01]  /*5da0*/  HMMA.16816.F32 R100, R8, R16, RZ ;  /* 0x000000100864723c */ /* 0x020fe200000018ff */
[----:B--2---:R-:W-:-:S04]  /*5db0*/  FFMA.FTZ R3, R38, c[0x0][0x2d0], -R0 ;  /* 0x0000b40026037a23 */ /* 0x004fc80000010800 */
[----:B------:R2:W-:Y:S03]  /*5dc0*/  MUFU.EX2 R230, R3 ;  /* 0x0000000300e67308 */ /* 0x0005e60000000800 */
[----:B------:R-:W-:Y:S01]  /*5dd0*/  HMMA.16816.F32 R104, R8, R18, RZ ;  /* 0x000000120868723c */ /* 0x000fe200000018ff */
[----:B------:R-:W-:Y:S06]  /*5de0*/  LDSM.16.MT88.4 R16, [R192+0x3800] ;  /* 0x00380000c010783b */ /* 0x000fec0000004200 */
[----:B------:R-:W-:-:S02]  /*5df0*/  F2FP.PACK_AB R8, R233, R6 ;  /* 0x00000006e908723e */ /* 0x000fc400000000ff */
[----:B---3--:R-:W-:Y:S02]  /*5e00*/  F2FP.PACK_AB R10, R232, R234 ;  /* 0x000000eae80a723e */ /* 0x008fe400000000ff */
[----:B-1----:R-:W-:Y:S01]  /*5e10*/  F2FP.PACK_AB R9, R229, R231 ;  /* 0x000000e7e509723e */ /* 0x002fe200000000ff */
[----:B--2---:R-:W-:-:S04]  /*5e20*/  FFMA.FTZ R3, R44, c[0x0][0x2d0], -R0 ;  /* 0x0000b4002c037a23 */ /* 0x004fc80000010800 */
        /* <DEDUP_REMOVED lines=9> */
[----:B------:R1:W3:Y:S07]  /*5ec0*/  MUFU.EX2 R224, R3 ;  /* 0x0000000300e07308 */ /* 0x0002ee0000000800 */
[C---:B----4-:R-:W-:Y:S08]  /*5ed0*/  HMMA.16816.F32 R72, R8.reuse, R12, R48 ;  /* 0x0000000c0848723c */ /* 0x050ff00000001830 */
[----:B------:R-:W-:Y:S01]  /*5ee0*/  HMMA.16816.F32 R52, R8, R14, R40 ;  /* 0x0000000e0834723c */ /* 0x000fe20000001828 */
[----:B------:R-:W4:Y:S01]  /*5ef0*/  LDSM.16.MT88.4 R12, [R198+0x3800] ;  /* 0x00380000c60c783b */ /* 0x000f220000004200 */
[----:B-1----:R-:W-:-:S04]  /*5f00*/  FFMA.FTZ R3, R111, c[0x0][0x2d0], -R2 ;  /* 0x0000b4006f037a23 */ /* 0x002fc80000010802 */
[----:B------:R1:W-:Y:S02]  /*5f10*/  MUFU.EX2 R217, R3 ;  /* 0x0000000300d97308 */ /* 0x0003e40000000800 */
[C---:B------:R-:W-:Y:S01]  /*5f20*/  HMMA.16816.F32 R120, R8.reuse, R26, R64 ;  /* 0x0000001a0878723c */ /* 0x040fe20000001840 */
[----:B------:R-:W5:Y:S07]  /*5f30*/  LDSM.16.MT88.4 R24, [R195+0x3800] ;  /* 0x00380000c318783b */ /* 0x000f6e0000004200 */
[----:B------:R-:W-:Y:S01]  /*5f40*/  HMMA.16816.F32 R44, R8, R22, R60 ;  /* 0x00000016082c723c */ /* 0x000fe2000000183c */
[----:B-1----:R-:W-:-:S07]  /*5f50*/  FFMA.FTZ R3, R136, c[0x0][0x2d0], -R2 ;  /* 0x0000b40088037a23 */ /* 0x002fce0000010802 */
[C---:B------:R-:W-:Y:S01]  /*5f60*/  HMMA.16816.F32 R40, R8.reuse, R20, R32 ;  /* 0x000000140828723c */ /* 0x040fe20000001820 */
[----:B------:R-:W1:Y:S01]  /*5f70*/  LDSM.16.MT88.4 R20, [R195+0x1000] ;  /* 0x00100000c314783b */ /* 0x000e620000004200 */
[----:B------:R3:W1:Y:S03]  /*5f80*/  MUFU.EX2 R191, R3 ;  /* 0x0000000300bf7308 */ /* 0x0006660000000800 */
[----:B------:R-:W-:Y:S03]  /*5f90*/  LDSM.16.MT88.4 R32, [R192+0x1000] ;  /* 0x00100000c020783b */ /* 0x000fe60000004200 */
[C---:B--2---:R-:W-:Y:S08]  /*5fa0*/  HMMA.16816.F32 R56, R8.reuse, R28, R84 ;  /* 0x0000001c0838723c */ /* 0x044ff00000001854 */
[----:B------:R-:W-:Y:S01]  /*5fb0*/  HMMA.16816.F32 R60, R8, R30, R88 ;  /* 0x0000001e083c723c */ /* 0x000fe20000001858 */
[----:B------:R-:W-:Y:S01]  /*5fc0*/  LDSM.16.MT88.4 R28, [R196+0x1000] ;  /* 0x00100000c41c783b */ /* 0x000fe20000004200 */
[----:B---3--:R-:W-:-:S04]  /*5fd0*/  FFMA.FTZ R3, R69, c[0x0][0x2d0], -R0 ;  /* 0x0000b40045037a23 */ /* 0x008fc80000010800 */
[----:B------:R2:W-:Y:S02]  /*5fe0*/  MUFU.EX2 R190, R3 ;  /* 0x0000000300be7308 */ /* 0x0005e40000000800 */
[C---:B----4-:R-:W-:Y:S08]  /*5ff0*/  HMMA.16816.F32 R84, R8.reuse, R12, R100 ;  /* 0x0000000c0854723c */ /* 0x050ff00000001864 */
[----:B------:R-:W-:Y:S01]  /*6000*/  HMMA.16816.F32 R88, R8, R14, R104 ;  /* 0x0000000e0858723c */ /* 0x000fe20000001868 */
[----:B------:R-:W3:Y:S01]  /*6010*/  LDSM.16.MT88.4 R12, [R198+0x1000] ;  /* 0x00100000c60c783b */ /* 0x000ee20000004200 */
[----:B--2---:R-:W-:-:S06]  /*6020*/  FFMA.FTZ R3, R71, c[0x0][0x2d0], -R0 ;  /* 0x0000b40047037a23 */ /* 0x004fcc0000010800 */
[C---:B------:R-:W-:Y:S01]  /*6030*/  HMMA.16816.F32 R36, R8.reuse, R16, R76 ;  /* 0x000000100824723c */ /* 0x040fe2000000184c */
[----:B------:R2:W4:Y:S07]  /*6040*/  MUFU.EX2 R189, R3 ;  /* 0x0000000300bd7308 */ /* 0x00052e0000000800 */
[C---:B------:R-:W-:Y:S01]  /*6050*/  HMMA.16816.F32 R48, R8.reuse, R18, R80 ;  /* 0x000000120830723c */ /* 0x040fe20000001850 */
[----:B------:R-:W3:Y:S07]  /*6060*/  LDSM.16.MT88.4 R16, [R192+0x4000] ;  /* 0x00400000c010783b */ /* 0x000eee0000004200 */
[----:B-----5:R-:W-:Y:S01]  /*6070*/  HMMA.16816.F32 R64, R8, R24, R92 ;  /* 0x000000180840723c */ /* 0x020fe2000000185c */
[----:B--2---:R-:W-:-:S04]  /*6080*/  FFMA.FTZ R3, R70, c[0x0][0x2d0], -R0 ;  /* 0x0000b40046037a23 */ /* 0x004fc80000010800 */
[----:B------:R2:W-:Y:S03]  /*6090*/  MUFU.EX2 R188, R3 ;  /* 0x0000000300bc7308 */ /* 0x0005e60000000800 */
[----:B------:R-:W-:Y:S01]  /*60a0*/  HMMA.16816.F32 R76, R8, R26, R96 ;  /* 0x0000001a084c723c */ /* 0x000fe20000001860 */
[----:B------:R-:W5:Y:S06]  /*60b0*/  LDSM.16.MT88.4 R24, [R196+0x4000] ;  /* 0x00400000c418783b */ /* 0x000f6c0000004200 */
[----:B------:R-:W-:-:S02]  /*60c0*/  F2FP.PACK_AB R8, R224, R227 ;  /* 0x000000e3e008723e */ /* 0x000fc400000000ff */
[----:B-1----:R-:W-:Y:S02]  /*60d0*/  F2FP.PACK_AB R10, R191, R217 ;  /* 0x000000d9bf0a723e */ /* 0x002fe400000000ff */
[----:B----4-:R-:W-:Y:S01]  /*60e0*/  F2FP.PACK_AB R9, R189, R190 ;  /* 0x000000bebd09723e */ /* 0x010fe200000000ff */
        /* <DEDUP_REMOVED lines=9> */
[C---:B---3--:R-:W-:Y:S01]  /*6180*/  HMMA.16816.F32 R80, R8.reuse, R12, R40 ;  /* 0x0000000c0850723c */ /* 0x048fe20000001828 */
        /* <DEDUP_REMOVED lines=8> */
[----:B-1----:R-:W-:-:S07]  /*6210*/  FFMA.FTZ R3, R144, c[0x0][0x2d0], -R2 ;  /* 0x0000b40090037a23 */ /* 0x002fce0000010802 */
[C---:B-----5:R-:W-:Y:S01]  /*6220*/  HMMA.16816.F32 R32, R8.reuse, R24, R56 ;  /* 0x000000180820723c */ /* 0x060fe20000001838 */
[----:B------:R1:W5:Y:S07]  /*6230*/  MUFU.EX2 R142, R3 ;  /* 0x00000003008e7308 */ /* 0x00036e0000000800 */
[C---:B------:R-:W-:Y:S01]  /*6240*/  HMMA.16816.F32 R44, R8.reuse, R26, R60 ;  /* 0x0000001a082c723c */ /* 0x040fe2000000183c */
[----:B------:R-:W3:Y:S07]  /*6250*/  LDSM.16.MT88.4 R24, [R196+0x1800] ;  /* 0x00180000c418783b */ /* 0x000eee0000004200 */
[----:B------:R-:W-:Y:S01]  /*6260*/  HMMA.16816.F32 R108, R8, R28, R112 ;  /* 0x0000001c086c723c */ /* 0x000fe20000001870 */
[----:B-1----:R-:W-:-:S04]  /*6270*/  FFMA.FTZ R3, R137, c[0x0][0x2d0], -R0 ;  /* 0x0000b40089037a23 */ /* 0x002fc80000010800 */
[----:B------:R1:W-:Y:S03]  /*6280*/  MUFU.EX2 R141, R3 ;  /* 0x00000003008d7308 */ /* 0x0003e60000000800 */
[C---:B------:R-:W-:Y:S01]  /*6290*/  HMMA.16816.F32 R116, R8.reuse, R30, R120 ;  /* 0x0000001e0874723c */ /* 0x040fe20000001878 */
[----:B------:R-:W3:Y:S07]  /*62a0*/  LDSM.16.MT88.4 R28, [R192+0x1800] ;  /* 0x00180000c01c783b */ /* 0x000eee0000004200 */
[----:B--2---:R-:W-:Y:S01]  /*62b0*/  HMMA.16816.F32 R48, R8, R20, R64 ;  /* 0x000000140830723c */ /* 0x004fe20000001840 */
[----:B-1----:R-:W-:-:S07]  /*62c0*/  FFMA.FTZ R3, R139, c[0x0][0x2d0], -R0 ;  /* 0x0000b4008b037a23 */ /* 0x002fce0000010800 */
[C---:B------:R-:W-:Y:S01]  /*62d0*/  HMMA.16816.F32 R56, R8.reuse, R22, R76 ;  /* 0x000000160838723c */ /* 0x040fe2000000184c */
[----:B------:R-:W1:Y:S01]  /*62e0*/  LDSM.16.MT88.4 R20, [R195+0x1800] ;  /* 0x00180000c314783b */ /* 0x000e620000004200 */
[----:B------:R2:W2:Y:S06]  /*62f0*/  MUFU.EX2 R139, R3 ;  /* 0x00000003008b7308 */ /* 0x0004ac0000000800 */
[C---:B----4-:R-:W-:Y:S08]  /*6300*/  HMMA.16816.F32 R52, R8.reuse, R12, R84 ;  /* 0x0000000c0834723c */ /* 0x050ff00000001854 */
[----:B------:R-:W-:Y:S01]  /*6310*/  HMMA.16816.F32 R60, R8, R14, R88 ;  /* 0x0000000e083c723c */ /* 0x000fe20000001858 */
[----:B------:R-:W4:Y:S01]  /*6320*/  LDSM.16.MT88.4 R12, [R198+0x1800] ;  /* 0x00180000c60c783b */ /* 0x000f220000004200 */
[----:B--2---:R-:W-:-:S04]  /*6330*/  FFMA.FTZ R3, R138, c[0x0][0x2d0], -R0 ;  /* 0x0000b4008a037a23 */ /* 0x004fc80000010800 */
[----:B------:R2:W-:Y:S02]  /*6340*/  MUFU.EX2 R137, R3 ;  /* 0x0000000300897308 */ /* 0x0005e40000000800 */
[----:B------:R-:W-:Y:S01]  /*6350*/  HMMA.16816.F32 R36, R8, R16, R36 ;  /* 0x000000100824723c */ /* 0x000fe20000001824 */
[----:B------:R-:W1:Y:S06]  /*6360*/  LDSM.16.MT88.4 R16, [R192+0x4800] ;  /* 0x00480000c010783b */ /* 0x000e6c0000004200 */
[----:B---3--:R-:W-:Y:S02]  /*6370*/  F2FP.PACK_AB R8, R181, R182 ;  /* 0x000000b6b508723e */ /* 0x008fe400000000ff */
[----:B-----5:R-:W-:-:S02]  /*6380*/  F2FP.PACK_AB R10, R142, R143 ;  /* 0x0000008f8e0a723e */ /* 0x020fc400000000ff */
[----:B------:R-:W-:Y:S01]  /*6390*/  F2FP.PACK_AB R9, R139, R141 ;  /* 0x0000008d8b09723e */ /* 0x000fe200000000ff */
[----:B--2---:R-:W-:-:S04]  /*63a0*/  FFMA.FTZ R3, R140, c[0x0][0x2d0], -R0 ;  /* 0x0000b4008c037a23 */ /* 0x004fc80000010800 */
[----:B------:R2:W3:Y:S02]  /*63b0*/  MUFU.EX2 R136, R3 ;  /* 0x0000000300887308 */ /* 0x0004e40000000800 */
[----:B--2---:R-:W-:Y:S01]  /*63c0*/  FFMA.FTZ R3, R149, c[0x0][0x2d0], -R2 ;  /* 0x0000b40095037a23 */ /* 0x004fe20000010802 */
[----:B---3--:R-:W-:-:S05]  /*63d0*/  F2FP.PACK_AB R11, R136, R137 ;  /* 0x00000089880b723e */ /* 0x008fca00000000ff */
[----:B------:R2:W-:Y:S02]  /*63e0*/  MUFU.EX2 R135, R3 ;  /* 0x0000000300877308 */ /* 0x0005e40000000800 */
[C---:B------:R-:W-:Y:S08]  /*63f0*/  HMMA.16816.F32 R88, R8.reuse, R24, R108 ;  /* 0x000000180858723c */ /* 0x040ff0000000186c */
[----:B------:R-:W-:Y:S01]  /*6400*/  HMMA.16816.F32 R64, R8, R28, R92 ;  /* 0x0000001c0840723c */ /* 0x000fe2000000185c */
[----:B--2---:R-:W-:-:S04]  /*6410*/  FFMA.FTZ R3, R150, c[0x0][0x2d0], -R2 ;  /* 0x0000b40096037a23 */ /* 0x004fc80000010802 */
[----:B------:R2:W3:Y:S03]  /*6420*/  MUFU.EX2 R134, R3 ;  /* 0x0000000300867308 */ /* 0x0004e60000000800 */
[C---:B------:R-:W-:Y:S01]  /*6430*/  HMMA.16816.F32 R84, R8.reuse, R30, R100 ;  /* 0x0000001e0854723c */ /* 0x040fe20000001864 */
[----:B------:R-:W5:Y:S07]  /*6440*/  LDSM.16.MT88.4 R28, [R196+0x4800] ;  /* 0x00480000c41c783b */ /* 0x000f6e0000004200 */
[----:B-1----:R-:W-:Y:S01]  /*6450*/  HMMA.16816.F32 R112, R8, R20, R104 ;  /* 0x000000140870723c */ /* 0x002fe20000001868 */
[----:B--2---:R-:W-:-:S07]  /*6460*/  FFMA.FTZ R3, R151, c[0x0][0x2d0], -R2 ;  /* 0x0000b40097037a23 */ /* 0x004fce0000010802 */
[C---:B------:R-:W-:Y:S01]  /*6470*/  HMMA.16816.F32 R108, R8.reuse, R22, R96 ;  /* 0x00000016086c723c */ /* 0x040fe20000001860 */
[----:B------:R-:W1:Y:S01]  /*6480*/  LDSM.16.MT88.4 R20, [R195+0x4800] ;  /* 0x00480000c314783b */ /* 0x000e620000004200 */
[----:B------:R2:W-:Y:S06]  /*6490*/  MUFU.EX2 R133, R3 ;  /* 0x0000000300857308 */ /* 0x0005ec0000000800 */
[C---:B----4-:R-:W-:Y:S08]  /*64a0*/  HMMA.16816.F32 R100, R8.reuse, R12, R80 ;  /* 0x0000000c0864723c */ /* 0x050ff00000001850 */
[----:B------:R-:W-:Y:S01]  /*64b0*/  HMMA.16816.F32 R104, R8, R14, R72 ;  /* 0x0000000e0868723c */ /* 0x000fe20000001848 */
[----:B------:R-:W4:Y:S01]  /*64c0*/  LDSM.16.MT88.4 R12, [R198+0x4800] ;  /* 0x00480000c60c783b */ /* 0x000f220000004200 */
        /* <DEDUP_REMOVED lines=8> */
[C---:B-1----:R-:W-:Y:S08]  /*6550*/  HMMA.16816.F32 R40, R8.reuse, R20, R48 ;  /* 0x000000140828723c */ /* 0x042ff00000001830 */
[----:B------:R-:W-:Y:S01]  /*6560*/  HMMA.16816.F32 R116, R8, R26, R116 ;  /* 0x0000001a0874723c */ /* 0x000fe20000001874 */
[----:B------:R-:W-:Y:S01]  /*6570*/  LDSM.16.MT88.4 R24, [R195+0x2000] ;  /* 0x00200000c318783b */ /* 0x000fe20000004200 */
[----:B--2---:R-:W-:-:S04]  /*6580*/  FFMA.FTZ R3, R147, c[0x0][0x2d0], -R0 ;  /* 0x0000b40093037a23 */ /* 0x004fc80000010800 */
[----:B------:R1:W2:Y:S02]  /*6590*/  MUFU.EX2 R122, R3 ;  /* 0x00000003007a7308 */ /* 0x0002a40000000800 */
[C---:B------:R-:W-:Y:S01]  /*65a0*/  HMMA.16816.F32 R32, R8.reuse, R28, R32 ;  /* 0x0000001c0820723c */ /* 0x040fe20000001820 */
[----:B------:R-:W5:Y:S07]  /*65b0*/  LDSM.16.MT88.4 R28, [R196+0x2000] ;  /* 0x00200000c41c783b */ /* 0x000f6e0000004200 */
[----:B------:R-:W-:Y:S01]  /*65c0*/  HMMA.16816.F32 R96, R8, R22, R56 ;  /* 0x000000160860723c */ /* 0x000fe20000001838 */
[----:B------:R-:W5:Y:S01]  /*65d0*/  LDSM.16.MT88.4 R20, [R198+0x2000] ;  /* 0x00200000c614783b */ /* 0x000f620000004200 */
[----:B-1----:R-:W-:-:S06]  /*65e0*/  FFMA.FTZ R3, R146, c[0x0][0x2d0], -R0 ;  /* 0x0000b40092037a23 */ /* 0x002fcc0000010800 */
[C---:B----4-:R-:W-:Y:S01]  /*65f0*/  HMMA.16816.F32 R48, R8.reuse, R12, R52 ;  /* 0x0000000c0830723c */ /* 0x050fe20000001834 */
[----:B------:R1:W-:Y:S07]  /*6600*/  MUFU.EX2 R121, R3 ;  /* 0x0000000300797308 */ /* 0x0003ee0000000800 */
[----:B------:R-:W-:Y:S01]  /*6610*/  HMMA.16816.F32 R44, R8, R14, R60 ;  /* 0x0000000e082c723c */ /* 0x000fe2000000183c */
[----:B------:R-:W-:Y:S06]  /*6620*/  LDSM.16.MT88.4 R12, [R192+0x5000] ;  /* 0x00500000c00c783b */ /* 0x000fec0000004200 */
[----:B---3--:R-:W-:-:S02]  /*6630*/  F2FP.PACK_AB R8, R134, R135 ;  /* 0x000000878608723e */ /* 0x008fc400000000ff */
[----:B------:R-:W-:Y:S01]  /*6640*/  F2FP.PACK_AB R10, R132, R133 ;  /* 0x00000085840a723e */ /* 0x000fe200000000ff */
[----:B-1----:R-:W-:Y:S01]  /*6650*/  FFMA.FTZ R3, R148, c[0x0][0x2d0], -R0 ;  /* 0x0000b40094037a23 */ /* 0x002fe20000010800 */
[----:B--2---:R-:W-:-:S03]  /*6660*/  F2FP.PACK_AB R9, R122, R123 ;  /* 0x0000007b7a09723e */ /* 0x004fc600000000ff */
[----:B------:R-:W1:Y:S02]  /*6670*/  MUFU.EX2 R120, R3 ;  /* 0x0000000300787308 */ /* 0x000e640000000800 */
[----:B-1----:R-:W-:Y:S01]  /*6680*/  F2FP.PACK_AB R11, R120, R121 ;  /* 0x00000079780b723e */ /* 0x002fe200000000ff */
[----:B------:R-:W-:-:S05]  /*6690*/  FFMA.FTZ R3, R161, c[0x0][0x2d0], -R2 ;  /* 0x0000b400a1037a23 */ /* 0x000fca0000010802 */
[----:B------:R1:W-:Y:S01]  /*66a0*/  MUFU.EX2 R71, R3 ;  /* 0x0000000300477308 */ /* 0x0003e20000000800 */
[C---:B------:R-:W-:Y:S08]  /*66b0*/  HMMA.16816.F32 R72, R8.reuse, R16, R64 ;  /* 0x000000100848723c */ /* 0x040ff00000001840 */
[----:B------:R-:W-:Y:S01]  /*66c0*/  HMMA.16816.F32 R52, R8, R18, R84 ;  /* 0x000000120834723c */ /* 0x000fe20000001854 */
[----:B------:R-:W2:Y:S04]  /*66d0*/  LDSM.16.MT88.4 R16, [R196+0x5000] ;  /* 0x00500000c410783b */ /* 0x000ea80000004200 */
[----:B------:R-:W-:Y:S01]  /*66e0*/  LDSM.16.MT88.4 R84, [R196+0x2800] ;  /* 0x00280000c454783b */ /* 0x000fe20000004200 */
[----:B-1----:R-:W-:-:S02]  /*66f0*/  FFMA.FTZ R3, R162, c[0x0][0x2d0], -R2 ;  /* 0x0000b400a2037a23 */ /* 0x002fc40000010802 */
[C---:B-----5:R-:W-:Y:S02]  /*6700*/  HMMA.16816.F32 R80, R8.reuse, R28, R88 ;  /* 0x0000001c0850723c */ /* 0x060fe40000001858 */
[----:B------:R1:W3:Y:S06]  /*6710*/  MUFU.EX2 R70, R3 ;  /* 0x0000000300467308 */ /* 0x0002ec0000000800 */
[C---:B------:R-:W-:Y:S01]  /*6720*/  HMMA.16816.F32 R60, R8.reuse, R20, R100 ;  /* 0x00000014083c723c */ /* 0x040fe20000001864 */
[----:B------:R-:W-:Y:S07]  /*6730*/  LDSM.16.MT88.4 R100, [R198+0x2800] ;  /* 0x00280000c664783b */ /* 0x000fee0000004200 */
[----:B------:R-:W-:Y:S01]  /*6740*/  HMMA.16816.F32 R88, R8, R24, R112 ;  /* 0x000000180858723c */ /* 0x000fe20000001870 */
[--C-:B-1----:R-:W-:Y:S01]  /*6750*/  FFMA.FTZ R3, R163, c[0x0][0x2d0], -R2.reuse ;  /* 0x0000b400a3037a23 */ /* 0x102fe20000010802 */
[----:B---3--:R-:W-:Y:S01]  /*6760*/  F2FP.PACK_AB R64, R70, R71 ;  /* 0x000000474640723e */ /* 0x008fe200000000ff */
[----:B------:R-:W-:-:S02]  /*6770*/  FFMA.FTZ R2, R180, c[0x0][0x2d0], -R2 ;  /* 0x0000b400b4027a23 */ /* 0x000fc40000010802 */
[----:B------:R-:W-:Y:S03]  /*6780*/  MUFU.EX2 R69, R3 ;  /* 0x0000000300457308 */ /* 0x000fe60000000800 */
[C---:B------:R-:W-:Y:S01]  /*6790*/  HMMA.16816.F32 R56, R8.reuse, R26, R108 ;  /* 0x0000001a0838723c */ /* 0x040fe2000000186c */
[----:B------:R-:W1:Y:S04]  /*67a0*/  LDSM.16.MT88.4 R24, [R195+0x5000] ;  /* 0x00500000c318783b */ /* 0x000e680000004200 */
[----:B------:R-:W-:Y:S03]  /*67b0*/  LDSM.16.MT88.4 R108, [R192+0x5800] ;  /* 0x00580000c06c783b */ /* 0x000fe60000004200 */
[C---:B------:R-:W-:Y:S08]  /*67c0*/  HMMA.16816.F32 R20, R8.reuse, R22, R104 ;  /* 0x000000160814723c */ /* 0x040ff00000001868 */
[C---:B--2---:R-:W-:Y:S01]  /*67d0*/  HMMA.16816.F32 R32, R8.reuse, R16, R32 ;  /* 0x000000100820723c */ /* 0x044fe20000001820 */
[----:B------:R2:W3:Y:S07]  /*67e0*/  MUFU.EX2 R17, R2 ;  /* 0x0000000200117308 */ /* 0x0004ee0000000800 */
[C---:B------:R-:W-:Y:S01]  /*67f0*/  HMMA.16816.F32 R104, R8.reuse, R12, R92 ;  /* 0x0000000c0868723c */ /* 0x040fe2000000185c */
[----:B------:R-:W-:Y:S07]  /*6800*/  LDSM.16.MT88.4 R92, [R195+0x2800] ;  /* 0x00280000c35c783b */ /* 0x000fee0000004200 */
[----:B------:R-:W-:Y:S01]  /*6810*/  HMMA.16816.F32 R112, R8, R14, R76 ;  /* 0x0000000e0870723c */ /* 0x000fe2000000184c */
[----:B--2---:R-:W-:Y:S01]  /*6820*/  FFMA.FTZ R2, R158, c[0x0][0x2d0], -R0 ;  /* 0x0000b4009e027a23 */ /* 0x004fe20000010800 */
[----:B------:R-:W2:Y:S01]  /*6830*/  LDSM.16.MT88.4 R12, [R198+0x5000] ;  /* 0x00500000c60c783b */ /* 0x000ea20000004200 */
[----:B---3--:R-:W-:-:S02]  /*6840*/  F2FP.PACK_AB R66, R17, R69 ;  /* 0x000000451142723e */ /* 0x008fc400000000ff */
[----:B------:R3:W-:Y:S01]  /*6850*/  MUFU.EX2 R16, R2 ;  /* 0x0000000200107308 */ /* 0x0007e20000000800 */
[----:B------:R-:W-:Y:S02]  /*6860*/  LDSM.16.MT88.4 R76, [R192+0x2800] ;  /* 0x00280000c04c783b */ /* 0x000fe40000004200 */
[C---:B------:R-:W-:Y:S02]  /*6870*/  HMMA.16816.F32 R28, R8.reuse, R30, R116 ;  /* 0x0000001e081c723c */ /* 0x040fe40000001874 */
[----:B------:R-:W-:Y:S06]  /*6880*/  LDSM.16.MT88.4 R116, [R196+0x5800] ;  /* 0x00580000c474783b */ /* 0x000fec0000004200 */
[----:B-1----:R-:W-:Y:S01]  /*6890*/  HMMA.16816.F32 R40, R8, R24, R40 ;  /* 0x000000180828723c */ /* 0x002fe20000001828 */
[----:B---3--:R-:W-:-:S07]  /*68a0*/  FFMA.FTZ R2, R157, c[0x0][0x2d0], -R0 ;  /* 0x0000b4009d027a23 */ /* 0x008fce0000010800 */
[C---:B------:R-:W-:Y:S01]  /*68b0*/  HMMA.16816.F32 R36, R8.reuse, R18, R36 ;  /* 0x000000120824723c */ /* 0x040fe20000001824 */
[----:B------:R1:W3:Y:S07]  /*68c0*/  MUFU.EX2 R5, R2 ;  /* 0x0000000200057308 */ /* 0x0002ee0000000800 */
[----:B------:R-:W-:Y:S01]  /*68d0*/  HMMA.16816.F32 R24, R8, R26, R96 ;  /* 0x0000001a0818723c */ /* 0x000fe20000001860 */
[----:B-1----:R-:W-:-:S07]  /*68e0*/  FFMA.FTZ R2, R160, c[0x0][0x2d0], -R0 ;  /* 0x0000b400a0027a23 */ /* 0x002fce0000010800 */
[C---:B--2---:R-:W-:Y:S01]  /*68f0*/  HMMA.16816.F32 R48, R8.reuse, R12, R48 ;  /* 0x0000000c0830723c */ /* 0x044fe20000001830 */
[----:B------:R-:W-:Y:S01]  /*6900*/  FFMA.FTZ R0, R159, c[0x0][0x2d0], -R0 ;  /* 0x0000b4009f007a23 */ /* 0x000fe20000010800 */
[----:B---3--:R-:W-:Y:S01]  /*6910*/  F2FP.PACK_AB R65, R5, R16 ;  /* 0x000000100541723e */ /* 0x008fe200000000ff */
[----:B------:R-:W-:Y:S05]  /*6920*/  MUFU.EX2 R3, R2 ;  /* 0x0000000200037308 */ /* 0x000fea0000000800 */
[----:B------:R-:W-:Y:S01]  /*6930*/  HMMA.16816.F32 R44, R8, R14, R44 ;  /* 0x0000000e082c723c */ /* 0x000fe2000000182c */
[----:B------:R-:W1:Y:S02]  /*6940*/  LDSM.16.MT88.4 R8, [R198+0x5800] ;  /* 0x00580000c608783b */ /* 0x000e640000004200 */
[----:B------:R2:W3:Y:S02]  /*6950*/  MUFU.EX2 R2, R0 ;  /* 0x0000000000027308 */ /* 0x0004e40000000800 */
[----:B--2---:R-:W-:Y:S01]  /*6960*/  FADD.FTZ R0, R241, R238 ;  /* 0x000000eef1007221 */ /* 0x004fe20000010000 */
[----:B---3--:R-:W-:-:S03]  /*6970*/  F2FP.PACK_AB R67, R2, R3 ;  /* 0x000000030243723e */ /* 0x008fc600000000ff */
[----:B------:R-:W-:-:S04]  /*6980*/  FADD.FTZ R0, R240, R0 ;  /* 0x00000000f0007221 */ /* 0x000fc80000010000 */
[----:B------:R-:W-:Y:S01]  /*6990*/  FADD.FTZ R0, R239, R0 ;  /* 0x00000000ef007221 */ /* 0x000fe20000010000 */
[C---:B------:R-:W-:Y:S03]  /*69a0*/  HMMA.16816.F32 R88, R64.reuse, R92, R88 ;  /* 0x0000005c4058723c */ /* 0x040fe60000001858 */
[----:B------:R-:W-:Y:S02]  /*69b0*/  FADD.FTZ R6, R6, R0 ;  /* 0x0000000006067221 */ /* 0x000fe40000010000 */
[----:B------:R-:W-:Y:S02]  /*69c0*/  FADD.FTZ R0, R231, R7 ;  /* 0x00000007e7007221 */ /* 0x000fe40000010000 */
[----:B------:R-:W-:Y:S01]  /*69d0*/  FADD.FTZ R6, R233, R6 ;  /* 0x00000006e9067221 */ /* 0x000fe20000010000 */
[----:B------:R-:W-:Y:S01]  /*69e0*/  HMMA.16816.F32 R92, R64, R94, R56 ;  /* 0x0000005e405c723c */ /* 0x000fe20000001838 */
[----:B------:R-:W-:Y:S01]  /*69f0*/  FADD.FTZ R0, R229, R0 ;  /* 0x00000000e5007221 */ /* 0x000fe20000010000 */
[----:B------:R-:W2:Y:S01]  /*6a00*/  LDSM.16.MT88.4 R56, [R195+0x5800] ;  /* 0x00580000c338783b */ /* 0x000ea20000004200 */
[----:B------:R-:W-:-:S02]  /*6a10*/  FADD.FTZ R6, R234, R6 ;  /* 0x00000006ea067221 */ /* 0x000fc40000010000 */
[----:B------:R-:W-:Y:S02]  /*6a20*/  FADD.FTZ R0, R230, R0 ;  /* 0x00000000e6007221 */ /* 0x000fe40000010000 */
        /* <DEDUP_REMOVED lines=41> */
[C---:B--2---:R-:W-:Y:S01]  /*6cc0*/  HMMA.16816.F32 R52, R64.reuse, R56, R40 ;  /* 0x000000384034723c */ /* 0x044fe20000001828 */
[----:B------:R-:W-:Y:S02]  /*6cd0*/  FADD.FTZ R2, R2, R3 ;  /* 0x0000000302027221 */ /* 0x000fe40000010000 */
[----:B------:R-:W-:Y:S01]  /*6ce0*/  @P2 IMAD.HI.U32 R8, R244, c[0x0][0x2c8], RZ ;  /* 0x0000b200f4082a27 */ /* 0x000fe200078e00ff */
[----:B------:R1:W-:Y:S03]  /*6cf0*/  STL [R1+0x8], R5 ;  /* 0x0000080501007387 */ /* 0x0003e60000100800 */
[----:B------:R-:W-:Y:S01]  /*6d00*/  IMAD.MOV.U32 R0, RZ, RZ, R244 ;  /* 0x000000ffff007224 */ /* 0x000fe200078e00f4 */
[----:B------:R1:W-:Y:S01]  /*6d10*/  STL [R1+0xc], R2 ;  /* 0x00000c0201007387 */ /* 0x0003e20000100800 */
[----:B------:R-:W-:Y:S01]  /*6d20*/  @P2 SHF.R.U32.HI R0, RZ, c[0x0][0x2cc], R8 ;  /* 0x0000b300ff002a19 */ /* 0x000fe20000011608 */
[----:B------:R-:W-:Y:S04]  /*6d30*/  HMMA.16816.F32 R84, R64, R86, R28 ;  /* 0x000000564054723c */ /* 0x000fe8000000181c */
[----:B------:R-:W-:-:S04]  /*6d40*/  IMAD.IADD R0, R242, 0x1, R0 ;  /* 0x00000001f2007824 */ /* 0x000fc800078e0200 */
[----:B------:R-:W-:Y:S01]  /*6d50*/  HMMA.16816.F32 R100, R64, R102, R20 ;  /* 0x000000664064723c */ /* 0x000fe20000001814 */
[----:B------:R-:W-:-:S07]  /*6d60*/  IADD3 R3, R0, c[0x0][0x328], RZ ;  /* 0x0000ca0000037a10 */ /* 0x000fce0007ffe0ff */
[C---:B------:R-:W-:Y:S08]  /*6d70*/  HMMA.16816.F32 R116, R64.reuse, R118, R36 ;  /* 0x000000764074723c */ /* 0x040ff00000001824 */
[C---:B------:R-:W-:Y:S08]  /*6d80*/  HMMA.16816.F32 R56, R64.reuse, R58, R24 ;  /* 0x0000003a4038723c */ /* 0x040ff00000001818 */
[----:B------:R-:W-:Y:S01]  /*6d90*/  HMMA.16816.F32 R64, R64, R10, R44 ;  /* 0x0000000a4040723c */ /* 0x000fe2000000182c */
[----:B------:R-:W-:Y:S07]  /*6da0*/  @!P1 BRA `(.L_x_557) ;  /* 0x0000010000009947 */ /* 0x000fee0003800000 */
[C---:B-1----:R-:W-:Y:S01]  /*6db0*/  ISETP.GT.AND P0, PT, R0.reuse, RZ, PT ;  /* 0x000000ff0000720c */ /* 0x042fe20003f04270 */
        /* <DEDUP_REMOVED lines=9> */
.L_x_559:
[----:B------:R-:W-:-:S13]  /*6e50*/  ISETP.NE.AND P0, PT, R243, 0x1, PT ;  /* 0x00000001f300780c */ /* 0x000fda0003f05270 */
[----:B------:R-:W-:-:S05]  /*6e60*/  @P0 IMAD.HI.U32 R0, R2, c[0x0][0x330], RZ ;  /* 0x0000cc0002000a27 */ /* 0x000fca00078e00ff */
[----:B------:R-:W-:Y:S02]  /*6e70*/  @P0 SHF.R.U32.HI R2, RZ, c[0x0][0x334], R0 ;  /* 0x0000cd00ff020a19 */ /* 0x000fe40000011600 */
.L_x_560:
[----:B------:R-:W-:Y:S05]  /*6e80*/  BSYNC B0 ;  /* 0x0000000000007941 */ /* 0x000fea0003800000 */
.L_x_558:
[----:B------:R-:W-:-:S05]  /*6e90*/  IMAD R2, R2, R243, c[0x0][0x32c] ;  /* 0x0000cb0002027624 */ /* 0x000fca00078e02f3 */
[----:B------:R-:W-:-:S05]  /*6ea0*/  IMNMX R3, R3, R2, PT ;  /* 0x0000000203037217 */ /* 0x000fca0003800200 */
.L_x_557:
[----:B-1----:R-:W-:-:S05]  /*6eb0*/  IMAD.HI R3, R3, 0x2aaaaaab, RZ ;  /* 0x2aaaaaab03037827 */ /* 0x002fca00078e02ff */
[----:B------:R-:W-:-:S04]  /*6ec0*/  SHF.R.U32.HI R0, RZ, 0x1f, R3 ;  /* 0x0000001fff007819 */ /* 0x000fc80000011603 */
[----:B------:R-:W-:-:S04]  /*6ed0*/  LEA.HI.SX32 R3, R3, R0, 0x1c ;  /* 0x0000000003037211 */ /* 0x000fc800078fe2ff */
[----:B------:R-:W-:-:S04]  /*6ee0*/  IMNMX R248, R219, R3, !PT ;  /* 0x00000003dbf87217 */ /* 0x000fc80007800200 */
[----:B------:R-:W-:-:S13]  /*6ef0*/  ISETP.GE.AND P0, PT, R216, R248, PT ;  /* 0x000000f8d800720c */ /* 0x000fda0003f06270 */
[----:B------:R-:W-:Y:S05]  /*6f00*/  @!P0 BRA `(.L_x_561) ;  /* 0x000044d000008947 */ /* 0x000fea0003800000 */
[----:B------:R-:W-:Y:S02]  /*6f10*/  MOV R70, R4 ;  /* 0x0000000400467202 */ /* 0x000fe40000000f00 */
[----:B------:R-:W-:Y:S02]  /*6f20*/  MOV R69, R68 ;  /* 0x0000004400457202 */ /* 0x000fe40000000f00 */
[----:B------:R-:W-:Y:S02]  /*6f30*/  MOV R217, R216 ;  /* 0x000000d800d97202 */ /* 0x000fe40000000f00 */
.L_x_570:
[----:B------:R-:W2:Y:S01]  /*6f40*/  LDL.64 R228, [R1] ;  /* 0x0000000001e47983 */ /* 0x000ea20000100a00 */
[----:B------:R-:W-:Y:S04]  /*6f50*/  DEPBAR.LE SB0, 0x0 ;  /* 0x000080000000791a */ /* 0x000fe80000000000 */
[----:B------:R-:W-:Y:S01]  /*6f60*/  WARPSYNC 0xffffffff ;  /* 0xffffffff00007948 */ /* 0x000fe20003800000 */
[----:B------:R-:W-:Y:S01]  /*6f70*/  BAR.SYNC.DEFER_BLOCKING 0x0 ;  /* 0x0000000000007b1d */ /* 0x000fe20000010000 */
[----:B------:R-:W-:Y:S11]  /*6f80*/  ISETP.GT.AND P6, PT, R219, R217, PT ;  /* 0x000000d9db00720c */ /* 0x000ff60003fc4270 */
[----:B------:R-:W-:Y:S02]  /*6f90*/  @!UPT UIADD3 URZ, URZ, URZ, URZ ;  /* 0x0000003f3f3ff290 */ /* 0x000fe4000fffe03f */
[----:B-1----:R-:W-:Y:S01]  /*6fa0*/  @!P6 SHF.R.S32.HI R0, RZ, 0x1f, R217 ;  /* 0x0000001fff00e819 */ /* 0x002fe200000114d9 */
[----:B------:R-:W-:Y:S01]  /*6fb0*/  @!P6 IMAD.MOV.U32 R3, RZ, RZ, 0x5 ;  /* 0x00000005ff03e424 */ /* 0x000fe200078e00ff */
[----:B------:R-:W-:Y:S01]  /*6fc0*/  @!P6 MOV R2, c[0x0][0x208] ;  /* 0x000082000002ea02 */ /* 0x000fe20000000f00 */
[C---:B------:R-:W-:Y:S01]  /*6fd0*/  @!P6 IMAD.WIDE.U32 R30, R217.reuse, c[0x0][0x208], RZ ;  /* 0x00008200d91eea25 */ /* 0x040fe200078e00ff */
[----:B------:R-:W-:Y:S02]  /*6fe0*/  @!P6 MOV R36, R220 ;  /* 0x000000dc0024e202 */ /* 0x000fe40000000f00 */
[----:B------:R-:W-:Y:S01]  /*6ff0*/  @!P6 SHF.L.U64.HI R29, R2, R3, c[0x0][0x20c] ;  /* 0x00008300021de619 */ /* 0x000fe20000010203 */
[----:B------:R-:W-:Y:S01]  /*7000*/  @!P6 IMAD R0, R0, c[0x0][0x208], RZ ;  /* 0x000082000000ea24 */ /* 0x000fe200078e02ff */
[----:B------:R-:W-:Y:S01]  /*7010*/  @!P6 SHF.L.U32 R28, R2, 0x5, RZ ;  /* 0x00000005021ce819 */ /* 0x000fe200000006ff */
[----:B------:R-:W-:Y:S01]  /*7020*/  @!P6 IMAD.MOV.U32 R37, RZ, RZ, R225 ;  /* 0x000000ffff25e224 */ /* 0x000fe200078e00e1 */
[----:B------:R-:W1:Y:S01]  /*7030*/  LDSM.16.M88.4 R8, [R193] ;  /* 0x00000000c108783b */ /* 0x000e620000000200 */
[----:B------:R-:W-:Y:S01]  /*7040*/  @!P6 IMAD R0, R217, c[0x0][0x20c], R0 ;  /* 0x00008300d900ea24 */ /* 0x000fe200078e0200 */
[----:B------:R-:W-:Y:S01]  /*7050*/  @!P6 IADD3 R44, P0, R220, 0x40, RZ ;  /* 0x00000040dc2ce810 */ /* 0x000fe20007f1e0ff */
[----:B------:R-:W-:Y:S01]  /*7060*/  @!P6 IMAD.WIDE.U32 R2, R30, 0x60, R28 ;  /* 0x000000601e02e825 */ /* 0x000fe200078e001c */
[----:B------:R-:W-:Y:S02]  /*7070*/  ULDC UR4, c[0x0][0x324] ;  /* 0x0000c90000047ab9 */ /* 0x000fe40000000800 */
[----:B------:R-:W-:Y:S01]  /*7080*/  @!P6 IADD3.X R38, RZ, R225, RZ, P0, !PT ;  /* 0x000000e1ff26e210 */ /* 0x000fe200007fe4ff */
[----:B------:R-:W-:Y:S01]  /*7090*/  @!P6 IMAD.IADD R0, R31, 0x1, R0 ;  /* 0x000000011f00e824 */ /* 0x000fe200078e0200 */
[----:B------:R-:W3:Y:S01]  /*70a0*/  LDSM.16.M88.4 R16, [R193+0x800] ;  /* 0x00080000c110783b */ /* 0x000ee20000000200 */
[-C--:B------:R-:W-:Y:S01]  /*70b0*/  @!P6 IADD3 R31, P5, R220, R2.reuse, RZ ;  /* 0x00000002dc1fe210 */ /* 0x080fe20007fbe0ff */
[----:B------:R-:W-:Y:S01]  /*70c0*/  @!P6 IMAD.WIDE.U32 R36, R30, 0x60, R36 ;  /* 0x000000601e24e825 */ /* 0x000fe200078e0024 */
[----:B------:R-:W-:Y:S02]  /*70d0*/  ULOP3.LUT UR4, URZ, UR4, URZ, 0x33, !UPT ;  /* 0x000000043f047292 */ /* 0x000fe4000f8e333f */
[----:B------:R-:W-:Y:S01]  /*70e0*/  @!P6 LEA R162, P4, R31, c[0x0][0x1f8], 0x1 ;  /* 0x00007e001fa2ea11 */ /* 0x000fe200078808ff */
[----:B------:R-:W-:Y:S02]  /*70f0*/  @!P6 IMAD R45, R0, 0x60, RZ ;  /* 0x00000060002de824 */ /* 0x000fe400078e02ff */
[----:B------:R-:W4:Y:S01]  /*7100*/  LDSM.16.M88.4 R24, [R193+0x1000] ;  /* 0x00100000c118783b */ /* 0x000f220000000200 */
[----:B------:R-:W-:Y:S02]  /*7110*/  @!P6 IMAD.SHL.U32 R46, R36, 0x2, RZ ;  /* 0x00000002242ee824 */ /* 0x000fe400078e00ff */
[----:B------:R-:W-:Y:S02]  /*7120*/  @!P6 IADD3 R0, R45, R3, RZ ;  /* 0x000000032d00e210 */ /* 0x000fe40007ffe0ff */
[----:B------:R-:W-:Y:S03]  /*7130*/  @!P6 IADD3 R45, R37, R45, RZ ;  /* 0x0000002d252de210 */ /* 0x000fe60007ffe0ff */
[----:B------:R-:W5:Y:S01]  /*7140*/  LDL R224, [R1+0x20] ;  /* 0x0000200001e07983 */ /* 0x000f620000100800 */
[----:B------:R-:W-:Y:S01]  /*7150*/  @!P6 IMAD.X R3, R0, 0x1, R225, P5 ;  /* 0x000000010003e824 */ /* 0x000fe200028e06e1 */
[-C--:B------:R-:W-:Y:S02]  /*7160*/  @!P6 IADD3 R39, P5, R44, R2.reuse, RZ ;  /* 0x000000022c27e210 */ /* 0x080fe40007fbe0ff */
[----:B------:R-:W4:Y:S02]  /*7170*/  LDSM.16.M88.4 R32, [R193+0x1800] ;  /* 0x00180000c120783b */ /* 0x000f240000000200 */
[----:B------:R-:W-:Y:S02]  /*7180*/  @!P6 LEA.HI.X R163, R31, c[0x0][0x1fc], R3, 0x1, P4 ;  /* 0x00007f001fa3ea11 */ /* 0x000fe400020f0c03 */
[----:B------:R-:W-:Y:S04]  /*7190*/  @!P6 IADD3 R3, P4, R28, R2, RZ ;  /* 0x000000021c03e210 */ /* 0x000fe80007f9e0ff */
[----:B------:R-:W5:Y:S01]  /*71a0*/  LDL R216, [R1+0x24] ;  /* 0x0000240001d87983 */ /* 0x000f620000100800 */
[----:B------:R-:W-:Y:S01]  /*71b0*/  @!P6 IADD3 R37, P0, R3, R44, RZ ;  /* 0x0000002c0325e210 */ /* 0x000fe20007f1e0ff */
[C---:B------:R-:W-:Y:S01]  /*71c0*/  @!P6 IMAD.X R44, R0.reuse, 0x1, R38, P5 ;  /* 0x00000001002ce824 */ /* 0x040fe200028e0626 */
[----:B------:R-:W-:Y:S01]  /*71d0*/  @!P6 IADD3.X R2, R0, R29, RZ, P4, !PT ;  /* 0x0000001d0002e210 */ /* 0x000fe200027fe4ff */
[C---:B-1----:R-:W-:Y:S01]  /*71e0*/  HMMA.16816.F32 R4, R124.reuse, R8, RZ ;  /* 0x000000087c04723c */ /* 0x042fe200000018ff */
[----:B------:R-:W1:Y:S02]  /*71f0*/  LDSM.16.M88.4 R40, [R193+0x2000] ;  /* 0x00200000c128783b */ /* 0x000e640000000200 */
[----:B------:R-:W-:Y:S02]  /*7200*/  @!P6 LEA R160, P4, R39, c[0x0][0x1f8], 0x1 ;  /* 0x00007e0027a0ea11 */ /* 0x000fe400078808ff */
[----:B------:R-:W-:Y:S02]  /*7210*/  @!P6 IADD3 R3, P5, R3, R220, RZ ;  /* 0x000000dc0303e210 */ /* 0x000fe40007fbe0ff */
[----:B------:R-:W-:Y:S01]  /*7220*/  @!P6 LEA.HI.X R161, R39, c[0x0][0x1fc], R44, 0x1, P4 ;  /* 0x00007f0027a1ea11 */ /* 0x000fe200020f0c2c */
[C---:B------:R-:W-:Y:S01]  /*7230*/  HMMA.16816.F32 R8, R124.reuse, R10, RZ ;  /* 0x0000000a7c08723c */ /* 0x040fe200000018ff */
[----:B------:R-:W1:Y:S03]  /*7240*/  LDSM.16.M88.4 R48, [R193+0x2800] ;  /* 0x00280000c130783b */ /* 0x000e660000000200 */
[----:B------:R-:W-:Y:S02]  /*7250*/  @!P6 LEA R158, P4, R3, c[0x0][0x1f8], 0x1 ;  /* 0x00007e00039eea11 */ /* 0x000fe400078808ff */
[C---:B------:R-:W-:Y:S02]  /*7260*/  @!P6 IADD3.X R38, R2.reuse, R38, RZ, P0, !PT ;  /* 0x000000260226e210 */ /* 0x040fe400007fe4ff */
[C---:B---3--:R-:W-:Y:S01]  /*7270*/  HMMA.16816.F32 R12, R124.reuse, R16, RZ ;  /* 0x000000107c0c723c */ /* 0x048fe200000018ff */
[----:B------:R-:W3:Y:S03]  /*7280*/  LDSM.16.M88.4 R120, [R199] ;  /* 0x00000000c778783b */ /* 0x000ee60000000200 */
[C---:B------:R-:W-:Y:S02]  /*7290*/  @!P6 LEA R156, P0, R37.reuse, c[0x0][0x1f8], 0x1 ;  /* 0x00007e00259cea11 */ /* 0x040fe400078008ff */
[----:B------:R-:W-:Y:S02]  /*72a0*/  @!P6 IADD3.X R2, R2, R225, RZ, P5, !PT ;  /* 0x000000e10202e210 */ /* 0x000fe40002ffe4ff */
[C---:B------:R-:W-:Y:S01]  /*72b0*/  HMMA.16816.F32 R16, R124.reuse, R18, RZ ;  /* 0x000000127c10723c */ /* 0x040fe200000018ff */
[----:B------:R-:W2:Y:S03]  /*72c0*/  LDSM.16.M88.4 R132, [R210] ;  /* 0x00000000d284783b */ /* 0x000ea60000000200 */
[----:B------:R-:W-:Y:S02]  /*72d0*/  @!P6 LEA.HI.X R157, R37, c[0x0][0x1fc], R38, 0x1, P0 ;  /* 0x00007f00259dea11 */ /* 0x000fe400000f0c26 */
[----:B------:R-:W-:Y:S02]  /*72e0*/  @!P6 LEA.HI.X R159, R3, c[0x0][0x1fc], R2, 0x1, P4 ;  /* 0x00007f00039fea11 */ /* 0x000fe400020f0c02 */
[C---:B----4-:R-:W-:Y:S01]  /*72f0*/  HMMA.16816.F32 R20, R124.reuse, R24, RZ ;  /* 0x000000187c14723c */ /* 0x050fe200000018ff */
[----:B------:R-:W4:Y:S03]  /*7300*/  LDSM.16.M88.4 R136, [R209] ;  /* 0x00000000d188783b */ /* 0x000f260000000200 */
[----:B------:R-:W-:Y:S02]  /*7310*/  @!P6 IADD3 R44, P4, R46, c[0x0][0x1f8], RZ ;  /* 0x00007e002e2cea10 */ /* 0x000fe40007f9e0ff */
[----:B------:R-:W-:Y:S02]  /*7320*/  @!P6 SHF.L.U64.HI R0, R36, 0x1, R45 ;  /* 0x000000012400e819 */ /* 0x000fe4000001022d */
[C---:B------:R-:W-:Y:S01]  /*7330*/  HMMA.16816.F32 R24, R124.reuse, R26, RZ ;  /* 0x0000001a7c18723c */ /* 0x040fe200000018ff */
[----:B------:R-:W2:Y:S03]  /*7340*/  LDSM.16.M88.4 R140, [R208] ;  /* 0x00000000d08c783b */ /* 0x000ea60000000200 */
[----:B------:R-:W-:Y:S02]  /*7350*/  @!P6 IADD3.X R45, R0, c[0x0][0x1fc], RZ, P4, !PT ;  /* 0x00007f00002dea10 */ /* 0x000fe400027fe4ff */
[----:B------:R-:W-:Y:S02]  /*7360*/  @!P6 IADD3 R2, P5, R46, 0x80, RZ ;  /* 0x000000802e02e810 */ /* 0x000fe40007fbe0ff */
[C---:B------:R-:W-:Y:S01]  /*7370*/  HMMA.16816.F32 R28, R124.reuse, R32, RZ ;  /* 0x000000207c1c723c */ /* 0x040fe200000018ff */
[----:B------:R-:W2:Y:S03]  /*7380*/  LDSM.16.M88.4 R144, [R207] ;  /* 0x00000000cf90783b */ /* 0x000ea60000000200 */
[----:B------:R-:W-:Y:S04]  /*7390*/  @!P6 IADD3 R2, P4, R2, c[0x0][0x1f8], RZ ;  /* 0x00007e000202ea10 */ /* 0x000fe80007f9e0ff */
[C---:B------:R-:W-:Y:S01]  /*73a0*/  HMMA.16816.F32 R32, R124.reuse, R34, RZ ;  /* 0x000000227c20723c */ /* 0x040fe200000018ff */
[----:B------:R-:W2:Y:S03]  /*73b0*/  LDSM.16.M88.4 R148, [R206] ;  /* 0x00000000ce94783b */ /* 0x000ea60000000200 */
[----:B------:R-:W-:Y:S04]  /*73c0*/  @!P6 IADD3.X R3, RZ, c[0x0][0x1fc], R0, P4, P5 ;  /* 0x00007f00ff03ea10 */ /* 0x000fe800027ea400 */
[C---:B-1----:R-:W-:Y:S08]  /*73d0*/  HMMA.16816.F32 R36, R124.reuse, R40, RZ ;  /* 0x000000287c24723c */ /* 0x042ff000000018ff */
[C---:B------:R-:W-:Y:S01]  /*73e0*/  HMMA.16816.F32 R40, R124.reuse, R42, RZ ;  /* 0x0000002a7c28723c */ /* 0x040fe200000018ff */
[----:B--2---:R-:W-:Y:S11]  /*73f0*/  @!P6 ISETP.GE.AND P0, PT, R228, c[0x0][0x1d4], PT ;  /* 0x00007500e400ea0c */ /* 0x004ff60003f06270 */
[----:B------:R-:W-:Y:S02]  /*7400*/  @!UPT UIADD3 URZ, URZ, URZ, URZ ;  /* 0x0000003f3f3ff290 */ /* 0x000fe4000fffe03f */
[----:B------:R-:W-:Y:S01]  /*7410*/  @!PT LDS RZ, [RZ] ;  /* 0x00000000fffff984 */ /* 0x000fe20000000800 */
[----:B------:R-:W-:Y:S01]  /*7420*/  @!PT LDS RZ, [RZ] ;  /* 0x00000000fffff984 */ /* 0x000fe20000000800 */
[----:B------:R-:W-:Y:S01]  /*7430*/  @!PT LDS RZ, [RZ] ;  /* 0x00000000fffff984 */ /* 0x000fe20000000800 */
[----:B------:R1:W-:Y:S08]  /*7440*/  @!P6 LDGSTS.E.BYPASS.LTC128B.128 [R218+0x100], [R44.64], !P0 ;  /* 0x001000002cdaefae */ /* 0x0003f0000c101d48 */
[----:B------:R2:W-:Y:S08]  /*7450*/  @!P6 LDGSTS.E.BYPASS.LTC128B.128 [R218+0x3100], [R2.64], !P3 ;  /* 0x0310000002daefae */ /* 0x0005f0000d901d48 */
[----:B------:R2:W-:Y:S08]  /*7460*/  @!P6 LDGSTS.E.BYPASS.LTC128B.128 [R218+0x1100], [R162.64], !P0 ;  /* 0x01100000a2daefae */ /* 0x0005f0000c101d48 */
[----:B------:R2:W-:Y:S01]  /*7470*/  @!P6 LDGSTS.E.BYPASS.LTC128B.128 [R218+0x4100], [R160.64], !P3 ;  /* 0x04100000a0daefae */ /* 0x0005e2000d901d48 */
[C---:B-1----:R-:W-:Y:S07]  /*7480*/  HMMA.16816.F32 R44, R124.reuse, R48, RZ ;  /* 0x000000307c2c723c */ /* 0x042fee00000018ff */
[----:B------:R1:W-:Y:S01]  /*7490*/  @!P6 LDGSTS.E.BYPASS.LTC128B.128 [R218+0x2100], [R158.64], !P0 ;  /* 0x021000009edaefae */ /* 0x0003e2000c101d48 */
[----:B------:R-:W-:Y:S07]  /*74a0*/  HMMA.16816.F32 R48, R124, R50, RZ ;  /* 0x000000327c30723c */ /* 0x000fee00000018ff */
[----:B------:R1:W-:Y:S01]  /*74b0*/  @!P6 LDGSTS.E.BYPASS.LTC128B.128 [R218+0x5100], [R156.64], !P3 ;  /* 0x051000009cdaefae */ /* 0x0003e2000d901d48 */
[----:B------:R-:W-:Y:S01]  /*74c0*/  ISETP.GT.AND P6, PT, R217, R219, PT ;  /* 0x000000dbd900720c */ /* 0x000fe20003fc4270 */
[C---:B---3--:R-:W-:Y:S06]  /*74d0*/  HMMA.16816.F32 R4, R128.reuse, R120, R4 ;  /* 0x000000788004723c */ /* 0x048fec0000001804 */
[----:B------:R-:W-:Y:S02]  /*74e0*/  LDSM.16.M88.4 R180, [R197+0x5800] ;  /* 0x00580000c5b4783b */ /* 0x000fe40000000200 */
[C---:B------:R-:W-:Y:S06]  /*74f0*/  HMMA.16816.F32 R8, R128.reuse, R122, R8 ;  /* 0x0000007a8008723c */ /* 0x040fec0000001808 */
[----:B------:R-:W0:Y:S02]  /*7500*/  LDGDEPBAR ;  /* 0x00000000000079af */ /* 0x000e240000000000 */
[C---:B------:R-:W-:Y:S06]  /*7510*/  HMMA.16816.F32 R12, R128.reuse, R132, R12 ;  /* 0x00000084800c723c */ /* 0x040fec000000180c */
[----:B------:R-:W-:Y:S02]  /*7520*/  LDSM.16.M88.4 R120, [R197+0x800] ;  /* 0x00080000c578783b */ /* 0x000fe40000000200 */
[C---:B------:R-:W-:Y:S06]  /*7530*/  HMMA.16816.F32 R16, R128.reuse, R134, R16 ;  /* 0x000000868010723c */ /* 0x040fec0000001810 */
[----:B-1----:R-:W1:Y:S02]  /*7540*/  LDSM.16.M88.4 R156, [R197] ;  /* 0x00000000c59c783b */ /* 0x002e640000000200 */
[C---:B----4-:R-:W-:Y:S06]  /*7550*/  HMMA.16816.F32 R20, R128.reuse, R136, R20 ;  /* 0x000000888014723c */ /* 0x050fec0000001814 */
[----:B--2---:R-:W2:Y:S02]  /*7560*/  LDSM.16.M88.4 R160, [R197+0x1000] ;  /* 0x00100000c5a0783b */ /* 0x004ea40000000200 */
[C---:B------:R-:W-:Y:S06]  /*7570*/  HMMA.16816.F32 R24, R128.reuse, R138, R24 ;  /* 0x0000008a8018723c */ /* 0x040fec0000001818 */
[----:B------:R-:W3:Y:S02]  /*7580*/  LDSM.16.M88.4 R132, [R197+0x1800] ;  /* 0x00180000c584783b */ /* 0x000ee40000000200 */
[C---:B------:R-:W-:Y:S06]  /*7590*/  HMMA.16816.F32 R28, R128.reuse, R140, R28 ;  /* 0x0000008c801c723c */ /* 0x040fec000000181c */
[----:B------:R-:W4:Y:S02]  /*75a0*/  LDSM.16.M88.4 R136, [R197+0x2000] ;  /* 0x00200000c588783b */ /* 0x000f240000000200 */
[C---:B------:R-:W-:Y:S06]  /*75b0*/  HMMA.16816.F32 R32, R128.reuse, R142, R32 ;  /* 0x0000008e8020723c */ /* 0x040fec0000001820 */
[----:B------:R-:W-:Y:S02]  /*75c0*/  LDSM.16.M88.4 R140, [R194] ;  /* 0x00000000c28c783b */ /* 0x000fe40000000200 */
[C---:B------:R-:W-:Y:S06]  /*75d0*/  HMMA.16816.F32 R36, R128.reuse, R144, R36 ;  /* 0x000000908024723c */ /* 0x040fec0000001824 */
[----:B------:R-:W-:Y:S02]  /*75e0*/  LDSM.16.M88.4 R188, [R194+0x3000] ;  /* 0x00300000c2bc783b */ /* 0x000fe40000000200 */
[C---:B------:R-:W-:Y:S06]  /*75f0*/  HMMA.16816.F32 R40, R128.reuse, R146, R40 ;  /* 0x000000928028723c */ /* 0x040fec0000001828 */
[----:B------:R-:W-:Y:S02]  /*7600*/  LDSM.16.M88.4 R144, [R194+0x800] ;  /* 0x00080000c290783b */ /* 0x000fe40000000200 */
[C---:B------:R-:W-:Y:S08]  /*7610*/  HMMA.16816.F32 R44, R128.reuse, R148, R44 ;  /* 0x00000094802c723c */ /* 0x040ff0000000182c */
[----:B------:R-:W-:Y:S01]  /*7620*/  HMMA.16816.F32 R48, R128, R150, R48 ;  /* 0x000000968030723c */ /* 0x000fe20000001830 */
[----:B------:R-:W-:Y:S07]  /*7630*/  LDSM.16.M88.4 R148, [R194+0x1000] ;  /* 0x00100000c294783b */ /* 0x000fee0000000200 */
[C---:B-1----:R-:W-:Y:S08]  /*7640*/  HMMA.16816.F32 R4, R152.reuse, R156, R4 ;  /* 0x0000009c9804723c */ /* 0x042ff00000001804 */
[C---:B------:R-:W-:Y:S01]  /*7650*/  HMMA.16816.F32 R8, R152.reuse, R158, R8 ;  /* 0x0000009e9808723c */ /* 0x040fe20000001808 */
[----:B------:R-:W-:Y:S07]  /*7660*/  LDSM.16.M88.4 R156, [R194+0x1800] ;  /* 0x00180000c29c783b */ /* 0x000fee0000000200 */
[C---:B------:R-:W-:Y:S08]  /*7670*/  HMMA.16816.F32 R12, R152.reuse, R120, R12 ;  /* 0x00000078980c723c */ /* 0x040ff0000000180c */
[C---:B------:R-:W-:Y:S01]  /*7680*/  HMMA.16816.F32 R16, R152.reuse, R122, R16 ;  /* 0x0000007a9810723c */ /* 0x040fe20000001810 */
[----:B------:R-:W1:Y:S07]  /*7690*/  LDSM.16.M88.4 R120, [R197+0x2800] ;  /* 0x00280000c578783b */ /* 0x000e6e0000000200 */
[C---:B--2---:R-:W-:Y:S08]  /*76a0*/  HMMA.16816.F32 R20, R152.reuse, R160, R20 ;  /* 0x000000a09814723c */ /* 0x044ff00000001814 */
[C---:B------:R-:W-:Y:S01]  /*76b0*/  HMMA.16816.F32 R24, R152.reuse, R162, R24 ;  /* 0x000000a29818723c */ /* 0x040fe20000001818 */
[----:B------:R-:W-:Y:S07]  /*76c0*/  LDSM.16.M88.4 R160, [R203] ;  /* 0x00000000cba0783b */ /* 0x000fee0000000200 */
[C---:B---3--:R-:W-:Y:S08]  /*76d0*/  HMMA.16816.F32 R28, R152.reuse, R132, R28 ;  /* 0x00000084981c723c */ /* 0x048ff0000000181c */
[C---:B------:R-:W-:Y:S01]  /*76e0*/  HMMA.16816.F32 R32, R152.reuse, R134, R32 ;  /* 0x000000869820723c */ /* 0x040fe20000001820 */
[----:B------:R-:W2:Y:S07]  /*76f0*/  LDSM.16.M88.4 R132, [R194+0x2000] ;  /* 0x00200000c284783b */ /* 0x000eae0000000200 */
[C---:B----4-:R-:W-:Y:S08]  /*7700*/  HMMA.16816.F32 R36, R152.reuse, R136, R36 ;  /* 0x000000889824723c */ /* 0x050ff00000001824 */
[C---:B------:R-:W-:Y:S01]  /*7710*/  HMMA.16816.F32 R40, R152.reuse, R138, R40 ;  /* 0x0000008a9828723c */ /* 0x040fe20000001828 */
[----:B------:R-:W3:Y:S07]  /*7720*/  LDSM.16.M88.4 R136, [R194+0x2800] ;  /* 0x00280000c288783b */ /* 0x000eee0000000200 */
[C---:B-1----:R-:W-:Y:S08]  /*7730*/  HMMA.16816.F32 R44, R152.reuse, R120, R44 ;  /* 0x00000078982c723c */ /* 0x042ff0000000182c */
[----:B------:R-:W-:Y:S01]  /*7740*/  HMMA.16816.F32 R48, R152, R122, R48 ;  /* 0x0000007a9830723c */ /* 0x000fe20000001830 */
[----:B------:R-:W1:Y:S07]  /*7750*/  LDSM.16.M88.4 R120, [R193+0x3000] ;  /* 0x00300000c178783b */ /* 0x000e6e0000000200 */
[C---:B------:R-:W-:Y:S08]  /*7760*/  HMMA.16816.F32 R4, R164.reuse, R140, R4 ;  /* 0x0000008ca404723c */ /* 0x040ff00000001804 */
[C---:B------:R-:W-:Y:S01]  /*7770*/  HMMA.16816.F32 R8, R164.reuse, R142, R8 ;  /* 0x0000008ea408723c */ /* 0x040fe20000001808 */
[----:B------:R-:W4:Y:S07]  /*7780*/  LDSM.16.M88.4 R140, [R193+0x3800] ;  /* 0x00380000c18c783b */ /* 0x000f2e0000000200 */
        /* <DEDUP_REMOVED lines=8> */
[----:B------:R-:W-:Y:S07]  /*7810*/  LDSM.16.M88.4 R156, [R204] ;  /* 0x00000000cc9c783b */ /* 0x000fee0000000200 */
[C---:B--2---:R-:W-:Y:S08]  /*7820*/  HMMA.16816.F32 R36, R164.reuse, R132, R36 ;  /* 0x00000084a424723c */ /* 0x044ff00000001824 */
[C---:B------:R-:W-:Y:S01]  /*7830*/  HMMA.16816.F32 R40, R164.reuse, R134, R40 ;  /* 0x00000086a428723c */ /* 0x040fe20000001828 */
[----:B------:R-:W2:Y:S07]  /*7840*/  LDSM.16.M88.4 R132, [R193+0x4800] ;  /* 0x00480000c184783b */ /* 0x000eae0000000200 */
[C---:B---3--:R-:W-:Y:S08]  /*7850*/  HMMA.16816.F32 R44, R164.reuse, R136, R44 ;  /* 0x00000088a42c723c */ /* 0x048ff0000000182c */
[----:B------:R-:W-:Y:S01]  /*7860*/  HMMA.16816.F32 R48, R164, R138, R48 ;  /* 0x0000008aa430723c */ /* 0x000fe20000001830 */
[----:B------:R-:W3:Y:S07]  /*7870*/  LDSM.16.M88.4 R136, [R193+0x5800] ;  /* 0x00580000c188783b */ /* 0x000eee0000000200 */
[C---:B-1----:R-:W-:Y:S08]  /*7880*/  HMMA.16816.F32 R4, R168.reuse, R120, R4 ;  /* 0x00000078a804723c */ /* 0x042ff00000001804 */
        /* <DEDUP_REMOVED lines=9> */
[C---:B------:R-:W-:Y:S01]  /*7920*/  HMMA.16816.F32 R32, R168.reuse, R134, R32 ;  /* 0x00000086a820723c */ /* 0x040fe20000001820 */
[----:B------:R-:W2:Y:S07]  /*7930*/  LDSM.16.M88.4 R132, [R201] ;  /* 0x00000000c984783b */ /* 0x000eae0000000200 */
[C---:B------:R-:W-:Y:S08]  /*7940*/  HMMA.16816.F32 R36, R168.reuse, R148, R36 ;  /* 0x00000094a824723c */ /* 0x040ff00000001824 */
[C---:B------:R-:W-:Y:S01]  /*7950*/  HMMA.16816.F32 R40, R168.reuse, R150, R40 ;  /* 0x00000096a828723c */ /* 0x040fe20000001828 */
[----:B------:R-:W2:Y:S07]  /*7960*/  LDSM.16.M88.4 R148, [R197+0x3000] ;  /* 0x00300000c594783b */ /* 0x000eae0000000200 */
[C---:B---3--:R-:W-:Y:S08]  /*7970*/  HMMA.16816.F32 R44, R168.reuse, R136, R44 ;  /* 0x00000088a82c723c */ /* 0x048ff0000000182c */
[----:B------:R-:W-:Y:S01]  /*7980*/  HMMA.16816.F32 R48, R168, R138, R48 ;  /* 0x0000008aa830723c */ /* 0x000fe20000001830 */
[----:B------:R-:W-:Y:S07]  /*7990*/  LDSM.16.M88.4 R136, [R197+0x4000] ;  /* 0x00400000c588783b */ /* 0x000fee0000000200 */
[C---:B-1----:R-:W-:Y:S08]  /*79a0*/  HMMA.16816.F32 R4, R172.reuse, R120, R4 ;  /* 0x00000078ac04723c */ /* 0x042ff00000001804 */
[C---:B------:R-:W-:Y:S01]  /*79b0*/  HMMA.16816.F32 R8, R172.reuse, R122, R8 ;  /* 0x0000007aac08723c */ /* 0x040fe20000001808 */
[----:B------:R-:W1:Y:S07]  /*79c0*/  LDSM.16.M88.4 R120, [R197+0x3800] ;  /* 0x00380000c578783b */ /* 0x000e6e0000000200 */
[C---:B------:R-:W-:Y:S08]  /*79d0*/  HMMA.16816.F32 R12, R172.reuse, R156, R12 ;  /* 0x0000009cac0c723c */ /* 0x040ff0000000180c */
[C---:B------:R-:W-:Y:S01]  /*79e0*/  HMMA.16816.F32 R16, R172.reuse, R158, R16 ;  /* 0x0000009eac10723c */ /* 0x040fe20000001810 */
[----:B------:R-:W3:Y:S07]  /*79f0*/  LDSM.16.M88.4 R156, [R197+0x4800] ;  /* 0x00480000c59c783b */ /* 0x000eee0000000200 */
[C---:B------:R-:W-:Y:S08]  /*7a00*/  HMMA.16816.F32 R20, R172.reuse, R160, R20 ;  /* 0x000000a0ac14723c */ /* 0x040ff00000001814 */
[C---:B------:R-:W-:Y:S01]  /*7a10*/  HMMA.16816.F32 R24, R172.reuse, R162, R24 ;  /* 0x000000a2ac18723c */ /* 0x040fe20000001818 */
[----:B------:R-:W1:Y:S07]  /*7a20*/  LDSM.16.M88.4 R160, [R197+0x5000] ;  /* 0x00500000c5a0783b */ /* 0x000e6e0000000200 */
[C---:B----4-:R-:W-:Y:S08]  /*7a30*/  HMMA.16816.F32 R28, R172.reuse, R140, R28 ;  /* 0x0000008cac1c723c */ /* 0x050ff0000000181c */
[C---:B------:R-:W-:Y:S08]  /*7a40*/  HMMA.16816.F32 R32, R172.reuse, R142, R32 ;  /* 0x0000008eac20723c */ /* 0x040ff00000001820 */
[C---:B--2---:R-:W-:Y:S08]  /*7a50*/  HMMA.16816.F32 R36, R172.reuse, R132, R36 ;  /* 0x00000084ac24723c */ /* 0x044ff00000001824 */
[C---:B------:R-:W-:Y:S08]  /*7a60*/  HMMA.16816.F32 R40, R172.reuse, R134, R40 ;  /* 0x00000086ac28723c */ /* 0x040ff00000001828 */
[C---:B------:R-:W-:Y:S08]  /*7a70*/  HMMA.16816.F32 R44, R172.reuse, R144, R44 ;  /* 0x00000090ac2c723c */ /* 0x040ff0000000182c */
[----:B------:R-:W-:Y:S08]  /*7a80*/  HMMA.16816.F32 R48, R172, R146, R48 ;  /* 0x00000092ac30723c */ /* 0x000ff00000001830 */
[C---:B------:R-:W-:Y:S08]  /*7a90*/  HMMA.16816.F32 R4, R176.reuse, R148, R4 ;  /* 0x00000094b004723c */ /* 0x040ff00000001804 */
[C---:B------:R-:W-:Y:S08]  /*7aa0*/  HMMA.16816.F32 R8, R176.reuse, R150, R8 ;  /* 0x00000096b008723c */ /* 0x040ff00000001808 */
[C---:B-1----:R-:W-:Y:S08]  /*7ab0*/  HMMA.16816.F32 R12, R176.reuse, R120, R12 ;  /* 0x00000078b00c723c */ /* 0x042ff0000000180c */
[C---:B------:R-:W-:Y:S01]  /*7ac0*/  HMMA.16816.F32 R16, R176.reuse, R122, R16 ;  /* 0x0000007ab010723c */ /* 0x040fe20000001810 */
[----:B------:R-:W1:Y:S07]  /*7ad0*/  LDSM.16.M88.4 R120, [R194+0x3800] ;  /* 0x00380000c278783b */ /* 0x000e6e0000000200 */
[C---:B------:R-:W-:Y:S08]  /*7ae0*/  HMMA.16816.F32 R20, R176.reuse, R136, R20 ;  /* 0x00000088b014723c */ /* 0x040ff00000001814 */
[C---:B------:R-:W-:Y:S08]  /*7af0*/  HMMA.16816.F32 R24, R176.reuse, R138, R24 ;  /* 0x0000008ab018723c */ /* 0x040ff00000001818 */
[C---:B---3--:R-:W-:Y:S08]  /*7b00*/  HMMA.16816.F32 R28, R176.reuse, R156, R28 ;  /* 0x0000009cb01c723c */ /* 0x048ff0000000181c */
        /* <DEDUP_REMOVED lines=10> */
[----:B------:R1:W2:Y:S04]  /*7bb0*/  MUFU.TANH R146, R0 ;  /* 0x0000000000927308 */ /* 0x0002a80000002400 */
[----:B------:R-:W-:Y:S06]  /*7bc0*/  FMUL.FTZ R2, R11, c[0x0][0x320] ;  /* 0x0000c8000b027a20 */ /* 0x000fec0000410000 */
[----:B------:R3:W4:Y:S01]  /*7bd0*/  MUFU.TANH R161, R2 ;  /* 0x0000000200a17308 */ /* 0x0007220000002400 */
[----:B-1----:R-:W-:Y:S09]  /*7be0*/  FMUL.FTZ R0, R5, c[0x0][0x320] ;  /* 0x0000c80005007a20 */ /* 0x002ff20000410000 */
[----:B------:R1:W1:Y:S01]  /*7bf0*/  MUFU.TANH R145, R0 ;  /* 0x0000000000917308 */ /* 0x0002620000002400 */
[----:B---3--:R-:W-:Y:S09]  /*7c00*/  FMUL.FTZ R2, R19, c[0x0][0x320] ;  /* 0x0000c80013027a20 */ /* 0x008ff20000410000 */
[----:B------:R-:W3:Y:S01]  /*7c10*/  MUFU.TANH R149, R2 ;  /* 0x0000000200957308 */ /* 0x000ee20000002400 */
[----:B-1----:R-:W-:Y:S09]  /*7c20*/  FMUL.FTZ R0, R6, c[0x0][0x320] ;  /* 0x0000c80006007a20 */ /* 0x002ff20000410000 */
[----:B------:R1:W1:Y:S02]  /*7c30*/  MUFU.TANH R180, R0 ;  /* 0x0000000000b47308 */ /* 0x0002640000002400 */
[----:B-1----:R-:W-:Y:S02]  /*7c40*/  FMUL.FTZ R0, R7, c[0x0][0x320] ;  /* 0x0000c80007007a20 */ /* 0x002fe40000410000 */
[----:B------:R-:W1:Y:S06]  /*7c50*/  LDSM.16.M88.4 R4, [R194+0x4000] ;  /* 0x00400000c204783b */ /* 0x000e6c0000000200 */
[----:B------:R2:W1:Y:S02]  /*7c60*/  MUFU.TANH R163, R0 ;  /* 0x0000000000a37308 */ /* 0x0004640000002400 */
[----:B--2---:R-:W-:Y:S08]  /*7c70*/  FMUL.FTZ R0, R8, c[0x0][0x320] ;  /* 0x0000c80008007a20 */ /* 0x004ff00000410000 */
[----:B------:R2:W2:Y:S01]  /*7c80*/  MUFU.TANH R143, R0 ;  /* 0x00000000008f7308 */ /* 0x0004a20000002400 */
[C---:B-1----:R-:W-:Y:S08]  /*7c90*/  HMMA.16816.F32 R20, R184.reuse, R4, R20 ;  /* 0x00000004b814723c */ /* 0x042ff00000001814 */
[C---:B------:R-:W-:Y:S01]  /*7ca0*/  HMMA.16816.F32 R24, R184.reuse, R6, R24 ;  /* 0x00000006b818723c */ /* 0x040fe20000001818 */
[----:B------:R-:W-:Y:S03]  /*7cb0*/  LDSM.16.M88.4 R4, [R194+0x5000] ;  /* 0x00500000c204783b */ /* 0x000fe60000000200 */
[----:B--2---:R-:W-:Y:S04]  /*7cc0*/  FMUL.FTZ R0, R9, c[0x0][0x320] ;  /* 0x0000c80009007a20 */ /* 0x004fe80000410000 */
[----:B------:R1:W2:Y:S11]  /*7cd0*/  MUFU.TANH R142, R0 ;  /* 0x00000000008e7308 */ /* 0x0002b60000002400 */
[----:B------:R-:W-:Y:S05]  /*7ce0*/  @!UPT UIADD3 URZ, URZ, URZ, URZ ;  /* 0x0000003f3f3ff290 */ /* 0x000fea000fffe03f */
[----:B------:R-:W-:Y:S04]  /*7cf0*/  FMUL.FTZ R2, R27, c[0x0][0x320] ;  /* 0x0000c8001b027a20 */ /* 0x000fe80000410000 */
[----:B------:R-:W2:Y:S01]  /*7d00*/  MUFU.TANH R144, R2 ;  /* 0x0000000200907308 */ /* 0x000ea20000002400 */
[----:B-1----:R-:W-:Y:S02]  /*7d10*/  FMUL.FTZ R0, R10, c[0x0][0x320] ;  /* 0x0000c8000a007a20 */ /* 0x002fe40000410000 */
[----:B------:R-:W1:Y:S07]  /*7d20*/  LDSM.16.M88.4 R8, [R194+0x4800] ;  /* 0x00480000c208783b */ /* 0x000e6e0000000200 */
[----:B------:R2:W1:Y:S02]  /*7d30*/  MUFU.TANH R162, R0 ;  /* 0x0000000000a27308 */ /* 0x0004640000002400 */
[----:B--2---:R-:W-:Y:S02]  /*7d40*/  FMUL.FTZ R0, R12, c[0x0][0x320] ;  /* 0x0000c8000c007a20 */ /* 0x004fe40000410000 */
[----:B------:R-:W-:Y:S06]  /*7d50*/  @P6 IMAD.MOV.U32 R12, RZ, RZ, R222 ;  /* 0x000000ffff0c6224 */ /* 0x000fec00078e00de */
[----:B------:R2:W2:Y:S01]  /*7d60*/  MUFU.TANH R140, R0 ;  /* 0x00000000008c7308 */ /* 0x0004a20000002400 */
[C---:B-1----:R-:W-:Y:S08]  /*7d70*/  HMMA.16816.F32 R28, R184.reuse, R8, R28 ;  /* 0x00000008b81c723c */ /* 0x042ff0000000181c */
[C---:B------:R-:W-:Y:S01]  /*7d80*/  HMMA.16816.F32 R32, R184.reuse, R10, R32 ;  /* 0x0000000ab820723c */ /* 0x040fe20000001820 */
[----:B------:R-:W1:Y:S01]  /*7d90*/  LDSM.16.M88.4 R8, [R194+0x5800] ;  /* 0x00580000c208783b */ /* 0x000e620000000200 */
[----:B------:R-:W-:Y:S04]  /*7da0*/  DEPBAR.LE SB0, 0x0 ;  /* 0x000080000000791a */ /* 0x000fe80000000000 */
[----:B--2---:R-:W-:Y:S01]  /*7db0*/  FMUL.FTZ R0, R13, c[0x0][0x320] ;  /* 0x0000c8000d007a20 */ /* 0x004fe20000410000 */
[----:B------:R-:W-:Y:S01]  /*7dc0*/  @P6 MOV R13, R226 ;  /* 0x000000e2000d6202 */ /* 0x000fe20000000f00 */
[C---:B------:R-:W-:Y:S02]  /*7dd0*/  HMMA.16816.F32 R36, R184.reuse, R4, R36 ;  /* 0x00000004b824723c */ /* 0x040fe40000001824 */
[----:B------:R2:W1:Y:S01]  /*7de0*/  MUFU.TANH R138, R0 ;  /* 0x00000000008a7308 */ /* 0x0004620000002400 */
[----:B------:R-:W-:Y:S04]  /*7df0*/  BAR.SYNC.DEFER_BLOCKING 0x0 ;  /* 0x0000000000007b1d */ /* 0x000fe80000010000 */
[----:B------:R-:W-:Y:S01]  /*7e00*/  @P6 IMAD.MOV.U32 R5, RZ, RZ, c[0x0][0x1e0] ;  /* 0x00007800ff056624 */ /* 0x000fe200078e00ff */
[C---:B------:R-:W-:Y:S08]  /*7e10*/  HMMA.16816.F32 R40, R184.reuse, R6, R40 ;  /* 0x00000006b828723c */ /* 0x040ff00000001828 */
[----:B------:R-:W-:Y:S04]  /*7e20*/  FMUL.FTZ R2, R35, c[0x0][0x320] ;  /* 0x0000c80023027a20 */ /* 0x000fe80000410000 */
[----:B------:R3:W3:Y:S01]  /*7e30*/  MUFU.TANH R122, R2 ;  /* 0x00000002007a7308 */ /* 0x0006e20000002400 */
[----:B--2---:R-:W-:Y:S09]  /*7e40*/  FMUL.FTZ R0, R14, c[0x0][0x320] ;  /* 0x0000c8000e007a20 */ /* 0x004ff20000410000 */
[----:B------:R2:W2:Y:S02]  /*7e50*/  MUFU.TANH R158, R0 ;  /* 0x00000000009e7308 */ /* 0x0004a40000002400 */
[----:B------:R-:W-:Y:S01]  /*7e60*/  FMUL.FTZ R3, R42, c[0x0][0x320] ;  /* 0x0000c8002a037a20 */ /* 0x000fe20000410000 */
[C---:B-1----:R-:W-:Y:S07]  /*7e70*/  HMMA.16816.F32 R44, R184.reuse, R8, R44 ;  /* 0x00000008b82c723c */ /* 0x042fee000000182c */
[----:B------:R1:W1:Y:S01]  /*7e80*/  MUFU.TANH R71, R3 ;  /* 0x0000000300477308 */ /* 0x0002620000002400 */
[----:B------:R-:W-:Y:S01]  /*7e90*/  FMUL.FTZ R8, R43, c[0x0][0x320] ;  /* 0x0000c8002b087a20 */ /* 0x000fe20000410000 */
[----:B------:R-:W-:Y:S03]  /*7ea0*/  HMMA.16816.F32 R48, R184, R10, R48 ;  /* 0x0000000ab830723c */ /* 0x000fe60000001830 */
[----:B---3--:R-:W-:Y:S05]  /*7eb0*/  FMUL.FTZ R2, R41, c[0x0][0x320] ;  /* 0x0000c80029027a20 */ /* 0x008fea0000410000 */
[----:B------:R-:W3:Y:S01]  /*7ec0*/  MUFU.TANH R42, R8 ;  /* 0x00000008002a7308 */ /* 0x000ee20000002400 */
[----:B--2---:R-:W-:Y:S06]  /*7ed0*/  FMUL.FTZ R0, R15, c[0x0][0x320] ;  /* 0x0000c8000f007a20 */ /* 0x004fec0000410000 */
[----:B------:R-:W-:Y:S02]  /*7ee0*/  FMUL.FTZ R14, R45, c[0x0][0x320] ;  /* 0x0000c8002d0e7a20 */ /* 0x000fe40000410000 */
[----:B------:R-:W2:Y:S01]  /*7ef0*/  LDL R45, [R1+0x14] ;  /* 0x00001400012d7983 */ /* 0x000ea20000100800 */
[----:B------:R3:W2:Y:S01]  /*7f00*/  MUFU.TANH R157, R0 ;  /* 0x00000000009d7308 */ /* 0x0006a20000002400 */
[----:B------:R-:W-:Y:S02]  /*7f10*/  FMUL.FTZ R11, R47, c[0x0][0x320] ;  /* 0x0000c8002f0b7a20 */ /* 0x000fe40000410000 */
[----:B------:R-:W2:Y:S01]  /*7f20*/  LDL R47, [R1+0x18] ;  /* 0x00001800012f7983 */ /* 0x000ea20000100800 */
[----:B-1----:R-:W-:Y:S04]  /*7f30*/  @P6 MOV R3, 0x5 ;  /* 0x0000000500036802 */ /* 0x002fe80000000f00 */
[----:B------:R-:W-:Y:S02]  /*7f40*/  @P6 SHF.L.U64.HI R3, R5, R3, c[0x0][0x1e4] ;  /* 0x0000790005036619 */ /* 0x000fe40000010203 */
[----:B------:R-:W1:Y:S10]  /*7f50*/  MUFU.TANH R35, R14 ;  /* 0x0000000e00237308 */ /* 0x000e740000002400 */
[----:B------:R-:W1:Y:S01]  /*7f60*/  MUFU.TANH R43, R11 ;  /* 0x0000000b002b7308 */ /* 0x000e620000002400 */
[----:B---3--:R-:W-:Y:S09]  /*7f70*/  FMUL.FTZ R0, R16, c[0x0][0x320] ;  /* 0x0000c80010007a20 */ /* 0x008ff20000410000 */
[----:B------:R3:W1:Y:S02]  /*7f80*/  MUFU.TANH R136, R0 ;  /* 0x0000000000887308 */ /* 0x0006640000002400 */
[----:B---3--:R-:W-:Y:S08]  /*7f90*/  FMUL.FTZ R0, R17, c[0x0][0x320] ;  /* 0x0000c80011007a20 */ /* 0x008ff00000410000 */
        /* <DEDUP_REMOVED lines=38> */
[----:B------:R-:W3:Y:S10]  /*8200*/  MUFU.TANH R39, R2 ;  /* 0x0000000200277308 */ /* 0x000ef40000002400 */
[----:B------:R1:W1:Y:S02]  /*8210*/  MUFU.TANH R120, R0 ;  /* 0x0000000000787308 */ /* 0x0002640000002400 */
[----:B-1----:R-:W-:Y:S08]  /*8220*/  FMUL.FTZ R0, R40, c[0x0][0x320] ;  /* 0x0000c80028007a20 */ /* 0x002ff00000410000 */
[----:B------:R1:W1:Y:S02]  /*8230*/  MUFU.TANH R68, R0 ;  /* 0x0000000000447308 */ /* 0x0002640000002400 */
[----:B-1----:R-:W-:Y:S04]  /*8240*/  @P6 IADD3 R0, R217, -0x1, RZ ;  /* 0xffffffffd9006810 */ /* 0x002fe80007ffe0ff */
[----:B------:R-:W-:Y:S01]  /*8250*/  @P6 SHF.R.S32.HI R2, RZ, 0x1f, R0 ;  /* 0x0000001fff026819 */ /* 0x000fe20000011400 */
[----:B------:R-:W-:Y:S04]  /*8260*/  @P6 IMAD.WIDE.U32 R6, R0, c[0x0][0x1e0], RZ ;  /* 0x0000780000066a25 */ /* 0x000fe800078e00ff */
[----:B------:R-:W-:Y:S04]  /*8270*/  @P6 IMAD R2, R2, c[0x0][0x1e0], RZ ;  /* 0x0000780002026a24 */ /* 0x000fe800078e02ff */
[----:B------:R-:W-:Y:S01]  /*8280*/  @P6 IMAD R4, R0, c[0x0][0x1e4], R2 ;  /* 0x0000790000046a24 */ /* 0x000fe200078e0202 */
[----:B------:R-:W-:Y:S03]  /*8290*/  @P6 SHF.L.U32 R2, R5, 0x5, RZ ;  /* 0x0000000505026819 */ /* 0x000fe600000006ff */
[----:B------:R-:W-:Y:S02]  /*82a0*/  @P6 IMAD.IADD R0, R7, 0x1, R4 ;  /* 0x0000000107006824 */ /* 0x000fe400078e0204 */
[----:B------:R-:W-:Y:S02]  /*82b0*/  FMUL.FTZ R7, R44, c[0x0][0x320] ;  /* 0x0000c8002c077a20 */ /* 0x000fe40000410000 */
[----:B------:R-:W-:Y:S02]  /*82c0*/  @P6 IMAD R9, R0, 0x60, RZ ;  /* 0x0000006000096824 */ /* 0x000fe400078e02ff */
[----:B------:R1:W1:Y:S01]  /*82d0*/  MUFU.TANH R36, R7 ;  /* 0x0000000700247308 */ /* 0x0002620000002400 */
[----:B------:R-:W-:Y:S05]  /*82e0*/  @P6 IMAD.WIDE.U32 R4, R6, 0x60, R2 ;  /* 0x0000006006046825 */ /* 0x000fea00078e0002 */
[----:B------:R-:W-:Y:S02]  /*82f0*/  @P6 IADD3 R8, P4, R222, R4, RZ ;  /* 0x00000004de086210 */ /* 0x000fe40007f9e0ff */
[----:B------:R-:W-:Y:S02]  /*8300*/  @P6 IADD3 R0, R9, R5, RZ ;  /* 0x0000000509006210 */ /* 0x000fe40007ffe0ff */
[----:B------:R-:W-:Y:S02]  /*8310*/  @P6 LEA R16, P0, R8, c[0x0][0x1c8], 0x1 ;  /* 0x0000720008106a11 */ /* 0x000fe400078008ff */
[----:B------:R-:W-:Y:S04]  /*8320*/  @P6 IADD3.X R5, R0, R226, RZ, P4, !PT ;  /* 0x000000e200056210 */ /* 0x000fe800027fe4ff */
[----:B------:R-:W-:Y:S02]  /*8330*/  @P6 LEA.HI.X R17, R8, c[0x0][0x1cc], R5, 0x1, P0 ;  /* 0x0000730008116a11 */ /* 0x000fe400000f0c05 */
[-C--:B------:R-:W-:Y:S02]  /*8340*/  @P6 IADD3 R5, P0, R2, R4.reuse, RZ ;  /* 0x0000000402056210 */ /* 0x080fe40007f1e0ff */
[----:B------:R-:W-:Y:S01]  /*8350*/  @P6 IADD3 R8, P4, R222, 0x40, RZ ;  /* 0x00000040de086810 */ /* 0x000fe20007f9e0ff */
[----:B-1----:R-:W-:Y:S04]  /*8360*/  @P6 IMAD.WIDE.U32 R6, R6, 0x60, R12 ;  /* 0x0000006006066825 */ /* 0x002fe800078e000c */
[----:B------:R-:W-:Y:S01]  /*8370*/  @P6 IMAD.SHL.U32 R15, R6, 0x2, RZ ;  /* 0x00000002060f6824 */ /* 0x000fe200078e00ff */
[----:B------:R-:W-:Y:S01]  /*8380*/  @P6 IADD3 R2, R7, R9, RZ ;  /* 0x0000000907026210 */ /* 0x000fe20007ffe0ff */
[----:B------:R-:W-:Y:S01]  /*8390*/  FMUL.FTZ R9, R46, c[0x0][0x320] ;  /* 0x0000c8002e097a20 */ /* 0x000fe20000410000 */
[----:B------:R-:W-:Y:S01]  /*83a0*/  @P6 IADD3 R7, P5, R8, R4, RZ ;  /* 0x0000000408076210 */ /* 0x000fe20007fbe0ff */
[----:B------:R-:W3:Y:S01]  /*83b0*/  LDL R46, [R1+0x10] ;  /* 0x00001000012e7983 */ /* 0x000ee20000100800 */
[----:B------:R-:W-:Y:S01]  /*83c0*/  @P6 IADD3.X R4, RZ, R226, RZ, P4, !PT ;  /* 0x000000e2ff046210 */ /* 0x000fe200027fe4ff */
[----:B------:R1:W1:Y:S01]  /*83d0*/  MUFU.TANH R44, R9 ;  /* 0x00000009002c7308 */ /* 0x0002620000002400 */
[----:B------:R-:W-:Y:S02]  /*83e0*/  @P6 SHF.L.U64.HI R14, R6, 0x1, R2 ;  /* 0x00000001060e6819 */ /* 0x000fe40000010202 */
[C---:B------:R-:W-:Y:S02]  /*83f0*/  @P6 IADD3 R6, P4, R5.reuse, R8, RZ ;  /* 0x0000000805066210 */ /* 0x040fe40007f9e0ff */
[C---:B------:R-:W-:Y:S01]  /*8400*/  @P6 IADD3.X R2, R0.reuse, R3, RZ, P0, !PT ;  /* 0x0000000300026210 */ /* 0x040fe200007fe4ff */
[----:B------:R-:W-:Y:S01]  /*8410*/  @P6 IMAD.X R0, R0, 0x1, R4, P5 ;  /* 0x0000000100006824 */ /* 0x000fe200028e0604 */
[----:B------:R-:W-:Y:S01]  /*8420*/  @P6 IADD3 R3, P0, R5, R222, RZ ;  /* 0x000000de05036210 */ /* 0x000fe20007f1e0ff */
[----:B-----5:R-:W-:Y:S01]  /*8430*/  IMAD.IADD R5, R216, 0x1, R224 ;  /* 0x00000001d8057824 */ /* 0x020fe200078e02e0 */
[C---:B------:R-:W-:Y:S02]  /*8440*/  @P6 IADD3.X R4, R2.reuse, R4, RZ, P4, !PT ;  /* 0x0000000402046210 */ /* 0x040fe400027fe4ff */
[----:B------:R-:W-:Y:S02]  /*8450*/  @P6 IADD3.X R2, R2, R226, RZ, P0, !PT ;  /* 0x000000e202026210 */ /* 0x000fe400007fe4ff */
[----:B------:R-:W-:Y:S02]  /*8460*/  @P6 LEA R8, P0, R6, c[0x0][0x1c8], 0x1 ;  /* 0x0000720006086a11 */ /* 0x000fe400078008ff */
[----:B------:R-:W-:Y:S02]  /*8470*/  @P6 LEA R10, P4, R3, c[0x0][0x1c8], 0x1 ;  /* 0x00007200030a6a11 */ /* 0x000fe400078808ff */
[----:B------:R-:W-:Y:S02]  /*8480*/  @P6 LEA R12, P5, R7, c[0x0][0x1c8], 0x1 ;  /* 0x00007200070c6a11 */ /* 0x000fe400078a08ff */
[----:B------:R-:W-:Y:S02]  /*8490*/  @P6 LEA.HI.X R11, R3, c[0x0][0x1cc], R2, 0x1, P4 ;  /* 0x00007300030b6a11 */ /* 0x000fe400020f0c02 */
[----:B------:R-:W-:Y:S01]  /*84a0*/  @P6 LEA.HI.X R13, R7, c[0x0][0x1cc], R0, 0x1, P5 ;  /* 0x00007300070d6a11 */ /* 0x000fe200028f0c00 */
[----:B------:R-:W-:Y:S01]  /*84b0*/  FMUL.FTZ R0, R48, c[0x0][0x320] ;  /* 0x0000c80030007a20 */ /* 0x000fe20000410000 */
[----:B------:R-:W-:Y:S02]  /*84c0*/  @P6 IADD3 R2, P5, R15, 0x80, RZ ;  /* 0x000000800f026810 */ /* 0x000fe40007fbe0ff */
[----:B-1----:R-:W-:Y:S01]  /*84d0*/  @P6 LEA.HI.X R9, R6, c[0x0][0x1cc], R4, 0x1, P0 ;  /* 0x0000730006096a11 */ /* 0x002fe200000f0c04 */
[----:B------:R1:W1:Y:S01]  /*84e0*/  MUFU.TANH R34, R0 ;  /* 0x0000000000227308 */ /* 0x0002620000002400 */
[----:B------:R-:W-:Y:S01]  /*84f0*/  @P6 ISETP.GE.AND P0, PT, R228, c[0x0][0x1d4], PT ;  /* 0x00007500e4006a0c */ /* 0x000fe20003f06270 */
[----:B------:R-:W-:Y:S01]  /*8500*/  FMUL.FTZ R4, R49, c[0x0][0x320] ;  /* 0x0000c80031047a20 */ /* 0x000fe20000410000 */
[----:B------:R-:W-:Y:S04]  /*8510*/  @P6 IADD3 R6, P4, R15, c[0x0][0x1c8], RZ ;  /* 0x000072000f066a10 */ /* 0x000fe80007f9e0ff */
[----:B------:R-:W-:Y:S02]  /*8520*/  @P6 IADD3.X R7, R14, c[0x0][0x1cc], RZ, P4, !PT ;  /* 0x000073000e076a10 */ /* 0x000fe400027fe4ff */
[----:B------:R-:W-:Y:S01]  /*8530*/  @P6 IADD3 R2, P4, R2, c[0x0][0x1c8], RZ ;  /* 0x0000720002026a10 */ /* 0x000fe20007f9e0ff */
[----:B------:R-:W2:Y:S03]  /*8540*/  MUFU.TANH R33, R4 ;  /* 0x0000000400217308 */ /* 0x000ea60000002400 */
[----:B------:R-:W-:Y:S01]  /*8550*/  @P6 IADD3.X R3, RZ, c[0x0][0x1cc], R14, P4, P5 ;  /* 0x00007300ff036a10 */ /* 0x000fe200027ea40e */
[----:B------:R-:W-:Y:S01]  /*8560*/  @!PT LDS RZ, [RZ] ;  /* 0x00000000fffff984 */ /* 0x000fe20000000800 */
[----:B------:R-:W-:Y:S01]  /*8570*/  @!PT LDS RZ, [RZ] ;  /* 0x00000000fffff984 */ /* 0x000fe20000000800 */
[----:B------:R-:W-:Y:S01]  /*8580*/  @!PT LDS RZ, [RZ] ;  /* 0x00000000fffff984 */ /* 0x000fe20000000800 */
[----:B------:R5:W-:Y:S08]  /*8590*/  @P6 LDGSTS.E.BYPASS.LTC128B.128 [R218+0x8100], [R6.64], !P0 ;  /* 0x0810000006da6fae */ /* 0x000bf0000c101d48 */
[----:B------:R2:W-:Y:S01]  /*85a0*/  @P6 LDGSTS.E.BYPASS.LTC128B.128 [R218+0xb100], [R2.64], !P3 ;  /* 0x0b10000002da6fae */ /* 0x0005e2000d901d48 */
[----:B-1----:R-:W-:Y:S05]  /*85b0*/  @P2 IMAD.HI.U32 R0, R5, c[0x0][0x2c8], RZ ;  /* 0x0000b20005002a27 */ /* 0x002fea00078e00ff */
[----:B------:R-:W-:Y:S02]  /*85c0*/  @P2 SHF.R.U32.HI R5, RZ, c[0x0][0x2cc], R0 ;  /* 0x0000b300ff052a19 */ /* 0x000fe40000011600 */
[----:B------:R1:W-:Y:S01]  /*85d0*/  @P6 LDGSTS.E.BYPASS.LTC128B.128 [R218+0x9100], [R16.64], !P0 ;  /* 0x0910000010da6fae */ /* 0x0003e2000c101d48 */
[----:B------:R-:W-:Y:S04]  /*85e0*/  FMUL.FTZ R0, R50, c[0x0][0x320] ;  /* 0x0000c80032007a20 */ /* 0x000fe80000410000 */
[----:B------:R1:W1:Y:S03]  /*85f0*/  MUFU.TANH R38, R0 ;  /* 0x0000000000267308 */ /* 0x0002660000002400 */
[----:B------:R3:W-:Y:S08]  /*8600*/  @P6 LDGSTS.E.BYPASS.LTC128B.128 [R218+0xc100], [R12.64], !P3 ;  /* 0x0c1000000cda6fae */ /* 0x0007f0000d901d48 */
[----:B------:R3:W-:Y:S01]  /*8610*/  @P6 LDGSTS.E.BYPASS.LTC128B.128 [R218+0xa100], [R10.64], !P0 ;  /* 0x0a1000000ada6fae */ /* 0x0007e2000c101d48 */
[----:B--2---:R-:W-:Y:S04]  /*8620*/  FMUL.FTZ R2, R51, c[0x0][0x320] ;  /* 0x0000c80033027a20 */ /* 0x004fe80000410000 */
[----:B------:R2:W2:Y:S03]  /*8630*/  MUFU.TANH R37, R2 ;  /* 0x0000000200257308 */ /* 0x0004a60000002400 */
[----:B------:R3:W-:Y:S01]  /*8640*/  @P6 LDGSTS.E.BYPASS.LTC128B.128 [R218+0xd100], [R8.64], !P3 ;  /* 0x0d10000008da6fae */ /* 0x0007e2000d901d48 */
[----:B-1----:R-:W-:Y:S07]  /*8650*/  IMAD R0, R217, -0x60, RZ ;  /* 0xffffffa0d9007824 */ /* 0x002fee00078e02ff */
[----:B------:R-:W1:Y:S08]  /*8660*/  SHFL.IDX PT, R4, R5, RZ, 0x1c1f ;  /* 0x001c1fff05047589 */ /* 0x000e7000000e0000 */
[----:B------:R-:W0:Y:S01]  /*8670*/  LDGDEPBAR ;  /* 0x00000000000079af */ /* 0x000e220000000000 */
[----:B--2---:R-:W-:Y:S04]  /*8680*/  IADD3 R2, -R45, 0x1, R0 ;  /* 0x000000012d027810 */ /* 0x004fe80007ffe100 */
[----:B---3--:R-:W-:Y:S04]  /*8690*/  IADD3 R2, -R46, R2, R47 ;  /* 0x000000022e027210 */ /* 0x008fe80007ffe12f */
[C---:B-----5:R-:W-:Y:S02]  /*86a0*/  IADD3 R7, R2.reuse, c[0x0][0x328], RZ ;  /* 0x0000ca0002077a10 */ /* 0x060fe40007ffe0ff */
[----:B------:R-:W-:Y:S02]  /*86b0*/  IADD3 R6, R2, UR4, RZ ;  /* 0x0000000402067c10 */ /* 0x000fe4000fffe0ff */
[----:B-1----:R-:W-:Y:S02]  /*86c0*/  IADD3 R3, R7, R4, RZ ;  /* 0x0000000407037210 */ /* 0x002fe40007ffe0ff */
[----:B------:R-:W-:Y:S01]  /*86d0*/  IADD3 R2, R4, R6, RZ ;  /* 0x0000000604027210 */ /* 0x000fe20007ffe0ff */
[----:B------:R-:W-:-:S05]  /*86e0*/  @!P1 BRA `(.L_x_562) ;  /* 0x0000018000009947 */ /* 0x000fca0003800000 */
[----:B----4-:R-:W-:Y:S01]  /*86f0*/  IADD3 R4, -R46, R47, R4 ;  /* 0x0000002f2e047210 */ /* 0x010fe20007ffe104 */
[----:B------:R-:W-:Y:S03]  /*8700*/  BSSY B0, `(.L_x_563) ;  /* 0x0000011000007945 */ /* 0x000fe60003800000 */
        /* <DEDUP_REMOVED lines=11> */
.L_x_564:
[----:B------:R-:W-:Y:S04]  /*87c0*/  MOV R8, c[0x0][0x32c] ;  /* 0x0000cb0000087a02 */ /* 0x000fe80000000f00 */
[----:B------:R-:W-:Y:S11]  /*87d0*/  ISETP.NE.AND P0, PT, R8, 0x1, PT ;  /* 0x000000010800780c */ /* 0x000ff60003f05270 */
[----:B------:R-:W-:Y:S02]  /*87e0*/  @!UPT UIADD3 URZ, URZ, URZ, URZ ;  /* 0x0000003f3f3ff290 */ /* 0x000fe4000fffe03f */
[----:B------:R-:W-:Y:S05]  /*87f0*/  @P0 IMAD.HI.U32 R8, R4, c[0x0][0x330], RZ ;  /* 0x0000cc0004080a27 */ /* 0x000fea00078e00ff */
[----:B------:R-:W-:Y:S02]  /*8800*/  @P0 SHF.R.U32.HI R4, RZ, c[0x0][0x334], R8 ;  /* 0x0000cd00ff040a19 */ /* 0x000fe40000011608 */
.L_x_565:
[----:B------:R-:W-:Y:S05]  /*8810*/  BSYNC B0 ;  /* 0x0000000000007941 */ /* 0x000fea0003800000 */
.L_x_563:
[----:B------:R-:W-:Y:S04]  /*8820*/  IMAD.IADD R8, R0, 0x1, -R45 ;  /* 0x0000000100087824 */ /* 0x000fe800078e0a2d */
[----:B------:R-:W-:Y:S05]  /*8830*/  IMAD R4, R4, c[0x0][0x32c], R8 ;  /* 0x0000cb0004047a24 */ /* 0x000fea00078e0208 */
[----:B------:R-:W-:Y:S02]  /*8840*/  IADD3 R8, R4, c[0x0][0x32c], RZ ;  /* 0x0000cb0004087a10 */ /* 0x000fe40007ffe0ff */
[----:B------:R-:W-:Y:S02]  /*8850*/  IMNMX R2, R2, R4, !PT ;  /* 0x0000000402027217 */ /* 0x000fe40007800200 */
[----:B------:R-:W-:Y:S02]  /*8860*/  IMNMX R3, R3, R8, PT ;  /* 0x0000000803037217 */ /* 0x000fe40003800200 */
.L_x_562:
[C---:B----4-:R-:W-:Y:S01]  /*8870*/  ISETP.GE.AND P0, PT, R0.reuse, 0x2, PT ;  /* 0x000000020000780c */ /* 0x050fe20003f06270 */
[----:B------:R-:W1:Y:S01]  /*8880*/  SHFL.IDX PT, R4, R5, 0x1, 0x1c1f ;  /* 0x003c1f0005047f89 */ /* 0x000e6200000e0000 */
[----:B------:R-:W-:Y:S02]  /*8890*/  ISETP.GE.AND P4, PT, R0, 0x1, PT ;  /* 0x000000010000780c */ /* 0x000fe40003f86270 */
[----:B------:R-:W-:Y:S02]  /*88a0*/  P2R R13, PR, RZ, 0x1 ;  /* 0x00000001ff0d7803 */ /* 0x000fe40000000000 */
[C---:B------:R-:W-:Y:S02]  /*88b0*/  ISETP.GT.AND P0, PT, R2.reuse, 0x1, !P0 ;  /* 0x000000010200780c */ /* 0x040fe40004704270 */
[----:B------:R-:W-:Y:S02]  /*88c0*/  P2R R11, PR, RZ, 0x10 ;  /* 0x00000010ff0b7803 */ /* 0x000fe40000000000 */
[----:B------:R-:W-:Y:S02]  /*88d0*/  ISETP.GT.AND P4, PT, R2, RZ, !P4 ;  /* 0x000000ff0200720c */ /* 0x000fe40006784270 */
[C---:B------:R-:W-:Y:S02]  /*88e0*/  ISETP.LT.OR P0, PT, R3.reuse, 0x2, P0 ;  /* 0x000000020300780c */ /* 0x040fe40000701670 */
[----:B------:R-:W-:Y:S02]  /*88f0*/  ISETP.GE.AND P5, PT, R0, 0x9, PT ;  /* 0x000000090000780c */ /* 0x000fe40003fa6270 */
        /* <DEDUP_REMOVED lines=93> */
[----:B------:R-:W-:Y:S02]  /*8ed0*/  ISETP.GE.AND P6, PT, R0, 0x52, PT ;  /* 0x000000520000780c */ /* 0x000fe40003fc6270 */
[C---:B------:R-:W-:Y:S02]  /*8ee0*/  ISETP.LT.OR P0, PT, R3.reuse, 0x51, P0 ;  /* 0x000000510300780c */ /* 0x040fe40000701670 */
[----:B------:R-:W-:Y:S02]  /*8ef0*/  P2R R14, PR, RZ, 0x20 ;  /* 0x00000020ff0e7803 */ /* 0x000fe40000000000 */
[----:B------:R-:W-:Y:S02]  /*8f00*/  FSEL R189, R36, -INF , !P0 ;  /* 0xff80000024bd7808 */ /* 0x000fe40004000000 */
[----:B------:R-:W-:Y:S02]  /*8f10*/  ISETP.GT.AND P0, PT, R2, 0x51, !P6 ;  /* 0x000000510200780c */ /* 0x000fe40007704270 */
[----:B------:R-:W-:Y:S02]  /*8f20*/  ISETP.GE.AND P5, PT, R0, 0x59, PT ;  /* 0x000000590000780c */ /* 0x000fe40003fa6270 */
[----:B------:R-:W-:Y:S02]  /*8f30*/  ISETP.LT.OR P0, PT, R3, 0x52, P0 ;  /* 0x000000520300780c */ /* 0x000fe40000701670 */
[----:B------:R-:W-:Y:S02]  /*8f40*/  P2R R16, PR, RZ, 0x10 ;  /* 0x00000010ff107803 */ /* 0x000fe40000000000 */
[----:B------:R-:W-:Y:S02]  /*8f50*/  FSEL R190, R35, -INF , !P0 ;  /* 0xff80000023be7808 */ /* 0x000fe40004000000 */
[----:B------:R-:W-:Y:S02]  /*8f60*/  ISETP.GT.AND P0, PT, R2, 0x58, !P5 ;  /* 0x000000580200780c */ /* 0x000fe40006f04270 */
[----:B------:R-:W-:Y:S02]  /*8f70*/  ISETP.GE.AND P4, PT, R0, 0x5a, PT ;  /* 0x0000005a0000780c */ /* 0x000fe40003f86270 */
[C---:B------:R-:W-:Y:S04]  /*8f80*/  ISETP.LT.OR P0, PT, R3.reuse, 0x59, P0 ;  /* 0x000000590300780c */ /* 0x040fe80000701670 */
[----:B------:R-:W-:Y:S02]  /*8f90*/  FSEL R191, R34, -INF , !P0 ;  /* 0xff80000022bf7808 */ /* 0x000fe40004000000 */
[----:B------:R-:W-:Y:S01]  /*8fa0*/  ISETP.GT.AND P0, PT, R2, 0x59, !P4 ;  /* 0x000000590200780c */ /* 0x000fe20006704270 */
[--C-:B-1----:R-:W-:Y:S03]  /*8fb0*/  IMAD.IADD R2, R6, 0x1, R4.reuse ;  /* 0x0000000106027824 */ /* 0x102fe600078e0204 */
[----:B------:R-:W-:Y:S01]  /*8fc0*/  ISETP.LT.OR P0, PT, R3, 0x5a, P0 ;  /* 0x0000005a0300780c */ /* 0x000fe20000701670 */
[----:B------:R-:W-:Y:S03]  /*8fd0*/  IMAD.IADD R3, R7, 0x1, R4 ;  /* 0x0000000107037824 */ /* 0x000fe600078e0204 */
[----:B------:R-:W-:Y:S01]  /*8fe0*/  FSEL R216, R33, -INF , !P0 ;  /* 0xff80000021d87808 */ /* 0x000fe20004000000 */
[----:B------:R-:W-:-:S05]  /*8ff0*/  @!P1 BRA `(.L_x_566) ;  /* 0x0000018000009947 */ /* 0x000fca0003800000 */
[----:B------:R-:W-:Y:S01]  /*9000*/  IADD3 R4, -R46, R47, R4 ;  /* 0x0000002f2e047210 */ /* 0x000fe20007ffe104 */
        /* <DEDUP_REMOVED lines=12> */
.L_x_568:
[----:B------:R-:W-:Y:S04]  /*90d0*/  MOV R5, c[0x0][0x32c] ;  /* 0x0000cb0000057a02 */ /* 0x000fe80000000f00 */
[----:B------:R-:W-:Y:S11]  /*90e0*/  ISETP.NE.AND P0, PT, R5, 0x1, PT ;  /* 0x000000010500780c */ /* 0x000ff60003f05270 */
[----:B------:R-:W-:Y:S02]  /*90f0*/  @!UPT UIADD3 URZ, URZ, URZ, URZ ;  /* 0x0000003f3f3ff290 */ /* 0x000fe4000fffe03f */
[----:B------:R-:W-:Y:S05]  /*9100*/  @P0 IMAD.HI.U32 R5, R4, c[0x0][0x330], RZ ;  /* 0x0000cc0004050a27 */ /* 0x000fea00078e00ff */
[----:B------:R-:W-:Y:S02]  /*9110*/  @P0 SHF.R.U32.HI R4, RZ, c[0x0][0x334], R5 ;  /* 0x0000cd00ff040a19 */ /* 0x000fe40000011605 */
.L_x_569:
[----:B------:R-:W-:Y:S05]  /*9120*/  BSYNC B0 ;  /* 0x0000000000007941 */ /* 0x000fea0003800000 */
.L_x_567:
[----:B------:R-:W-:Y:S04]  /*9130*/  IMAD.IADD R0, R0, 0x1, -R45 ;  /* 0x0000000100007824 */ /* 0x000fe800078e0a2d */
[----:B------:R-:W-:Y:S05]  /*9140*/  IMAD R0, R4, c[0x0][0x32c], R0 ;  /* 0x0000cb0004007a24 */ /* 0x000fea00078e0200 */
[----:B------:R-:W-:Y:S02]  /*9150*/  IADD3 R4, R0, c[0x0][0x32c], RZ ;  /* 0x0000cb0000047a10 */ /* 0x000fe40007ffe0ff */
[----:B------:R-:W-:Y:S02]  /*9160*/  IMNMX R2, R2, R0, !PT ;  /* 0x0000000002027217 */ /* 0x000fe40007800200 */
[----:B------:R-:W-:Y:S02]  /*9170*/  IMNMX R3, R3, R4, PT ;  /* 0x0000000403037217 */ /* 0x000fe40003800200 */
.L_x_566:
[----:B------:R-:W-:Y:S01]  /*9180*/  ISETP.NE.AND P0, PT, R11, RZ, PT ;  /* 0x000000ff0b00720c */ /* 0x000fe20003f05270 */
[----:B------:R-:W2:Y:S01]  /*9190*/  LDL.LU R250, [R1+0x8] ;  /* 0x0000080001fa7983 */ /* 0x000ea20000300800 */
[----:B------:R-:W-:Y:S02]  /*91a0*/  FMNMX.FTZ R0, R8, R69, !PT ;  /* 0x0000004508007209 */ /* 0x000fe40007810000 */
[----:B------:R-:W-:Y:S01]  /*91b0*/  ISETP.GT.AND P0, PT, R2, RZ, !P0 ;  /* 0x000000ff0200720c */ /* 0x000fe20004704270 */
[----:B------:R-:W3:Y:S01]  /*91c0*/  LDL.LU R249, [R1+0xc] ;  /* 0x00000c0001f97983 */ /* 0x000ee20000300800 */
        /* <DEDUP_REMOVED lines=54> */
[----:B------:R-:W-:Y:S01]  /*9530*/  FMNMX.FTZ R0, R182, R0, !PT ;  /* 0x00000000b6007209 */ /* 0x000fe20007810000 */
[----:B------:R-:W-:Y:S01]  /*9540*/  LDSM.16.MT88.4 R28, [R195] ;  /* 0x00000000c31c783b */ /* 0x000fe20000004200 */
        /* <DEDUP_REMOVED lines=23> */
[C---:B------:R-:W-:Y:S02]  /*96c0*/  ISETP.LT.OR P0, PT, R3.reuse, 0x2a, P0 ;  /* 0x0000002a0300780c */ /* 0x040fe40000701670 */
[----:B------:R-:W-:Y:S01]  /*96d0*/  ISETP.GT.AND P6, PT, R2, 0x51, !P6 ;  /* 0x000000510200780c */ /* 0x000fe200077c4270 */
[----:B------:R-:W1:Y:S01]  /*96e0*/  SHFL.BFLY PT, R13, R0, 0x2, 0x1f ;  /* 0x0c401f00000d7f89 */ /* 0x000e6200000e0000 */
[----:B------:R-:W-:Y:S02]  /*96f0*/  FSEL R144, R144, -INF , !P0 ;  /* 0xff80000090907808 */ /* 0x000fe40004000000 */
[----:B------:R-:W-:Y:S02]  /*9700*/  ISETP.NE.AND P0, PT, R24, RZ, PT ;  /* 0x000000ff1800720c */ /* 0x000fe40003f05270 */
[----:B------:R-:W-:Y:S02]  /*9710*/  FMNMX.FTZ R11, R144, R11, !PT ;  /* 0x0000000b900b7209 */ /* 0x000fe40007810000 */
[C---:B------:R-:W-:Y:S02]  /*9720*/  ISETP.GT.AND P0, PT, R2.reuse, 0x30, !P0 ;  /* 0x000000300200780c */ /* 0x040fe40004704270 */
[C---:B------:R-:W-:Y:S02]  /*9730*/  ISETP.GT.AND P5, PT, R2.reuse, 0x58, !P5 ;  /* 0x000000580200780c */ /* 0x040fe40006fa4270 */
[----:B------:R-:W-:Y:S02]  /*9740*/  ISETP.LT.OR P0, PT, R3, 0x31, P0 ;  /* 0x000000310300780c */ /* 0x000fe40000701670 */
[C---:B------:R-:W-:Y:S02]  /*9750*/  ISETP.GT.AND P4, PT, R2.reuse, 0x59, !P4 ;  /* 0x000000590200780c */ /* 0x040fe40006784270 */
[----:B------:R-:W-:Y:S02]  /*9760*/  FSEL R139, R139, -INF , !P0 ;  /* 0xff8000008b8b7808 */ /* 0x000fe40004000000 */
[----:B------:R-:W-:Y:S02]  /*9770*/  ISETP.NE.AND P0, PT, R23, RZ, PT ;  /* 0x000000ff1700720c */ /* 0x000fe40003f05270 */
[----:B------:R-:W-:Y:S02]  /*9780*/  FMNMX.FTZ R11, R139, R11, !PT ;  /* 0x0000000b8b0b7209 */ /* 0x000fe40007810000 */
[----:B------:R-:W-:Y:S02]  /*9790*/  ISETP.GT.AND P0, PT, R2, 0x31, !P0 ;  /* 0x000000310200780c */ /* 0x000fe40004704270 */
[C---:B------:R-:W-:Y:S02]  /*97a0*/  ISETP.LT.OR P6, PT, R3.reuse, 0x52, P6 ;  /* 0x000000520300780c */ /* 0x040fe400037c1670 */
[C---:B------:R-:W-:Y:S02]  /*97b0*/  ISETP.LT.OR P0, PT, R3.reuse, 0x32, P0 ;  /* 0x000000320300780c */ /* 0x040fe40000701670 */
[----:B------:R-:W-:Y:S02]  /*97c0*/  ISETP.LT.OR P5, PT, R3, 0x59, P5 ;  /* 0x000000590300780c */ /* 0x000fe40002fa1670 */
[----:B------:R-:W-:Y:S02]  /*97d0*/  FSEL R137, R137, -INF , !P0 ;  /* 0xff80000089897808 */ /* 0x000fe40004000000 */
[----:B------:R-:W-:Y:S02]  /*97e0*/  ISETP.NE.AND P0, PT, R22, RZ, PT ;  /* 0x000000ff1600720c */ /* 0x000fe40003f05270 */
[----:B------:R-:W-:Y:S02]  /*97f0*/  FMNMX.FTZ R11, R137, R11, !PT ;  /* 0x0000000b890b7209 */ /* 0x000fe40007810000 */
[C---:B------:R-:W-:Y:S02]  /*9800*/  ISETP.GT.AND P0, PT, R2.reuse, 0x38, !P0 ;  /* 0x000000380200780c */ /* 0x040fe40004704270 */
[C---:B------:R-:W-:Y:S02]  /*9810*/  ISETP.LT.OR P4, PT, R3.reuse, 0x5a, P4 ;  /* 0x0000005a0300780c */ /* 0x040fe40002781670 */
[----:B------:R-:W-:Y:S02]  /*9820*/  ISETP.LT.OR P0, PT, R3, 0x39, P0 ;  /* 0x000000390300780c */ /* 0x000fe40000701670 */
[----:B------:R-:W-:Y:S02]  /*9830*/  FSEL R162, R43, -INF , !P6 ;  /* 0xff8000002ba27808 */ /* 0x000fe40007000000 */
[----:B------:R-:W-:Y:S02]  /*9840*/  FSEL R147, R123, -INF , !P0 ;  /* 0xff8000007b937808 */ /* 0x000fe40004000000 */
[----:B------:R-:W-:Y:S02]  /*9850*/  ISETP.NE.AND P0, PT, R21, RZ, PT ;  /* 0x000000ff1500720c */ /* 0x000fe40003f05270 */
[----:B------:R-:W-:Y:S02]  /*9860*/  FMNMX.FTZ R11, R147, R11, !PT ;  /* 0x0000000b930b7209 */ /* 0x000fe40007810000 */
[----:B------:R-:W-:Y:S02]  /*9870*/  ISETP.GT.AND P0, PT, R2, 0x39, !P0 ;  /* 0x000000390200780c */ /* 0x000fe40004704270 */
[----:B------:R-:W-:Y:S02]  /*9880*/  FSEL R163, R38, -INF , !P5 ;  /* 0xff80000026a37808 */ /* 0x000fe40006800000 */
[C---:B------:R-:W-:Y:S04]  /*9890*/  ISETP.LT.OR P0, PT, R3.reuse, 0x3a, P0 ;  /* 0x0000003a0300780c */ /* 0x040fe80000701670 */
[----:B------:R-:W-:Y:S02]  /*98a0*/  FSEL R148, R122, -INF , !P0 ;  /* 0xff8000007a947808 */ /* 0x000fe40004000000 */
[----:B------:R-:W-:Y:S02]  /*98b0*/  ISETP.NE.AND P0, PT, R20, RZ, PT ;  /* 0x000000ff1400720c */ /* 0x000fe40003f05270 */
[----:B------:R-:W-:Y:S01]  /*98c0*/  FMNMX.FTZ R11, R148, R11, !PT ;  /* 0x0000000b940b7209 */ /* 0x000fe20007810000 */
[----:B------:R-:W-:Y:S01]  /*98d0*/  LDSM.16.MT88.4 R20, [R196] ;  /* 0x00000000c414783b */ /* 0x000fe20000004200 */
[C---:B------:R-:W-:Y:S04]  /*98e0*/  ISETP.GT.AND P0, PT, R2.reuse, 0x40, !P0 ;  /* 0x000000400200780c */ /* 0x040fe80004704270 */
[----:B------:R-:W-:Y:S04]  /*98f0*/  ISETP.LT.OR P0, PT, R3, 0x41, P0 ;  /* 0x000000410300780c */ /* 0x000fe80000701670 */
[----:B------:R-:W-:Y:S02]  /*9900*/  FSEL R149, R121, -INF , !P0 ;  /* 0xff80000079957808 */ /* 0x000fe40004000000 */
[----:B------:R-:W-:Y:S02]  /*9910*/  ISETP.NE.AND P0, PT, R19, RZ, PT ;  /* 0x000000ff1300720c */ /* 0x000fe40003f05270 */
[----:B------:R-:W-:Y:S02]  /*9920*/  FMNMX.FTZ R11, R149, R11, !PT ;  /* 0x0000000b950b7209 */ /* 0x000fe40007810000 */
[----:B------:R-:W-:Y:S04]  /*9930*/  ISETP.GT.AND P0, PT, R2, 0x41, !P0 ;  /* 0x000000410200780c */ /* 0x000fe80004704270 */
[C---:B------:R-:W-:Y:S04]  /*9940*/  ISETP.LT.OR P0, PT, R3.reuse, 0x42, P0 ;  /* 0x000000420300780c */ /* 0x040fe80000701670 */
[----:B------:R-:W-:Y:S02]  /*9950*/  FSEL R150, R120, -INF , !P0 ;  /* 0xff80000078967808 */ /* 0x000fe40004000000 */
[----:B------:R-:W-:Y:S02]  /*9960*/  ISETP.NE.AND P0, PT, R18, RZ, PT ;  /* 0x000000ff1200720c */ /* 0x000fe40003f05270 */
[----:B------:R-:W-:Y:S02]  /*9970*/  FMNMX.FTZ R11, R150, R11, !PT ;  /* 0x0000000b960b7209 */ /* 0x000fe40007810000 */
[C---:B------:R-:W-:Y:S04]  /*9980*/  ISETP.GT.AND P0, PT, R2.reuse, 0x48, !P0 ;  /* 0x000000480200780c */ /* 0x040fe80004704270 */
[----:B------:R-:W-:Y:S04]  /*9990*/  ISETP.LT.OR P0, PT, R3, 0x49, P0 ;  /* 0x000000490300780c */ /* 0x000fe80000701670 */
[----:B------:R-:W-:Y:S02]  /*99a0*/  FSEL R157, R71, -INF , !P0 ;  /* 0xff800000479d7808 */ /* 0x000fe40004000000 */
[----:B------:R-:W-:Y:S02]  /*99b0*/  ISETP.NE.AND P0, PT, R17, RZ, PT ;  /* 0x000000ff1100720c */ /* 0x000fe40003f05270 */
[----:B------:R-:W-:Y:S02]  /*99c0*/  FMNMX.FTZ R11, R157, R11, !PT ;  /* 0x0000000b9d0b7209 */ /* 0x000fe40007810000 */
[----:B------:R-:W-:Y:S02]  /*99d0*/  ISETP.GT.AND P0, PT, R2, 0x49, !P0 ;  /* 0x000000490200780c */ /* 0x000fe40004704270 */
[----:B------:R-:W-:Y:S02]  /*99e0*/  FSEL R71, R37, -INF , !P4 ;  /* 0xff80000025477808 */ /* 0x000fe40006000000 */
[C---:B------:R-:W-:Y:S01]  /*99f0*/  ISETP.LT.OR P0, PT, R3.reuse, 0x4a, P0 ;  /* 0x0000004a0300780c */ /* 0x040fe20000701670 */
[----:B------:R-:W-:Y:S03]  /*9a00*/  LDSM.16.MT88.4 R36, [R211] ;  /* 0x00000000d324783b */ /* 0x000fe60000004200 */
[----:B------:R-:W-:Y:S02]  /*9a10*/  FSEL R158, R42, -INF , !P0 ;  /* 0xff8000002a9e7808 */ /* 0x000fe40004000000 */
[----:B------:R-:W-:Y:S02]  /*9a20*/  ISETP.NE.AND P0, PT, R16, RZ, PT ;  /* 0x000000ff1000720c */ /* 0x000fe40003f05270 */
[----:B------:R-:W-:Y:S02]  /*9a30*/  FMNMX.FTZ R11, R158, R11, !PT ;  /* 0x0000000b9e0b7209 */ /* 0x000fe40007810000 */
[----:B------:R-:W-:Y:S04]  /*9a40*/  ISETP.GT.AND P0, PT, R2, 0x50, !P0 ;  /* 0x000000500200780c */ /* 0x000fe80004704270 */
[----:B------:R-:W-:Y:S04]  /*9a50*/  ISETP.LT.OR P0, PT, R3, 0x51, P0 ;  /* 0x000000510300780c */ /* 0x000fe80000701670 */
[----:B------:R-:W-:Y:S02]  /*9a60*/  FSEL R161, R44, -INF , !P0 ;  /* 0xff8000002ca17808 */ /* 0x000fe40004000000 */
[----:B------:R-:W-:Y:S02]  /*9a70*/  LDSM.16.MT88.4 R44, [R192+0x3000] ;  /* 0x00300000c02c783b */ /* 0x000fe40000004200 */
[----:B------:R-:W-:Y:S02]  /*9a80*/  FMNMX.FTZ R2, R161, R11, !PT ;  /* 0x0000000ba1027209 */ /* 0x000fe40007810000 */
[----:B-1----:R-:W-:Y:S02]  /*9a90*/  FMNMX.FTZ R3, R0, R13, !PT ;  /* 0x0000000d00037209 */ /* 0x002fe40007810000 */
[----:B------:R-:W-:Y:S03]  /*9aa0*/  FMNMX.FTZ R0, R162, R2, !PT ;  /* 0x00000002a2007209 */ /* 0x000fe60007810000 */
[----:B------:R-:W1:Y:S01]  /*9ab0*/  SHFL.BFLY PT, R11, R3, 0x1, 0x1f ;  /* 0x0c201f00030b7f89 */ /* 0x000e6200000e0000 */
[----:B------:R-:W-:Y:S04]  /*9ac0*/  FMNMX.FTZ R0, R163, R0, !PT ;  /* 0x00000000a3007209 */ /* 0x000fe80007810000 */
[----:B------:R-:W-:Y:S05]  /*9ad0*/  FMNMX.FTZ R0, R71, R0, !PT ;  /* 0x0000000047007209 */ /* 0x000fea0007810000 */
[----:B------:R-:W4:Y:S01]  /*9ae0*/  SHFL.BFLY PT, R2, R0, 0x2, 0x1f ;  /* 0x0c401f0000027f89 */ /* 0x000f2200000e0000 */
[----:B-1----:R-:W-:Y:S04]  /*9af0*/  FMNMX.FTZ R68, R3, R11, !PT ;  /* 0x0000000b03447209 */ /* 0x002fe80007810000 */
[C---:B------:R-:W-:Y:S01]  /*9b00*/  FSETP.NEU.FTZ.AND P0, PT, R68.reuse, -INF , PT ;  /* 0xff8000004400780b */ /* 0x040fe20003f1d000 */
[----:B------:R-:W-:Y:S05]  /*9b10*/  FMUL.FTZ R3, R68, c[0x0][0x2d0] ;  /* 0x0000b40044037a20 */ /* 0x000fea0000410000 */
[----:B------:R-:W-:Y:S02]  /*9b20*/  FSEL R132, R3, RZ, P0 ;  /* 0x000000ff03847208 */ /* 0x000fe40000000000 */
[----:B----4-:R-:W-:Y:S03]  /*9b30*/  FMNMX.FTZ R2, R0, R2, !PT ;  /* 0x0000000200027209 */ /* 0x010fe60007810000 */
[--C-:B------:R-:W-:Y:S02]  /*9b40*/  FFMA.FTZ R0, R8, c[0x0][0x2d0], -R132.reuse ;  /* 0x0000b40008007a23 */ /* 0x100fe40000010884 */
[----:B------:R-:W1:Y:S01]  /*9b50*/  SHFL.BFLY PT, R3, R2, 0x1, 0x1f ;  /* 0x0c201f0002037f89 */ /* 0x000e6200000e0000 */
[--C-:B------:R-:W-:Y:S01]  /*9b60*/  FFMA.FTZ R8, R12, c[0x0][0x2d0], -R132.reuse ;  /* 0x0000b4000c087a23 */ /* 0x100fe20000010884 */
[----:B------:R4:W-:Y:S06]  /*9b70*/  MUFU.EX2 R244, R0 ;  /* 0x0000000000f47308 */ /* 0x0009ec0000000800 */
[----:B------:R-:W5:Y:S04]  /*9b80*/  LDSM.16.MT88.4 R12, [R192] ;  /* 0x00000000c00c783b */ /* 0x000f680000004200 */
[----:B------:R2:W-:Y:S01]  /*9b90*/  MUFU.EX2 R245, R8 ;  /* 0x0000000800f57308 */ /* 0x0005e20000000800 */
[----:B-1----:R-:W-:Y:S01]  /*9ba0*/  FMNMX.FTZ R3, R2, R3, !PT ;  /* 0x0000000302037209 */ /* 0x002fe20007810000 */
[--C-:B----4-:R-:W-:Y:S08]  /*9bb0*/  FFMA.FTZ R0, R10, c[0x0][0x2d0], -R132.reuse ;  /* 0x0000b4000a007a23 */ /* 0x110ff00000010884 */
[----:B------:R1:W4:Y:S01]  /*9bc0*/  MUFU.EX2 R247, R0 ;  /* 0x0000000000f77308 */ /* 0x0003220000000800 */
[----:B--2---:R-:W-:Y:S02]  /*9bd0*/  FMUL.FTZ R8, R3, c[0x0][0x2d0] ;  /* 0x0000b40003087a20 */ /* 0x004fe40000410000 */
[----:B-1----:R-:W-:Y:S01]  /*9be0*/  FFMA.FTZ R0, R9, c[0x0][0x2d0], -R132 ;  /* 0x0000b40009007a23 */ /* 0x002fe20000010884 */
[----:B----4-:R-:W-:Y:S06]  /*9bf0*/  F2FP.PACK_AB R120, R247, R244 ;  /* 0x000000f4f778723e */ /* 0x010fec00000000ff */
[----:B------:R1:W2:Y:S02]  /*9c00*/  MUFU.EX2 R246, R0 ;  /* 0x0000000000f67308 */ /* 0x0002a40000000800 */
[----:B-1----:R-:W-:Y:S02]  /*9c10*/  FSEL R0, R68, RZ, P0 ;  /* 0x000000ff44007208 */ /* 0x002fe40000000000 */
[----:B------:R-:W-:Y:S02]  /*9c20*/  FSETP.NEU.FTZ.AND P0, PT, R3, -INF , PT ;  /* 0xff8000000300780b */ /* 0x000fe40003f1d000 */
[----:B--2---:R-:W-:Y:S01]  /*9c30*/  F2FP.PACK_AB R122, R245, R246 ;  /* 0x000000f6f57a723e */ /* 0x004fe200000000ff */
[----:B------:R-:W-:Y:S01]  /*9c40*/  FADD.FTZ R0, -R0, R69 ;  /* 0x0000004500007221 */ /* 0x000fe20000010100 */
[----:B------:R-:W-:Y:S03]  /*9c50*/  FSEL R69, R8, RZ, P0 ;  /* 0x000000ff08457208 */ /* 0x000fe60000000000 */
[----:B------:R-:W-:Y:S02]  /*9c60*/  FMUL.FTZ R0, R0, c[0x0][0x2d0] ;  /* 0x0000b40000007a20 */ /* 0x000fe40000410000 */
[--C-:B------:R-:W-:Y:S02]  /*9c70*/  FFMA.FTZ R4, R4, c[0x0][0x2d0], -R69.reuse ;  /* 0x0000b40004047a23 */ /* 0x100fe40000010845 */
[----:B------:R1:W2:Y:S01]  /*9c80*/  MUFU.EX2 R2, R0 ;  /* 0x0000000000027308 */ /* 0x0002a20000000800 */
[--C-:B------:R-:W-:Y:S09]  /*9c90*/  FFMA.FTZ R7, R7, c[0x0][0x2d0], -R69.reuse ;  /* 0x0000b40007077a23 */ /* 0x100ff20000010845 */
[----:B------:R4:W-:Y:S10]  /*9ca0*/  MUFU.EX2 R243, R4 ;  /* 0x0000000400f37308 */ /* 0x0009f40000000800 */
[----:B------:R-:W-:Y:S01]  /*9cb0*/  MUFU.EX2 R240, R7 ;  /* 0x0000000700f07308 */ /* 0x000fe20000000800 */
[--C-:B-1----:R-:W-:Y:S02]  /*9cc0*/  FFMA.FTZ R0, R6, c[0x0][0x2d0], -R69.reuse ;  /* 0x0000b40006007a23 */ /* 0x102fe40000010845 */
[C---:B--2---:R-:W-:Y:S02]  /*9cd0*/  FMUL.FTZ R8, R2.reuse, R76 ;  /* 0x0000004c02087220 */ /* 0x044fe40000410000 */
[C---:B------:R-:W-:Y:S05]  /*9ce0*/  FMUL.FTZ R9, R2.reuse, R77 ;  /* 0x0000004d02097220 */ /* 0x040fea0000410000 */
[----:B------:R-:W1:Y:S01]  /*9cf0*/  MUFU.EX2 R242, R0 ;  /* 0x0000000000f27308 */ /* 0x000e620000000800 */
[C---:B------:R-:W-:Y:S02]  /*9d00*/  FMUL.FTZ R16, R2.reuse, R84 ;  /* 0x0000005402107220 */ /* 0x040fe40000410000 */
[C---:B------:R-:W-:Y:S02]  /*9d10*/  FMUL.FTZ R17, R2.reuse, R85 ;  /* 0x0000005502117220 */ /* 0x040fe40000410000 */
[C---:B----4-:R-:W-:Y:S02]  /*9d20*/  FMUL.FTZ R4, R2.reuse, R72 ;  /* 0x0000004802047220 */ /* 0x050fe40000410000 */
        /* <DEDUP_REMOVED lines=8> */
[----:B------:R-:W-:Y:S01]  /*9db0*/  FMUL.FTZ R60, R2, R60 ;  /* 0x0000003c023c7220 */ /* 0x000fe20000410000 */
[----:B-1----:R-:W-:Y:S01]  /*9dc0*/  F2FP.PACK_AB R121, R242, R243 ;  /* 0x000000f3f279723e */ /* 0x002fe200000000ff */
[--C-:B------:R-:W-:Y:S02]  /*9dd0*/  FFMA.FTZ R0, R5, c[0x0][0x2d0], -R69.reuse ;  /* 0x0000b40005007a23 */ /* 0x100fe40000010845 */
[C---:B------:R-:W-:Y:S02]  /*9de0*/  FMUL.FTZ R5, R2.reuse, R73 ;  /* 0x0000004902057220 */ /* 0x040fe40000410000 */
[----:B------:R1:W2:Y:S01]  /*9df0*/  MUFU.EX2 R241, R0 ;  /* 0x0000000000f17308 */ /* 0x0002a20000000800 */
[C---:B------:R-:W-:Y:S02]  /*9e00*/  FMUL.FTZ R61, R2.reuse, R61 ;  /* 0x0000003d023d7220 */ /* 0x040fe40000410000 */
[C---:B------:R-:W-:Y:S02]  /*9e10*/  FMUL.FTZ R64, R2.reuse, R64 ;  /* 0x0000004002407220 */ /* 0x040fe40000410000 */
[----:B------:R-:W-:Y:S01]  /*9e20*/  FMUL.FTZ R65, R2, R65 ;  /* 0x0000004102417220 */ /* 0x000fe20000410000 */
[----:B-1----:R-:W-:Y:S02]  /*9e30*/  FSEL R0, R3, RZ, P0 ;  /* 0x000000ff03007208 */ /* 0x002fe40000000000 */
[----:B--2---:R-:W-:Y:S02]  /*9e40*/  F2FP.PACK_AB R123, R240, R241 ;  /* 0x000000f1f07b723e */ /* 0x004fe400000000ff */
[----:B------:R-:W-:Y:S01]  /*9e50*/  ISETP.GT.AND P0, PT, R217, R248, PT ;  /* 0x000000f8d900720c */ /* 0x000fe20003f04270 */
[----:B------:R-:W-:Y:S02]  /*9e60*/  FADD.FTZ R0, -R0, R70 ;  /* 0x0000004600007221 */ /* 0x000fe40000010100 */
[--C-:B------:R-:W-:Y:S02]  /*9e70*/  FFMA.FTZ R70, R133, c[0x0][0x2d0], -R69.reuse ;  /* 0x0000b40085467a23 */ /* 0x100fe40000010845 */
[----:B------:R-:W-:Y:S02]  /*9e80*/  FMUL.FTZ R0, R0, c[0x0][0x2d0] ;  /* 0x0000b40000007a20 */ /* 0x000fe40000410000 */
[----:B------:R1:W-:Y:S10]  /*9e90*/  MUFU.EX2 R235, R70 ;  /* 0x0000004600eb7308 */ /* 0x0003f40000000800 */
[----:B------:R-:W2:Y:S01]  /*9ea0*/  MUFU.EX2 R0, R0 ;  /* 0x0000000000007308 */ /* 0x000ea20000000800 */
[--C-:B-1----:R-:W-:Y:S09]  /*9eb0*/  FFMA.FTZ R70, R134, c[0x0][0x2d0], -R69.reuse ;  /* 0x0000b40086467a23 */ /* 0x102ff20000010845 */
[----:B------:R1:W-:Y:S01]  /*9ec0*/  MUFU.EX2 R234, R70 ;  /* 0x0000004600ea7308 */ /* 0x0003e20000000800 */
[C---:B--2---:R-:W-:Y:S02]  /*9ed0*/  FMUL.FTZ R6, R0.reuse, R74 ;  /* 0x0000004a00067220 */ /* 0x044fe40000410000 */
[C---:B------:R-:W-:Y:S02]  /*9ee0*/  FMUL.FTZ R7, R0.reuse, R75 ;  /* 0x0000004b00077220 */ /* 0x040fe40000410000 */
[----:B------:R-:W2:Y:S01]  /*9ef0*/  LDSM.16.MT88.4 R72, [R196+0x3000] ;  /* 0x00300000c448783b */ /* 0x000ea20000004200 */
[C---:B------:R-:W-:Y:S02]  /*9f00*/  FMUL.FTZ R10, R0.reuse, R78 ;  /* 0x0000004e000a7220 */ /* 0x040fe40000410000 */
[C---:B------:R-:W-:Y:S02]  /*9f10*/  FMUL.FTZ R11, R0.reuse, R79 ;  /* 0x0000004f000b7220 */ /* 0x040fe40000410000 */
[C---:B-----5:R-:W-:Y:S03]  /*9f20*/  HMMA.16816.F32 R4, R120.reuse, R12, R4 ;  /* 0x0000000c7804723c */ /* 0x060fe60000001804 */
[----:B------:R-:W4:Y:S02]  /*9f30*/  LDSM.16.MT88.4 R76, [R195+0x3000] ;  /* 0x00300000c34c783b */ /* 0x000f240000004200 */
[----:B------:R-:W-:Y:S02]  /*9f40*/  FMUL.FTZ R18, R0, R86 ;  /* 0x0000005600127220 */ /* 0x000fe40000410000 */
[C---:B------:R-:W-:Y:S01]  /*9f50*/  FMUL.FTZ R12, R2.reuse, R80 ;  /* 0x00000050020c7220 */ /* 0x040fe20000410000 */
[C---:B------:R-:W-:Y:S04]  /*9f60*/  HMMA.16816.F32 R8, R120.reuse, R14, R8 ;  /* 0x0000000e7808723c */ /* 0x040fe80000001808 */
[----:B------:R-:W-:Y:S02]  /*9f70*/  FMUL.FTZ R13, R2, R81 ;  /* 0x00000051020d7220 */ /* 0x000fe40000410000 */
[C---:B------:R-:W-:Y:S02]  /*9f80*/  FMUL.FTZ R19, R0.reuse, R87 ;  /* 0x0000005700137220 */ /* 0x040fe40000410000 */
[C---:B------:R-:W-:Y:S01]  /*9f90*/  FMUL.FTZ R14, R0.reuse, R82 ;  /* 0x00000052000e7220 */ /* 0x040fe20000410000 */
[----:B------:R-:W-:Y:S03]  /*9fa0*/  LDSM.16.MT88.4 R84, [R192+0x800] ;  /* 0x00080000c054783b */ /* 0x000fe60000004200 */
[C---:B------:R-:W-:Y:S02]  /*9fb0*/  FMUL.FTZ R15, R0.reuse, R83 ;  /* 0x00000053000f7220 */ /* 0x040fe40000410000 */
[C---:B------:R-:W-:Y:S02]  /*9fc0*/  FMUL.FTZ R26, R0.reuse, R94 ;  /* 0x0000005e001a7220 */ /* 0x040fe40000410000 */
[C---:B------:R-:W-:Y:S01]  /*9fd0*/  FMUL.FTZ R27, R0.reuse, R95 ;  /* 0x0000005f001b7220 */ /* 0x040fe20000410000 */
[----:B------:R-:W5:Y:S01]  /*9fe0*/  LDSM.16.MT88.4 R80, [R198+0x3000] ;  /* 0x00300000c650783b */ /* 0x000f620000004200 */
[C---:B------:R-:W-:Y:S01]  /*9ff0*/  FMUL.FTZ R34, R0.reuse, R102 ;  /* 0x0000006600227220 */ /* 0x040fe20000410000 */
[C---:B------:R-:W-:Y:S03]  /*a000*/  HMMA.16816.F32 R12, R120.reuse, R20, R12 ;  /* 0x00000014780c723c */ /* 0x040fe6000000180c */
[C---:B------:R-:W-:Y:S02]  /*a010*/  FMUL.FTZ R35, R0.reuse, R103 ;  /* 0x0000006700237220 */ /* 0x040fe40000410000 */
[----:B------:R-:W-:Y:S01]  /*a020*/  FMUL.FTZ R42, R0, R110 ;  /* 0x0000006e002a7220 */ /* 0x000fe20000410000 */
[----:B------:R-:W-:Y:S01]  /*a030*/  LDSM.16.MT88.4 R92, [R198+0x800] ;  /* 0x00080000c65c783b */ /* 0x000fe20000004200 */
[C---:B------:R-:W-:Y:S01]  /*a040*/  FMUL.FTZ R20, R2.reuse, R88 ;  /* 0x0000005802147220 */ /* 0x040fe20000410000 */
[C---:B------:R-:W-:Y:S04]  /*a050*/  HMMA.16816.F32 R16, R120.reuse, R22, R16 ;  /* 0x000000167810723c */ /* 0x040fe80000001810 */
[----:B------:R-:W-:Y:S02]  /*a060*/  FMUL.FTZ R21, R2, R89 ;  /* 0x0000005902157220 */ /* 0x000fe40000410000 */
[--C-:B-1----:R-:W-:Y:S01]  /*a070*/  FFMA.FTZ R70, R135, c[0x0][0x2d0], -R69.reuse ;  /* 0x0000b40087467a23 */ /* 0x102fe20000010845 */
[----:B------:R-:W-:Y:S01]  /*a080*/  LDSM.16.MT88.4 R100, [R195+0x2800] ;  /* 0x00280000c364783b */ /* 0x000fe20000004200 */
[C---:B------:R-:W-:Y:S02]  /*a090*/  FMUL.FTZ R22, R0.reuse, R90 ;  /* 0x0000005a00167220 */ /* 0x040fe40000410000 */
[----:B------:R1:W-:Y:S02]  /*a0a0*/  MUFU.EX2 R233, R70 ;  /* 0x0000004600e97308 */ /* 0x0003e40000000800 */
[C---:B------:R-:W-:Y:S02]  /*a0b0*/  FMUL.FTZ R23, R0.reuse, R91 ;  /* 0x0000005b00177220 */ /* 0x040fe40000410000 */
[C---:B------:R-:W-:Y:S01]  /*a0c0*/  FMUL.FTZ R43, R0.reuse, R111 ;  /* 0x0000006f002b7220 */ /* 0x040fe20000410000 */
[----:B------:R-:W-:Y:S01]  /*a0d0*/  LDSM.16.MT88.4 R88, [R195+0x800] ;  /* 0x00080000c358783b */ /* 0x000fe20000004200 */
[C---:B------:R-:W-:Y:S02]  /*a0e0*/  FMUL.FTZ R50, R0.reuse, R118 ;  /* 0x0000007600327220 */ /* 0x040fe40000410000 */
[C---:B------:R-:W-:Y:S01]  /*a0f0*/  FMUL.FTZ R51, R0.reuse, R119 ;  /* 0x0000007700337220 */ /* 0x040fe20000410000 */
[C---:B------:R-:W-:Y:S03]  /*a100*/  HMMA.16816.F32 R20, R120.reuse, R28, R20 ;  /* 0x0000001c7814723c */ /* 0x040fe60000001814 */
[C---:B------:R-:W-:Y:S02]  /*a110*/  FMUL.FTZ R54, R0.reuse, R54 ;  /* 0x0000003600367220 */ /* 0x040fe40000410000 */
[----:B------:R-:W-:Y:S02]  /*a120*/  FMUL.FTZ R55, R0, R55 ;  /* 0x0000003700377220 */ /* 0x000fe40000410000 */
[C---:B------:R-:W-:Y:S01]  /*a130*/  FMUL.FTZ R28, R2.reuse, R96 ;  /* 0x00000060021c7220 */ /* 0x040fe20000410000 */
[C---:B------:R-:W-:Y:S04]  /*a140*/  HMMA.16816.F32 R24, R120.reuse, R30, R24 ;  /* 0x0000001e7818723c */ /* 0x040fe80000001818 */
[----:B------:R-:W-:Y:S02]  /*a150*/  FMUL.FTZ R29, R2, R97 ;  /* 0x00000061021d7220 */ /* 0x000fe40000410000 */
[C---:B------:R-:W-:Y:S02]  /*a160*/  FMUL.FTZ R58, R0.reuse, R58 ;  /* 0x0000003a003a7220 */ /* 0x040fe40000410000 */
[C---:B------:R-:W-:Y:S04]  /*a170*/  FMUL.FTZ R30, R0.reuse, R98 ;  /* 0x00000062001e7220 */ /* 0x040fe80000410000 */
[C---:B------:R-:W-:Y:S02]  /*a180*/  FMUL.FTZ R31, R0.reuse, R99 ;  /* 0x00000063001f7220 */ /* 0x040fe40000410000 */
[----:B------:R-:W-:Y:S01]  /*a190*/  LDSM.16.MT88.4 R96, [R198+0x4800] ;  /* 0x00480000c660783b */ /* 0x000fe20000004200 */
[C---:B------:R-:W-:Y:S02]  /*a1a0*/  FMUL.FTZ R59, R0.reuse, R59 ;  /* 0x0000003b003b7220 */ /* 0x040fe40000410000 */
[----:B------:R-:W-:Y:S02]  /*a1b0*/  FMUL.FTZ R62, R0, R62 ;  /* 0x0000003e003e7220 */ /* 0x000fe40000410000 */
[C---:B------:R-:W-:Y:S03]  /*a1c0*/  HMMA.16816.F32 R28, R120.reuse, R36, R28 ;  /* 0x00000024781c723c */ /* 0x040fe6000000181c */
[--C-:B-1----:R-:W-:Y:S02]  /*a1d0*/  FFMA.FTZ R70, R136, c[0x0][0x2d0], -R69.reuse ;  /* 0x0000b40088467a23 */ /* 0x102fe40000010845 */
[----:B------:R-:W-:Y:S02]  /*a1e0*/  FMUL.FTZ R63, R0, R63 ;  /* 0x0000003f003f7220 */ /* 0x000fe40000410000 */
[--C-:B------:R-:W-:Y:S01]  /*a1f0*/  FFMA.FTZ R36, R40, c[0x0][0x2d0], -R132.reuse ;  /* 0x0000b40028247a23 */ /* 0x100fe20000010884 */
[C---:B------:R-:W-:Y:S01]  /*a200*/  HMMA.16816.F32 R32, R120.reuse, R38, R32 ;  /* 0x000000267820723c */ /* 0x040fe20000001820 */
[----:B------:R1:W-:Y:S03]  /*a210*/  MUFU.EX2 R232, R70 ;  /* 0x0000004600e87308 */ /* 0x0003e60000000800 */
[--C-:B------:R-:W-:Y:S02]  /*a220*/  FFMA.FTZ R40, R41, c[0x0][0x2d0], -R132.reuse ;  /* 0x0000b40029287a23 */ /* 0x100fe40000010884 */
[----:B------:R-:W-:Y:S02]  /*a230*/  FMUL.FTZ R37, R2, R105 ;  /* 0x0000006902257220 */ /* 0x000fe40000410000 */
[C---:B------:R-:W-:Y:S03]  /*a240*/  FMUL.FTZ R38, R0.reuse, R106 ;  /* 0x0000006a00267220 */ /* 0x040fe60000410000 */
[----:B------:R2:W-:Y:S01]  /*a250*/  MUFU.EX2 R239, R36 ;  /* 0x0000002400ef7308 */ /* 0x0005e20000000800 */
[----:B------:R-:W-:Y:S02]  /*a260*/  FMUL.FTZ R39, R0, R107 ;  /* 0x0000006b00277220 */ /* 0x000fe40000410000 */
[----:B------:R-:W-:Y:S02]  /*a270*/  FMUL.FTZ R41, R2, R109 ;  /* 0x0000006d02297220 */ /* 0x000fe40000410000 */
[C---:B------:R-:W-:Y:S02]  /*a280*/  FMUL.FTZ R66, R0.reuse, R66 ;  /* 0x0000004200427220 */ /* 0x040fe40000410000 */
[----:B------:R-:W-:Y:S03]  /*a290*/  FMUL.FTZ R67, R0, R67 ;  /* 0x0000004300437220 */ /* 0x000fe60000410000 */
[----:B------:R3:W3:Y:S01]  /*a2a0*/  MUFU.EX2 R238, R40 ;  /* 0x0000002800ee7308 */ /* 0x0006e20000000800 */
[--C-:B-1----:R-:W-:Y:S02]  /*a2b0*/  FFMA.FTZ R70, R142, c[0x0][0x2d0], -R132.reuse ;  /* 0x0000b4008e467a23 */ /* 0x102fe40000010884 */
[C---:B--2---:R-:W-:Y:S02]  /*a2c0*/  FMUL.FTZ R36, R2.reuse, R104 ;  /* 0x0000006802247220 */ /* 0x044fe40000410000 */
[----:B------:R-:W-:Y:S05]  /*a2d0*/  LDSM.16.MT88.4 R104, [R198+0x2800] ;  /* 0x00280000c668783b */ /* 0x000fea0000004200 */
[C---:B------:R-:W-:Y:S03]  /*a2e0*/  HMMA.16816.F32 R36, R120.reuse, R44, R36 ;  /* 0x0000002c7824723c */ /* 0x040fe60000001824 */
[----:B---3--:R-:W-:Y:S02]  /*a2f0*/  FMUL.FTZ R40, R2, R108 ;  /* 0x0000006c02287220 */ /* 0x008fe40000410000 */
[----:B------:R-:W-:Y:S02]  /*a300*/  LDSM.16.MT88.4 R108, [R192+0x5800] ;  /* 0x00580000c06c783b */ /* 0x000fe40000004200 */
[--C-:B------:R-:W-:Y:S02]  /*a310*/  FFMA.FTZ R44, R48, c[0x0][0x2d0], -R132.reuse ;  /* 0x0000b400302c7a23 */ /* 0x100fe40000010884 */
[--C-:B------:R-:W-:Y:S01]  /*a320*/  FFMA.FTZ R48, R49, c[0x0][0x2d0], -R132.reuse ;  /* 0x0000b40031307a23 */ /* 0x100fe20000010884 */
[C---:B------:R-:W-:Y:S01]  /*a330*/  HMMA.16816.F32 R40, R120.reuse, R46, R40 ;  /* 0x0000002e7828723c */ /* 0x040fe20000001828 */
[----:B------:R1:W-:Y:S02]  /*a340*/  MUFU.EX2 R237, R44 ;  /* 0x0000002c00ed7308 */ /* 0x0003e40000000800 */
[C---:B------:R-:W-:Y:S02]  /*a350*/  FMUL.FTZ R45, R2.reuse, R113 ;  /* 0x00000071022d7220 */ /* 0x040fe40000410000 */
[----:B------:R-:W-:Y:S02]  /*a360*/  FMUL.FTZ R49, R2, R117 ;  /* 0x0000007502317220 */ /* 0x000fe40000410000 */
[C---:B------:R-:W-:Y:S02]  /*a370*/  FMUL.FTZ R47, R0.reuse, R115 ;  /* 0x00000073002f7220 */ /* 0x040fe40000410000 */
[----:B------:R-:W-:Y:S02]  /*a380*/  FMUL.FTZ R46, R0, R114 ;  /* 0x00000072002e7220 */ /* 0x000fe40000410000 */
[----:B------:R2:W-:Y:S10]  /*a390*/  MUFU.EX2 R115, R70 ;  /* 0x0000004600737308 */ /* 0x0005f40000000800 */
[----:B------:R3:W3:Y:S01]  /*a3a0*/  MUFU.EX2 R236, R48 ;  /* 0x0000003000ec7308 */ /* 0x0006e20000000800 */
[----:B-1----:R-:W-:Y:S07]  /*a3b0*/  FMUL.FTZ R44, R2, R112 ;  /* 0x00000070022c7220 */ /* 0x002fee0000410000 */
[C---:B------:R-:W-:Y:S03]  /*a3c0*/  HMMA.16816.F32 R44, R120.reuse, R72, R44 ;  /* 0x00000048782c723c */ /* 0x040fe6000000182c */
[--C-:B--2---:R-:W-:Y:S04]  /*a3d0*/  FFMA.FTZ R70, R143, c[0x0][0x2d0], -R132.reuse ;  /* 0x0000b4008f467a23 */ /* 0x104fe80000010884 */
[----:B------:R1:W2:Y:S01]  /*a3e0*/  MUFU.EX2 R231, R70 ;  /* 0x0000004600e77308 */ /* 0x0002a20000000800 */
[----:B------:R-:W-:Y:S04]  /*a3f0*/  F2FP.PACK_AB R72, R238, R239 ;  /* 0x000000efee48723e */ /* 0x000fe800000000ff */
[----:B------:R-:W-:Y:S01]  /*a400*/  F2FP.PACK_AB R73, R234, R235 ;  /* 0x000000ebea49723e */ /* 0x000fe200000000ff */
[----:B---3--:R-:W-:Y:S02]  /*a410*/  FMUL.FTZ R48, R2, R116 ;  /* 0x0000007402307220 */ /* 0x008fe40000410000 */
[----:B------:R-:W-:Y:S05]  /*a420*/  LDSM.16.MT88.4 R116, [R196+0x5800] ;  /* 0x00580000c474783b */ /* 0x000fea0000004200 */
[C---:B------:R-:W-:Y:S07]  /*a430*/  HMMA.16816.F32 R48, R120.reuse, R74, R48 ;  /* 0x0000004a7830723c */ /* 0x040fee0000001830 */
[----:B------:R-:W-:Y:S01]  /*a440*/  F2FP.PACK_AB R74, R236, R237 ;  /* 0x000000edec4a723e */ /* 0x000fe200000000ff */
[C---:B----4-:R-:W-:Y:S04]  /*a450*/  HMMA.16816.F32 R52, R120.reuse, R76, R52 ;  /* 0x0000004c7834723c */ /* 0x050fe80000001834 */
[--C-:B-1----:R-:W-:Y:S01]  /*a460*/  FFMA.FTZ R70, R145, c[0x0][0x2d0], -R132.reuse ;  /* 0x0000b40091467a23 */ /* 0x102fe20000010884 */
[----:B------:R-:W-:Y:S03]  /*a470*/  F2FP.PACK_AB R75, R232, R233 ;  /* 0x000000e9e84b723e */ /* 0x000fe600000000ff */
[C---:B------:R-:W-:Y:S01]  /*a480*/  HMMA.16816.F32 R56, R120.reuse, R78, R56 ;  /* 0x0000004e7838723c */ /* 0x040fe20000001838 */
[----:B------:R1:W-:Y:S01]  /*a490*/  MUFU.EX2 R114, R70 ;  /* 0x0000004600727308 */ /* 0x0003e20000000800 */
[----:B------:R-:W3:Y:S06]  /*a4a0*/  LDSM.16.MT88.4 R76, [R196+0x800] ;  /* 0x00080000c44c783b */ /* 0x000eec0000004200 */
[C---:B-----5:R-:W-:Y:S08]  /*a4b0*/  HMMA.16816.F32 R60, R120.reuse, R80, R60 ;  /* 0x00000050783c723c */ /* 0x060ff0000000183c */
[----:B------:R-:W-:Y:S01]  /*a4c0*/  HMMA.16816.F32 R64, R120, R82, R64 ;  /* 0x000000527840723c */ /* 0x000fe20000001840 */
[----:B------:R-:W4:Y:S07]  /*a4d0*/  LDSM.16.MT88.4 R80, [R192+0x3800] ;  /* 0x00380000c050783b */ /* 0x000f2e0000004200 */
[C---:B------:R-:W-:Y:S05]  /*a4e0*/  HMMA.16816.F32 R4, R72.reuse, R84, R4 ;  /* 0x000000544804723c */ /* 0x040fea0000001804 */
[--C-:B-1----:R-:W-:Y:S03]  /*a4f0*/  FFMA.FTZ R70, R146, c[0x0][0x2d0], -R132.reuse ;  /* 0x0000b40092467a23 */ /* 0x102fe60000010884 */
[C---:B------:R-:W-:Y:S01]  /*a500*/  HMMA.16816.F32 R8, R72.reuse, R86, R8 ;  /* 0x000000564808723c */ /* 0x040fe20000001808 */
[----:B------:R1:W5:Y:S01]  /*a510*/  MUFU.EX2 R230, R70 ;  /* 0x0000004600e67308 */ /* 0x0003620000000800 */
[----:B------:R-:W-:Y:S06]  /*a520*/  LDSM.16.MT88.4 R84, [R195+0x3800] ;  /* 0x00380000c354783b */ /* 0x000fec0000004200 */
[C---:B---3--:R-:W-:Y:S08]  /*a530*/  HMMA.16816.F32 R12, R72.reuse, R76, R12 ;  /* 0x0000004c480c723c */ /* 0x048ff0000000180c */
[C---:B------:R-:W-:Y:S01]  /*a540*/  HMMA.16816.F32 R16, R72.reuse, R78, R16 ;  /* 0x0000004e4810723c */ /* 0x040fe20000001810 */
[----:B------:R-:W3:Y:S03]  /*a550*/  LDSM.16.MT88.4 R76, [R196+0x3800] ;  /* 0x00380000c44c783b */ /* 0x000ee60000004200 */
[--C-:B-1----:R-:W-:Y:S04]  /*a560*/  FFMA.FTZ R70, R138, c[0x0][0x2d0], -R69.reuse ;  /* 0x0000b4008a467a23 */ /* 0x102fe80000010845 */
[C---:B------:R-:W-:Y:S01]  /*a570*/  HMMA.16816.F32 R20, R72.reuse, R88, R20 ;  /* 0x000000584814723c */ /* 0x040fe20000001814 */
[----:B------:R1:W-:Y:S07]  /*a580*/  MUFU.EX2 R113, R70 ;  /* 0x0000004600717308 */ /* 0x0003ee0000000800 */
[C---:B------:R-:W-:Y:S01]  /*a590*/  HMMA.16816.F32 R24, R72.reuse, R90, R24 ;  /* 0x0000005a4818723c */ /* 0x040fe20000001818 */
[----:B------:R-:W2:Y:S07]  /*a5a0*/  LDSM.16.MT88.4 R88, [R198+0x3800] ;  /* 0x00380000c658783b */ /* 0x000eae0000004200 */
[C---:B------:R-:W-:Y:S08]  /*a5b0*/  HMMA.16816.F32 R28, R72.reuse, R92, R28 ;  /* 0x0000005c481c723c */ /* 0x040ff0000000181c */
[C---:B------:R-:W-:Y:S01]  /*a5c0*/  HMMA.16816.F32 R32, R72.reuse, R94, R32 ;  /* 0x0000005e4820723c */ /* 0x040fe20000001820 */
[----:B------:R-:W-:Y:S03]  /*a5d0*/  LDSM.16.MT88.4 R92, [R198+0x4000] ;  /* 0x00400000c65c783b */ /* 0x000fe60000004200 */
[--C-:B-1----:R-:W-:Y:S04]  /*a5e0*/  FFMA.FTZ R70, R140, c[0x0][0x2d0], -R69.reuse ;  /* 0x0000b4008c467a23 */ /* 0x102fe80000010845 */
[C---:B----4-:R-:W-:Y:S01]  /*a5f0*/  HMMA.16816.F32 R36, R72.reuse, R80, R36 ;  /* 0x000000504824723c */ /* 0x050fe20000001824 */
[----:B------:R1:W4:Y:S07]  /*a600*/  MUFU.EX2 R112, R70 ;  /* 0x0000004600707308 */ /* 0x00032e0000000800 */
[C---:B------:R-:W-:Y:S01]  /*a610*/  HMMA.16816.F32 R40, R72.reuse, R82, R40 ;  /* 0x000000524828723c */ /* 0x040fe20000001828 */
[----:B------:R-:W-:Y:S07]  /*a620*/  LDSM.16.MT88.4 R80, [R196+0x1000] ;  /* 0x00100000c450783b */ /* 0x000fee0000004200 */
[C---:B---3--:R-:W-:Y:S08]  /*a630*/  HMMA.16816.F32 R44, R72.reuse, R76, R44 ;  /* 0x0000004c482c723c */ /* 0x048ff0000000182c */
[C---:B------:R-:W-:Y:S01]  /*a640*/  HMMA.16816.F32 R48, R72.reuse, R78, R48 ;  /* 0x0000004e4830723c */ /* 0x040fe20000001830 */
[----:B------:R-:W3:Y:S03]  /*a650*/  LDSM.16.MT88.4 R76, [R192+0x1000] ;  /* 0x00100000c04c783b */ /* 0x000ee60000004200 */
[--C-:B-1----:R-:W-:Y:S04]  /*a660*/  FFMA.FTZ R70, R141, c[0x0][0x2d0], -R69.reuse ;  /* 0x0000b4008d467a23 */ /* 0x102fe80000010845 */
[C---:B------:R-:W-:Y:S01]  /*a670*/  HMMA.16816.F32 R52, R72.reuse, R84, R52 ;  /* 0x000000544834723c */ /* 0x040fe20000001834 */
[----:B------:R1:W-:Y:S07]  /*a680*/  MUFU.EX2 R229, R70 ;  /* 0x0000004600e57308 */ /* 0x0003ee0000000800 */
[C---:B------:R-:W-:Y:S01]  /*a690*/  HMMA.16816.F32 R56, R72.reuse, R86, R56 ;  /* 0x000000564838723c */ /* 0x040fe20000001838 */
[----:B------:R-:W3:Y:S07]  /*a6a0*/  LDSM.16.MT88.4 R84, [R195+0x1000] ;  /* 0x00100000c354783b */ /* 0x000eee0000004200 */
[C---:B--2---:R-:W-:Y:S08]  /*a6b0*/  HMMA.16816.F32 R60, R72.reuse, R88, R60 ;  /* 0x00000058483c723c */ /* 0x044ff0000000183c */
[----:B------:R-:W-:Y:S01]  /*a6c0*/  HMMA.16816.F32 R64, R72, R90, R64 ;  /* 0x0000005a4840723c */ /* 0x000fe20000001840 */
[----:B------:R-:W2:Y:S03]  /*a6d0*/  LDSM.16.MT88.4 R88, [R198+0x1000] ;  /* 0x00100000c658783b */ /* 0x000ea60000004200 */
[--C-:B-1----:R-:W-:Y:S03]  /*a6e0*/  FFMA.FTZ R70, R144, c[0x0][0x2d0], -R69.reuse ;  /* 0x0000b40090467a23 */ /* 0x102fe60000010845 */
[----:B------:R-:W-:Y:S01]  /*a6f0*/  F2FP.PACK_AB R72, R231, R115 ;  /* 0x00000073e748723e */ /* 0x000fe200000000ff */
[----:B------:R1:W1:Y:S01]  /*a700*/  MUFU.EX2 R228, R70 ;  /* 0x0000004600e47308 */ /* 0x0002620000000800 */
[----:B-----5:R-:W-:Y:S03]  /*a710*/  F2FP.PACK_AB R74, R230, R114 ;  /* 0x00000072e64a723e */ /* 0x020fe600000000ff */
[----:B----4-:R-:W-:Y:S01]  /*a720*/  F2FP.PACK_AB R73, R112, R113 ;  /* 0x000000717049723e */ /* 0x010fe200000000ff */
[--C-:B-1----:R-:W-:Y:S01]  /*a730*/  FFMA.FTZ R70, R151, c[0x0][0x2d0], -R132.reuse ;  /* 0x0000b40097467a23 */ /* 0x102fe20000010884 */
[----:B------:R-:W-:Y:S04]  /*a740*/  F2FP.PACK_AB R75, R228, R229 ;  /* 0x000000e5e44b723e */ /* 0x000fe800000000ff */
[----:B------:R1:W-:Y:S03]  /*a750*/  MUFU.EX2 R227, R70 ;  /* 0x0000004600e37308 */ /* 0x0003e60000000800 */
[C---:B---3--:R-:W-:Y:S08]  /*a760*/  HMMA.16816.F32 R4, R72.reuse, R76, R4 ;  /* 0x0000004c4804723c */ /* 0x048ff00000001804 */
[C---:B------:R-:W-:Y:S01]  /*a770*/  HMMA.16816.F32 R8, R72.reuse, R78, R8 ;  /* 0x0000004e4808723c */ /* 0x040fe20000001808 */
[----:B------:R-:W3:Y:S07]  /*a780*/  LDSM.16.MT88.4 R76, [R192+0x4000] ;  /* 0x00400000c04c783b */ /* 0x000eee0000004200 */
[C---:B------:R-:W-:Y:S04]  /*a790*/  HMMA.16816.F32 R12, R72.reuse, R80, R12 ;  /* 0x00000050480c723c */ /* 0x040fe8000000180c */
[--C-:B-1----:R-:W-:Y:S04]  /*a7a0*/  FFMA.FTZ R70, R156, c[0x0][0x2d0], -R132.reuse ;  /* 0x0000b4009c467a23 */ /* 0x102fe80000010884 */
[C---:B------:R-:W-:Y:S01]  /*a7b0*/  HMMA.16816.F32 R16, R72.reuse, R82, R16 ;  /* 0x000000524810723c */ /* 0x040fe20000001810 */
[----:B------:R1:W4:Y:S01]  /*a7c0*/  MUFU.EX2 R224, R70 ;  /* 0x0000004600e07308 */ /* 0x0003220000000800 */
[----:B------:R-:W5:Y:S06]  /*a7d0*/  LDSM.16.MT88.4 R80, [R196+0x4000] ;  /* 0x00400000c450783b */ /* 0x000f6c0000004200 */
[C---:B------:R-:W-:Y:S08]  /*a7e0*/  HMMA.16816.F32 R20, R72.reuse, R84, R20 ;  /* 0x000000544814723c */ /* 0x040ff00000001814 */
[C---:B------:R-:W-:Y:S01]  /*a7f0*/  HMMA.16816.F32 R24, R72.reuse, R86, R24 ;  /* 0x000000564818723c */ /* 0x040fe20000001818 */
[----:B------:R-:W4:Y:S07]  /*a800*/  LDSM.16.MT88.4 R84, [R195+0x4000] ;  /* 0x00400000c354783b */ /* 0x000f2e0000004200 */
[C---:B--2---:R-:W-:Y:S04]  /*a810*/  HMMA.16816.F32 R28, R72.reuse, R88, R28 ;  /* 0x00000058481c723c */ /* 0x044fe8000000181c */
[--C-:B-1----:R-:W-:Y:S04]  /*a820*/  FFMA.FTZ R70, R159, c[0x0][0x2d0], -R132.reuse ;  /* 0x0000b4009f467a23 */ /* 0x102fe80000010884 */
[C---:B------:R-:W-:Y:S01]  /*a830*/  HMMA.16816.F32 R32, R72.reuse, R90, R32 ;  /* 0x0000005a4820723c */ /* 0x040fe20000001820 */
[----:B------:R1:W-:Y:S01]  /*a840*/  MUFU.EX2 R180, R70 ;  /* 0x0000004600b47308 */ /* 0x0003e20000000800 */
[----:B------:R-:W2:Y:S06]  /*a850*/  LDSM.16.MT88.4 R88, [R192+0x1800] ;  /* 0x00180000c058783b */ /* 0x000eac0000004200 */
[C---:B---3--:R-:W-:Y:S08]  /*a860*/  HMMA.16816.F32 R36, R72.reuse, R76, R36 ;  /* 0x0000004c4824723c */ /* 0x048ff00000001824 */
[C---:B------:R-:W-:Y:S01]  /*a870*/  HMMA.16816.F32 R40, R72.reuse, R78, R40 ;  /* 0x0000004e4828723c */ /* 0x040fe20000001828 */
[----:B------:R-:W3:Y:S07]  /*a880*/  LDSM.16.MT88.4 R76, [R196+0x1800] ;  /* 0x00180000c44c783b */ /* 0x000eee0000004200 */
[C---:B-----5:R-:W-:Y:S04]  /*a890*/  HMMA.16816.F32 R44, R72.reuse, R80, R44 ;  /* 0x00000050482c723c */ /* 0x060fe8000000182c */
[--C-:B-1----:R-:W-:Y:S04]  /*a8a0*/  FFMA.FTZ R70, R160, c[0x0][0x2d0], -R132.reuse ;  /* 0x0000b400a0467a23 */ /* 0x102fe80000010884 */
[C---:B------:R-:W-:Y:S01]  /*a8b0*/  HMMA.16816.F32 R48, R72.reuse, R82, R48 ;  /* 0x000000524830723c */ /* 0x040fe20000001830 */
[----:B------:R1:W5:Y:S01]  /*a8c0*/  MUFU.EX2 R159, R70 ;  /* 0x00000046009f7308 */ /* 0x0003620000000800 */
[----:B------:R-:W2:Y:S06]  /*a8d0*/  LDSM.16.MT88.4 R80, [R195+0x1800] ;  /* 0x00180000c350783b */ /* 0x000eac0000004200 */
[C---:B----4-:R-:W-:Y:S08]  /*a8e0*/  HMMA.16816.F32 R52, R72.reuse, R84, R52 ;  /* 0x000000544834723c */ /* 0x050ff00000001834 */
[C---:B------:R-:W-:Y:S01]  /*a8f0*/  HMMA.16816.F32 R56, R72.reuse, R86, R56 ;  /* 0x000000564838723c */ /* 0x040fe20000001838 */
[----:B------:R-:W4:Y:S07]  /*a900*/  LDSM.16.MT88.4 R84, [R198+0x1800] ;  /* 0x00180000c654783b */ /* 0x000f2e0000004200 */
[C---:B------:R-:W-:Y:S04]  /*a910*/  HMMA.16816.F32 R60, R72.reuse, R92, R60 ;  /* 0x0000005c483c723c */ /* 0x040fe8000000183c */
[--C-:B-1----:R-:W-:Y:S04]  /*a920*/  FFMA.FTZ R70, R139, c[0x0][0x2d0], -R69.reuse ;  /* 0x0000b4008b467a23 */ /* 0x102fe80000010845 */
[----:B------:R-:W-:Y:S01]  /*a930*/  HMMA.16816.F32 R64, R72, R94, R64 ;  /* 0x0000005e4840723c */ /* 0x000fe20000001840 */
[----:B------:R1:W-:Y:S01]  /*a940*/  MUFU.EX2 R156, R70 ;  /* 0x00000046009c7308 */ /* 0x0003e20000000800 */
[----:B------:R-:W-:Y:S05]  /*a950*/  LDSM.16.MT88.4 R92, [R195+0x4800] ;  /* 0x00480000c35c783b */ /* 0x000fea0000004200 */
[----:B------:R-:W-:Y:S02]  /*a960*/  F2FP.PACK_AB R72, R224, R227 ;  /* 0x000000e3e048723e */ /* 0x000fe400000000ff */
[----:B-----5:R-:W-:Y:S03]  /*a970*/  F2FP.PACK_AB R74, R159, R180 ;  /* 0x000000b49f4a723e */ /* 0x020fe600000000ff */
        /* <DEDUP_REMOVED lines=13> */
[C---:B---3--:R-:W-:Y:S04]  /*aa50*/  HMMA.16816.F32 R12, R72.reuse, R76, R12 ;  /* 0x0000004c480c723c */ /* 0x048fe8000000180c */
[--C-:B-1----:R-:W-:Y:S04]  /*aa60*/  FFMA.FTZ R70, R182, c[0x0][0x2d0], -R132.reuse ;  /* 0x0000b400b6467a23 */ /* 0x102fe80000010884 */
[C---:B------:R-:W-:Y:S01]  /*aa70*/  HMMA.16816.F32 R16, R72.reuse, R78, R16 ;  /* 0x0000004e4810723c */ /* 0x040fe20000001810 */
[----:B------:R1:W3:Y:S01]  /*aa80*/  MUFU.EX2 R144, R70 ;  /* 0x0000004600907308 */ /* 0x0002e20000000800 */
[----:B------:R-:W5:Y:S06]  /*aa90*/  LDSM.16.MT88.4 R76, [R196+0x4800] ;  /* 0x00480000c44c783b */ /* 0x000f6c0000004200 */
[C---:B------:R-:W-:Y:S08]  /*aaa0*/  HMMA.16816.F32 R20, R72.reuse, R80, R20 ;  /* 0x000000504814723c */ /* 0x040ff00000001814 */
[C---:B------:R-:W-:Y:S01]  /*aab0*/  HMMA.16816.F32 R24, R72.reuse, R82, R24 ;  /* 0x000000524818723c */ /* 0x040fe20000001818 */
[----:B------:R-:W3:Y:S07]  /*aac0*/  LDSM.16.MT88.4 R80, [R192+0x2000] ;  /* 0x00200000c050783b */ /* 0x000eee0000004200 */
[C---:B----4-:R-:W-:Y:S04]  /*aad0*/  HMMA.16816.F32 R28, R72.reuse, R84, R28 ;  /* 0x00000054481c723c */ /* 0x050fe8000000181c */
[--C-:B-1----:R-:W-:Y:S04]  /*aae0*/  FFMA.FTZ R70, R183, c[0x0][0x2d0], -R132.reuse ;  /* 0x0000b400b7467a23 */ /* 0x102fe80000010884 */
[C---:B------:R-:W-:Y:S01]  /*aaf0*/  HMMA.16816.F32 R32, R72.reuse, R86, R32 ;  /* 0x000000564820723c */ /* 0x040fe20000001820 */
[----:B------:R1:W-:Y:S01]  /*ab00*/  MUFU.EX2 R143, R70 ;  /* 0x00000046008f7308 */ /* 0x0003e20000000800 */
[----:B------:R-:W4:Y:S06]  /*ab10*/  LDSM.16.MT88.4 R84, [R196+0x2000] ;  /* 0x00200000c454783b */ /* 0x000f2c0000004200 */
[C---:B--2---:R-:W-:Y:S08]  /*ab20*/  HMMA.16816.F32 R36, R72.reuse, R88, R36 ;  /* 0x000000584824723c */ /* 0x044ff00000001824 */
[C---:B------:R-:W-:Y:S01]  /*ab30*/  HMMA.16816.F32 R40, R72.reuse, R90, R40 ;  /* 0x0000005a4828723c */ /* 0x040fe20000001828 */
[----:B------:R-:W-:Y:S07]  /*ab40*/  LDSM.16.MT88.4 R88, [R198+0x2000] ;  /* 0x00200000c658783b */ /* 0x000fee0000004200 */
[C---:B-----5:R-:W-:Y:S04]  /*ab50*/  HMMA.16816.F32 R44, R72.reuse, R76, R44 ;  /* 0x0000004c482c723c */ /* 0x060fe8000000182c */
[--C-:B-1----:R-:W-:Y:S04]  /*ab60*/  FFMA.FTZ R70, R188, c[0x0][0x2d0], -R132.reuse ;  /* 0x0000b400bc467a23 */ /* 0x102fe80000010884 */
[C---:B------:R-:W-:Y:S01]  /*ab70*/  HMMA.16816.F32 R48, R72.reuse, R78, R48 ;  /* 0x0000004e4830723c */ /* 0x040fe20000001830 */
[----:B------:R1:W2:Y:S01]  /*ab80*/  MUFU.EX2 R142, R70 ;  /* 0x00000046008e7308 */ /* 0x0002a20000000800 */
[----:B------:R-:W5:Y:S06]  /*ab90*/  LDSM.16.MT88.4 R76, [R195+0x2000] ;  /* 0x00200000c34c783b */ /* 0x000f6c0000004200 */
[C---:B------:R-:W-:Y:S08]  /*aba0*/  HMMA.16816.F32 R52, R72.reuse, R92, R52 ;  /* 0x0000005c4834723c */ /* 0x040ff00000001834 */
[C---:B------:R-:W-:Y:S01]  /*abb0*/  HMMA.16816.F32 R56, R72.reuse, R94, R56 ;  /* 0x0000005e4838723c */ /* 0x040fe20000001838 */
[----:B------:R-:W-:Y:S07]  /*abc0*/  LDSM.16.MT88.4 R92, [R195+0x5000] ;  /* 0x00500000c35c783b */ /* 0x000fee0000004200 */
[C---:B------:R-:W-:Y:S04]  /*abd0*/  HMMA.16816.F32 R60, R72.reuse, R96, R60 ;  /* 0x00000060483c723c */ /* 0x040fe8000000183c */
[--C-:B-1----:R-:W-:Y:S04]  /*abe0*/  FFMA.FTZ R70, R149, c[0x0][0x2d0], -R69.reuse ;  /* 0x0000b40095467a23 */ /* 0x102fe80000010845 */
[----:B------:R-:W-:Y:S01]  /*abf0*/  HMMA.16816.F32 R64, R72, R98, R64 ;  /* 0x000000624840723c */ /* 0x000fe20000001840 */
[----:B------:R1:W-:Y:S01]  /*ac00*/  MUFU.EX2 R141, R70 ;  /* 0x00000046008d7308 */ /* 0x0003e20000000800 */
[----:B------:R-:W-:Y:S05]  /*ac10*/  LDSM.16.MT88.4 R96, [R196+0x2800] ;  /* 0x00280000c460783b */ /* 0x000fea0000004200 */
[----:B---3--:R-:W-:Y:S02]  /*ac20*/  F2FP.PACK_AB R72, R144, R145 ;  /* 0x000000919048723e */ /* 0x008fe400000000ff */
[----:B--2---:R-:W-:Y:S03]  /*ac30*/  F2FP.PACK_AB R74, R142, R143 ;  /* 0x0000008f8e4a723e */ /* 0x004fe600000000ff */
[--C-:B-1----:R-:W-:Y:S04]  /*ac40*/  FFMA.FTZ R70, R150, c[0x0][0x2d0], -R69.reuse ;  /* 0x0000b40096467a23 */ /* 0x102fe80000010845 */
        /* <DEDUP_REMOVED lines=12> */
[C---:B----4-:R-:W-:Y:S04]  /*ad10*/  HMMA.16816.F32 R12, R72.reuse, R84, R12 ;  /* 0x00000054480c723c */ /* 0x050fe8000000180c */
[--C-:B-1----:R-:W-:Y:S04]  /*ad20*/  FFMA.FTZ R70, R190, c[0x0][0x2d0], -R132.reuse ;  /* 0x0000b400be467a23 */ /* 0x102fe80000010884 */
[C---:B------:R-:W-:Y:S01]  /*ad30*/  HMMA.16816.F32 R16, R72.reuse, R86, R16 ;  /* 0x000000564810723c */ /* 0x040fe20000001810 */
[----:B------:R1:W3:Y:S01]  /*ad40*/  MUFU.EX2 R136, R70 ;  /* 0x0000004600887308 */ /* 0x0002e20000000800 */
[----:B------:R-:W4:Y:S06]  /*ad50*/  LDSM.16.MT88.4 R84, [R196+0x5000] ;  /* 0x00500000c454783b */ /* 0x000f2c0000004200 */
[C---:B-----5:R-:W-:Y:S08]  /*ad60*/  HMMA.16816.F32 R20, R72.reuse, R76, R20 ;  /* 0x0000004c4814723c */ /* 0x060ff00000001814 */
[C---:B------:R-:W-:Y:S01]  /*ad70*/  HMMA.16816.F32 R24, R72.reuse, R78, R24 ;  /* 0x0000004e4818723c */ /* 0x040fe20000001818 */
[----:B------:R-:W5:Y:S07]  /*ad80*/  LDSM.16.MT88.4 R76, [R198+0x5000] ;  /* 0x00500000c64c783b */ /* 0x000f6e0000004200 */
[C---:B------:R-:W-:Y:S04]  /*ad90*/  HMMA.16816.F32 R28, R72.reuse, R88, R28 ;  /* 0x00000058481c723c */ /* 0x040fe8000000181c */
[--C-:B-1----:R-:W-:Y:S01]  /*ada0*/  FFMA.FTZ R70, R191, c[0x0][0x2d0], -R132.reuse ;  /* 0x0000b400bf467a23 */ /* 0x102fe20000010884 */
[----:B---3--:R-:W-:Y:S01]  /*adb0*/  F2FP.PACK_AB R120, R136, R137 ;  /* 0x000000898878723e */ /* 0x008fe200000000ff */
[----:B------:R-:W-:Y:S01]  /*adc0*/  FFMA.FTZ R132, R216, c[0x0][0x2d0], -R132 ;  /* 0x0000b400d8847a23 */ /* 0x000fe20000010884 */
[----:B------:R-:W-:Y:S01]  /*add0*/  IADD3 R216, R217, -0x1, RZ ;  /* 0xffffffffd9d87810 */ /* 0x000fe20007ffe0ff */
[C---:B------:R-:W-:Y:S01]  /*ade0*/  HMMA.16816.F32 R32, R72.reuse, R90, R32 ;  /* 0x0000005a4820723c */ /* 0x040fe20000001820 */
[----:B------:R1:W-:Y:S01]  /*adf0*/  MUFU.EX2 R135, R70 ;  /* 0x0000004600877308 */ /* 0x0003e20000000800 */
[----:B------:R-:W3:Y:S02]  /*ae00*/  LDSM.16.MT88.4 R88, [R192+0x2800] ;  /* 0x00280000c058783b */ /* 0x000ee40000004200 */
[----:B------:R-:W-:Y:S04]  /*ae10*/  IMAD.MOV.U32 R217, RZ, RZ, R216 ;  /* 0x000000ffffd97224 */ /* 0x000fe800078e00d8 */
[C---:B--2---:R-:W-:Y:S03]  /*ae20*/  HMMA.16816.F32 R36, R72.reuse, R80, R36 ;  /* 0x000000504824723c */ /* 0x044fe60000001824 */
[----:B------:R-:W2:Y:S05]  /*ae30*/  MUFU.EX2 R134, R132 ;  /* 0x0000008400867308 */ /* 0x000eaa0000000800 */
[C---:B------:R-:W-:Y:S08]  /*ae40*/  HMMA.16816.F32 R40, R72.reuse, R82, R40 ;  /* 0x000000524828723c */ /* 0x040ff00000001828 */
[C---:B----4-:R-:W-:Y:S04]  /*ae50*/  HMMA.16816.F32 R44, R72.reuse, R84, R44 ;  /* 0x00000054482c723c */ /* 0x050fe8000000182c */
[--C-:B-1----:R-:W-:Y:S04]  /*ae60*/  FFMA.FTZ R70, R161, c[0x0][0x2d0], -R69.reuse ;  /* 0x0000b400a1467a23 */ /* 0x102fe80000010845 */
[C---:B------:R-:W-:Y:S01]  /*ae70*/  HMMA.16816.F32 R48, R72.reuse, R86, R48 ;  /* 0x000000564830723c */ /* 0x040fe20000001830 */
[----:B------:R1:W-:Y:S03]  /*ae80*/  MUFU.EX2 R133, R70 ;  /* 0x0000004600857308 */ /* 0x0003e60000000800 */
[----:B--2---:R-:W-:Y:S04]  /*ae90*/  F2FP.PACK_AB R122, R134, R135 ;  /* 0x00000087867a723e */ /* 0x004fe800000000ff */
[C---:B------:R-:W-:Y:S08]  /*aea0*/  HMMA.16816.F32 R52, R72.reuse, R92, R52 ;  /* 0x0000005c4834723c */ /* 0x040ff00000001834 */
[C---:B------:R-:W-:Y:S08]  /*aeb0*/  HMMA.16816.F32 R56, R72.reuse, R94, R56 ;  /* 0x0000005e4838723c */ /* 0x040ff00000001838 */
[C---:B-----5:R-:W-:Y:S04]  /*aec0*/  HMMA.16816.F32 R60, R72.reuse, R76, R60 ;  /* 0x0000004c483c723c */ /* 0x060fe8000000183c */
[--C-:B-1----:R-:W-:Y:S04]  /*aed0*/  FFMA.FTZ R70, R162, c[0x0][0x2d0], -R69.reuse ;  /* 0x0000b400a2467a23 */ /* 0x102fe80000010845 */
[----:B------:R-:W-:Y:S01]  /*aee0*/  HMMA.16816.F32 R64, R72, R78, R64 ;  /* 0x0000004e4840723c */ /* 0x000fe20000001840 */
[----:B------:R1:W2:Y:S03]  /*aef0*/  MUFU.EX2 R132, R70 ;  /* 0x0000004600847308 */ /* 0x0002a60000000800 */
[--C-:B-1----:R-:W-:Y:S01]  /*af00*/  FFMA.FTZ R70, R163, c[0x0][0x2d0], -R69.reuse ;  /* 0x0000b400a3467a23 */ /* 0x102fe20000010845 */
[----:B--2---:R-:W-:Y:S01]  /*af10*/  F2FP.PACK_AB R121, R132, R133 ;  /* 0x000000858479723e */ /* 0x004fe200000000ff */
[----:B------:R-:W-:Y:S05]  /*af20*/  FFMA.FTZ R69, R71, c[0x0][0x2d0], -R69 ;  /* 0x0000b40047457a23 */ /* 0x000fea0000010845 */
[----:B------:R-:W-:Y:S10]  /*af30*/  MUFU.EX2 R70, R70 ;  /* 0x0000004600467308 */ /* 0x000ff40000000800 */
[----:B------:R-:W1:Y:S02]  /*af40*/  MUFU.EX2 R69, R69 ;  /* 0x0000004500457308 */ /* 0x000e640000000800 */
[----:B-1----:R-:W-:Y:S07]  /*af50*/  F2FP.PACK_AB R123, R69, R70 ;  /* 0x00000046457b723e */ /* 0x002fee00000000ff */
[C---:B---3--:R-:W-:Y:S07]  /*af60*/  HMMA.16816.F32 R72, R120.reuse, R88, R4 ;  /* 0x000000587848723c */ /* 0x048fee0000001804 */
[----:B------:R-:W-:Y:S01]  /*af70*/  FFMA.FTZ R4, R2, R250, R244 ;  /* 0x000000fa02047223 */ /* 0x000fe200000100f4 */
[C---:B------:R-:W-:Y:S01]  /*af80*/  HMMA.16816.F32 R76, R120.reuse, R90, R8 ;  /* 0x0000005a784c723c */ /* 0x040fe20000001808 */
[----:B------:R-:W-:Y:S03]  /*af90*/  LDSM.16.MT88.4 R8, [R198+0x5800] ;  /* 0x00580000c608783b */ /* 0x000fe60000004200 */
[----:B------:R-:W-:Y:S02]  /*afa0*/  FFMA.FTZ R2, R0, R249, R243 ;  /* 0x000000f900027223 */ /* 0x000fe400000100f3 */
        /* <DEDUP_REMOVED lines=17> */
[----:B------:R-:W-:Y:S01]  /*b0c0*/  FADD.FTZ R2, R233, R2 ;  /* 0x00000002e9027221 */ /* 0x000fe20000010000 */
        /* <DEDUP_REMOVED lines=20> */
[C---:B-1----:R-:W-:Y:S04]  /*b210*/  HMMA.16816.F32 R52, R120.reuse, R4, R52 ;  /* 0x000000047834723c */ /* 0x042fe80000001834 */
        /* <DEDUP_REMOVED lines=11> */
[----:B------:R-:W-:Y:S03]  /*b2d0*/  HMMA.16816.F32 R64, R120, R10, R64 ;  /* 0x0000000a7840723c */ /* 0x000fe60000001840 */
[----:B------:R-:W-:Y:S02]  /*b2e0*/  FADD.FTZ R0, R142, R0 ;  /* 0x000000008e007221 */ /* 0x000fe40000010000 */
[----:B------:R-:W-:Y:S02]  /*b2f0*/  FADD.FTZ R4, R138, R2 ;  /* 0x000000028a047221 */ /* 0x000fe40000010000 */
[----:B------:R-:W-:Y:S02]  /*b300*/  FADD.FTZ R2, R137, R0 ;  /* 0x0000000089027221 */ /* 0x000fe40000010000 */
[----:B------:R-:W-:Y:S03]  /*b310*/  FADD.FTZ R0, R133, R4 ;  /* 0x0000000485007221 */ /* 0x000fe60000010000 */
[----:B------:R-:W-:Y:S02]  /*b320*/  FADD.FTZ R2, R136, R2 ;  /* 0x0000000288027221 */ /* 0x000fe40000010000 */
[----:B------:R-:W-:Y:S02]  /*b330*/  FADD.FTZ R0, R132, R0 ;  /* 0x0000000084007221 */ /* 0x000fe40000010000 */
[----:B------:R-:W-:Y:S02]  /*b340*/  FADD.FTZ R2, R135, R2 ;  /* 0x0000000287027221 */ /* 0x000fe40000010000 */
[----:B------:R-:W-:Y:S02]  /*b350*/  FADD.FTZ R0, R70, R0 ;  /* 0x0000000046007221 */ /* 0x000fe40000010000 */
[----:B------:R-:W-:Y:S02]  /*b360*/  FADD.FTZ R2, R134, R2 ;  /* 0x0000000286027221 */ /* 0x000fe40000010000 */
[----:B------:R-:W-:Y:S02]  /*b370*/  FADD.FTZ R0, R69, R0 ;  /* 0x0000000045007221 */ /* 0x000fe40000010000 */
[--C-:B------:R-:W-:Y:S01]  /*b380*/  IMAD.MOV.U32 R4, RZ, RZ, R3.reuse ;  /* 0x000000ffff047224 */ /* 0x100fe200078e0003 */
[----:B------:R1:W-:Y:S01]  /*b390*/  STL [R1+0x8], R2 ;  /* 0x0000080201007387 */ /* 0x0003e20000100800 */
[----:B------:R-:W-:Y:S02]  /*b3a0*/  IMAD.MOV.U32 R69, RZ, RZ, R68 ;  /* 0x000000ffff457224 */ /* 0x000fe400078e0044 */
[----:B------:R-:W-:Y:S01]  /*b3b0*/  IMAD.MOV.U32 R70, RZ, RZ, R3 ;  /* 0x000000ffff467224 */ /* 0x000fe200078e0003 */
[----:B------:R1:W-:Y:S01]  /*b3c0*/  STL [R1+0xc], R0 ;  /* 0x00000c0001007387 */ /* 0x0003e20000100800 */
[----:B------:R-:W-:-:S05]  /*b3d0*/  @P0 BRA `(.L_x_570) ;  /* 0xffffbb6000000947 */ /* 0x000fca000383ffff */
.L_x_561:
[----:B-1----:R-:W2:Y:S04]  /*b3e0*/  LDL R0, [R1+0x20] ;  /* 0x0000200001007983 */ /* 0x002ea80000100800 */
[----:B------:R-:W3:Y:S04]  /*b3f0*/  LDL R3, [R1+0x10] ;  /* 0x0000100001037983 */ /* 0x000ee80000100800 */
[----:B------:R-:W4:Y:S01]  /*b400*/  LDL R2, [R1+0x18] ;  /* 0x0000180001027983 */ /* 0x000f220000100800 */
[----:B--2---:R-:W-:Y:S01]  /*b410*/  IADD3 R0, R0, 0x7f, RZ ;  /* 0x0000007f00007810 */ /* 0x004fe20007ffe0ff */
[----:B---3--:R-:W-:-:S04]  /*b420*/  IMAD.MOV.U32 R5, RZ, RZ, R3 ;  /* 0x000000ffff057224 */ /* 0x008fc800078e0003 */
[----:B------:R-:W-:Y:S01]  /*b430*/  @P2 IMAD.HI.U32 R3, R0, c[0x0][0x2c8], RZ ;  /* 0x0000b20000032a27 */ /* 0x000fe200078e00ff */
[----:B----4-:R-:W-:-:S04]  /*b440*/  IADD3 R2, R2, 0x1, -R5 ;  /* 0x0000000102027810 */ /* 0x010fc80007ffe805 */
[----:B------:R-:W-:-:S05]  /*b450*/  @P2 SHF.R.U32.HI R0, RZ, c[0x0][0x2cc], R3 ;  /* 0x0000b300ff002a19 */ /* 0x000fca0000011603 */
[----:B------:R-:W-:-:S05]  /*b460*/  IMAD.IADD R0, R2, 0x1, R0 ;  /* 0x0000000102007824 */ /* 0x000fca00078e0200 */
[----:B------:R-:W-:Y:S01]  /*b470*/  IADD3 R2, R0, -c[0x0][0x324], RZ ;  /* 0x8000c90000027a10 */ /* 0x000fe20007ffe0ff */
[----:B------:R-:W-:Y:S05]  /*b480*/  @!P1 BRA `(.L_x_571) ;  /* 0x0000011000009947 */ /* 0x000fea0003800000 */
[----:B------:R-:W-:Y:S01]  /*b490*/  ISETP.GT.AND P0, PT, R0, -0x1, PT ;  /* 0xffffffff0000780c */ /* 0x000fe20003f04270 */
[----:B------:R-:W-:-:S12]  /*b4a0*/  BSSY B0, `(.L_x_572) ;  /* 0x000000d000007945 */ /* 0x000fd80003800000 */
        /* <DEDUP_REMOVED lines=8> */
.L_x_573:
[----:B------:R-:W-:-:S04]  /*b530*/  MOV R3, c[0x0][0x32c] ;  /* 0x0000cb0000037a02 */ /* 0x000fc80000000f00 */
[----:B------:R-:W-:-:S13]  /*b540*/  ISETP.NE.AND P0, PT, R3, 0x1, PT ;  /* 0x000000010300780c */ /* 0x000fda0003f05270 */
[----:B------:R-:W-:-:S05]  /*b550*/  @P0 IMAD.HI.U32 R3, R0, c[0x0][0x330], RZ ;  /* 0x0000cc0000030a27 */ /* 0x000fca00078e00ff */
[----:B------:R-:W-:Y:S02]  /*b560*/  @P0 SHF.R.U32.HI R0, RZ, c[0x0][0x334], R3 ;  /* 0x0000cd00ff000a19 */ /* 0x000fe40000011603 */
.L_x_574:
[----:B------:R-:W-:Y:S05]  /*b570*/  BSYNC B0 ;  /* 0x0000000000007941 */ /* 0x000fea0003800000 */
.L_x_572:
[----:B------:R-:W-:-:S05]  /*b580*/  IMAD R0, R0, c[0x0][0x32c], RZ ;  /* 0x0000cb0000007a24 */ /* 0x000fca00078e02ff */
[----:B------:R-:W-:-:S04]  /*b590*/  IMNMX R2, R2, R0, !PT ;  /* 0x0000000002027217 */ /* 0x000fc80007800200 */
.L_x_571:
[----:B------:R-:W-:-:S05]  /*b5a0*/  IADD3 R2, R2, 0x5f, RZ ;  /* 0x0000005f02027810 */ /* 0x000fca0007ffe0ff */
[----:B------:R-:W-:-:S05]  /*b5b0*/  IMAD.HI R2, R2, 0x2aaaaaab, RZ ;  /* 0x2aaaaaab02027827 */ /* 0x000fca00078e02ff */
[----:B------:R-:W-:-:S04]  /*b5c0*/  SHF.R.U32.HI R0, RZ, 0x1f, R2 ;  /* 0x0000001fff007819 */ /* 0x000fc80000011602 */
[----:B------:R-:W-:-:S04]  /*b5d0*/  LEA.HI.SX32 R0, R2, R0, 0x1c ;  /* 0x0000000002007211 */ /* 0x000fc800078fe2ff */
[----:B------:R-:W-:-:S04]  /*b5e0*/  IMNMX R3, R219, R0, !PT ;  /* 0x00000000db037217 */ /* 0x000fc80007800200 */
[----:B------:R-:W-:Y:S01]  /*b5f0*/  ISETP.GE.AND P0, PT, R216, R3, PT ;  /* 0x00000003d800720c */ /* 0x000fe20003f06270 */
[----:B------:R1:W-:-:S12]  /*b600*/  STL [R1+0x1c], R3 ;  /* 0x00001c0301007387 */ /* 0x0003d80000100800 */
[----:B------:R-:W-:Y:S05]  /*b610*/  @!P0 BRA `(.L_x_575) ;  /* 0x000032c000008947 */ /* 0x000fea0003800000 */
[----:B------:R-:W-:Y:S02]  /*b620*/  MOV R70, R4 ;  /* 0x0000000400467202 */ /* 0x000fe40000000f00 */
[----:B------:R-:W-:Y:S02]  /*b630*/  MOV R69, R68 ;  /* 0x0000004400457202 */ /* 0x000fe40000000f00 */
[----:B------:R-:W-:Y:S02]  /*b640*/  MOV R217, R216 ;  /* 0x000000d800d97202 */ /* 0x000fe40000000f00 */
.L_x_576:
[----:B------:R-:W2:Y:S01]  /*b650*/  LDL.64 R228, [R1] ;  /* 0x0000000001e47983 */ /* 0x000ea20000100a00 */
[----:B------:R-:W-:Y:S04]  /*b660*/  DEPBAR.LE SB0, 0x0 ;  /* 0x000080000000791a */ /* 0x000fe80000000000 */
[----:B------:R-:W-:Y:S01]  /*b670*/  WARPSYNC 0xffffffff ;  /* 0xffffffff00007948 */ /* 0x000fe20003800000 */
[----:B------:R-:W-:Y:S01]  /*b680*/  BAR.SYNC.DEFER_BLOCKING 0x0 ;  /* 0x0000000000007b1d */ /* 0x000fe20000010000 */
[----:B------:R-:W-:Y:S02]  /*b690*/  ISETP.GT.AND P6, PT, R219, R217, PT ;  /* 0x000000d9db00720c */ /* 0x000fe40003fc4270 */
[C---:B------:R-:W-:Y:S11]  /*b6a0*/  IADD3 R216, R217.reuse, -0x1, RZ ;  /* 0xffffffffd9d87810 */ /* 0x040ff60007ffe0ff */
[----:B------:R-:W-:Y:S01]  /*b6b0*/  @!P6 SHF.R.S32.HI R0, RZ, 0x1f, R217 ;  /* 0x0000001fff00e819 */ /* 0x000fe200000114d9 */
[C---:B------:R-:W-:Y:S01]  /*b6c0*/  @!P6 IMAD.WIDE.U32 R30, R217.reuse, c[0x0][0x208], RZ ;  /* 0x00008200d91eea25 */ /* 0x040fe200078e00ff */
[----:B------:R-:W-:Y:S02]  /*b6d0*/  @!P6 MOV R2, c[0x0][0x208] ;  /* 0x000082000002ea02 */ /* 0x000fe40000000f00 */
[----:B-1----:R-:W-:Y:S01]  /*b6e0*/  @!P6 MOV R3, 0x5 ;  /* 0x000000050003e802 */ /* 0x002fe20000000f00 */
[----:B------:R-:W-:Y:S01]  /*b6f0*/  @!P6 IMAD R0, R0, c[0x0][0x208], RZ ;  /* 0x000082000000ea24 */ /* 0x000fe200078e02ff */
[C---:B------:R-:W-:Y:S02]  /*b700*/  @!P6 SHF.L.U32 R28, R2.reuse, 0x5, RZ ;  /* 0x00000005021ce819 */ /* 0x040fe400000006ff */
[----:B------:R-:W-:Y:S01]  /*b710*/  @!P6 SHF.L.U64.HI R29, R2, R3, c[0x0][0x20c] ;  /* 0x00008300021de619 */ /* 0x000fe20000010203 */
[----:B------:R-:W-:Y:S01]  /*b720*/  @!P6 IMAD R0, R217, c[0x0][0x20c], R0 ;  /* 0x00008300d900ea24 */ /* 0x000fe200078e0200 */
[----:B------:R-:W1:Y:S01]  /*b730*/  LDSM.16.M88.4 R8, [R193] ;  /* 0x00000000c108783b */ /* 0x000e620000000200 */
[----:B------:R-:W-:Y:S02]  /*b740*/  @!P6 MOV R36, R220 ;  /* 0x000000dc0024e202 */ /* 0x000fe40000000f00 */
[----:B------:R-:W-:Y:S01]  /*b750*/  @!P6 IMAD.WIDE.U32 R2, R30, 0x60, R28 ;  /* 0x000000601e02e825 */ /* 0x000fe200078e001c */
[----:B------:R-:W-:Y:S02]  /*b760*/  @!P6 IADD3 R0, R31, R0, RZ ;  /* 0x000000001f00e210 */ /* 0x000fe40007ffe0ff */
[----:B------:R-:W-:Y:S02]  /*b770*/  @!P6 MOV R37, R225 ;  /* 0x000000e10025e202 */ /* 0x000fe40000000f00 */
[----:B------:R-:W3:Y:S01]  /*b780*/  LDSM.16.M88.4 R16, [R193+0x800] ;  /* 0x00080000c110783b */ /* 0x000ee20000000200 */
[----:B------:R-:W-:Y:S01]  /*b790*/  @!P6 IMAD R45, R0, 0x60, RZ ;  /* 0x00000060002de824 */ /* 0x000fe200078e02ff */
[-C--:B------:R-:W-:Y:S01]  /*b7a0*/  @!P6 IADD3 R31, P5, R220, R2.reuse, RZ ;  /* 0x00000002dc1fe210 */ /* 0x080fe20007fbe0ff */
[----:B------:R-:W-:Y:S01]  /*b7b0*/  @!P6 IMAD.WIDE.U32 R36, R30, 0x60, R36 ;  /* 0x000000601e24e825 */ /* 0x000fe200078e0024 */
[----:B------:R-:W-:Y:S02]  /*b7c0*/  @!P6 IADD3 R44, P0, R220, 0x40, RZ ;  /* 0x00000040dc2ce810 */ /* 0x000fe40007f1e0ff */
[----:B------:R-:W-:Y:S02]  /*b7d0*/  @!P6 LEA R162, P4, R31, c[0x0][0x1f8], 0x1 ;  /* 0x00007e001fa2ea11 */ /* 0x000fe400078808ff */
[----:B------:R-:W4:Y:S01]  /*b7e0*/  LDSM.16.M88.4 R24, [R193+0x1000] ;  /* 0x00100000c118783b */ /* 0x000f220000000200 */
[----:B------:R-:W-:Y:S02]  /*b7f0*/  @!P6 IADD3 R0, R45, R3, RZ ;  /* 0x000000032d00e210 */ /* 0x000fe40007ffe0ff */
[-C--:B------:R-:W-:Y:S02]  /*b800*/  @!P6 IADD3.X R38, RZ, R225.reuse, RZ, P0, !PT ;  /* 0x000000e1ff26e210 */ /* 0x080fe400007fe4ff */
[----:B------:R-:W-:Y:S02]  /*b810*/  @!P6 IADD3.X R3, R0, R225, RZ, P5, !PT ;  /* 0x000000e10003e210 */ /* 0x000fe40002ffe4ff */
[-C--:B------:R-:W-:Y:S01]  /*b820*/  @!P6 IADD3 R39, P5, R44, R2.reuse, RZ ;  /* 0x000000022c27e210 */ /* 0x080fe20007fbe0ff */
[----:B------:R-:W5:Y:S01]  /*b830*/  LDSM.16.M88.4 R32, [R193+0x1800] ;  /* 0x00180000c120783b */ /* 0x000f620000000200 */
[----:B------:R-:W-:Y:S02]  /*b840*/  @!P6 LEA.HI.X R163, R31, c[0x0][0x1fc], R3, 0x1, P4 ;  /* 0x00007f001fa3ea11 */ /* 0x000fe400020f0c03 */
[----:B------:R-:W-:Y:S02]  /*b850*/  @!P6 IADD3 R3, P4, R28, R2, RZ ;  /* 0x000000021c03e210 */ /* 0x000fe40007f9e0ff */
[----:B------:R-:W-:Y:S02]  /*b860*/  @!P6 IADD3 R45, R37, R45, RZ ;  /* 0x0000002d252de210 */ /* 0x000fe40007ffe0ff */
[----:B------:R-:W-:Y:S01]  /*b870*/  @!P6 IADD3 R37, P0, R3, R44, RZ ;  /* 0x0000002c0325e210 */ /* 0x000fe20007f1e0ff */
[----:B------:R-:W4:Y:S01]  /*b880*/  LDSM.16.M88.4 R40, [R193+0x2000] ;  /* 0x00200000c128783b */ /* 0x000f220000000200 */
[C---:B------:R-:W-:Y:S02]  /*b890*/  @!P6 IADD3.X R2, R0.reuse, R29, RZ, P4, !PT ;  /* 0x0000001d0002e210 */ /* 0x040fe400027fe4ff */
[----:B------:R-:W-:Y:S02]  /*b8a0*/  @!P6 LEA R160, P4, R39, c[0x0][0x1f8], 0x1 ;  /* 0x00007e0027a0ea11 */ /* 0x000fe400078808ff */
[----:B------:R-:W-:Y:S02]  /*b8b0*/  @!P6 IADD3.X R44, R0, R38, RZ, P5, !PT ;  /* 0x00000026002ce210 */ /* 0x000fe40002ffe4ff */
[----:B------:R-:W-:Y:S01]  /*b8c0*/  @!P6 IADD3 R3, P5, R3, R220, RZ ;  /* 0x000000dc0303e210 */ /* 0x000fe20007fbe0ff */
[C---:B-1----:R-:W-:Y:S01]  /*b8d0*/  HMMA.16816.F32 R4, R124.reuse, R8, RZ ;  /* 0x000000087c04723c */ /* 0x042fe200000018ff */
[----:B------:R-:W1:Y:S02]  /*b8e0*/  LDSM.16.M88.4 R48, [R193+0x2800] ;  /* 0x00280000c130783b */ /* 0x000e640000000200 */
[----:B------:R-:W-:Y:S02]  /*b8f0*/  @!P6 LEA.HI.X R161, R39, c[0x0][0x1fc], R44, 0x1, P4 ;  /* 0x00007f0027a1ea11 */ /* 0x000fe400020f0c2c */
[----:B------:R-:W-:Y:S02]  /*b900*/  @!P6 LEA R158, P4, R3, c[0x0][0x1f8], 0x1 ;  /* 0x00007e00039eea11 */ /* 0x000fe400078808ff */
[----:B------:R-:W-:Y:S01]  /*b910*/  @!P6 IADD3.X R38, R2, R38, RZ, P0, !PT ;  /* 0x000000260226e210 */ /* 0x000fe200007fe4ff */
[C---:B------:R-:W-:Y:S01]  /*b920*/  HMMA.16816.F32 R8, R124.reuse, R10, RZ ;  /* 0x0000000a7c08723c */ /* 0x040fe200000018ff */
[----:B------:R-:W1:Y:S03]  /*b930*/  LDSM.16.M88.4 R120, [R199] ;  /* 0x00000000c778783b */ /* 0x000e660000000200 */
[C---:B------:R-:W-:Y:S02]  /*b940*/  @!P6 LEA R156, P0, R37.reuse, c[0x0][0x1f8], 0x1 ;  /* 0x00007e00259cea11 */ /* 0x040fe400078008ff */
[----:B------:R-:W-:Y:S02]  /*b950*/  @!P6 SHF.L.U32 R46, R36, 0x1, RZ ;  /* 0x00000001242ee819 */ /* 0x000fe400000006ff */
[C---:B---3--:R-:W-:Y:S01]  /*b960*/  HMMA.16816.F32 R12, R124.reuse, R16, RZ ;  /* 0x000000107c0c723c */ /* 0x048fe200000018ff */
[----:B------:R-:W3:Y:S03]  /*b970*/  LDSM.16.M88.4 R132, [R210] ;  /* 0x00000000d284783b */ /* 0x000ee60000000200 */
[----:B------:R-:W-:Y:S02]  /*b980*/  @!P6 LEA.HI.X R157, R37, c[0x0][0x1fc], R38, 0x1, P0 ;  /* 0x00007f00259dea11 */ /* 0x000fe400000f0c26 */
[----:B------:R-:W-:Y:S02]  /*b990*/  @!P6 IADD3.X R2, R2, R225, RZ, P5, !PT ;  /* 0x000000e10202e210 */ /* 0x000fe40002ffe4ff */
[C---:B------:R-:W-:Y:S01]  /*b9a0*/  HMMA.16816.F32 R16, R124.reuse, R18, RZ ;  /* 0x000000127c10723c */ /* 0x040fe200000018ff */
[----:B------:R-:W1:Y:S03]  /*b9b0*/  LDSM.16.M88.4 R136, [R209] ;  /* 0x00000000d188783b */ /* 0x000e660000000200 */
[----:B------:R-:W-:Y:S02]  /*b9c0*/  @!P6 LEA.HI.X R159, R3, c[0x0][0x1fc], R2, 0x1, P4 ;  /* 0x00007f00039fea11 */ /* 0x000fe400020f0c02 */
[----:B------:R-:W-:Y:S02]  /*b9d0*/  @!P6 IADD3 R44, P4, R46, c[0x0][0x1f8], RZ ;  /* 0x00007e002e2cea10 */ /* 0x000fe40007f9e0ff */
[C---:B----4-:R-:W-:Y:S01]  /*b9e0*/  HMMA.16816.F32 R20, R124.reuse, R24, RZ ;  /* 0x000000187c14723c */ /* 0x050fe200000018ff */
[----:B------:R-:W4:Y:S03]  /*b9f0*/  LDSM.16.M88.4 R140, [R208] ;  /* 0x00000000d08c783b */ /* 0x000f260000000200 */
[----:B------:R-:W-:Y:S02]  /*ba00*/  @!P6 SHF.L.U64.HI R0, R36, 0x1, R45 ;  /* 0x000000012400e819 */ /* 0x000fe4000001022d */
[----:B------:R-:W-:Y:S02]  /*ba10*/  @!P6 IADD3 R2, P5, R46, 0x80, RZ ;  /* 0x000000802e02e810 */ /* 0x000fe40007fbe0ff */
[C---:B------:R-:W-:Y:S01]  /*ba20*/  HMMA.16816.F32 R24, R124.reuse, R26, RZ ;  /* 0x0000001a7c18723c */ /* 0x040fe200000018ff */
[----:B------:R-:W1:Y:S03]  /*ba30*/  LDSM.16.M88.4 R144, [R207] ;  /* 0x00000000cf90783b */ /* 0x000e660000000200 */
[----:B------:R-:W-:Y:S02]  /*ba40*/  @!P6 IADD3.X R45, R0, c[0x0][0x1fc], RZ, P4, !PT ;  /* 0x00007f00002dea10 */ /* 0x000fe400027fe4ff */
[----:B------:R-:W-:Y:S02]  /*ba50*/  @!P6 IADD3 R2, P4, R2, c[0x0][0x1f8], RZ ;  /* 0x00007e000202ea10 */ /* 0x000fe40007f9e0ff */
[C---:B-----5:R-:W-:Y:S01]  /*ba60*/  HMMA.16816.F32 R28, R124.reuse, R32, RZ ;  /* 0x000000207c1c723c */ /* 0x060fe200000018ff */
[----:B------:R-:W5:Y:S03]  /*ba70*/  LDSM.16.M88.4 R148, [R206] ;  /* 0x00000000ce94783b */ /* 0x000f660000000200 */
[----:B------:R-:W-:Y:S04]  /*ba80*/  @!P6 IADD3.X R3, RZ, c[0x0][0x1fc], R0, P4, P5 ;  /* 0x00007f00ff03ea10 */ /* 0x000fe800027ea400 */
[C---:B------:R-:W-:Y:S08]  /*ba90*/  HMMA.16816.F32 R32, R124.reuse, R34, RZ ;  /* 0x000000227c20723c */ /* 0x040ff000000018ff */
[C---:B------:R-:W-:Y:S08]  /*baa0*/  HMMA.16816.F32 R36, R124.reuse, R40, RZ ;  /* 0x000000287c24723c */ /* 0x040ff000000018ff */
        /* <DEDUP_REMOVED lines=15> */
[C---:B------:R-:W-:Y:S06]  /*bba0*/  HMMA.16816.F32 R4, R128.reuse, R120, R4 ;  /* 0x000000788004723c */ /* 0x040fec0000001804 */
[----:B------:R-:W-:Y:S02]  /*bbb0*/  LDSM.16.M88.4 R180, [R197+0x5800] ;  /* 0x00580000c5b4783b */ /* 0x000fe40000000200 */
[C---:B------:R-:W-:Y:S06]  /*bbc0*/  HMMA.16816.F32 R8, R128.reuse, R122, R8 ;  /* 0x0000007a8008723c */ /* 0x040fec0000001808 */
[----:B------:R-:W0:Y:S02]  /*bbd0*/  LDGDEPBAR ;  /* 0x00000000000079af */ /* 0x000e240000000000 */
[C---:B---3--:R-:W-:Y:S06]  /*bbe0*/  HMMA.16816.F32 R12, R128.reuse, R132, R12 ;  /* 0x00000084800c723c */ /* 0x048fec000000180c */
[----:B------:R-:W-:Y:S02]  /*bbf0*/  LDSM.16.M88.4 R120, [R197+0x800] ;  /* 0x00080000c578783b */ /* 0x000fe40000000200 */
[C---:B------:R-:W-:Y:S06]  /*bc00*/  HMMA.16816.F32 R16, R128.reuse, R134, R16 ;  /* 0x000000868010723c */ /* 0x040fec0000001810 */
[----:B-1----:R-:W1:Y:S02]  /*bc10*/  LDSM.16.M88.4 R156, [R197] ;  /* 0x00000000c59c783b */ /* 0x002e640000000200 */
[C---:B------:R-:W-:Y:S06]  /*bc20*/  HMMA.16816.F32 R20, R128.reuse, R136, R20 ;  /* 0x000000888014723c */ /* 0x040fec0000001814 */
[----:B--2---:R-:W2:Y:S02]  /*bc30*/  LDSM.16.M88.4 R160, [R197+0x1000] ;  /* 0x00100000c5a0783b */ /* 0x004ea40000000200 */
[C---:B------:R-:W-:Y:S06]  /*bc40*/  HMMA.16816.F32 R24, R128.reuse, R138, R24 ;  /* 0x0000008a8018723c */ /* 0x040fec0000001818 */
[----:B------:R-:W3:Y:S02]  /*bc50*/  LDSM.16.M88.4 R132, [R197+0x1800] ;  /* 0x00180000c584783b */ /* 0x000ee40000000200 */
[C---:B----4-:R-:W-:Y:S06]  /*bc60*/  HMMA.16816.F32 R28, R128.reuse, R140, R28 ;  /* 0x0000008c801c723c */ /* 0x050fec000000181c */
[----:B------:R-:W4:Y:S02]  /*bc70*/  LDSM.16.M88.4 R136, [R197+0x2000] ;  /* 0x00200000c588783b */ /* 0x000f240000000200 */
[C---:B------:R-:W-:Y:S06]  /*bc80*/  HMMA.16816.F32 R32, R128.reuse, R142, R32 ;  /* 0x0000008e8020723c */ /* 0x040fec0000001820 */
[----:B------:R-:W-:Y:S02]  /*bc90*/  LDSM.16.M88.4 R140, [R194] ;  /* 0x00000000c28c783b */ /* 0x000fe40000000200 */
[C---:B------:R-:W-:Y:S06]  /*bca0*/  HMMA.16816.F32 R36, R128.reuse, R144, R36 ;  /* 0x000000908024723c */ /* 0x040fec0000001824 */
[----:B------:R-:W-:Y:S02]  /*bcb0*/  LDSM.16.M88.4 R188, [R194+0x3000] ;  /* 0x00300000c2bc783b */ /* 0x000fe40000000200 */
[C---:B------:R-:W-:Y:S06]  /*bcc0*/  HMMA.16816.F32 R40, R128.reuse, R146, R40 ;  /* 0x000000928028723c */ /* 0x040fec0000001828 */
[----:B------:R-:W-:Y:S02]  /*bcd0*/  LDSM.16.M88.4 R144, [R194+0x800] ;  /* 0x00080000c290783b */ /* 0x000fe40000000200 */
[C---:B-----5:R-:W-:Y:S08]  /*bce0*/  HMMA.16816.F32 R44, R128.reuse, R148, R44 ;  /* 0x00000094802c723c */ /* 0x060ff0000000182c */
        /* <DEDUP_REMOVED lines=25> */
[----:B------:R-:W5:Y:S07]  /*be80*/  LDSM.16.M88.4 R144, [R193+0x4000] ;  /* 0x00400000c190783b */ /* 0x000f6e0000000200 */
        /* <DEDUP_REMOVED lines=18> */
[C---:B-----5:R-:W-:Y:S08]  /*bfb0*/  HMMA.16816.F32 R20, R168.reuse, R144, R20 ;  /* 0x00000090a814723c */ /* 0x060ff00000001814 */
[C---:B------:R-:W-:Y:S01]  /*bfc0*/  HMMA.16816.F32 R24, R168.reuse, R146, R24 ;  /* 0x00000092a818723c */ /* 0x040fe20000001818 */
[----:B------:R-:W-:Y:S07]  /*bfd0*/  LDSM.16.M88.4 R144, [R200] ;  /* 0x00000000c890783b */ /* 0x000fee0000000200 */
[C---:B--2---:R-:W-:Y:S08]  /*bfe0*/  HMMA.16816.F32 R28, R168.reuse, R132, R28 ;  /* 0x00000084a81c723c */ /* 0x044ff0000000181c */
[C---:B------:R-:W-:Y:S01]  /*bff0*/  HMMA.16816.F32 R32, R168.reuse, R134, R32 ;  /* 0x00000086a820723c */ /* 0x040fe20000001820 */
[----:B------:R-:W2:Y:S07]  /*c000*/  LDSM.16.M88.4 R132, [R201] ;  /* 0x00000000c984783b */ /* 0x000eae0000000200 */
[C---:B------:R-:W-:Y:S08]  /*c010*/  HMMA.16816.F32 R36, R168.reuse, R148, R36 ;  /* 0x00000094a824723c */ /* 0x040ff00000001824 */
[C---:B------:R-:W-:Y:S01]  /*c020*/  HMMA.16816.F32 R40, R168.reuse, R150, R40 ;  /* 0x00000096a828723c */ /* 0x040fe20000001828 */
[----:B------:R-:W5:Y:S07]  /*c030*/  LDSM.16.M88.4 R148, [R197+0x3000] ;  /* 0x00300000c594783b */ /* 0x000f6e0000000200 */
        /* <DEDUP_REMOVED lines=17> */
[----:B------:R-:W-:Y:S07]  /*c150*/  HMMA.16816.F32 R48, R172, R146, R48 ;  /* 0x00000092ac30723c */ /* 0x000fee0000001830 */
[----:B------:R-:W-:Y:S01]  /*c160*/  MOV R147, R229 ;  /* 0x000000e500937202 */ /* 0x000fe20000000f00 */
[C---:B-----5:R-:W-:Y:S05]  /*c170*/  HMMA.16816.F32 R4, R176.reuse, R148, R4 ;  /* 0x00000094b004723c */ /* 0x060fea0000001804 */
[----:B------:R-:W-:Y:S03]  /*c180*/  MOV R146, R228 ;  /* 0x000000e400927202 */ /* 0x000fe60000000f00 */
        /* <DEDUP_REMOVED lines=17> */
[----:B------:R1:W-:Y:S04]  /*c2a0*/  MUFU.TANH R132, R0 ;  /* 0x0000000000847308 */ /* 0x0003e80000002400 */
[----:B------:R-:W-:Y:S06]  /*c2b0*/  FMUL.FTZ R2, R11, c[0x0][0x320] ;  /* 0x0000c8000b027a20 */ /* 0x000fec0000410000 */
[----:B------:R2:W-:Y:S01]  /*c2c0*/  MUFU.TANH R137, R2 ;  /* 0x0000000200897308 */ /* 0x0005e20000002400 */
[----:B-1----:R-:W-:Y:S09]  /*c2d0*/  FMUL.FTZ R0, R5, c[0x0][0x320] ;  /* 0x0000c80005007a20 */ /* 0x002ff20000410000 */
[----:B------:R1:W-:Y:S01]  /*c2e0*/  MUFU.TANH R133, R0 ;  /* 0x0000000000857308 */ /* 0x0003e20000002400 */
[----:B--2---:R-:W-:Y:S09]  /*c2f0*/  FMUL.FTZ R2, R19, c[0x0][0x320] ;  /* 0x0000c80013027a20 */ /* 0x004ff20000410000 */
[----:B------:R-:W-:Y:S01]  /*c300*/  MUFU.TANH R145, R2 ;  /* 0x0000000200917308 */ /* 0x000fe20000002400 */
[----:B-1----:R-:W-:Y:S09]  /*c310*/  FMUL.FTZ R0, R6, c[0x0][0x320] ;  /* 0x0000c80006007a20 */ /* 0x002ff20000410000 */
[----:B------:R1:W2:Y:S02]  /*c320*/  MUFU.TANH R139, R0 ;  /* 0x00000000008b7308 */ /* 0x0002a40000002400 */
[----:B-1----:R-:W-:Y:S02]  /*c330*/  FMUL.FTZ R0, R7, c[0x0][0x320] ;  /* 0x0000c80007007a20 */ /* 0x002fe40000410000 */
[----:B------:R-:W1:Y:S06]  /*c340*/  LDSM.16.M88.4 R4, [R194+0x4000] ;  /* 0x00400000c204783b */ /* 0x000e6c0000000200 */
[----:B------:R3:W-:Y:S02]  /*c350*/  MUFU.TANH R138, R0 ;  /* 0x00000000008a7308 */ /* 0x0007e40000002400 */
[----:B---3--:R-:W-:Y:S08]  /*c360*/  FMUL.FTZ R0, R8, c[0x0][0x320] ;  /* 0x0000c80008007a20 */ /* 0x008ff00000410000 */
[----:B------:R3:W4:Y:S01]  /*c370*/  MUFU.TANH R135, R0 ;  /* 0x0000000000877308 */ /* 0x0007220000002400 */
[C---:B-1----:R-:W-:Y:S08]  /*c380*/  HMMA.16816.F32 R20, R184.reuse, R4, R20 ;  /* 0x00000004b814723c */ /* 0x042ff00000001814 */
[C---:B------:R-:W-:Y:S01]  /*c390*/  HMMA.16816.F32 R24, R184.reuse, R6, R24 ;  /* 0x00000006b818723c */ /* 0x040fe20000001818 */
[----:B------:R-:W-:Y:S03]  /*c3a0*/  LDSM.16.M88.4 R4, [R194+0x5000] ;  /* 0x00500000c204783b */ /* 0x000fe60000000200 */
[----:B---3--:R-:W-:Y:S04]  /*c3b0*/  FMUL.FTZ R0, R9, c[0x0][0x320] ;  /* 0x0000c80009007a20 */ /* 0x008fe80000410000 */
[----:B------:R1:W3:Y:S11]  /*c3c0*/  MUFU.TANH R134, R0 ;  /* 0x0000000000867308 */ /* 0x0002f60000002400 */
[----:B------:R-:W-:Y:S05]  /*c3d0*/  @!UPT UIADD3 URZ, URZ, URZ, URZ ;  /* 0x0000003f3f3ff290 */ /* 0x000fea000fffe03f */
[----:B------:R-:W-:Y:S04]  /*c3e0*/  FMUL.FTZ R3, R27, c[0x0][0x320] ;  /* 0x0000c8001b037a20 */ /* 0x000fe80000410000 */
[----:B------:R2:W-:Y:S01]  /*c3f0*/  MUFU.TANH R180, R3 ;  /* 0x0000000300b47308 */ /* 0x0005e20000002400 */
[----:B-1----:R-:W-:Y:S02]  /*c400*/  FMUL.FTZ R0, R10, c[0x0][0x320] ;  /* 0x0000c8000a007a20 */ /* 0x002fe40000410000 */
[----:B------:R-:W1:Y:S07]  /*c410*/  LDSM.16.M88.4 R8, [R194+0x4800] ;  /* 0x00480000c208783b */ /* 0x000e6e0000000200 */
[----:B------:R5:W-:Y:S01]  /*c420*/  MUFU.TANH R136, R0 ;  /* 0x0000000000887308 */ /* 0x000be20000002400 */
[----:B--2---:R-:W-:Y:S01]  /*c430*/  FMNMX.FTZ R3, R139, R70, !PT ;  /* 0x000000468b037209 */ /* 0x004fe20007810000 */
[----:B-----5:R-:W-:Y:S01]  /*c440*/  FMUL.FTZ R0, R12, c[0x0][0x320] ;  /* 0x0000c8000c007a20 */ /* 0x020fe20000410000 */
[----:B------:R-:W-:Y:S07]  /*c450*/  @P6 IADD3 R12, P0, R222, 0x40, RZ ;  /* 0x00000040de0c6810 */ /* 0x000fee0007f1e0ff */
[----:B------:R2:W5:Y:S01]  /*c460*/  MUFU.TANH R122, R0 ;  /* 0x00000000007a7308 */ /* 0x0005620000002400 */
[C---:B-1----:R-:W-:Y:S08]  /*c470*/  HMMA.16816.F32 R28, R184.reuse, R8, R28 ;  /* 0x00000008b81c723c */ /* 0x042ff0000000181c */
[C---:B------:R-:W-:Y:S01]  /*c480*/  HMMA.16816.F32 R32, R184.reuse, R10, R32 ;  /* 0x0000000ab820723c */ /* 0x040fe20000001820 */
[----:B------:R-:W1:Y:S01]  /*c490*/  LDSM.16.M88.4 R8, [R194+0x5800] ;  /* 0x00580000c208783b */ /* 0x000e620000000200 */
[----:B------:R-:W-:Y:S04]  /*c4a0*/  DEPBAR.LE SB0, 0x0 ;  /* 0x000080000000791a */ /* 0x000fe80000000000 */
[----:B--2---:R-:W-:Y:S01]  /*c4b0*/  FMUL.FTZ R0, R13, c[0x0][0x320] ;  /* 0x0000c8000d007a20 */ /* 0x004fe20000410000 */
[----:B------:R-:W-:Y:S01]  /*c4c0*/  @P6 IADD3.X R13, RZ, R226, RZ, P0, !PT ;  /* 0x000000e2ff0d6210 */ /* 0x000fe200007fe4ff */
[C---:B------:R-:W-:Y:S02]  /*c4d0*/  HMMA.16816.F32 R36, R184.reuse, R4, R36 ;  /* 0x00000004b824723c */ /* 0x040fe40000001824 */
[----:B------:R2:W1:Y:S01]  /*c4e0*/  MUFU.TANH R123, R0 ;  /* 0x00000000007b7308 */ /* 0x0004620000002400 */
[----:B------:R-:W-:Y:S05]  /*c4f0*/  BAR.SYNC.DEFER_BLOCKING 0x0 ;  /* 0x0000000000007b1d */ /* 0x000fea0000010000 */
[C---:B------:R-:W-:Y:S07]  /*c500*/  HMMA.16816.F32 R40, R184.reuse, R6, R40 ;  /* 0x00000006b828723c */ /* 0x040fee0000001828 */
[----:B------:R-:W-:Y:S01]  /*c510*/  @P6 MOV R6, 0x5 ;  /* 0x0000000500066802 */ /* 0x000fe20000000f00 */
[----:B------:R-:W-:Y:S04]  /*c520*/  FMUL.FTZ R2, R32, c[0x0][0x320] ;  /* 0x0000c80020027a20 */ /* 0x000fe80000410000 */
[----:B------:R-:W-:Y:S01]  /*c530*/  MUFU.TANH R233, R2 ;  /* 0x0000000200e97308 */ /* 0x000fe20000002400 */
[----:B--2---:R-:W-:Y:S09]  /*c540*/  FMUL.FTZ R0, R14, c[0x0][0x320] ;  /* 0x0000c8000e007a20 */ /* 0x004ff20000410000 */
[----:B------:R2:W-:Y:S01]  /*c550*/  MUFU.TANH R142, R0 ;  /* 0x00000000008e7308 */ /* 0x0005e20000002400 */
[C---:B-1----:R-:W-:Y:S07]  /*c560*/  HMMA.16816.F32 R44, R184.reuse, R8, R44 ;  /* 0x00000008b82c723c */ /* 0x042fee000000182c */
[----:B------:R-:W-:Y:S01]  /*c570*/  @P6 MOV R8, R222 ;  /* 0x000000de00086202 */ /* 0x000fe20000000f00 */
[----:B------:R-:W-:Y:S04]  /*c580*/  HMMA.16816.F32 R48, R184, R10, R48 ;  /* 0x0000000ab830723c */ /* 0x000fe80000001830 */
[----:B------:R-:W-:Y:S03]  /*c590*/  @P6 MOV R9, R226 ;  /* 0x000000e200096202 */ /* 0x000fe60000000f00 */
[----:B------:R-:W-:Y:S05]  /*c5a0*/  @P6 IMAD.WIDE.U32 R10, R216, c[0x0][0x1e0], RZ ;  /* 0x00007800d80a6a25 */ /* 0x000fea00078e00ff */
[----:B--2---:R-:W-:Y:S02]  /*c5b0*/  FMUL.FTZ R0, R15, c[0x0][0x320] ;  /* 0x0000c8000f007a20 */ /* 0x004fe40000410000 */
[----:B------:R-:W-:Y:S02]  /*c5c0*/  @P6 IMAD.WIDE.U32 R8, R10, 0x60, R8 ;  /* 0x000000600a086825 */ /* 0x000fe400078e0008 */
[----:B------:R1:W-:Y:S02]  /*c5d0*/  MUFU.TANH R144, R0 ;  /* 0x0000000000907308 */ /* 0x0003e40000002400 */
[----:B------:R-:W-:Y:S02]  /*c5e0*/  FMUL.FTZ R2, R44, c[0x0][0x320] ;  /* 0x0000c8002c027a20 */ /* 0x000fe40000410000 */
[----:B------:R-:W-:Y:S06]  /*c5f0*/  FMUL.FTZ R4, R45, c[0x0][0x320] ;  /* 0x0000c8002d047a20 */ /* 0x000fec0000410000 */
[----:B------:R-:W-:Y:S10]  /*c600*/  MUFU.TANH R249, R2 ;  /* 0x0000000200f97308 */ /* 0x000ff40000002400 */
[----:B------:R-:W-:Y:S01]  /*c610*/  MUFU.TANH R250, R4 ;  /* 0x0000000400fa7308 */ /* 0x000fe20000002400 */
[----:B-1----:R-:W-:Y:S09]  /*c620*/  FMUL.FTZ R0, R16, c[0x0][0x320] ;  /* 0x0000c80010007a20 */ /* 0x002ff20000410000 */
[----:B------:R1:W2:Y:S02]  /*c630*/  MUFU.TANH R140, R0 ;  /* 0x00000000008c7308 */ /* 0x0002a40000002400 */
[----:B-1----:R-:W-:Y:S08]  /*c640*/  FMUL.FTZ R0, R17, c[0x0][0x320] ;  /* 0x0000c80011007a20 */ /* 0x002ff00000410000 */
[----:B------:R1:W1:Y:S02]  /*c650*/  MUFU.TANH R141, R0 ;  /* 0x00000000008d7308 */ /* 0x0002640000002400 */
[----:B-1----:R-:W-:Y:S08]  /*c660*/  FMUL.FTZ R0, R18, c[0x0][0x320] ;  /* 0x0000c80012007a20 */ /* 0x002ff00000410000 */
[----:B------:R1:W-:Y:S02]  /*c670*/  MUFU.TANH R143, R0 ;  /* 0x00000000008f7308 */ /* 0x0003e40000002400 */
[----:B-1----:R-:W-:Y:S08]  /*c680*/  FMUL.FTZ R0, R20, c[0x0][0x320] ;  /* 0x0000c80014007a20 */ /* 0x002ff00000410000 */
[----:B------:R1:W1:Y:S02]  /*c690*/  MUFU.TANH R149, R0 ;  /* 0x0000000000957308 */ /* 0x0002640000002400 */
[----:B-1----:R-:W-:Y:S08]  /*c6a0*/  FMUL.FTZ R0, R21, c[0x0][0x320] ;  /* 0x0000c80015007a20 */ /* 0x002ff00000410000 */
[----:B------:R1:W1:Y:S02]  /*c6b0*/  MUFU.TANH R151, R0 ;  /* 0x0000000000977308 */ /* 0x0002640000002400 */
[----:B-1----:R-:W-:Y:S08]  /*c6c0*/  FMUL.FTZ R0, R22, c[0x0][0x320] ;  /* 0x0000c80016007a20 */ /* 0x002ff00000410000 */
[----:B------:R1:W-:Y:S02]  /*c6d0*/  MUFU.TANH R162, R0 ;  /* 0x0000000000a27308 */ /* 0x0003e40000002400 */
        /* <DEDUP_REMOVED lines=38> */
[----:B-1----:R-:W-:Y:S04]  /*c940*/  FMNMX.FTZ R0, R132, R69, !PT ;  /* 0x0000004584007209 */ /* 0x002fe80007810000 */
[----:B------:R-:W-:Y:S04]  /*c950*/  FMNMX.FTZ R0, R133, R0, !PT ;  /* 0x0000000085007209 */ /* 0x000fe80007810000 */
[----:B----4-:R-:W-:Y:S04]  /*c960*/  FMNMX.FTZ R0, R135, R0, !PT ;  /* 0x0000000087007209 */ /* 0x010fe80007810000 */
[----:B---3--:R-:W-:Y:S02]  /*c970*/  FMNMX.FTZ R2, R134, R0, !PT ;  /* 0x0000000086027209 */ /* 0x008fe40007810000 */
[----:B------:R-:W-:Y:S02]  /*c980*/  FMNMX.FTZ R0, R138, R3, !PT ;  /* 0x000000038a007209 */ /* 0x000fe40007810000 */
[----:B-----5:R-:W-:Y:S02]  /*c990*/  FMNMX.FTZ R2, R122, R2, !PT ;  /* 0x000000027a027209 */ /* 0x020fe40007810000 */
[----:B------:R-:W-:Y:S02]  /*c9a0*/  FMNMX.FTZ R3, R136, R0, !PT ;  /* 0x0000000088037209 */ /* 0x000fe40007810000 */
[----:B------:R-:W-:Y:S02]  /*c9b0*/  FMNMX.FTZ R0, R123, R2, !PT ;  /* 0x000000027b007209 */ /* 0x000fe40007810000 */
[----:B------:R-:W-:Y:S01]  /*c9c0*/  FMNMX.FTZ R2, R137, R3, !PT ;  /* 0x0000000389027209 */ /* 0x000fe20007810000 */
[----:B------:R-:W-:Y:S01]  /*c9d0*/  FMUL.FTZ R3, R46, c[0x0][0x320] ;  /* 0x0000c8002e037a20 */ /* 0x000fe20000410000 */
[----:B--2---:R-:W-:Y:S02]  /*c9e0*/  FMNMX.FTZ R0, R140, R0, !PT ;  /* 0x000000008c007209 */ /* 0x004fe40007810000 */
[----:B------:R-:W-:Y:S01]  /*c9f0*/  FMNMX.FTZ R2, R142, R2, !PT ;  /* 0x000000028e027209 */ /* 0x000fe20007810000 */
[----:B------:R1:W-:Y:S01]  /*ca00*/  MUFU.TANH R251, R3 ;  /* 0x0000000300fb7308 */ /* 0x0003e20000002400 */
        /* <DEDUP_REMOVED lines=11> */
[----:B------:R-:W-:Y:S01]  /*cac0*/  FMNMX.FTZ R2, R161, R2, !PT ;  /* 0x00000002a1027209 */ /* 0x000fe20007810000 */
[----:B-1----:R-:W-:Y:S01]  /*cad0*/  FMUL.FTZ R3, R47, c[0x0][0x320] ;  /* 0x0000c8002f037a20 */ /* 0x002fe20000410000 */
[----:B------:R-:W-:Y:S02]  /*cae0*/  FMNMX.FTZ R0, R232, R0, !PT ;  /* 0x00000000e8007209 */ /* 0x000fe40007810000 */
        /* <DEDUP_REMOVED lines=9> */
[----:B------:R-:W-:Y:S04]  /*cb80*/  FMNMX.FTZ R2, R238, R2, !PT ;  /* 0x00000002ee027209 */ /* 0x000fe80007810000 */
[----:B------:R-:W-:Y:S01]  /*cb90*/  FMNMX.FTZ R2, R244, R2, !PT ;  /* 0x00000002f4027209 */ /* 0x000fe20007810000 */
[----:B-1----:R-:W-:Y:S04]  /*cba0*/  FMUL.FTZ R3, R48, c[0x0][0x320] ;  /* 0x0000c80030037a20 */ /* 0x002fe80000410000 */
[----:B------:R1:W2:Y:S02]  /*cbb0*/  MUFU.TANH R248, R3 ;  /* 0x0000000300f87308 */ /* 0x0002a40000002400 */
[----:B-1----:R-:W-:Y:S08]  /*cbc0*/  FMUL.FTZ R3, R49, c[0x0][0x320] ;  /* 0x0000c80031037a20 */ /* 0x002ff00000410000 */
[----:B------:R1:W3:Y:S02]  /*cbd0*/  MUFU.TANH R247, R3 ;  /* 0x0000000300f77308 */ /* 0x0002e40000002400 */
[----:B-1----:R-:W-:Y:S08]  /*cbe0*/  FMUL.FTZ R3, R50, c[0x0][0x320] ;  /* 0x0000c80032037a20 */ /* 0x002ff00000410000 */
[----:B------:R1:W4:Y:S02]  /*cbf0*/  MUFU.TANH R71, R3 ;  /* 0x0000000300477308 */ /* 0x0003240000002400 */
[----:B-1----:R-:W-:Y:S01]  /*cc00*/  FMNMX.FTZ R3, R240, R0, !PT ;  /* 0x00000000f0037209 */ /* 0x002fe20007810000 */
[----:B------:R-:W-:Y:S03]  /*cc10*/  FMUL.FTZ R0, R51, c[0x0][0x320] ;  /* 0x0000c80033007a20 */ /* 0x000fe60000410000 */
[----:B------:R-:W-:Y:S04]  /*cc20*/  FMNMX.FTZ R3, R242, R3, !PT ;  /* 0x00000003f2037209 */ /* 0x000fe80007810000 */
[----:B------:R1:W5:Y:S01]  /*cc30*/  MUFU.TANH R120, R0 ;  /* 0x0000000000787308 */ /* 0x0003620000002400 */
[----:B------:R-:W-:Y:S04]  /*cc40*/  FMNMX.FTZ R3, R249, R3, !PT ;  /* 0x00000003f9037209 */ /* 0x000fe80007810000 */
[----:B------:R-:W-:Y:S04]  /*cc50*/  FMNMX.FTZ R3, R250, R3, !PT ;  /* 0x00000003fa037209 */ /* 0x000fe80007810000 */
[----:B--2---:R-:W-:Y:S04]  /*cc60*/  FMNMX.FTZ R3, R248, R3, !PT ;  /* 0x00000003f8037209 */ /* 0x004fe80007810000 */
[----:B---3--:R-:W-:Y:S05]  /*cc70*/  FMNMX.FTZ R3, R247, R3, !PT ;  /* 0x00000003f7037209 */ /* 0x008fea0007810000 */
[----:B------:R-:W2:Y:S01]  /*cc80*/  SHFL.BFLY PT, R4, R3, 0x2, 0x1f ;  /* 0x0c401f0003047f89 */ /* 0x000ea200000e0000 */
[----:B-1----:R-:W-:Y:S04]  /*cc90*/  FMNMX.FTZ R0, R245, R2, !PT ;  /* 0x00000002f5007209 */ /* 0x002fe80007810000 */
[----:B------:R-:W-:Y:S04]  /*cca0*/  FMNMX.FTZ R0, R243, R0, !PT ;  /* 0x00000000f3007209 */ /* 0x000fe80007810000 */
[----:B------:R-:W-:Y:S04]  /*ccb0*/  FMNMX.FTZ R0, R246, R0, !PT ;  /* 0x00000000f6007209 */ /* 0x000fe80007810000 */
[----:B------:R-:W-:Y:S04]  /*ccc0*/  FMNMX.FTZ R0, R251, R0, !PT ;  /* 0x00000000fb007209 */ /* 0x000fe80007810000 */
[----:B------:R-:W-:Y:S02]  /*ccd0*/  FMNMX.FTZ R0, R252, R0, !PT ;  /* 0x00000000fc007209 */ /* 0x000fe40007810000 */
[----:B--2---:R-:W-:Y:S02]  /*cce0*/  FMNMX.FTZ R4, R3, R4, !PT ;  /* 0x0000000403047209 */ /* 0x004fe40007810000 */
[----:B----4-:R-:W-:Y:S03]  /*ccf0*/  FMNMX.FTZ R0, R71, R0, !PT ;  /* 0x0000000047007209 */ /* 0x010fe60007810000 */
[----:B------:R-:W1:Y:S01]  /*cd00*/  SHFL.BFLY PT, R5, R4, 0x1, 0x1f ;  /* 0x0c201f0004057f89 */ /* 0x000e6200000e0000 */
[----:B-----5:R-:W-:Y:S07]  /*cd10*/  FMNMX.FTZ R0, R120, R0, !PT ;  /* 0x0000000078007209 */ /* 0x020fee0007810000 */
[----:B------:R-:W2:Y:S01]  /*cd20*/  SHFL.BFLY PT, R2, R0, 0x2, 0x1f ;  /* 0x0c401f0000027f89 */ /* 0x000ea200000e0000 */
[----:B-1----:R-:W-:Y:S02]  /*cd30*/  FMNMX.FTZ R68, R4, R5, !PT ;  /* 0x0000000504447209 */ /* 0x002fe40007810000 */
[----:B------:R-:W-:Y:S02]  /*cd40*/  @P6 SHF.R.S32.HI R4, RZ, 0x1f, R216 ;  /* 0x0000001fff046819 */ /* 0x000fe400000114d8 */
[----:B------:R-:W-:Y:S01]  /*cd50*/  @P6 MOV R5, c[0x0][0x1e0] ;  /* 0x0000780000056a02 */ /* 0x000fe20000000f00 */
[----:B------:R-:W-:Y:S02]  /*cd60*/  FMUL.FTZ R121, R68, c[0x0][0x2d0] ;  /* 0x0000b40044797a20 */ /* 0x000fe40000410000 */
[----:B------:R-:W-:Y:S01]  /*cd70*/  @P6 IMAD R4, R4, c[0x0][0x1e0], RZ ;  /* 0x0000780004046a24 */ /* 0x000fe200078e02ff */
[C---:B------:R-:W-:Y:S01]  /*cd80*/  @P6 SHF.L.U64.HI R7, R5.reuse, R6, c[0x0][0x1e4] ;  /* 0x0000790005076619 */ /* 0x040fe20000010206 */
[----:B------:R-:W-:Y:S01]  /*cd90*/  FFMA.FTZ R14, R132, c[0x0][0x2d0], -R121 ;  /* 0x0000b400840e7a23 */ /* 0x000fe20000010879 */
[----:B------:R-:W-:Y:S01]  /*cda0*/  @P6 SHF.L.U32 R6, R5, 0x5, RZ ;  /* 0x0000000505066819 */ /* 0x000fe200000006ff */
[----:B------:R-:W-:Y:S01]  /*cdb0*/  @P6 IMAD R4, R216, c[0x0][0x1e4], R4 ;  /* 0x00007900d8046a24 */ /* 0x000fe200078e0204 */
[----:B--2---:R-:W-:Y:S01]  /*cdc0*/  FMNMX.FTZ R0, R0, R2, !PT ;  /* 0x0000000200007209 */ /* 0x004fe20007810000 */
[----:B------:R-:W-:Y:S01]  /*cdd0*/  MUFU.EX2 R230, R14 ;  /* 0x0000000e00e67308 */ /* 0x000fe20000000800 */
[----:B------:R-:W-:Y:S02]  /*cde0*/  FADD.FTZ R2, -R68, R69 ;  /* 0x0000004544027221 */ /* 0x000fe40000010100 */
[----:B------:R-:W-:Y:S01]  /*cdf0*/  @P6 IADD3 R11, R11, R4, RZ ;  /* 0x000000040b0b6210 */ /* 0x000fe20007ffe0ff */
[----:B------:R-:W-:Y:S01]  /*ce00*/  @P6 IMAD.WIDE.U32 R4, R10, 0x60, R6 ;  /* 0x000000600a046825 */ /* 0x000fe200078e0006 */
[----:B------:R-:W1:Y:S03]  /*ce10*/  SHFL.BFLY PT, R3, R0, 0x1, 0x1f ;  /* 0x0c201f0000037f89 */ /* 0x000e6600000e0000 */
[----:B------:R-:W-:Y:S01]  /*ce20*/  @P6 IMAD R10, R11, 0x60, RZ ;  /* 0x000000600b0a6824 */ /* 0x000fe200078e02ff */
[-C--:B------:R-:W-:Y:S01]  /*ce30*/  @P6 IADD3 R15, P4, R222, R4.reuse, RZ ;  /* 0x00000004de0f6210 */ /* 0x080fe20007f9e0ff */
[----:B------:R-:W-:Y:S01]  /*ce40*/  FMUL.FTZ R2, R2, c[0x0][0x2d0] ;  /* 0x0000b40002027a20 */ /* 0x000fe20000410000 */
[-C--:B------:R-:W-:Y:S01]  /*ce50*/  @P6 IADD3 R17, P0, R12, R4.reuse, RZ ;  /* 0x000000040c116210 */ /* 0x080fe20007f1e0ff */
[--C-:B------:R-:W-:Y:S01]  /*ce60*/  FFMA.FTZ R32, R122, c[0x0][0x2d0], -R121.reuse ;  /* 0x0000b4007a207a23 */ /* 0x100fe20000010879 */
[----:B------:R-:W-:Y:S01]  /*ce70*/  @P6 IADD3 R11, P5, R6, R4, RZ ;  /* 0x00000004060b6210 */ /* 0x000fe20007fbe0ff */
[--C-:B------:R-:W-:Y:S01]  /*ce80*/  FFMA.FTZ R40, R140, c[0x0][0x2d0], -R121.reuse ;  /* 0x0000b4008c287a23 */ /* 0x100fe20000010879 */
[----:B------:R-:W-:Y:S01]  /*ce90*/  @P6 IADD3 R4, R10, R5, RZ ;  /* 0x000000050a046210 */ /* 0x000fe20007ffe0ff */
[----:B------:R-:W-:Y:S01]  /*cea0*/  FFMA.FTZ R5, R133, c[0x0][0x2d0], -R121 ;  /* 0x0000b40085057a23 */ /* 0x000fe20000010879 */
[----:B------:R-:W-:Y:S01]  /*ceb0*/  @P6 IADD3 R6, R9, R10, RZ ;  /* 0x0000000a09066210 */ /* 0x000fe20007ffe0ff */
[----:B------:R-:W2:Y:S01]  /*cec0*/  MUFU.EX2 R2, R2 ;  /* 0x0000000200027308 */ /* 0x000ea20000000800 */
[C---:B------:R-:W-:Y:S02]  /*ced0*/  @P6 SHF.L.U32 R9, R8.reuse, 0x1, RZ ;  /* 0x0000000108096819 */ /* 0x040fe400000006ff */
[----:B------:R-:W-:Y:S02]  /*cee0*/  @P6 SHF.L.U64.HI R16, R8, 0x1, R6 ;  /* 0x0000000108106819 */ /* 0x000fe40000010206 */
[C---:B------:R-:W-:Y:S02]  /*cef0*/  @P6 IADD3.X R6, R4.reuse, R7, RZ, P5, !PT ;  /* 0x0000000704066210 */ /* 0x040fe40002ffe4ff */
[----:B------:R-:W-:Y:S02]  /*cf00*/  @P6 IADD3 R8, P5, R11, R12, RZ ;  /* 0x0000000c0b086210 */ /* 0x000fe40007fbe0ff */
[----:B------:R-:W-:Y:S01]  /*cf10*/  @P6 IADD3.X R18, R4, R226, RZ, P4, !PT ;  /* 0x000000e204126210 */ /* 0x000fe200027fe4ff */
[----:B------:R3:W-:Y:S01]  /*cf20*/  MUFU.EX2 R229, R5 ;  /* 0x0000000500e57308 */ /* 0x0007e20000000800 */
[----:B------:R-:W-:Y:S02]  /*cf30*/  @P6 IADD3.X R10, R6, R13, RZ, P5, !PT ;  /* 0x0000000d060a6210 */ /* 0x000fe40002ffe4ff */
[----:B------:R-:W-:Y:S02]  /*cf40*/  @P6 LEA R12, P5, R17, c[0x0][0x1c8], 0x1 ;  /* 0x00007200110c6a11 */ /* 0x000fe400078a08ff */
[----:B-1----:R-:W-:Y:S05]  /*cf50*/  FMNMX.FTZ R3, R0, R3, !PT ;  /* 0x0000000300037209 */ /* 0x002fea0007810000 */
[C---:B------:R-:W-:Y:S01]  /*cf60*/  FADD.FTZ R0, -R3.reuse, R70 ;  /* 0x0000004603007221 */ /* 0x040fe20000010100 */
[----:B------:R1:W-:Y:S01]  /*cf70*/  MUFU.EX2 R224, R32 ;  /* 0x0000002000e07308 */ /* 0x0003e20000000800 */
[----:B------:R-:W-:Y:S02]  /*cf80*/  FMUL.FTZ R69, R3, c[0x0][0x2d0] ;  /* 0x0000b40003457a20 */ /* 0x000fe40000410000 */
[----:B------:R-:W-:Y:S02]  /*cf90*/  FMUL.FTZ R0, R0, c[0x0][0x2d0] ;  /* 0x0000b40000007a20 */ /* 0x000fe40000410000 */
[C---:B--2---:R-:W-:Y:S02]  /*cfa0*/  FMUL.FTZ R24, R2.reuse, R92 ;  /* 0x0000005c02187220 */ /* 0x044fe40000410000 */
[----:B------:R-:W-:Y:S02]  /*cfb0*/  FMUL.FTZ R25, R2, R93 ;  /* 0x0000005d02197220 */ /* 0x000fe40000410000 */
[----:B------:R-:W-:Y:S01]  /*cfc0*/  FFMA.FTZ R70, R144, c[0x0][0x2d0], -R69 ;  /* 0x0000b40090467a23 */ /* 0x000fe20000010845 */
[----:B------:R-:W2:Y:S01]  /*cfd0*/  MUFU.EX2 R0, R0 ;  /* 0x0000000000007308 */ /* 0x000ea20000000800 */
[C---:B------:R-:W-:Y:S01]  /*cfe0*/  FMUL.FTZ R33, R2.reuse, R101 ;  /* 0x0000006502217220 */ /* 0x040fe20000410000 */
[----:B---3--:R-:W-:Y:S01]  /*cff0*/  @P6 IADD3 R5, P4, R11, R222, RZ ;  /* 0x000000de0b056210 */ /* 0x008fe20007f9e0ff */
[----:B------:R-:W-:Y:S01]  /*d000*/  FMUL.FTZ R41, R2, R109 ;  /* 0x0000006d02297220 */ /* 0x000fe20000410000 */
[----:B------:R-:W-:Y:S01]  /*d010*/  @P6 IADD3.X R11, R4, R13, RZ, P0, !PT ;  /* 0x0000000d040b6210 */ /* 0x000fe200007fe4ff */
[----:B------:R-:W-:Y:S01]  /*d020*/  FFMA.FTZ R4, R135, c[0x0][0x2d0], -R121 ;  /* 0x0000b40087047a23 */ /* 0x000fe20000010879 */
[----:B------:R-:W-:Y:S01]  /*d030*/  @P6 LEA R14, P0, R15, c[0x0][0x1c8], 0x1 ;  /* 0x000072000f0e6a11 */ /* 0x000fe200078008ff */
[----:B------:R-:W-:Y:S01]  /*d040*/  FFMA.FTZ R48, R142, c[0x0][0x2d0], -R69 ;  /* 0x0000b4008e307a23 */ /* 0x000fe20000010845 */
[----:B------:R-:W-:Y:S02]  /*d050*/  @P6 LEA.HI.X R13, R17, c[0x0][0x1cc], R11, 0x1, P5 ;  /* 0x00007300110d6a11 */ /* 0x000fe400028f0c0b */
[----:B------:R3:W-:Y:S01]  /*d060*/  MUFU.EX2 R228, R4 ;  /* 0x0000000400e47308 */ /* 0x0007e20000000800 */
[----:B------:R-:W-:Y:S01]  /*d070*/  FFMA.FTZ R11, R134, c[0x0][0x2d0], -R121 ;  /* 0x0000b400860b7a23 */ /* 0x000fe20000010879 */
[----:B------:R-:W-:Y:S01]  /*d080*/  @P6 LEA.HI.X R15, R15, c[0x0][0x1cc], R18, 0x1, P0 ;  /* 0x000073000f0f6a11 */ /* 0x000fe200000f0c12 */
[----:B------:R-:W-:Y:S01]  /*d090*/  FFMA.FTZ R17, R139, c[0x0][0x2d0], -R69 ;  /* 0x0000b4008b117a23 */ /* 0x000fe20000010845 */
[----:B------:R-:W-:Y:S01]  /*d0a0*/  @P6 IADD3.X R7, R6, R226, RZ, P4, !PT ;  /* 0x000000e206076210 */ /* 0x000fe200027fe4ff */
[C---:B-1----:R-:W-:Y:S01]  /*d0b0*/  FMUL.FTZ R32, R2.reuse, R100 ;  /* 0x0000006402207220 */ /* 0x042fe20000410000 */
[C---:B------:R-:W-:Y:S01]  /*d0c0*/  @P6 LEA R6, P4, R5.reuse, c[0x0][0x1c8], 0x1 ;  /* 0x0000720005066a11 */ /* 0x040fe200078808ff */
[C---:B------:R-:W-:Y:S02]  /*d0d0*/  FMUL.FTZ R49, R2.reuse, R117 ;  /* 0x0000007502317220 */ /* 0x040fe40000410000 */
[C---:B------:R-:W-:Y:S01]  /*d0e0*/  FMUL.FTZ R52, R2.reuse, R52 ;  /* 0x0000003402347220 */ /* 0x040fe20000410000 */
[----:B------:R1:W4:Y:S01]  /*d0f0*/  MUFU.EX2 R227, R11 ;  /* 0x0000000b00e37308 */ /* 0x0003220000000800 */
[----:B------:R-:W-:Y:S01]  /*d100*/  @P6 LEA.HI.X R7, R5, c[0x0][0x1cc], R7, 0x1, P4 ;  /* 0x0000730005076a11 */ /* 0x000fe200020f0c07 */
[----:B------:R-:W-:Y:S02]  /*d110*/  FMUL.FTZ R53, R2, R53 ;  /* 0x0000003502357220 */ /* 0x000fe40000410000 */
[C---:B--2---:R-:W-:Y:S02]  /*d120*/  FMUL.FTZ R18, R0.reuse, R86 ;  /* 0x0000005600127220 */ /* 0x044fe40000410000 */
[C---:B------:R-:W-:Y:S02]  /*d130*/  FMUL.FTZ R19, R0.reuse, R87 ;  /* 0x0000005700137220 */ /* 0x040fe40000410000 */
[C---:B------:R-:W-:Y:S02]  /*d140*/  FMUL.FTZ R26, R0.reuse, R94 ;  /* 0x0000005e001a7220 */ /* 0x040fe40000410000 */
[----:B------:R2:W-:Y:S01]  /*d150*/  MUFU.EX2 R159, R17 ;  /* 0x00000011009f7308 */ /* 0x0005e20000000800 */
[C---:B------:R-:W-:Y:S02]  /*d160*/  FMUL.FTZ R27, R0.reuse, R95 ;  /* 0x0000005f001b7220 */ /* 0x040fe40000410000 */
[----:B------:R-:W-:Y:S01]  /*d170*/  FMUL.FTZ R34, R0, R102 ;  /* 0x0000006600227220 */ /* 0x000fe20000410000 */
[----:B---3--:R-:W-:Y:S01]  /*d180*/  @P6 LEA R4, P0, R8, c[0x0][0x1c8], 0x1 ;  /* 0x0000720008046a11 */ /* 0x008fe200078008ff */
[C---:B------:R-:W-:Y:S02]  /*d190*/  FMUL.FTZ R35, R0.reuse, R103 ;  /* 0x0000006700237220 */ /* 0x040fe40000410000 */
[----:B------:R-:W-:Y:S01]  /*d1a0*/  FMUL.FTZ R42, R0, R110 ;  /* 0x0000006e002a7220 */ /* 0x000fe20000410000 */
[----:B------:R-:W-:Y:S01]  /*d1b0*/  @P6 LEA.HI.X R5, R8, c[0x0][0x1cc], R10, 0x1, P0 ;  /* 0x0000730008056a11 */ /* 0x000fe200000f0c0a */
[----:B------:R-:W-:Y:S01]  /*d1c0*/  FMUL.FTZ R43, R0, R111 ;  /* 0x0000006f002b7220 */ /* 0x000fe20000410000 */
[----:B------:R-:W-:Y:S01]  /*d1d0*/  @P6 ISETP.GE.AND P0, PT, R146, c[0x0][0x1d4], PT ;  /* 0x0000750092006a0c */ /* 0x000fe20003f06270 */
[----:B------:R3:W-:Y:S01]  /*d1e0*/  MUFU.EX2 R147, R70 ;  /* 0x0000004600937308 */ /* 0x0007e20000000800 */
[C---:B------:R-:W-:Y:S01]  /*d1f0*/  @P6 IADD3 R10, P4, R9.reuse, c[0x0][0x1c8], RZ ;  /* 0x00007200090a6a10 */ /* 0x040fe20007f9e0ff */
[C---:B------:R-:W-:Y:S01]  /*d200*/  FMUL.FTZ R50, R0.reuse, R118 ;  /* 0x0000007600327220 */ /* 0x040fe20000410000 */
[----:B------:R-:W-:Y:S01]  /*d210*/  @P6 IADD3 R9, P5, R9, 0x80, RZ ;  /* 0x0000008009096810 */ /* 0x000fe20007fbe0ff */
[----:B------:R-:W-:Y:S01]  /*d220*/  FMUL.FTZ R51, R0, R119 ;  /* 0x0000007700337220 */ /* 0x000fe20000410000 */
[----:B-1----:R-:W-:Y:S01]  /*d230*/  @P6 IADD3.X R11, R16, c[0x0][0x1cc], RZ, P4, !PT ;  /* 0x00007300100b6a10 */ /* 0x002fe200027fe4ff */
[C---:B------:R-:W-:Y:S01]  /*d240*/  FMUL.FTZ R54, R0.reuse, R54 ;  /* 0x0000003600367220 */ /* 0x040fe20000410000 */
[----:B------:R-:W-:Y:S01]  /*d250*/  @P6 IADD3 R8, P4, R9, c[0x0][0x1c8], RZ ;  /* 0x0000720009086a10 */ /* 0x000fe20007f9e0ff */
[----:B------:R-:W-:Y:S02]  /*d260*/  FMUL.FTZ R55, R0, R55 ;  /* 0x0000003700377220 */ /* 0x000fe40000410000 */
[----:B------:R1:W-:Y:S01]  /*d270*/  MUFU.EX2 R190, R40 ;  /* 0x0000002800be7308 */ /* 0x0003e20000000800 */
[----:B------:R-:W-:Y:S01]  /*d280*/  @P6 IADD3.X R9, RZ, c[0x0][0x1cc], R16, P4, P5 ;  /* 0x00007300ff096a10 */ /* 0x000fe200027ea410 */
[----:B------:R5:W-:Y:S01]  /*d290*/  @P6 LDGSTS.E.BYPASS.LTC128B.128 [R218+0x8100], [R10.64], !P0 ;  /* 0x081000000ada6fae */ /* 0x000be2000c101d48 */
[--C-:B------:R-:W-:Y:S02]  /*d2a0*/  FFMA.FTZ R16, R138, c[0x0][0x2d0], -R69.reuse ;  /* 0x0000b4008a107a23 */ /* 0x100fe40000010845 */
[C---:B--2---:R-:W-:Y:S02]  /*d2b0*/  FMUL.FTZ R17, R2.reuse, R85 ;  /* 0x0000005502117220 */ /* 0x044fe40000410000 */
[C---:B------:R-:W-:Y:S02]  /*d2c0*/  FMUL.FTZ R56, R2.reuse, R56 ;  /* 0x0000003802387220 */ /* 0x040fe40000410000 */
[----:B------:R-:W-:Y:S01]  /*d2d0*/  FMUL.FTZ R57, R2, R57 ;  /* 0x0000003902397220 */ /* 0x000fe20000410000 */
[----:B------:R2:W-:Y:S01]  /*d2e0*/  @P6 LDGSTS.E.BYPASS.LTC128B.128 [R218+0xb100], [R8.64], !P3 ;  /* 0x0b10000008da6fae */ /* 0x0005e2000d901d48 */
[----:B------:R4:W2:Y:S01]  /*d2f0*/  MUFU.EX2 R160, R16 ;  /* 0x0000001000a07308 */ /* 0x0008a20000000800 */
[C---:B------:R-:W-:Y:S02]  /*d300*/  FMUL.FTZ R58, R0.reuse, R58 ;  /* 0x0000003a003a7220 */ /* 0x040fe40000410000 */
[--C-:B---3--:R-:W-:Y:S02]  /*d310*/  FFMA.FTZ R70, R143, c[0x0][0x2d0], -R69.reuse ;  /* 0x0000b4008f467a23 */ /* 0x108fe40000010845 */
[----:B------:R-:W-:Y:S02]  /*d320*/  FMUL.FTZ R59, R0, R59 ;  /* 0x0000003b003b7220 */ /* 0x000fe40000410000 */
[----:B------:R3:W-:Y:S01]  /*d330*/  @P6 LDGSTS.E.BYPASS.LTC128B.128 [R218+0x9100], [R14.64], !P0 ;  /* 0x091000000eda6fae */ /* 0x0007e2000c101d48 */
[C---:B------:R-:W-:Y:S02]  /*d340*/  FMUL.FTZ R60, R2.reuse, R60 ;  /* 0x0000003c023c7220 */ /* 0x040fe40000410000 */
[----:B------:R3:W-:Y:S01]  /*d350*/  MUFU.EX2 R146, R70 ;  /* 0x0000004600927308 */ /* 0x0007e20000000800 */
[C---:B------:R-:W-:Y:S02]  /*d360*/  FMUL.FTZ R61, R2.reuse, R61 ;  /* 0x0000003d023d7220 */ /* 0x040fe40000410000 */
[----:B-1----:R-:W-:Y:S02]  /*d370*/  FMUL.FTZ R40, R2, R108 ;  /* 0x0000006c02287220 */ /* 0x002fe40000410000 */
[----:B------:R1:W-:Y:S01]  /*d380*/  @P6 LDGSTS.E.BYPASS.LTC128B.128 [R218+0xc100], [R12.64], !P3 ;  /* 0x0c1000000cda6fae */ /* 0x0003e2000d901d48 */
[C---:B------:R-:W-:Y:S02]  /*d390*/  FMUL.FTZ R62, R0.reuse, R62 ;  /* 0x0000003e003e7220 */ /* 0x040fe40000410000 */
[C---:B-----5:R-:W-:Y:S02]  /*d3a0*/  FMUL.FTZ R10, R0.reuse, R78 ;  /* 0x0000004e000a7220 */ /* 0x060fe40000410000 */
[C---:B------:R-:W-:Y:S01]  /*d3b0*/  FMUL.FTZ R11, R0.reuse, R79 ;  /* 0x0000004f000b7220 */ /* 0x040fe20000410000 */
[----:B------:R5:W-:Y:S01]  /*d3c0*/  MUFU.EX2 R148, R48 ;  /* 0x0000003000947308 */ /* 0x000be20000000800 */
[----:B------:R-:W-:Y:S01]  /*d3d0*/  FMUL.FTZ R63, R0, R63 ;  /* 0x0000003f003f7220 */ /* 0x000fe20000410000 */
[----:B------:R1:W-:Y:S01]  /*d3e0*/  @P6 LDGSTS.E.BYPASS.LTC128B.128 [R218+0xa100], [R6.64], !P0 ;  /* 0x0a10000006da6fae */ /* 0x0003e2000c101d48 */
[----:B----4-:R-:W-:Y:S02]  /*d3f0*/  FMUL.FTZ R16, R2, R84 ;  /* 0x0000005402107220 */ /* 0x010fe40000410000 */
[--C-:B--2---:R-:W-:Y:S02]  /*d400*/  FFMA.FTZ R8, R136, c[0x0][0x2d0], -R69.reuse ;  /* 0x0000b40088087a23 */ /* 0x104fe40000010845 */
[C---:B------:R-:W-:Y:S02]  /*d410*/  FMUL.FTZ R9, R2.reuse, R77 ;  /* 0x0000004d02097220 */ /* 0x040fe40000410000 */
[C---:B------:R-:W-:Y:S01]  /*d420*/  FMUL.FTZ R64, R2.reuse, R64 ;  /* 0x0000004002407220 */ /* 0x040fe20000410000 */
[----:B------:R2:W-:Y:S01]  /*d430*/  @P6 LDGSTS.E.BYPASS.LTC128B.128 [R218+0xd100], [R4.64], !P3 ;  /* 0x0d10000004da6fae */ /* 0x0005e2000d901d48 */
[----:B------:R4:W-:Y:S01]  /*d440*/  MUFU.EX2 R157, R8 ;  /* 0x00000008009d7308 */ /* 0x0009e20000000800 */
[----:B------:R-:W-:Y:S02]  /*d450*/  FMUL.FTZ R65, R2, R65 ;  /* 0x0000004102417220 */ /* 0x000fe40000410000 */
[--C-:B---3--:R-:W-:Y:S02]  /*d460*/  FFMA.FTZ R70, R145, c[0x0][0x2d0], -R69.reuse ;  /* 0x0000b40091467a23 */ /* 0x108fe40000010845 */
[C---:B------:R-:W-:Y:S02]  /*d470*/  FMUL.FTZ R66, R0.reuse, R66 ;  /* 0x0000004200427220 */ /* 0x040fe40000410000 */
[----:B------:R-:W-:Y:S01]  /*d480*/  LDSM.16.MT88.4 R20, [R196] ;  /* 0x00000000c414783b */ /* 0x000fe20000004200 */
[----:B------:R-:W-:Y:S02]  /*d490*/  FMUL.FTZ R67, R0, R67 ;  /* 0x0000004300437220 */ /* 0x000fe40000410000 */
[--C-:B------:R-:W-:Y:S02]  /*d4a0*/  FFMA.FTZ R71, R71, c[0x0][0x2d0], -R69.reuse ;  /* 0x0000b40047477a23 */ /* 0x100fe40000010845 */
[----:B-----5:R-:W-:Y:S03]  /*d4b0*/  FMUL.FTZ R48, R2, R116 ;  /* 0x0000007402307220 */ /* 0x020fe60000410000 */
[----:B-1----:R-:W1:Y:S01]  /*d4c0*/  LDSM.16.MT88.4 R12, [R192] ;  /* 0x00000000c00c783b */ /* 0x002e620000004200 */
[----:B------:R-:W-:Y:S01]  /*d4d0*/  MUFU.EX2 R71, R71 ;  /* 0x0000004700477308 */ /* 0x000fe20000000800 */
[C---:B------:R-:W-:Y:S01]  /*d4e0*/  FMUL.FTZ R6, R0.reuse, R74 ;  /* 0x0000004a00067220 */ /* 0x040fe20000410000 */
[----:B------:R-:W-:Y:S01]  /*d4f0*/  F2FP.PACK_AB R74, R227, R228 ;  /* 0x000000e4e34a723e */ /* 0x000fe200000000ff */
[----:B------:R-:W-:Y:S04]  /*d500*/  FMUL.FTZ R7, R0, R75 ;  /* 0x0000004b00077220 */ /* 0x000fe80000410000 */
[----:B------:R-:W3:Y:S01]  /*d510*/  LDSM.16.MT88.4 R28, [R195] ;  /* 0x00000000c31c783b */ /* 0x000ee20000004200 */
[C---:B----4-:R-:W-:Y:S02]  /*d520*/  FMUL.FTZ R8, R2.reuse, R76 ;  /* 0x0000004c02087220 */ /* 0x050fe40000410000 */
[----:B--2---:R-:W-:Y:S02]  /*d530*/  FFMA.FTZ R4, R137, c[0x0][0x2d0], -R69 ;  /* 0x0000b40089047a23 */ /* 0x004fe40000010845 */
[----:B------:R-:W-:Y:S01]  /*d540*/  FMUL.FTZ R5, R2, R73 ;  /* 0x0000004902057220 */ /* 0x000fe20000410000 */
[----:B------:R-:W-:Y:S01]  /*d550*/  F2FP.PACK_AB R73, R160, R159 ;  /* 0x0000009fa049723e */ /* 0x000fe200000000ff */
[----:B------:R2:W4:Y:S01]  /*d560*/  MUFU.EX2 R158, R4 ;  /* 0x00000004009e7308 */ /* 0x0005220000000800 */
[----:B------:R-:W5:Y:S08]  /*d570*/  LDSM.16.MT88.4 R36, [R211] ;  /* 0x00000000d324783b */ /* 0x000f700000004200 */
[----:B------:R-:W3:Y:S08]  /*d580*/  LDSM.16.MT88.4 R44, [R192+0x3000] ;  /* 0x00300000c02c783b */ /* 0x000ef00000004200 */
[----:B------:R-:W3:Y:S01]  /*d590*/  LDSM.16.MT88.4 R76, [R196+0x3000] ;  /* 0x00300000c44c783b */ /* 0x000ee20000004200 */
[----:B--2---:R-:W-:Y:S01]  /*d5a0*/  FMUL.FTZ R4, R2, R72 ;  /* 0x0000004802047220 */ /* 0x004fe20000410000 */
[----:B------:R-:W-:Y:S06]  /*d5b0*/  F2FP.PACK_AB R72, R229, R230 ;  /* 0x000000e6e548723e */ /* 0x000fec00000000ff */
[----:B------:R-:W-:Y:S01]  /*d5c0*/  LDSM.16.MT88.4 R84, [R198+0x3000] ;  /* 0x00300000c654783b */ /* 0x000fe20000004200 */
[----:B----4-:R-:W-:Y:S07]  /*d5d0*/  F2FP.PACK_AB R75, R158, R157 ;  /* 0x0000009d9e4b723e */ /* 0x010fee00000000ff */
[C---:B-1----:R-:W-:Y:S01]  /*d5e0*/  HMMA.16816.F32 R4, R72.reuse, R12, R4 ;  /* 0x0000000c4804723c */ /* 0x042fe20000001804 */
[----:B------:R-:W-:Y:S06]  /*d5f0*/  LDSM.16.MT88.4 R92, [R196+0x4000] ;  /* 0x00400000c45c783b */ /* 0x000fec0000004200 */
[C---:B------:R-:W-:Y:S01]  /*d600*/  FMUL.FTZ R12, R2.reuse, R80 ;  /* 0x00000050020c7220 */ /* 0x040fe20000410000 */
[C---:B------:R-:W-:Y:S01]  /*d610*/  HMMA.16816.F32 R8, R72.reuse, R14, R8 ;  /* 0x0000000e4808723c */ /* 0x040fe20000001808 */
[----:B------:R-:W-:Y:S03]  /*d620*/  LDSM.16.MT88.4 R100, [R196+0x1800] ;  /* 0x00180000c464783b */ /* 0x000fe60000004200 */
[----:B------:R-:W-:Y:S03]  /*d630*/  FMUL.FTZ R13, R2, R81 ;  /* 0x00000051020d7220 */ /* 0x000fe60000410000 */
[C---:B------:R-:W-:Y:S02]  /*d640*/  FMUL.FTZ R14, R0.reuse, R82 ;  /* 0x00000052000e7220 */ /* 0x040fe40000410000 */
[----:B------:R-:W-:Y:S01]  /*d650*/  FMUL.FTZ R15, R0, R83 ;  /* 0x00000053000f7220 */ /* 0x000fe20000410000 */
[----:B------:R-:W2:Y:S04]  /*d660*/  LDL.LU R116, [R1+0xc] ;  /* 0x00000c0001747983 */ /* 0x000ea80000300800 */
[----:B------:R-:W1:Y:S02]  /*d670*/  LDSM.16.MT88.4 R80, [R195+0x3000] ;  /* 0x00300000c350783b */ /* 0x000e640000004200 */
[C---:B------:R-:W-:Y:S06]  /*d680*/  HMMA.16816.F32 R12, R72.reuse, R20, R12 ;  /* 0x00000014480c723c */ /* 0x040fec000000180c */
[----:B------:R-:W4:Y:S01]  /*d690*/  LDL.LU R117, [R1+0x8] ;  /* 0x0000080001757983 */ /* 0x000f220000300800 */
[C---:B------:R-:W-:Y:S01]  /*d6a0*/  FMUL.FTZ R20, R2.reuse, R88 ;  /* 0x0000005802147220 */ /* 0x040fe20000410000 */
[C---:B------:R-:W-:Y:S02]  /*d6b0*/  HMMA.16816.F32 R16, R72.reuse, R22, R16 ;  /* 0x000000164810723c */ /* 0x040fe40000001810 */
[----:B------:R-:W-:Y:S02]  /*d6c0*/  LDSM.16.MT88.4 R108, [R192+0x5800] ;  /* 0x00580000c06c783b */ /* 0x000fe40000004200 */
[----:B------:R-:W-:Y:S03]  /*d6d0*/  FMUL.FTZ R21, R2, R89 ;  /* 0x0000005902157220 */ /* 0x000fe60000410000 */
[C---:B------:R-:W-:Y:S02]  /*d6e0*/  FMUL.FTZ R22, R0.reuse, R90 ;  /* 0x0000005a00167220 */ /* 0x040fe40000410000 */
[----:B------:R-:W-:Y:S01]  /*d6f0*/  FMUL.FTZ R23, R0, R91 ;  /* 0x0000005b00177220 */ /* 0x000fe20000410000 */
[----:B------:R-:W0:Y:S06]  /*d700*/  LDGDEPBAR ;  /* 0x00000000000079af */ /* 0x000e2c0000000000 */
[C---:B---3--:R-:W-:Y:S02]  /*d710*/  HMMA.16816.F32 R20, R72.reuse, R28, R20 ;  /* 0x0000001c4814723c */ /* 0x048fe40000001814 */
[----:B------:R-:W-:Y:S05]  /*d720*/  LDSM.16.MT88.4 R88, [R196+0x800] ;  /* 0x00080000c458783b */ /* 0x000fea0000004200 */
[C---:B------:R-:W-:Y:S01]  /*d730*/  FMUL.FTZ R28, R2.reuse, R96 ;  /* 0x00000060021c7220 */ /* 0x040fe20000410000 */
[C---:B------:R-:W-:Y:S04]  /*d740*/  HMMA.16816.F32 R24, R72.reuse, R30, R24 ;  /* 0x0000001e4818723c */ /* 0x040fe80000001818 */
[----:B------:R-:W-:Y:S03]  /*d750*/  FMUL.FTZ R29, R2, R97 ;  /* 0x00000061021d7220 */ /* 0x000fe60000410000 */
[C---:B------:R-:W-:Y:S02]  /*d760*/  FMUL.FTZ R30, R0.reuse, R98 ;  /* 0x00000062001e7220 */ /* 0x040fe40000410000 */
[----:B------:R-:W-:Y:S02]  /*d770*/  FMUL.FTZ R31, R0, R99 ;  /* 0x00000063001f7220 */ /* 0x000fe40000410000 */
[----:B------:R-:W-:Y:S05]  /*d780*/  LDSM.16.MT88.4 R96, [R195+0x4000] ;  /* 0x00400000c360783b */ /* 0x000fea0000004200 */
[C---:B-----5:R-:W-:Y:S07]  /*d790*/  HMMA.16816.F32 R28, R72.reuse, R36, R28 ;  /* 0x00000024481c723c */ /* 0x060fee000000181c */
[--C-:B------:R-:W-:Y:S01]  /*d7a0*/  FFMA.FTZ R36, R123, c[0x0][0x2d0], -R121.reuse ;  /* 0x0000b4007b247a23 */ /* 0x100fe20000010879 */
[C---:B------:R-:W-:Y:S03]  /*d7b0*/  HMMA.16816.F32 R32, R72.reuse, R38, R32 ;  /* 0x000000264820723c */ /* 0x040fe60000001820 */
[----:B------:R3:W5:Y:S01]  /*d7c0*/  MUFU.EX2 R191, R36 ;  /* 0x0000002400bf7308 */ /* 0x0007620000000800 */
[----:B------:R-:W-:Y:S03]  /*d7d0*/  FMUL.FTZ R37, R2, R105 ;  /* 0x0000006902257220 */ /* 0x000fe60000410000 */
[C---:B------:R-:W-:Y:S02]  /*d7e0*/  FMUL.FTZ R38, R0.reuse, R106 ;  /* 0x0000006a00267220 */ /* 0x040fe40000410000 */
[----:B------:R-:W-:Y:S03]  /*d7f0*/  FMUL.FTZ R39, R0, R107 ;  /* 0x0000006b00277220 */ /* 0x000fe60000410000 */
[C---:B---3--:R-:W-:Y:S02]  /*d800*/  FMUL.FTZ R36, R2.reuse, R104 ;  /* 0x0000006802247220 */ /* 0x048fe40000410000 */
[----:B------:R-:W-:Y:S05]  /*d810*/  LDSM.16.MT88.4 R104, [R198+0x2800] ;  /* 0x00280000c668783b */ /* 0x000fea0000004200 */
[C---:B------:R-:W-:Y:S07]  /*d820*/  HMMA.16816.F32 R36, R72.reuse, R44, R36 ;  /* 0x0000002c4824723c */ /* 0x040fee0000001824 */
[----:B------:R-:W-:Y:S01]  /*d830*/  FMUL.FTZ R45, R2, R113 ;  /* 0x00000071022d7220 */ /* 0x000fe20000410000 */
[C---:B------:R-:W-:Y:S04]  /*d840*/  HMMA.16816.F32 R40, R72.reuse, R46, R40 ;  /* 0x0000002e4828723c */ /* 0x040fe80000001828 */
[--C-:B------:R-:W-:Y:S03]  /*d850*/  FFMA.FTZ R44, R141, c[0x0][0x2d0], -R121.reuse ;  /* 0x0000b4008d2c7a23 */ /* 0x100fe60000010879 */
[C---:B------:R-:W-:Y:S01]  /*d860*/  FMUL.FTZ R47, R0.reuse, R115 ;  /* 0x00000073002f7220 */ /* 0x040fe20000410000 */
[----:B------:R3:W1:Y:S01]  /*d870*/  MUFU.EX2 R189, R44 ;  /* 0x0000002c00bd7308 */ /* 0x0006620000000800 */
[----:B------:R-:W-:Y:S09]  /*d880*/  FMUL.FTZ R46, R0, R114 ;  /* 0x00000072002e7220 */ /* 0x000ff20000410000 */
[----:B------:R1:W1:Y:S01]  /*d890*/  MUFU.EX2 R115, R70 ;  /* 0x0000004600737308 */ /* 0x0002620000000800 */
[----:B---3--:R-:W-:Y:S07]  /*d8a0*/  FMUL.FTZ R44, R2, R112 ;  /* 0x00000070022c7220 */ /* 0x008fee0000410000 */
[C---:B------:R-:W-:Y:S03]  /*d8b0*/  HMMA.16816.F32 R44, R72.reuse, R76, R44 ;  /* 0x0000004c482c723c */ /* 0x040fe6000000182c */
[--C-:B-1----:R-:W-:Y:S04]  /*d8c0*/  FFMA.FTZ R70, R149, c[0x0][0x2d0], -R121.reuse ;  /* 0x0000b40095467a23 */ /* 0x102fe80000010879 */
[----:B------:R1:W-:Y:S01]  /*d8d0*/  MUFU.EX2 R183, R70 ;  /* 0x0000004600b77308 */ /* 0x0003e20000000800 */
[C---:B------:R-:W-:Y:S01]  /*d8e0*/  HMMA.16816.F32 R48, R72.reuse, R78, R48 ;  /* 0x0000004e4830723c */ /* 0x040fe20000001830 */
[----:B------:R-:W3:Y:S07]  /*d8f0*/  LDSM.16.MT88.4 R76, [R192+0x800] ;  /* 0x00080000c04c783b */ /* 0x000eee0000004200 */
[C---:B------:R-:W-:Y:S08]  /*d900*/  HMMA.16816.F32 R52, R72.reuse, R80, R52 ;  /* 0x000000504834723c */ /* 0x040ff00000001834 */
[C---:B------:R-:W-:Y:S01]  /*d910*/  HMMA.16816.F32 R56, R72.reuse, R82, R56 ;  /* 0x000000524838723c */ /* 0x040fe20000001838 */
[----:B------:R-:W3:Y:S03]  /*d920*/  LDSM.16.MT88.4 R80, [R195+0x800] ;  /* 0x00080000c350783b */ /* 0x000ee60000004200 */
[--C-:B-1----:R-:W-:Y:S04]  /*d930*/  FFMA.FTZ R70, R151, c[0x0][0x2d0], -R121.reuse ;  /* 0x0000b40097467a23 */ /* 0x102fe80000010879 */
[C---:B------:R-:W-:Y:S01]  /*d940*/  HMMA.16816.F32 R60, R72.reuse, R84, R60 ;  /* 0x00000054483c723c */ /* 0x040fe2000000183c */
[----:B------:R1:W1:Y:S07]  /*d950*/  MUFU.EX2 R188, R70 ;  /* 0x0000004600bc7308 */ /* 0x00026e0000000800 */
[----:B------:R-:W-:Y:S01]  /*d960*/  HMMA.16816.F32 R64, R72, R86, R64 ;  /* 0x000000564840723c */ /* 0x000fe20000001840 */
[----:B------:R-:W3:Y:S06]  /*d970*/  LDSM.16.MT88.4 R84, [R198+0x800] ;  /* 0x00080000c654783b */ /* 0x000eec0000004200 */
[----:B-----5:R-:W-:Y:S02]  /*d980*/  F2FP.PACK_AB R72, R191, R224 ;  /* 0x000000e0bf48723e */ /* 0x020fe400000000ff */
[----:B------:R-:W-:Y:S03]  /*d990*/  F2FP.PACK_AB R74, R189, R190 ;  /* 0x000000bebd4a723e */ /* 0x000fe600000000ff */
[----:B------:R-:W-:Y:S02]  /*d9a0*/  F2FP.PACK_AB R73, R147, R148 ;  /* 0x000000949349723e */ /* 0x000fe400000000ff */
[----:B------:R-:W-:Y:S01]  /*d9b0*/  F2FP.PACK_AB R75, R115, R146 ;  /* 0x00000092734b723e */ /* 0x000fe200000000ff */
[--C-:B-1----:R-:W-:Y:S06]  /*d9c0*/  FFMA.FTZ R70, R150, c[0x0][0x2d0], -R121.reuse ;  /* 0x0000b40096467a23 */ /* 0x102fec0000010879 */
[C---:B---3--:R-:W-:Y:S01]  /*d9d0*/  HMMA.16816.F32 R4, R72.reuse, R76, R4 ;  /* 0x0000004c4804723c */ /* 0x048fe20000001804 */
[----:B------:R1:W-:Y:S07]  /*d9e0*/  MUFU.EX2 R182, R70 ;  /* 0x0000004600b67308 */ /* 0x0003ee0000000800 */
[C---:B------:R-:W-:Y:S01]  /*d9f0*/  HMMA.16816.F32 R8, R72.reuse, R78, R8 ;  /* 0x0000004e4808723c */ /* 0x040fe20000001808 */
[----:B------:R-:W3:Y:S07]  /*da00*/  LDSM.16.MT88.4 R76, [R192+0x3800] ;  /* 0x00380000c04c783b */ /* 0x000eee0000004200 */
[C---:B------:R-:W-:Y:S08]  /*da10*/  HMMA.16816.F32 R12, R72.reuse, R88, R12 ;  /* 0x00000058480c723c */ /* 0x040ff0000000180c */
[C---:B------:R-:W-:Y:S01]  /*da20*/  HMMA.16816.F32 R16, R72.reuse, R90, R16 ;  /* 0x0000005a4810723c */ /* 0x040fe20000001810 */
[----:B------:R-:W5:Y:S03]  /*da30*/  LDSM.16.MT88.4 R88, [R196+0x3800] ;  /* 0x00380000c458783b */ /* 0x000f660000004200 */
[----:B-1----:R-:W-:Y:S04]  /*da40*/  FFMA.FTZ R70, R156, c[0x0][0x2d0], -R121 ;  /* 0x0000b4009c467a23 */ /* 0x002fe80000010879 */
[C---:B------:R-:W-:Y:S01]  /*da50*/  HMMA.16816.F32 R20, R72.reuse, R80, R20 ;  /* 0x000000504814723c */ /* 0x040fe20000001814 */
[----:B------:R1:W1:Y:S07]  /*da60*/  MUFU.EX2 R181, R70 ;  /* 0x0000004600b57308 */ /* 0x00026e0000000800 */
[C---:B------:R-:W-:Y:S01]  /*da70*/  HMMA.16816.F32 R24, R72.reuse, R82, R24 ;  /* 0x000000524818723c */ /* 0x040fe20000001818 */
[----:B------:R-:W2:Y:S07]  /*da80*/  LDSM.16.MT88.4 R80, [R195+0x3800] ;  /* 0x00380000c350783b */ /* 0x000eae0000004200 */
[C---:B------:R-:W-:Y:S08]  /*da90*/  HMMA.16816.F32 R28, R72.reuse, R84, R28 ;  /* 0x00000054481c723c */ /* 0x040ff0000000181c */
[C---:B------:R-:W-:Y:S01]  /*daa0*/  HMMA.16816.F32 R32, R72.reuse, R86, R32 ;  /* 0x000000564820723c */ /* 0x040fe20000001820 */
[----:B------:R-:W4:Y:S03]  /*dab0*/  LDSM.16.MT88.4 R84, [R198+0x3800] ;  /* 0x00380000c654783b */ /* 0x000f260000004200 */
[--C-:B-1----:R-:W-:Y:S04]  /*dac0*/  FFMA.FTZ R70, R162, c[0x0][0x2d0], -R69.reuse ;  /* 0x0000b400a2467a23 */ /* 0x102fe80000010845 */
[C---:B---3--:R-:W-:Y:S01]  /*dad0*/  HMMA.16816.F32 R36, R72.reuse, R76, R36 ;  /* 0x0000004c4824723c */ /* 0x048fe20000001824 */
[----:B------:R1:W-:Y:S07]  /*dae0*/  MUFU.EX2 R113, R70 ;  /* 0x0000004600717308 */ /* 0x0003ee0000000800 */
[C---:B------:R-:W-:Y:S01]  /*daf0*/  HMMA.16816.F32 R40, R72.reuse, R78, R40 ;  /* 0x0000004e4828723c */ /* 0x040fe20000001828 */
[----:B------:R-:W3:Y:S07]  /*db00*/  LDSM.16.MT88.4 R76, [R192+0x1000] ;  /* 0x00100000c04c783b */ /* 0x000eee0000004200 */
[C---:B-----5:R-:W-:Y:S08]  /*db10*/  HMMA.16816.F32 R44, R72.reuse, R88, R44 ;  /* 0x00000058482c723c */ /* 0x060ff0000000182c */
[C---:B------:R-:W-:Y:S01]  /*db20*/  HMMA.16816.F32 R48, R72.reuse, R90, R48 ;  /* 0x0000005a4830723c */ /* 0x040fe20000001830 */
[----:B------:R-:W5:Y:S03]  /*db30*/  LDSM.16.MT88.4 R88, [R196+0x1000] ;  /* 0x00100000c458783b */ /* 0x000f660000004200 */
[----:B-1----:R-:W-:Y:S04]  /*db40*/  FFMA.FTZ R70, R163, c[0x0][0x2d0], -R69 ;  /* 0x0000b400a3467a23 */ /* 0x002fe80000010845 */
[C---:B--2---:R-:W-:Y:S01]  /*db50*/  HMMA.16816.F32 R52, R72.reuse, R80, R52 ;  /* 0x000000504834723c */ /* 0x044fe20000001834 */
[----:B------:R1:W2:Y:S03]  /*db60*/  MUFU.EX2 R114, R70 ;  /* 0x0000004600727308 */ /* 0x0002a60000000800 */
[----:B------:R-:W-:Y:S04]  /*db70*/  FFMA.FTZ R0, R0, R116, R159 ;  /* 0x0000007400007223 */ /* 0x000fe8000001009f */
[C---:B------:R-:W-:Y:S01]  /*db80*/  HMMA.16816.F32 R56, R72.reuse, R82, R56 ;  /* 0x000000524838723c */ /* 0x040fe20000001838 */
[----:B------:R-:W3:Y:S03]  /*db90*/  LDSM.16.MT88.4 R80, [R195+0x1000] ;  /* 0x00100000c350783b */ /* 0x000ee60000004200 */
[----:B----4-:R-:W-:Y:S02]  /*dba0*/  FFMA.FTZ R2, R2, R117, R230 ;  /* 0x0000007502027223 */ /* 0x010fe400000100e6 */
[----:B------:R-:W-:Y:S02]  /*dbb0*/  FADD.FTZ R0, R160, R0 ;  /* 0x00000000a0007221 */ /* 0x000fe40000010000 */
[C---:B------:R-:W-:Y:S01]  /*dbc0*/  HMMA.16816.F32 R60, R72.reuse, R84, R60 ;  /* 0x00000054483c723c */ /* 0x040fe2000000183c */
[----:B------:R-:W-:Y:S03]  /*dbd0*/  LDSM.16.MT88.4 R116, [R196+0x5800] ;  /* 0x00580000c474783b */ /* 0x000fe60000004200 */
[----:B------:R-:W-:Y:S02]  /*dbe0*/  FADD.FTZ R0, R157, R0 ;  /* 0x000000009d007221 */ /* 0x000fe40000010000 */
[----:B------:R-:W-:Y:S02]  /*dbf0*/  FADD.FTZ R2, R229, R2 ;  /* 0x00000002e5027221 */ /* 0x000fe40000010000 */
[----:B------:R-:W-:Y:S01]  /*dc00*/  HMMA.16816.F32 R64, R72, R86, R64 ;  /* 0x000000564840723c */ /* 0x000fe20000001840 */
[----:B------:R-:W4:Y:S03]  /*dc10*/  LDSM.16.MT88.4 R84, [R198+0x1000] ;  /* 0x00100000c654783b */ /* 0x000f260000004200 */
[--C-:B-1----:R-:W-:Y:S02]  /*dc20*/  FFMA.FTZ R70, R161, c[0x0][0x2d0], -R69.reuse ;  /* 0x0000b400a1467a23 */ /* 0x102fe40000010845 */
[----:B------:R-:W-:Y:S01]  /*dc30*/  FADD.FTZ R0, R158, R0 ;  /* 0x000000009e007221 */ /* 0x000fe20000010000 */
[----:B------:R-:W-:Y:S01]  /*dc40*/  F2FP.PACK_AB R72, R188, R183 ;  /* 0x000000b7bc48723e */ /* 0x000fe200000000ff */
[----:B------:R1:W1:Y:S01]  /*dc50*/  MUFU.EX2 R112, R70 ;  /* 0x0000004600707308 */ /* 0x0002620000000800 */
[----:B------:R-:W-:Y:S03]  /*dc60*/  F2FP.PACK_AB R74, R181, R182 ;  /* 0x000000b6b54a723e */ /* 0x000fe600000000ff */
[----:B--2---:R-:W-:Y:S01]  /*dc70*/  F2FP.PACK_AB R73, R114, R113 ;  /* 0x000000717249723e */ /* 0x004fe200000000ff */
        /* <DEDUP_REMOVED lines=10> */
[----:B-1----:R-:W-:Y:S02]  /*dd20*/  FFMA.FTZ R70, R180, c[0x0][0x2d0], -R69 ;  /* 0x0000b400b4467a23 */ /* 0x002fe40000010845 */
[----:B------:R-:W-:Y:S02]  /*dd30*/  FADD.FTZ R0, R114, R0 ;  /* 0x0000000072007221 */ /* 0x000fe40000010000 */
[----:B------:R1:W2:Y:S01]  /*dd40*/  MUFU.EX2 R145, R70 ;  /* 0x0000004600917308 */ /* 0x0002a20000000800 */
[----:B------:R-:W-:Y:S02]  /*dd50*/  FADD.FTZ R2, R189, R2 ;  /* 0x00000002bd027221 */ /* 0x000fe40000010000 */
[----:B------:R-:W-:Y:S02]  /*dd60*/  FADD.FTZ R0, R112, R0 ;  /* 0x0000000070007221 */ /* 0x000fe40000010000 */
[----:B------:R-:W-:Y:S04]  /*dd70*/  FADD.FTZ R2, R183, R2 ;  /* 0x00000002b7027221 */ /* 0x000fe80000010000 */
[----:B------:R-:W-:Y:S04]  /*dd80*/  FADD.FTZ R2, R188, R2 ;  /* 0x00000002bc027221 */ /* 0x000fe80000010000 */
[----:B------:R-:W-:Y:S04]  /*dd90*/  FADD.FTZ R2, R182, R2 ;  /* 0x00000002b6027221 */ /* 0x000fe80000010000 */
[----:B------:R-:W-:Y:S02]  /*dda0*/  FADD.FTZ R2, R181, R2 ;  /* 0x00000002b5027221 */ /* 0x000fe40000010000 */
[--C-:B-1----:R-:W-:Y:S01]  /*ddb0*/  FFMA.FTZ R70, R231, c[0x0][0x2d0], -R121.reuse ;  /* 0x0000b400e7467a23 */ /* 0x102fe20000010879 */
[C---:B--2---:R-:W-:Y:S01]  /*ddc0*/  F2FP.PACK_AB R75, R145.reuse, R112 ;  /* 0x00000070914b723e */ /* 0x044fe200000000ff */
[----:B------:R-:W-:Y:S02]  /*ddd0*/  FADD.FTZ R0, R145, R0 ;  /* 0x0000000091007221 */ /* 0x000fe40000010000 */
[----:B------:R1:W2:Y:S04]  /*dde0*/  MUFU.EX2 R180, R70 ;  /* 0x0000004600b47308 */ /* 0x0002a80000000800 */
[C---:B---3--:R-:W-:Y:S08]  /*ddf0*/  HMMA.16816.F32 R4, R72.reuse, R76, R4 ;  /* 0x0000004c4804723c */ /* 0x048ff00000001804 */
[C---:B------:R-:W-:Y:S01]  /*de00*/  HMMA.16816.F32 R8, R72.reuse, R78, R8 ;  /* 0x0000004e4808723c */ /* 0x040fe20000001808 */
[----:B------:R-:W3:Y:S07]  /*de10*/  LDSM.16.MT88.4 R76, [R192+0x4000] ;  /* 0x00400000c04c783b */ /* 0x000eee0000004200 */
[C---:B-----5:R-:W-:Y:S04]  /*de20*/  HMMA.16816.F32 R12, R72.reuse, R88, R12 ;  /* 0x00000058480c723c */ /* 0x060fe8000000180c */
[--C-:B-1----:R-:W-:Y:S02]  /*de30*/  FFMA.FTZ R70, R232, c[0x0][0x2d0], -R121.reuse ;  /* 0x0000b400e8467a23 */ /* 0x102fe40000010879 */
[----:B--2---:R-:W-:Y:S02]  /*de40*/  FADD.FTZ R2, R180, R2 ;  /* 0x00000002b4027221 */ /* 0x004fe40000010000 */
[C---:B------:R-:W-:Y:S01]  /*de50*/  HMMA.16816.F32 R16, R72.reuse, R90, R16 ;  /* 0x0000005a4810723c */ /* 0x040fe20000001810 */
[----:B------:R1:W2:Y:S01]  /*de60*/  MUFU.EX2 R163, R70 ;  /* 0x0000004600a37308 */ /* 0x0002a20000000800 */
[----:B------:R-:W5:Y:S06]  /*de70*/  LDSM.16.MT88.4 R88, [R198+0x4000] ;  /* 0x00400000c658783b */ /* 0x000f6c0000004200 */
[C---:B------:R-:W-:Y:S08]  /*de80*/  HMMA.16816.F32 R20, R72.reuse, R80, R20 ;  /* 0x000000504814723c */ /* 0x040ff00000001814 */
[C---:B------:R-:W-:Y:S01]  /*de90*/  HMMA.16816.F32 R24, R72.reuse, R82, R24 ;  /* 0x000000524818723c */ /* 0x040fe20000001818 */
[----:B------:R-:W5:Y:S07]  /*dea0*/  LDSM.16.MT88.4 R80, [R192+0x1800] ;  /* 0x00180000c050783b */ /* 0x000f6e0000004200 */
[C---:B----4-:R-:W-:Y:S04]  /*deb0*/  HMMA.16816.F32 R28, R72.reuse, R84, R28 ;  /* 0x00000054481c723c */ /* 0x050fe8000000181c */
[--C-:B-1----:R-:W-:Y:S02]  /*dec0*/  FFMA.FTZ R70, R233, c[0x0][0x2d0], -R121.reuse ;  /* 0x0000b400e9467a23 */ /* 0x102fe40000010879 */
[----:B--2---:R-:W-:Y:S02]  /*ded0*/  FADD.FTZ R2, R163, R2 ;  /* 0x00000002a3027221 */ /* 0x004fe40000010000 */
[C---:B------:R-:W-:Y:S01]  /*dee0*/  HMMA.16816.F32 R32, R72.reuse, R86, R32 ;  /* 0x000000564820723c */ /* 0x040fe20000001820 */
[----:B------:R1:W2:Y:S01]  /*def0*/  MUFU.EX2 R162, R70 ;  /* 0x0000004600a27308 */ /* 0x0002a20000000800 */
[----:B------:R-:W4:Y:S06]  /*df00*/  LDSM.16.MT88.4 R84, [R195+0x1800] ;  /* 0x00180000c354783b */ /* 0x000f2c0000004200 */
[C---:B---3--:R-:W-:Y:S08]  /*df10*/  HMMA.16816.F32 R36, R72.reuse, R76, R36 ;  /* 0x0000004c4824723c */ /* 0x048ff00000001824 */
[C---:B------:R-:W-:Y:S01]  /*df20*/  HMMA.16816.F32 R40, R72.reuse, R78, R40 ;  /* 0x0000004e4828723c */ /* 0x040fe20000001828 */
[----:B------:R-:W3:Y:S07]  /*df30*/  LDSM.16.MT88.4 R76, [R198+0x1800] ;  /* 0x00180000c64c783b */ /* 0x000eee0000004200 */
[C---:B------:R-:W-:Y:S04]  /*df40*/  HMMA.16816.F32 R44, R72.reuse, R92, R44 ;  /* 0x0000005c482c723c */ /* 0x040fe8000000182c */
[----:B-1----:R-:W-:Y:S02]  /*df50*/  FFMA.FTZ R70, R234, c[0x0][0x2d0], -R121 ;  /* 0x0000b400ea467a23 */ /* 0x002fe40000010879 */
[----:B--2---:R-:W-:Y:S02]  /*df60*/  FADD.FTZ R2, R162, R2 ;  /* 0x00000002a2027221 */ /* 0x004fe40000010000 */
[C---:B------:R-:W-:Y:S01]  /*df70*/  HMMA.16816.F32 R48, R72.reuse, R94, R48 ;  /* 0x0000005e4830723c */ /* 0x040fe20000001830 */
[----:B------:R1:W2:Y:S01]  /*df80*/  MUFU.EX2 R161, R70 ;  /* 0x0000004600a17308 */ /* 0x0002a20000000800 */
[----:B------:R-:W-:Y:S06]  /*df90*/  LDSM.16.MT88.4 R92, [R198+0x5000] ;  /* 0x00500000c65c783b */ /* 0x000fec0000004200 */
[C---:B------:R-:W-:Y:S08]  /*dfa0*/  HMMA.16816.F32 R52, R72.reuse, R96, R52 ;  /* 0x000000604834723c */ /* 0x040ff00000001834 */
[C---:B------:R-:W-:Y:S01]  /*dfb0*/  HMMA.16816.F32 R56, R72.reuse, R98, R56 ;  /* 0x000000624838723c */ /* 0x040fe20000001838 */
[----:B------:R-:W-:Y:S07]  /*dfc0*/  LDSM.16.MT88.4 R96, [R196+0x2800] ;  /* 0x00280000c460783b */ /* 0x000fee0000004200 */
[C---:B-----5:R-:W-:Y:S04]  /*dfd0*/  HMMA.16816.F32 R60, R72.reuse, R88, R60 ;  /* 0x00000058483c723c */ /* 0x060fe8000000183c */
[--C-:B-1----:R-:W-:Y:S02]  /*dfe0*/  FFMA.FTZ R70, R235, c[0x0][0x2d0], -R69.reuse ;  /* 0x0000b400eb467a23 */ /* 0x102fe40000010845 */
[----:B--2---:R-:W-:Y:S02]  /*dff0*/  FADD.FTZ R2, R161, R2 ;  /* 0x00000002a1027221 */ /* 0x004fe40000010000 */
[----:B------:R-:W-:Y:S01]  /*e000*/  HMMA.16816.F32 R64, R72, R90, R64 ;  /* 0x0000005a4840723c */ /* 0x000fe20000001840 */
[----:B------:R1:W2:Y:S01]  /*e010*/  MUFU.EX2 R140, R70 ;  /* 0x00000046008c7308 */ /* 0x0002a20000000800 */
[----:B------:R-:W-:Y:S05]  /*e020*/  LDSM.16.MT88.4 R88, [R196+0x4800] ;  /* 0x00480000c458783b */ /* 0x000fea0000004200 */
[----:B------:R-:W-:Y:S02]  /*e030*/  F2FP.PACK_AB R72, R163, R180 ;  /* 0x000000b4a348723e */ /* 0x000fe400000000ff */
[----:B------:R-:W-:Y:S03]  /*e040*/  F2FP.PACK_AB R74, R161, R162 ;  /* 0x000000a2a14a723e */ /* 0x000fe600000000ff */
[--C-:B-1----:R-:W-:Y:S02]  /*e050*/  FFMA.FTZ R70, R237, c[0x0][0x2d0], -R69.reuse ;  /* 0x0000b400ed467a23 */ /* 0x102fe40000010845 */
[----:B--2---:R-:W-:Y:S02]  /*e060*/  FADD.FTZ R0, R140, R0 ;  /* 0x000000008c007221 */ /* 0x004fe40000010000 */
[----:B------:R1:W2:Y:S02]  /*e070*/  MUFU.EX2 R139, R70 ;  /* 0x00000046008b7308 */ /* 0x0002a40000000800 */
[--C-:B-1----:R-:W-:Y:S01]  /*e080*/  FFMA.FTZ R70, R236, c[0x0][0x2d0], -R69.reuse ;  /* 0x0000b400ec467a23 */ /* 0x102fe20000010845 */
[C---:B--2---:R-:W-:Y:S01]  /*e090*/  F2FP.PACK_AB R73, R139.reuse, R140 ;  /* 0x0000008c8b49723e */ /* 0x044fe200000000ff */
[----:B------:R-:W-:Y:S06]  /*e0a0*/  FADD.FTZ R0, R139, R0 ;  /* 0x000000008b007221 */ /* 0x000fec0000010000 */
[----:B------:R1:W2:Y:S02]  /*e0b0*/  MUFU.EX2 R138, R70 ;  /* 0x00000046008a7308 */ /* 0x0002a40000000800 */
[----:B-1----:R-:W-:Y:S02]  /*e0c0*/  FFMA.FTZ R70, R238, c[0x0][0x2d0], -R69 ;  /* 0x0000b400ee467a23 */ /* 0x002fe40000010845 */
[----:B--2---:R-:W-:Y:S06]  /*e0d0*/  FADD.FTZ R0, R138, R0 ;  /* 0x000000008a007221 */ /* 0x004fec0000010000 */
[----:B------:R1:W2:Y:S02]  /*e0e0*/  MUFU.EX2 R137, R70 ;  /* 0x0000004600897308 */ /* 0x0002a40000000800 */
[--C-:B-1----:R-:W-:Y:S01]  /*e0f0*/  FFMA.FTZ R70, R239, c[0x0][0x2d0], -R121.reuse ;  /* 0x0000b400ef467a23 */ /* 0x102fe20000010879 */
[C---:B--2---:R-:W-:Y:S01]  /*e100*/  F2FP.PACK_AB R75, R137.reuse, R138 ;  /* 0x0000008a894b723e */ /* 0x044fe200000000ff */
[----:B------:R-:W-:Y:S06]  /*e110*/  FADD.FTZ R0, R137, R0 ;  /* 0x0000000089007221 */ /* 0x000fec0000010000 */
[----:B------:R1:W2:Y:S01]  /*e120*/  MUFU.EX2 R156, R70 ;  /* 0x00000046009c7308 */ /* 0x0002a20000000800 */
[C---:B------:R-:W-:Y:S08]  /*e130*/  HMMA.16816.F32 R4, R72.reuse, R80, R4 ;  /* 0x000000504804723c */ /* 0x040ff00000001804 */
[C---:B------:R-:W-:Y:S01]  /*e140*/  HMMA.16816.F32 R8, R72.reuse, R82, R8 ;  /* 0x000000524808723c */ /* 0x040fe20000001808 */
[----:B------:R-:W5:Y:S07]  /*e150*/  LDSM.16.MT88.4 R80, [R192+0x4800] ;  /* 0x00480000c050783b */ /* 0x000f6e0000004200 */
[C---:B------:R-:W-:Y:S04]  /*e160*/  HMMA.16816.F32 R12, R72.reuse, R100, R12 ;  /* 0x00000064480c723c */ /* 0x040fe8000000180c */
[--C-:B-1----:R-:W-:Y:S02]  /*e170*/  FFMA.FTZ R70, R241, c[0x0][0x2d0], -R121.reuse ;  /* 0x0000b400f1467a23 */ /* 0x102fe40000010879 */
[----:B--2---:R-:W-:Y:S02]  /*e180*/  FADD.FTZ R2, R156, R2 ;  /* 0x000000029c027221 */ /* 0x004fe40000010000 */
[C---:B------:R-:W-:Y:S01]  /*e190*/  HMMA.16816.F32 R16, R72.reuse, R102, R16 ;  /* 0x000000664810723c */ /* 0x040fe20000001810 */
[----:B------:R1:W2:Y:S01]  /*e1a0*/  MUFU.EX2 R151, R70 ;  /* 0x0000004600977308 */ /* 0x0002a20000000800 */
[----:B------:R-:W-:Y:S06]  /*e1b0*/  LDSM.16.MT88.4 R100, [R195+0x2800] ;  /* 0x00280000c364783b */ /* 0x000fec0000004200 */
[C---:B----4-:R-:W-:Y:S08]  /*e1c0*/  HMMA.16816.F32 R20, R72.reuse, R84, R20 ;  /* 0x000000544814723c */ /* 0x050ff00000001814 */
[C---:B------:R-:W-:Y:S01]  /*e1d0*/  HMMA.16816.F32 R24, R72.reuse, R86, R24 ;  /* 0x000000564818723c */ /* 0x040fe20000001818 */
[----:B------:R-:W4:Y:S07]  /*e1e0*/  LDSM.16.MT88.4 R84, [R195+0x4800] ;  /* 0x00480000c354783b */ /* 0x000f2e0000004200 */
[C---:B---3--:R-:W-:Y:S04]  /*e1f0*/  HMMA.16816.F32 R28, R72.reuse, R76, R28 ;  /* 0x0000004c481c723c */ /* 0x048fe8000000181c */
[--C-:B-1----:R-:W-:Y:S02]  /*e200*/  FFMA.FTZ R70, R240, c[0x0][0x2d0], -R121.reuse ;  /* 0x0000b400f0467a23 */ /* 0x102fe40000010879 */
[----:B--2---:R-:W-:Y:S02]  /*e210*/  FADD.FTZ R2, R151, R2 ;  /* 0x0000000297027221 */ /* 0x004fe40000010000 */
[C---:B------:R-:W-:Y:S01]  /*e220*/  HMMA.16816.F32 R32, R72.reuse, R78, R32 ;  /* 0x0000004e4820723c */ /* 0x040fe20000001820 */
[----:B------:R1:W2:Y:S01]  /*e230*/  MUFU.EX2 R150, R70 ;  /* 0x0000004600967308 */ /* 0x0002a20000000800 */
[----:B------:R-:W3:Y:S06]  /*e240*/  LDSM.16.MT88.4 R76, [R198+0x4800] ;  /* 0x00480000c64c783b */ /* 0x000eec0000004200 */
[C---:B-----5:R-:W-:Y:S08]  /*e250*/  HMMA.16816.F32 R36, R72.reuse, R80, R36 ;  /* 0x000000504824723c */ /* 0x060ff00000001824 */
[C---:B------:R-:W-:Y:S01]  /*e260*/  HMMA.16816.F32 R40, R72.reuse, R82, R40 ;  /* 0x000000524828723c */ /* 0x040fe20000001828 */
[----:B------:R-:W5:Y:S07]  /*e270*/  LDSM.16.MT88.4 R80, [R192+0x2000] ;  /* 0x00200000c050783b */ /* 0x000f6e0000004200 */
[C---:B------:R-:W-:Y:S04]  /*e280*/  HMMA.16816.F32 R44, R72.reuse, R88, R44 ;  /* 0x00000058482c723c */ /* 0x040fe8000000182c */
[----:B-1----:R-:W-:Y:S02]  /*e290*/  FFMA.FTZ R70, R242, c[0x0][0x2d0], -R121 ;  /* 0x0000b400f2467a23 */ /* 0x002fe40000010879 */
[----:B--2---:R-:W-:Y:S02]  /*e2a0*/  FADD.FTZ R2, R150, R2 ;  /* 0x0000000296027221 */ /* 0x004fe40000010000 */
[C---:B------:R-:W-:Y:S01]  /*e2b0*/  HMMA.16816.F32 R48, R72.reuse, R90, R48 ;  /* 0x0000005a4830723c */ /* 0x040fe20000001830 */
[----:B------:R1:W2:Y:S01]  /*e2c0*/  MUFU.EX2 R149, R70 ;  /* 0x0000004600957308 */ /* 0x0002a20000000800 */
[----:B------:R-:W5:Y:S06]  /*e2d0*/  LDSM.16.MT88.4 R88, [R196+0x2000] ;  /* 0x00200000c458783b */ /* 0x000f6c0000004200 */
[C---:B----4-:R-:W-:Y:S08]  /*e2e0*/  HMMA.16816.F32 R52, R72.reuse, R84, R52 ;  /* 0x000000544834723c */ /* 0x050ff00000001834 */
[C---:B------:R-:W-:Y:S01]  /*e2f0*/  HMMA.16816.F32 R56, R72.reuse, R86, R56 ;  /* 0x000000564838723c */ /* 0x040fe20000001838 */
[----:B------:R-:W4:Y:S07]  /*e300*/  LDSM.16.MT88.4 R84, [R195+0x2000] ;  /* 0x00200000c354783b */ /* 0x000f2e0000004200 */
[C---:B---3--:R-:W-:Y:S04]  /*e310*/  HMMA.16816.F32 R60, R72.reuse, R76, R60 ;  /* 0x0000004c483c723c */ /* 0x048fe8000000183c */
[--C-:B-1----:R-:W-:Y:S02]  /*e320*/  FFMA.FTZ R70, R244, c[0x0][0x2d0], -R69.reuse ;  /* 0x0000b400f4467a23 */ /* 0x102fe40000010845 */
[----:B--2---:R-:W-:Y:S02]  /*e330*/  FADD.FTZ R2, R149, R2 ;  /* 0x0000000295027221 */ /* 0x004fe40000010000 */
[----:B------:R-:W-:Y:S01]  /*e340*/  HMMA.16816.F32 R64, R72, R78, R64 ;  /* 0x0000004e4840723c */ /* 0x000fe20000001840 */
[----:B------:R1:W2:Y:S01]  /*e350*/  MUFU.EX2 R136, R70 ;  /* 0x0000004600887308 */ /* 0x0002a20000000800 */
[----:B------:R-:W3:Y:S05]  /*e360*/  LDSM.16.MT88.4 R76, [R198+0x2000] ;  /* 0x00200000c64c783b */ /* 0x000eea0000004200 */
        /* <DEDUP_REMOVED lines=15> */
[----:B------:R1:W-:Y:S01]  /*e460*/  MUFU.EX2 R144, R70 ;  /* 0x0000004600907308 */ /* 0x0003e20000000800 */
[C---:B-----5:R-:W-:Y:S08]  /*e470*/  HMMA.16816.F32 R4, R72.reuse, R80, R4 ;  /* 0x000000504804723c */ /* 0x060ff00000001804 */
[C---:B------:R-:W-:Y:S01]  /*e480*/  HMMA.16816.F32 R8, R72.reuse, R82, R8 ;  /* 0x000000524808723c */ /* 0x040fe20000001808 */
[----:B------:R-:W2:Y:S07]  /*e490*/  LDSM.16.MT88.4 R80, [R192+0x5000] ;  /* 0x00500000c050783b */ /* 0x000eae0000004200 */
[C---:B------:R-:W-:Y:S04]  /*e4a0*/  HMMA.16816.F32 R12, R72.reuse, R88, R12 ;  /* 0x00000058480c723c */ /* 0x040fe8000000180c */
[--C-:B-1----:R-:W-:Y:S04]  /*e4b0*/  FFMA.FTZ R70, R250, c[0x0][0x2d0], -R121.reuse ;  /* 0x0000b400fa467a23 */ /* 0x102fe80000010879 */
[C---:B------:R-:W-:Y:S01]  /*e4c0*/  HMMA.16816.F32 R16, R72.reuse, R90, R16 ;  /* 0x0000005a4810723c */ /* 0x040fe20000001810 */
[----:B------:R1:W-:Y:S01]  /*e4d0*/  MUFU.EX2 R143, R70 ;  /* 0x00000046008f7308 */ /* 0x0003e20000000800 */
[----:B------:R-:W5:Y:S06]  /*e4e0*/  LDSM.16.MT88.4 R88, [R196+0x5000] ;  /* 0x00500000c458783b */ /* 0x000f6c0000004200 */
[C---:B----4-:R-:W-:Y:S08]  /*e4f0*/  HMMA.16816.F32 R20, R72.reuse, R84, R20 ;  /* 0x000000544814723c */ /* 0x050ff00000001814 */
[C---:B------:R-:W-:Y:S01]  /*e500*/  HMMA.16816.F32 R24, R72.reuse, R86, R24 ;  /* 0x000000564818723c */ /* 0x040fe20000001818 */
[----:B------:R-:W4:Y:S07]  /*e510*/  LDSM.16.MT88.4 R84, [R195+0x5000] ;  /* 0x00500000c354783b */ /* 0x000f2e0000004200 */
[C---:B---3--:R-:W-:Y:S04]  /*e520*/  HMMA.16816.F32 R28, R72.reuse, R76, R28 ;  /* 0x0000004c481c723c */ /* 0x048fe8000000181c */
[--C-:B-1----:R-:W-:Y:S04]  /*e530*/  FFMA.FTZ R70, R248, c[0x0][0x2d0], -R121.reuse ;  /* 0x0000b400f8467a23 */ /* 0x102fe80000010879 */
[C---:B------:R-:W-:Y:S01]  /*e540*/  HMMA.16816.F32 R32, R72.reuse, R78, R32 ;  /* 0x0000004e4820723c */ /* 0x040fe20000001820 */
[----:B------:R1:W-:Y:S01]  /*e550*/  MUFU.EX2 R142, R70 ;  /* 0x00000046008e7308 */ /* 0x0003e20000000800 */
[----:B------:R-:W3:Y:S06]  /*e560*/  LDSM.16.MT88.4 R76, [R192+0x2800] ;  /* 0x00280000c04c783b */ /* 0x000eec0000004200 */
[C---:B--2---:R-:W-:Y:S08]  /*e570*/  HMMA.16816.F32 R36, R72.reuse, R80, R36 ;  /* 0x000000504824723c */ /* 0x044ff00000001824 */
[C---:B------:R-:W-:Y:S08]  /*e580*/  HMMA.16816.F32 R40, R72.reuse, R82, R40 ;  /* 0x000000524828723c */ /* 0x040ff00000001828 */
[C---:B-----5:R-:W-:Y:S04]  /*e590*/  HMMA.16816.F32 R44, R72.reuse, R88, R44 ;  /* 0x00000058482c723c */ /* 0x060fe8000000182c */
[----:B-1----:R-:W-:Y:S04]  /*e5a0*/  FFMA.FTZ R70, R247, c[0x0][0x2d0], -R121 ;  /* 0x0000b400f7467a23 */ /* 0x002fe80000010879 */
[C---:B------:R-:W-:Y:S01]  /*e5b0*/  HMMA.16816.F32 R48, R72.reuse, R90, R48 ;  /* 0x0000005a4830723c */ /* 0x040fe20000001830 */
[----:B------:R1:W2:Y:S07]  /*e5c0*/  MUFU.EX2 R141, R70 ;  /* 0x00000046008d7308 */ /* 0x0002ae0000000800 */
[C---:B----4-:R-:W-:Y:S08]  /*e5d0*/  HMMA.16816.F32 R52, R72.reuse, R84, R52 ;  /* 0x000000544834723c */ /* 0x050ff00000001834 */
[C---:B------:R-:W-:Y:S08]  /*e5e0*/  HMMA.16816.F32 R56, R72.reuse, R86, R56 ;  /* 0x000000564838723c */ /* 0x040ff00000001838 */
[C---:B------:R-:W-:Y:S04]  /*e5f0*/  HMMA.16816.F32 R60, R72.reuse, R92, R60 ;  /* 0x0000005c483c723c */ /* 0x040fe8000000183c */
[--C-:B-1----:R-:W-:Y:S01]  /*e600*/  FFMA.FTZ R70, R251, c[0x0][0x2d0], -R69.reuse ;  /* 0x0000b400fb467a23 */ /* 0x102fe20000010845 */
[----:B--2---:R-:W-:Y:S03]  /*e610*/  F2FP.PACK_AB R122, R141, R142 ;  /* 0x0000008e8d7a723e */ /* 0x004fe600000000ff */
[----:B------:R-:W-:Y:S01]  /*e620*/  HMMA.16816.F32 R64, R72, R94, R64 ;  /* 0x0000005e4840723c */ /* 0x000fe20000001840 */
[----:B------:R1:W-:Y:S03]  /*e630*/  MUFU.EX2 R132, R70 ;  /* 0x0000004600847308 */ /* 0x0003e60000000800 */
[--C-:B-1----:R-:W-:Y:S02]  /*e640*/  FFMA.FTZ R70, R252, c[0x0][0x2d0], -R69.reuse ;  /* 0x0000b400fc467a23 */ /* 0x102fe40000010845 */
[----:B------:R-:W-:Y:S01]  /*e650*/  FFMA.FTZ R69, R120, c[0x0][0x2d0], -R69 ;  /* 0x0000b40078457a23 */ /* 0x000fe20000010845 */
[----:B------:R-:W-:Y:S04]  /*e660*/  F2FP.PACK_AB R120, R143, R144 ;  /* 0x000000908f78723e */ /* 0x000fe800000000ff */
[----:B------:R-:W1:Y:S10]  /*e670*/  MUFU.EX2 R70, R70 ;  /* 0x0000004600467308 */ /* 0x000e740000000800 */
[----:B------:R-:W2:Y:S01]  /*e680*/  MUFU.EX2 R69, R69 ;  /* 0x0000004500457308 */ /* 0x000ea20000000800 */
[----:B-1----:R-:W-:Y:S02]  /*e690*/  F2FP.PACK_AB R121, R70, R132 ;  /* 0x000000844679723e */ /* 0x002fe400000000ff */
[----:B--2---:R-:W-:Y:S07]  /*e6a0*/  F2FP.PACK_AB R123, R69, R71 ;  /* 0x00000047457b723e */ /* 0x004fee00000000ff */
[C---:B---3--:R-:W-:Y:S01]  /*e6b0*/  HMMA.16816.F32 R72, R120.reuse, R76, R4 ;  /* 0x0000004c7848723c */ /* 0x048fe20000001804 */
[----:B------:R-:W1:Y:S07]  /*e6c0*/  LDSM.16.MT88.4 R4, [R195+0x5800] ;  /* 0x00580000c304783b */ /* 0x000e6e0000004200 */
[C---:B------:R-:W-:Y:S01]  /*e6d0*/  HMMA.16816.F32 R76, R120.reuse, R78, R8 ;  /* 0x0000004e784c723c */ /* 0x040fe20000001808 */
[----:B------:R-:W2:Y:S07]  /*e6e0*/  LDSM.16.MT88.4 R8, [R198+0x5800] ;  /* 0x00580000c608783b */ /* 0x000eae0000004200 */
[C---:B------:R-:W-:Y:S01]  /*e6f0*/  HMMA.16816.F32 R80, R120.reuse, R96, R12 ;  /* 0x000000607850723c */ /* 0x040fe2000000180c */
[----:B------:R-:W3:Y:S07]  /*e700*/  LDL R12, [R1+0x1c] ;  /* 0x00001c00010c7983 */ /* 0x000eee0000100800 */
        /* <DEDUP_REMOVED lines=9> */
[C---:B-1----:R-:W-:Y:S07]  /*e7a0*/  HMMA.16816.F32 R52, R120.reuse, R4, R52 ;  /* 0x000000047834723c */ /* 0x042fee0000001834 */
[----:B------:R-:W-:Y:S01]  /*e7b0*/  FADD.FTZ R4, R144, R2 ;  /* 0x0000000290047221 */ /* 0x000fe20000010000 */
[C---:B------:R-:W-:Y:S04]  /*e7c0*/  HMMA.16816.F32 R56, R120.reuse, R6, R56 ;  /* 0x000000067838723c */ /* 0x040fe80000001838 */
[----:B------:R-:W-:Y:S02]  /*e7d0*/  FADD.FTZ R2, R132, R0 ;  /* 0x0000000084027221 */ /* 0x000fe40000010000 */
[----:B------:R-:W-:Y:S02]  /*e7e0*/  FADD.FTZ R0, R143, R4 ;  /* 0x000000048f007221 */ /* 0x000fe40000010000 */
[C---:B--2---:R-:W-:Y:S04]  /*e7f0*/  HMMA.16816.F32 R60, R120.reuse, R8, R60 ;  /* 0x00000008783c723c */ /* 0x044fe8000000183c */
[----:B------:R-:W-:Y:S01]  /*e800*/  FADD.FTZ R4, R70, R2 ;  /* 0x0000000246047221 */ /* 0x000fe20000010000 */
[-C--:B------:R-:W-:Y:S01]  /*e810*/  MOV R70, R3.reuse ;  /* 0x0000000300467202 */ /* 0x080fe20000000f00 */
[----:B------:R-:W-:Y:S02]  /*e820*/  FADD.FTZ R2, R142, R0 ;  /* 0x000000008e027221 */ /* 0x000fe40000010000 */
[----:B------:R-:W-:Y:S04]  /*e830*/  HMMA.16816.F32 R64, R120, R10, R64 ;  /* 0x0000000a7840723c */ /* 0x000fe80000001840 */
[----:B------:R-:W-:Y:S02]  /*e840*/  FADD.FTZ R2, R141, R2 ;  /* 0x000000028d027221 */ /* 0x000fe40000010000 */
[----:B------:R-:W-:Y:S01]  /*e850*/  FADD.FTZ R0, R71, R4 ;  /* 0x0000000447007221 */ /* 0x000fe20000010000 */
[----:B------:R-:W-:Y:S02]  /*e860*/  MOV R4, R3 ;  /* 0x0000000300047202 */ /* 0x000fe40000000f00 */
[----:B------:R1:W-:Y:S03]  /*e870*/  STL [R1+0x8], R2 ;  /* 0x0000080201007387 */ /* 0x0003e60000100800 */
[----:B------:R-:W-:Y:S01]  /*e880*/  FADD.FTZ R0, R69, R0 ;  /* 0x0000000045007221 */ /* 0x000fe20000010000 */
[----:B------:R-:W-:Y:S04]  /*e890*/  MOV R69, R68 ;  /* 0x0000004400457202 */ /* 0x000fe80000000f00 */
[----:B------:R1:W-:Y:S01]  /*e8a0*/  STL [R1+0xc], R0 ;  /* 0x00000c0001007387 */ /* 0x0003e20000100800 */
[----:B---3--:R-:W-:Y:S02]  /*e8b0*/  ISETP.GT.AND P0, PT, R217, R12, PT ;  /* 0x0000000cd900720c */ /* 0x008fe40003f04270 */
[----:B------:R-:W-:Y:S11]  /*e8c0*/  MOV R217, R216 ;  /* 0x000000d800d97202 */ /* 0x000ff60000000f00 */
[----:B-1----:R-:W-:-:S05]  /*e8d0*/  @P0 BRA `(.L_x_576) ;  /* 0xffffcd7000000947 */ /* 0x002fca000383ffff */
.L_x_575:
[----:B------:R-:W-:-:S13]  /*e8e0*/  ISETP.GE.AND P0, PT, R216, R219, PT ;  /* 0x000000dbd800720c */ /* 0x000fda0003f06270 */
[----:B------:R-:W-:Y:S05]  /*e8f0*/  @!P0 BRA `(.L_x_577) ;  /* 0x0000447000008947 */ /* 0x000fea0003800000 */
[----:B------:R-:W-:Y:S02]  /*e900*/  MOV R70, R4 ;  /* 0x0000000400467202 */ /* 0x000fe40000000f00 */
[----:B------:R-:W-:Y:S02]  /*e910*/  MOV R69, R68 ;  /* 0x0000004400457202 */ /* 0x000fe40000000f00 */
.L_x_586:
[----:B--2---:R-:W2:Y:S01]  /*e920*/  LDL.64 R132, [R1] ;  /* 0x0000000001847983 */ /* 0x004ea20000100a00 */
[----:B------:R-:W-:Y:S04]  /*e930*/  DEPBAR.LE SB0, 0x0 ;  /* 0x000080000000791a */ /* 0x000fe80000000000 */
[----:B------:R-:W-:Y:S01]  /*e940*/  WARPSYNC 0xffffffff ;  /* 0xffffffff00007948 */ /* 0x000fe20003800000 */
[----:B------:R-:W-:Y:S01]  /*e950*/  BAR.SYNC.DEFER_BLOCKING 0x0 ;  /* 0x0000000000007b1d */ /* 0x000fe20000010000 */
[----:B------:R-:W-:Y:S01]  /*e960*/  SHF.R.S32.HI R0, RZ, 0x1f, R216 ;  /* 0x0000001fff007819 */ /* 0x000fe200000114d8 */
[----:B------:R-:W-:Y:S01]  /*e970*/  IMAD.MOV.U32 R217, RZ, RZ, 0x5 ;  /* 0x00000005ffd97424 */ /* 0x000fe200078e00ff */
[----:B-1----:R-:W-:Y:S01]  /*e980*/  MOV R3, c[0x0][0x208] ;  /* 0x0000820000037a02 */ /* 0x002fe20000000f00 */
[----:B------:R-:W-:Y:S01]  /*e990*/  IMAD.WIDE.U32 R20, R216, c[0x0][0x208], RZ ;  /* 0x00008200d8147a25 */ /* 0x000fe200078e00ff */
[----:B------:R-:W-:Y:S02]  /*e9a0*/  MOV R28, R220 ;  /* 0x000000dc001c7202 */ /* 0x000fe40000000f00 */
[C---:B------:R-:W-:Y:S01]  /*e9b0*/  SHF.L.U32 R2, R3.reuse, 0x5, RZ ;  /* 0x0000000503027819 */ /* 0x040fe200000006ff */
[----:B------:R-:W-:Y:S01]  /*e9c0*/  IMAD R0, R0, c[0x0][0x208], RZ ;  /* 0x0000820000007a24 */ /* 0x000fe200078e02ff */
[----:B------:R-:W-:Y:S01]  /*e9d0*/  SHF.L.U64.HI R3, R3, R217, c[0x0][0x20c] ;  /* 0x0000830003037619 */ /* 0x000fe200000102d9 */
[----:B------:R-:W-:Y:S01]  /*e9e0*/  IMAD.MOV.U32 R29, RZ, RZ, R225 ;  /* 0x000000ffff1d7224 */ /* 0x000fe200078e00e1 */
[----:B------:R-:W-:Y:S01]  /*e9f0*/  IADD3 R37, P0, R220, 0x40, RZ ;  /* 0x00000040dc257810 */ /* 0x000fe20007f1e0ff */
[----:B------:R-:W-:Y:S02]  /*ea00*/  IMAD R0, R216, c[0x0][0x20c], R0 ;  /* 0x00008300d8007a24 */ /* 0x000fe400078e0200 */
[----:B------:R-:W-:Y:S04]  /*ea10*/  IMAD.WIDE.U32 R30, R20, 0x60, R2 ;  /* 0x00000060141e7825 */ /* 0x000fe800078e0002 */
[----:B------:R-:W-:Y:S01]  /*ea20*/  IMAD.IADD R0, R21, 0x1, R0 ;  /* 0x0000000115007824 */ /* 0x000fe200078e0200 */
[-C--:B------:R-:W-:Y:S01]  /*ea30*/  IADD3 R36, P4, R220, R30.reuse, RZ ;  /* 0x0000001edc247210 */ /* 0x080fe20007f9e0ff */
[----:B------:R-:W-:Y:S01]  /*ea40*/  IMAD.WIDE.U32 R28, R20, 0x60, R28 ;  /* 0x00000060141c7825 */ /* 0x000fe200078e001c */
[----:B------:R-:W-:Y:S02]  /*ea50*/  IADD3 R2, P6, R2, R30, RZ ;  /* 0x0000001e02027210 */ /* 0x000fe40007fde0ff */
[----:B------:R-:W-:Y:S01]  /*ea60*/  LEA R162, P5, R36, c[0x0][0x1f8], 0x1 ;  /* 0x00007e0024a27a11 */ /* 0x000fe200078a08ff */
[----:B------:R-:W1:Y:S01]  /*ea70*/  LDSM.16.M88.4 R8, [R193] ;  /* 0x00000000c108783b */ /* 0x000e620000000200 */
[----:B------:R-:W-:Y:S01]  /*ea80*/  SHF.L.U32 R45, R28, 0x1, RZ ;  /* 0x000000011c2d7819 */ /* 0x000fe200000006ff */
[----:B------:R-:W-:Y:S01]  /*ea90*/  IMAD R38, R0, 0x60, RZ ;  /* 0x0000006000267824 */ /* 0x000fe200078e02ff */
[----:B------:R-:W-:Y:S02]  /*eaa0*/  ULDC UR4, c[0x0][0x324] ;  /* 0x0000c90000047ab9 */ /* 0x000fe40000000800 */
[----:B------:R-:W-:Y:S02]  /*eab0*/  ULOP3.LUT UR4, URZ, UR4, URZ, 0x33, !UPT ;  /* 0x000000043f047292 */ /* 0x000fe4000f8e333f */
[----:B------:R-:W-:Y:S01]  /*eac0*/  IADD3 R0, R38, R31, RZ ;  /* 0x0000001f26007210 */ /* 0x000fe20007ffe0ff */
[----:B------:R-:W3:Y:S01]  /*ead0*/  LDSM.16.M88.4 R16, [R193+0x800] ;  /* 0x00080000c110783b */ /* 0x000ee20000000200 */
[----:B------:R-:W-:Y:S03]  /*eae0*/  IADD3 R31, R29, R38, RZ ;  /* 0x000000261d1f7210 */ /* 0x000fe60007ffe0ff */
[----:B------:R-:W-:Y:S01]  /*eaf0*/  IMAD.X R29, R0, 0x1, R225, P4 ;  /* 0x00000001001d7824 */ /* 0x000fe200020e06e1 */
[----:B------:R-:W-:Y:S02]  /*eb00*/  IADD3 R38, P4, R37, R30, RZ ;  /* 0x0000001e25267210 */ /* 0x000fe40007f9e0ff */
[----:B------:R-:W-:Y:S01]  /*eb10*/  SHF.L.U64.HI R46, R28, 0x1, R31 ;  /* 0x000000011c2e7819 */ /* 0x000fe2000001021f */
[----:B------:R-:W4:Y:S01]  /*eb20*/  LDSM.16.M88.4 R24, [R193+0x1000] ;  /* 0x00100000c118783b */ /* 0x000f220000000200 */
[----:B------:R-:W-:Y:S02]  /*eb30*/  LEA.HI.X R163, R36, c[0x0][0x1fc], R29, 0x1, P5 ;  /* 0x00007f0024a37a11 */ /* 0x000fe400028f0c1d */
[----:B------:R-:W-:Y:S02]  /*eb40*/  IADD3.X R36, RZ, R225, RZ, P0, !PT ;  /* 0x000000e1ff247210 */ /* 0x000fe400007fe4ff */
[C---:B------:R-:W-:Y:S02]  /*eb50*/  IADD3 R44, P0, R2.reuse, R37, RZ ;  /* 0x00000025022c7210 */ /* 0x040fe40007f1e0ff */
[----:B------:R-:W-:Y:S01]  /*eb60*/  IADD3 R37, P5, R2, R220, RZ ;  /* 0x000000dc02257210 */ /* 0x000fe20007fbe0ff */
[----:B------:R-:W5:Y:S01]  /*eb70*/  LDL R228, [R1+0x20] ;  /* 0x0000200001e47983 */ /* 0x000f620000100800 */
[----:B------:R-:W-:Y:S01]  /*eb80*/  IMAD.X R2, R0, 0x1, R3, P6 ;  /* 0x0000000100027824 */ /* 0x000fe200030e0603 */
[----:B------:R-:W-:Y:S02]  /*eb90*/  LEA R160, P6, R38, c[0x0][0x1f8], 0x1 ;  /* 0x00007e0026a07a11 */ /* 0x000fe400078c08ff */
[----:B------:R-:W4:Y:S01]  /*eba0*/  LDSM.16.M88.4 R32, [R193+0x1800] ;  /* 0x00180000c120783b */ /* 0x000f220000000200 */
[-C--:B------:R-:W-:Y:S02]  /*ebb0*/  IADD3.X R0, R0, R36.reuse, RZ, P4, !PT ;  /* 0x0000002400007210 */ /* 0x080fe400027fe4ff */
[C---:B------:R-:W-:Y:S02]  /*ebc0*/  LEA R158, P4, R37.reuse, c[0x0][0x1f8], 0x1 ;  /* 0x00007e00259e7a11 */ /* 0x040fe400078808ff */
[----:B------:R-:W-:Y:S02]  /*ebd0*/  LEA.HI.X R161, R38, c[0x0][0x1fc], R0, 0x1, P6 ;  /* 0x00007f0026a17a11 */ /* 0x000fe400030f0c00 */
[C---:B------:R-:W-:Y:S01]  /*ebe0*/  IADD3.X R3, R2.reuse, R36, RZ, P0, !PT ;  /* 0x0000002402037210 */ /* 0x040fe200007fe4ff */
[----:B------:R-:W5:Y:S01]  /*ebf0*/  LDL R227, [R1+0x24] ;  /* 0x0000240001e37983 */ /* 0x000f620000100800 */
[----:B------:R-:W-:Y:S01]  /*ec00*/  IMAD.X R2, R2, 0x1, R225, P5 ;  /* 0x0000000102027824 */ /* 0x000fe200028e06e1 */
[C---:B-1----:R-:W-:Y:S02]  /*ec10*/  HMMA.16816.F32 R4, R124.reuse, R8, RZ ;  /* 0x000000087c04723c */ /* 0x042fe400000018ff */
[----:B------:R-:W1:Y:S02]  /*ec20*/  LDSM.16.M88.4 R40, [R193+0x2000] ;  /* 0x00200000c128783b */ /* 0x000e640000000200 */
[----:B------:R-:W-:Y:S02]  /*ec30*/  LEA.HI.X R159, R37, c[0x0][0x1fc], R2, 0x1, P4 ;  /* 0x00007f00259f7a11 */ /* 0x000fe400020f0c02 */
[C---:B------:R-:W-:Y:S02]  /*ec40*/  LEA R156, P4, R44.reuse, c[0x0][0x1f8], 0x1 ;  /* 0x00007e002c9c7a11 */ /* 0x040fe400078808ff */
[C---:B------:R-:W-:Y:S01]  /*ec50*/  IADD3 R2, P5, R45.reuse, 0x80, RZ ;  /* 0x000000802d027810 */ /* 0x040fe20007fbe0ff */
[C---:B------:R-:W-:Y:S01]  /*ec60*/  HMMA.16816.F32 R8, R124.reuse, R10, RZ ;  /* 0x0000000a7c08723c */ /* 0x040fe200000018ff */
[----:B------:R-:W5:Y:S02]  /*ec70*/  LDL R224, [R1+0x14] ;  /* 0x0000140001e07983 */ /* 0x000f640000100800 */
[----:B------:R-:W-:Y:S02]  /*ec80*/  LEA.HI.X R157, R44, c[0x0][0x1fc], R3, 0x1, P4 ;  /* 0x00007f002c9d7a11 */ /* 0x000fe400020f0c03 */
[----:B------:R-:W1:Y:S01]  /*ec90*/  LDSM.16.M88.4 R48, [R193+0x2800] ;  /* 0x00280000c130783b */ /* 0x000e620000000200 */
[----:B------:R-:W-:Y:S02]  /*eca0*/  IADD3 R44, P6, R45, c[0x0][0x1f8], RZ ;  /* 0x00007e002d2c7a10 */ /* 0x000fe40007fde0ff */
[C---:B---3--:R-:W-:Y:S01]  /*ecb0*/  HMMA.16816.F32 R12, R124.reuse, R16, RZ ;  /* 0x000000107c0c723c */ /* 0x048fe200000018ff */
[----:B------:R-:W-:Y:S03]  /*ecc0*/  IADD3 R2, P4, R2, c[0x0][0x1f8], RZ ;  /* 0x00007e0002027a10 */ /* 0x000fe60007f9e0ff */
[----:B------:R-:W-:Y:S01]  /*ecd0*/  IADD3.X R45, R46, c[0x0][0x1fc], RZ, P6, !PT ;  /* 0x00007f002e2d7a10 */ /* 0x000fe200037fe4ff */
[----:B------:R-:W3:Y:S01]  /*ece0*/  LDSM.16.M88.4 R120, [R199] ;  /* 0x00000000c778783b */ /* 0x000ee20000000200 */
[----:B------:R-:W-:Y:S02]  /*ecf0*/  IADD3.X R3, RZ, c[0x0][0x1fc], R46, P4, P5 ;  /* 0x00007f00ff037a10 */ /* 0x000fe400027ea42e */
[C---:B------:R-:W-:Y:S01]  /*ed00*/  HMMA.16816.F32 R16, R124.reuse, R18, RZ ;  /* 0x000000127c10723c */ /* 0x040fe200000018ff */
[----:B------:R-:W-:Y:S04]  /*ed10*/  ISETP.GT.AND P6, PT, R216, R219, PT ;  /* 0x000000dbd800720c */ /* 0x000fe80003fc4270 */
[----:B------:R-:W-:Y:S03]  /*ed20*/  LDSM.16.M88.4 R136, [R209] ;  /* 0x00000000d188783b */ /* 0x000fe60000000200 */
[C---:B----4-:R-:W-:Y:S05]  /*ed30*/  HMMA.16816.F32 R20, R124.reuse, R24, RZ ;  /* 0x000000187c14723c */ /* 0x050fea00000018ff */
[----:B------:R-:W-:Y:S03]  /*ed40*/  LDSM.16.M88.4 R140, [R208] ;  /* 0x00000000d08c783b */ /* 0x000fe60000000200 */
[C---:B------:R-:W-:Y:S05]  /*ed50*/  HMMA.16816.F32 R24, R124.reuse, R26, RZ ;  /* 0x0000001a7c18723c */ /* 0x040fea00000018ff */
[----:B------:R-:W-:Y:S03]  /*ed60*/  LDSM.16.M88.4 R144, [R207] ;  /* 0x00000000cf90783b */ /* 0x000fe60000000200 */
[C---:B------:R-:W-:Y:S05]  /*ed70*/  HMMA.16816.F32 R28, R124.reuse, R32, RZ ;  /* 0x000000207c1c723c */ /* 0x040fea00000018ff */
[----:B------:R-:W-:Y:S03]  /*ed80*/  LDSM.16.M88.4 R148, [R206] ;  /* 0x00000000ce94783b */ /* 0x000fe60000000200 */
[C---:B------:R-:W-:Y:S08]  /*ed90*/  HMMA.16816.F32 R32, R124.reuse, R34, RZ ;  /* 0x000000227c20723c */ /* 0x040ff000000018ff */
[C---:B-1----:R-:W-:Y:S08]  /*eda0*/  HMMA.16816.F32 R36, R124.reuse, R40, RZ ;  /* 0x000000287c24723c */ /* 0x042ff000000018ff */
[C---:B------:R-:W-:Y:S01]  /*edb0*/  HMMA.16816.F32 R40, R124.reuse, R42, RZ ;  /* 0x0000002a7c28723c */ /* 0x040fe200000018ff */
[----:B--2---:R-:W-:Y:S02]  /*edc0*/  ISETP.GE.AND P0, PT, R132, c[0x0][0x1d4], PT ;  /* 0x0000750084007a0c */ /* 0x004fe40003f06270 */
[----:B------:R-:W1:Y:S11]  /*edd0*/  LDSM.16.M88.4 R132, [R210] ;  /* 0x00000000d284783b */ /* 0x000e760000000200 */
[----:B------:R-:W-:Y:S01]  /*ede0*/  @!PT LDS RZ, [RZ] ;  /* 0x00000000fffff984 */ /* 0x000fe20000000800 */
[----:B------:R-:W-:Y:S01]  /*edf0*/  @!PT LDS RZ, [RZ] ;  /* 0x00000000fffff984 */ /* 0x000fe20000000800 */
[----:B------:R-:W-:Y:S01]  /*ee00*/  @!PT LDS RZ, [RZ] ;  /* 0x00000000fffff984 */ /* 0x000fe20000000800 */
[----:B------:R2:W-:Y:S08]  /*ee10*/  LDGSTS.E.BYPASS.LTC128B.128 [R218+0x100], [R44.64], !P0 ;  /* 0x001000002cda7fae */ /* 0x0005f0000c101d48 */
[----:B------:R4:W-:Y:S08]  /*ee20*/  LDGSTS.E.BYPASS.LTC128B.128 [R218+0x3100], [R2.64], !P3 ;  /* 0x0310000002da7fae */ /* 0x0009f0000d901d48 */
[----:B------:R1:W-:Y:S08]  /*ee30*/  LDGSTS.E.BYPASS.LTC128B.128 [R218+0x1100], [R162.64], !P0 ;  /* 0x01100000a2da7fae */ /* 0x0003f0000c101d48 */
[----:B------:R1:W-:Y:S01]  /*ee40*/  LDGSTS.E.BYPASS.LTC128B.128 [R218+0x4100], [R160.64], !P3 ;  /* 0x04100000a0da7fae */ /* 0x0003e2000d901d48 */
[C---:B--2---:R-:W-:Y:S07]  /*ee50*/  HMMA.16816.F32 R44, R124.reuse, R48, RZ ;  /* 0x000000307c2c723c */ /* 0x044fee00000018ff */
[----:B------:R2:W-:Y:S01]  /*ee60*/  LDGSTS.E.BYPASS.LTC128B.128 [R218+0x2100], [R158.64], !P0 ;  /* 0x021000009eda7fae */ /* 0x0005e2000c101d48 */
[----:B------:R-:W-:Y:S07]  /*ee70*/  HMMA.16816.F32 R48, R124, R50, RZ ;  /* 0x000000327c30723c */ /* 0x000fee00000018ff */
[----:B------:R2:W-:Y:S01]  /*ee80*/  LDGSTS.E.BYPASS.LTC128B.128 [R218+0x5100], [R156.64], !P3 ;  /* 0x051000009cda7fae */ /* 0x0005e2000d901d48 */
[C---:B---3--:R-:W-:Y:S07]  /*ee90*/  HMMA.16816.F32 R4, R128.reuse, R120, R4 ;  /* 0x000000788004723c */ /* 0x048fee0000001804 */
[----:B------:R-:W-:Y:S01]  /*eea0*/  LDSM.16.M88.4 R180, [R197+0x5800] ;  /* 0x00580000c5b4783b */ /* 0x000fe20000000200 */
[C---:B------:R-:W-:Y:S07]  /*eeb0*/  HMMA.16816.F32 R8, R128.reuse, R122, R8 ;  /* 0x0000007a8008723c */ /* 0x040fee0000001808 */
[----:B------:R-:W0:Y:S01]  /*eec0*/  LDGDEPBAR ;  /* 0x00000000000079af */ /* 0x000e220000000000 */
[C---:B-1----:R-:W-:Y:S07]  /*eed0*/  HMMA.16816.F32 R12, R128.reuse, R132, R12 ;  /* 0x00000084800c723c */ /* 0x042fee000000180c */
[----:B------:R-:W-:Y:S01]  /*eee0*/  LDSM.16.M88.4 R120, [R197+0x800] ;  /* 0x00080000c578783b */ /* 0x000fe20000000200 */
[C---:B------:R-:W-:Y:S07]  /*eef0*/  HMMA.16816.F32 R16, R128.reuse, R134, R16 ;  /* 0x000000868010723c */ /* 0x040fee0000001810 */
[----:B--2---:R-:W1:Y:S01]  /*ef00*/  LDSM.16.M88.4 R156, [R197] ;  /* 0x00000000c59c783b */ /* 0x004e620000000200 */
[C---:B------:R-:W-:Y:S07]  /*ef10*/  HMMA.16816.F32 R20, R128.reuse, R136, R20 ;  /* 0x000000888014723c */ /* 0x040fee0000001814 */
[----:B------:R-:W2:Y:S01]  /*ef20*/  LDSM.16.M88.4 R160, [R197+0x1000] ;  /* 0x00100000c5a0783b */ /* 0x000ea20000000200 */
[C---:B------:R-:W-:Y:S07]  /*ef30*/  HMMA.16816.F32 R24, R128.reuse, R138, R24 ;  /* 0x0000008a8018723c */ /* 0x040fee0000001818 */
[----:B------:R-:W3:Y:S01]  /*ef40*/  LDSM.16.M88.4 R132, [R197+0x1800] ;  /* 0x00180000c584783b */ /* 0x000ee20000000200 */
[C---:B------:R-:W-:Y:S07]  /*ef50*/  HMMA.16816.F32 R28, R128.reuse, R140, R28 ;  /* 0x0000008c801c723c */ /* 0x040fee000000181c */
[----:B------:R-:W1:Y:S01]  /*ef60*/  LDSM.16.M88.4 R136, [R197+0x2000] ;  /* 0x00200000c588783b */ /* 0x000e620000000200 */
[C---:B------:R-:W-:Y:S07]  /*ef70*/  HMMA.16816.F32 R32, R128.reuse, R142, R32 ;  /* 0x0000008e8020723c */ /* 0x040fee0000001820 */
[----:B------:R-:W-:Y:S01]  /*ef80*/  LDSM.16.M88.4 R140, [R194] ;  /* 0x00000000c28c783b */ /* 0x000fe20000000200 */
[C---:B------:R-:W-:Y:S07]  /*ef90*/  HMMA.16816.F32 R36, R128.reuse, R144, R36 ;  /* 0x000000908024723c */ /* 0x040fee0000001824 */
[----:B------:R-:W-:Y:S01]  /*efa0*/  LDSM.16.M88.4 R188, [R194+0x3000] ;  /* 0x00300000c2bc783b */ /* 0x000fe20000000200 */
[C---:B------:R-:W-:Y:S07]  /*efb0*/  HMMA.16816.F32 R40, R128.reuse, R146, R40 ;  /* 0x000000928028723c */ /* 0x040fee0000001828 */
[----:B------:R-:W-:Y:S01]  /*efc0*/  LDSM.16.M88.4 R144, [R194+0x800] ;  /* 0x00080000c290783b */ /* 0x000fe20000000200 */
        /* <DEDUP_REMOVED lines=15> */
[C---:B------:R-:W-:Y:S08]  /*f0c0*/  HMMA.16816.F32 R36, R152.reuse, R136, R36 ;  /* 0x000000889824723c */ /* 0x040ff00000001824 */
[C---:B------:R-:W-:Y:S01]  /*f0d0*/  HMMA.16816.F32 R40, R152.reuse, R138, R40 ;  /* 0x0000008a9828723c */ /* 0x040fe20000001828 */
[----:B------:R-:W3:Y:S07]  /*f0e0*/  LDSM.16.M88.4 R136, [R194+0x2800] ;  /* 0x00280000c288783b */ /* 0x000eee0000000200 */
[C---:B-1----:R-:W-:Y:S08]  /*f0f0*/  HMMA.16816.F32 R44, R152.reuse, R120, R44 ;  /* 0x00000078982c723c */ /* 0x042ff0000000182c */
[----:B------:R-:W-:Y:S01]  /*f100*/  HMMA.16816.F32 R48, R152, R122, R48 ;  /* 0x0000007a9830723c */ /* 0x000fe20000001830 */
        /* <DEDUP_REMOVED lines=22> */
[C---:B------:R-:W-:Y:S08]  /*f270*/  HMMA.16816.F32 R12, R168.reuse, R140, R12 ;  /* 0x0000008ca80c723c */ /* 0x040ff0000000180c */
[C---:B------:R-:W-:Y:S01]  /*f280*/  HMMA.16816.F32 R16, R168.reuse, R142, R16 ;  /* 0x0000008ea810723c */ /* 0x040fe20000001810 */
[----:B------:R-:W1:Y:S07]  /*f290*/  LDSM.16.M88.4 R140, [R202] ;  /* 0x00000000ca8c783b */ /* 0x000e6e0000000200 */
        /* <DEDUP_REMOVED lines=21> */
[C---:B------:R-:W-:Y:S08]  /*f3f0*/  HMMA.16816.F32 R28, R172.reuse, R140, R28 ;  /* 0x0000008cac1c723c */ /* 0x040ff0000000181c */
        /* <DEDUP_REMOVED lines=24> */
[----:B----4-:R-:W-:Y:S06]  /*f580*/  FMUL.FTZ R2, R11, c[0x0][0x320] ;  /* 0x0000c8000b027a20 */ /* 0x010fec0000410000 */
        /* <DEDUP_REMOVED lines=23> */
[----:B--2---:R-:W-:Y:S08]  /*f700*/  FMUL.FTZ R0, R12, c[0x0][0x320] ;  /* 0x0000c8000c007a20 */ /* 0x004ff00000410000 */
[----:B------:R2:W2:Y:S01]  /*f710*/  MUFU.TANH R140, R0 ;  /* 0x00000000008c7308 */ /* 0x0004a20000002400 */
[C---:B-1----:R-:W-:Y:S08]  /*f720*/  HMMA.16816.F32 R28, R184.reuse, R8, R28 ;  /* 0x00000008b81c723c */ /* 0x042ff0000000181c */
[C---:B------:R-:W-:Y:S01]  /*f730*/  HMMA.16816.F32 R32, R184.reuse, R10, R32 ;  /* 0x0000000ab820723c */ /* 0x040fe20000001820 */
[----:B------:R-:W1:Y:S01]  /*f740*/  LDSM.16.M88.4 R8, [R194+0x5800] ;  /* 0x00580000c208783b */ /* 0x000e620000000200 */
[----:B------:R-:W-:Y:S04]  /*f750*/  DEPBAR.LE SB0, 0x0 ;  /* 0x000080000000791a */ /* 0x000fe80000000000 */
[----:B--2---:R-:W-:Y:S02]  /*f760*/  FMUL.FTZ R0, R13, c[0x0][0x320] ;  /* 0x0000c8000d007a20 */ /* 0x004fe40000410000 */
[C---:B------:R-:W-:Y:S02]  /*f770*/  HMMA.16816.F32 R36, R184.reuse, R4, R36 ;  /* 0x00000004b824723c */ /* 0x040fe40000001824 */
[----:B------:R2:W1:Y:S01]  /*f780*/  MUFU.TANH R139, R0 ;  /* 0x00000000008b7308 */ /* 0x0004620000002400 */
[----:B------:R-:W-:Y:S05]  /*f790*/  BAR.SYNC.DEFER_BLOCKING 0x0 ;  /* 0x0000000000007b1d */ /* 0x000fea0000010000 */
[C---:B------:R-:W-:Y:S08]  /*f7a0*/  HMMA.16816.F32 R40, R184.reuse, R6, R40 ;  /* 0x00000006b828723c */ /* 0x040ff00000001828 */
[----:B------:R-:W-:Y:S04]  /*f7b0*/  FMUL.FTZ R2, R35, c[0x0][0x320] ;  /* 0x0000c80023027a20 */ /* 0x000fe80000410000 */
[----:B------:R-:W3:Y:S01]  /*f7c0*/  MUFU.TANH R122, R2 ;  /* 0x00000002007a7308 */ /* 0x000ee20000002400 */
[----:B--2---:R-:W-:Y:S09]  /*f7d0*/  FMUL.FTZ R0, R14, c[0x0][0x320] ;  /* 0x0000c8000e007a20 */ /* 0x004ff20000410000 */
[----:B------:R2:W2:Y:S02]  /*f7e0*/  MUFU.TANH R158, R0 ;  /* 0x00000000009e7308 */ /* 0x0004a40000002400 */
[----:B------:R-:W-:Y:S01]  /*f7f0*/  FMUL.FTZ R3, R42, c[0x0][0x320] ;  /* 0x0000c8002a037a20 */ /* 0x000fe20000410000 */
[C---:B-1----:R-:W-:Y:S03]  /*f800*/  HMMA.16816.F32 R44, R184.reuse, R8, R44 ;  /* 0x00000008b82c723c */ /* 0x042fe6000000182c */
[----:B------:R-:W-:Y:S04]  /*f810*/  FMUL.FTZ R4, R43, c[0x0][0x320] ;  /* 0x0000c8002b047a20 */ /* 0x000fe80000410000 */
[----:B------:R1:W1:Y:S01]  /*f820*/  MUFU.TANH R71, R3 ;  /* 0x0000000300477308 */ /* 0x0002620000002400 */
[----:B------:R-:W-:Y:S04]  /*f830*/  HMMA.16816.F32 R48, R184, R10, R48 ;  /* 0x0000000ab830723c */ /* 0x000fe80000001830 */
[----:B------:R-:W-:Y:S05]  /*f840*/  @P6 IADD3 R8, P4, R222, 0x40, RZ ;  /* 0x00000040de086810 */ /* 0x000fea0007f9e0ff */
[----:B------:R3:W3:Y:S03]  /*f850*/  MUFU.TANH R42, R4 ;  /* 0x00000004002a7308 */ /* 0x0006e60000002400 */
[----:B--2---:R-:W-:Y:S04]  /*f860*/  FMUL.FTZ R0, R15, c[0x0][0x320] ;  /* 0x0000c8000f007a20 */ /* 0x004fe80000410000 */
[----:B------:R-:W-:Y:S02]  /*f870*/  FMUL.FTZ R11, R46, c[0x0][0x320] ;  /* 0x0000c8002e0b7a20 */ /* 0x000fe40000410000 */
[----:B------:R-:W2:Y:S01]  /*f880*/  LDL R46, [R1+0x18] ;  /* 0x00001800012e7983 */ /* 0x000ea20000100800 */
[----:B------:R4:W2:Y:S01]  /*f890*/  MUFU.TANH R157, R0 ;  /* 0x00000000009d7308 */ /* 0x0008a20000002400 */
[----:B-1----:R-:W-:Y:S04]  /*f8a0*/  @P6 MOV R3, c[0x0][0x1e0] ;  /* 0x0000780000036a02 */ /* 0x002fe80000000f00 */
[C---:B------:R-:W-:Y:S02]  /*f8b0*/  @P6 SHF.L.U64.HI R5, R3.reuse, R217, c[0x0][0x1e4] ;  /* 0x0000790003056619 */ /* 0x040fe400000102d9 */
[----:B---3--:R-:W-:Y:S01]  /*f8c0*/  @P6 SHF.L.U32 R4, R3, 0x5, RZ ;  /* 0x0000000503046819 */ /* 0x008fe200000006ff */
[----:B----4-:R-:W-:Y:S01]  /*f8d0*/  FMUL.FTZ R0, R16, c[0x0][0x320] ;  /* 0x0000c80010007a20 */ /* 0x010fe20000410000 */
[----:B------:R-:W-:Y:S03]  /*f8e0*/  @P6 IADD3.X R16, RZ, R226, RZ, P4, !PT ;  /* 0x000000e2ff106210 */ /* 0x000fe600027fe4ff */
[----:B------:R1:W3:Y:S02]  /*f8f0*/  MUFU.TANH R136, R0 ;  /* 0x0000000000887308 */ /* 0x0002e40000002400 */
[----:B-1----:R-:W-:Y:S08]  /*f900*/  FMUL.FTZ R0, R17, c[0x0][0x320] ;  /* 0x0000c80011007a20 */ /* 0x002ff00000410000 */
[----:B------:R1:W4:Y:S02]  /*f910*/  MUFU.TANH R135, R0 ;  /* 0x0000000000877308 */ /* 0x0003240000002400 */
[----:B-1----:R-:W-:Y:S08]  /*f920*/  FMUL.FTZ R0, R18, c[0x0][0x320] ;  /* 0x0000c80012007a20 */ /* 0x002ff00000410000 */
[----:B------:R1:W1:Y:S02]  /*f930*/  MUFU.TANH R150, R0 ;  /* 0x0000000000967308 */ /* 0x0002640000002400 */
        /* <DEDUP_REMOVED lines=40> */
[----:B-1----:R-:W-:Y:S04]  /*fbc0*/  @P6 IADD3 R0, R216, -0x1, RZ ;  /* 0xffffffffd8006810 */ /* 0x002fe80007ffe0ff */
[----:B------:R-:W-:Y:S01]  /*fbd0*/  @P6 SHF.R.S32.HI R2, RZ, 0x1f, R0 ;  /* 0x0000001fff026819 */ /* 0x000fe20000011400 */
[----:B------:R-:W-:Y:S04]  /*fbe0*/  @P6 IMAD.WIDE.U32 R6, R0, c[0x0][0x1e0], RZ ;  /* 0x0000780000066a25 */ /* 0x000fe800078e00ff */
[----:B------:R-:W-:Y:S04]  /*fbf0*/  @P6 IMAD R2, R2, c[0x0][0x1e0], RZ ;  /* 0x0000780002026a24 */ /* 0x000fe800078e02ff */
[----:B------:R-:W-:Y:S04]  /*fc00*/  @P6 IMAD R2, R0, c[0x0][0x1e4], R2 ;  /* 0x0000790000026a24 */ /* 0x000fe800078e0202 */
[----:B------:R-:W-:Y:S02]  /*fc10*/  @P6 IMAD.IADD R0, R7, 0x1, R2 ;  /* 0x0000000107006824 */ /* 0x000fe400078e0202 */
[----:B------:R-:W-:Y:S04]  /*fc20*/  @P6 IMAD.WIDE.U32 R2, R6, 0x60, R4 ;  /* 0x0000006006026825 */ /* 0x000fe800078e0004 */
[----:B------:R-:W-:Y:S01]  /*fc30*/  @P6 IMAD R17, R0, 0x60, RZ ;  /* 0x0000006000116824 */ /* 0x000fe200078e02ff */
[-C--:B------:R-:W-:Y:S01]  /*fc40*/  @P6 IADD3 R9, P5, R4, R2.reuse, RZ ;  /* 0x0000000204096210 */ /* 0x080fe20007fbe0ff */
[----:B------:R-:W-:Y:S02]  /*fc50*/  FMUL.FTZ R7, R44, c[0x0][0x320] ;  /* 0x0000c8002c077a20 */ /* 0x000fe40000410000 */
[----:B------:R-:W1:Y:S01]  /*fc60*/  MUFU.TANH R44, R11 ;  /* 0x0000000b002c7308 */ /* 0x000e620000002400 */
[----:B------:R-:W-:Y:S01]  /*fc70*/  @P6 IADD3 R0, R17, R3, RZ ;  /* 0x0000000311006210 */ /* 0x000fe20007ffe0ff */
[----:B------:R-:W-:Y:S02]  /*fc80*/  FMUL.FTZ R3, R45, c[0x0][0x320] ;  /* 0x0000c8002d037a20 */ /* 0x000fe40000410000 */
[----:B------:R-:W2:Y:S02]  /*fc90*/  LDL R45, [R1+0x10] ;  /* 0x00001000012d7983 */ /* 0x000ea40000100800 */
[----:B------:R-:W-:Y:S01]  /*fca0*/  @P6 IMAD.X R5, R0, 0x1, R5, P5 ;  /* 0x0000000100056824 */ /* 0x000fe200028e0605 */
[-C--:B------:R-:W-:Y:S03]  /*fcb0*/  @P6 IADD3 R4, P5, R8, R2.reuse, RZ ;  /* 0x0000000208046210 */ /* 0x080fe60007fbe0ff */
[----:B------:R1:W1:Y:S10]  /*fcc0*/  MUFU.TANH R36, R7 ;  /* 0x0000000700247308 */ /* 0x0002740000002400 */
[----:B------:R3:W2:Y:S01]  /*fcd0*/  MUFU.TANH R35, R3 ;  /* 0x0000000300237308 */ /* 0x0006a20000002400 */
[----:B-1----:R-:W-:Y:S02]  /*fce0*/  @P6 IADD3 R7, P4, R222, R2, RZ ;  /* 0x00000002de076210 */ /* 0x002fe40007f9e0ff */
[----:B------:R-:W-:Y:S03]  /*fcf0*/  @P6 MOV R2, R222 ;  /* 0x000000de00026202 */ /* 0x000fe60000000f00 */
[C---:B------:R-:W-:Y:S01]  /*fd00*/  @P6 IMAD.X R10, R0.reuse, 0x1, R226, P4 ;  /* 0x00000001000a6824 */ /* 0x040fe200020e06e2 */
[----:B------:R-:W-:Y:S02]  /*fd10*/  @P6 IADD3.X R0, R0, R16, RZ, P5, !PT ;  /* 0x0000001000006210 */ /* 0x000fe40002ffe4ff */
[C---:B------:R-:W-:Y:S02]  /*fd20*/  @P6 LEA R12, P5, R4.reuse, c[0x0][0x1c8], 0x1 ;  /* 0x00007200040c6a11 */ /* 0x040fe400078a08ff */
[----:B---3--:R-:W-:Y:S02]  /*fd30*/  @P6 MOV R3, R226 ;  /* 0x000000e200036202 */ /* 0x008fe40000000f00 */
[----:B------:R-:W-:Y:S02]  /*fd40*/  @P6 LEA.HI.X R13, R4, c[0x0][0x1cc], R0, 0x1, P5 ;  /* 0x00007300040d6a11 */ /* 0x000fe400028f0c00 */
[----:B------:R-:W-:Y:S01]  /*fd50*/  @P6 IADD3 R4, P5, R9, R8, RZ ;  /* 0x0000000809046210 */ /* 0x000fe20007fbe0ff */
[----:B------:R-:W-:Y:S01]  /*fd60*/  FMUL.FTZ R8, R47, c[0x0][0x320] ;  /* 0x0000c8002f087a20 */ /* 0x000fe20000410000 */
[C---:B------:R-:W-:Y:S01]  /*fd70*/  @P6 LEA R14, P4, R7.reuse, c[0x0][0x1c8], 0x1 ;  /* 0x00007200070e6a11 */ /* 0x040fe200078808ff */
[----:B------:R-:W-:Y:S02]  /*fd80*/  @P6 IMAD.WIDE.U32 R2, R6, 0x60, R2 ;  /* 0x0000006006026825 */ /* 0x000fe400078e0002 */
[----:B------:R1:W3:Y:S01]  /*fd90*/  MUFU.TANH R43, R8 ;  /* 0x00000008002b7308 */ /* 0x0002e20000002400 */
[----:B------:R-:W-:Y:S01]  /*fda0*/  @P6 LEA.HI.X R15, R7, c[0x0][0x1cc], R10, 0x1, P4 ;  /* 0x00007300070f6a11 */ /* 0x000fe200020f0c0a */
[----:B------:R-:W-:Y:S01]  /*fdb0*/  @P6 IMAD.X R7, R5, 0x1, R16, P5 ;  /* 0x0000000105076824 */ /* 0x000fe200028e0610 */
[----:B------:R-:W-:Y:S02]  /*fdc0*/  @P6 IADD3 R0, P4, R9, R222, RZ ;  /* 0x000000de09006210 */ /* 0x000fe40007f9e0ff */
[----:B------:R-:W-:Y:S02]  /*fdd0*/  @P6 IADD3 R6, R3, R17, RZ ;  /* 0x0000001103066210 */ /* 0x000fe40007ffe0ff */
[----:B------:R-:W-:Y:S02]  /*fde0*/  @P6 IADD3.X R5, R5, R226, RZ, P4, !PT ;  /* 0x000000e205056210 */ /* 0x000fe400027fe4ff */
[----:B------:R-:W-:Y:S02]  /*fdf0*/  @P6 SHF.L.U32 R3, R2, 0x1, RZ ;  /* 0x0000000102036819 */ /* 0x000fe400000006ff */
[----:B------:R-:W-:Y:S02]  /*fe00*/  @P6 LEA R10, P5, R0, c[0x0][0x1c8], 0x1 ;  /* 0x00007200000a6a11 */ /* 0x000fe400078a08ff */
[----:B------:R-:W-:Y:S02]  /*fe10*/  @P6 SHF.L.U64.HI R16, R2, 0x1, R6 ;  /* 0x0000000102106819 */ /* 0x000fe40000010206 */
[----:B------:R-:W-:Y:S01]  /*fe20*/  @P6 LEA.HI.X R11, R0, c[0x0][0x1cc], R5, 0x1, P5 ;  /* 0x00007300000b6a11 */ /* 0x000fe200028f0c05 */
[----:B------:R-:W-:Y:S02]  /*fe30*/  FMUL.FTZ R0, R48, c[0x0][0x320] ;  /* 0x0000c80030007a20 */ /* 0x000fe40000410000 */
[----:B-----5:R-:W-:Y:S02]  /*fe40*/  IMAD.IADD R5, R227, 0x1, R228 ;  /* 0x00000001e3057824 */ /* 0x020fe400078e02e4 */
[----:B------:R5:W2:Y:S01]  /*fe50*/  MUFU.TANH R34, R0 ;  /* 0x0000000000227308 */ /* 0x000aa20000002400 */
[C---:B-1----:R-:W-:Y:S04]  /*fe60*/  @P6 LEA R8, P4, R4.reuse, c[0x0][0x1c8], 0x1 ;  /* 0x0000720004086a11 */ /* 0x042fe800078808ff */
[----:B------:R-:W-:Y:S01]  /*fe70*/  @P6 LEA.HI.X R9, R4, c[0x0][0x1cc], R7, 0x1, P4 ;  /* 0x0000730004096a11 */ /* 0x000fe200020f0c07 */
[----:B------:R-:W-:Y:S01]  /*fe80*/  FMUL.FTZ R4, R49, c[0x0][0x320] ;  /* 0x0000c80031047a20 */ /* 0x000fe20000410000 */
[C---:B------:R-:W-:Y:S02]  /*fe90*/  @P6 IADD3 R6, P4, R3.reuse, c[0x0][0x1c8], RZ ;  /* 0x0000720003066a10 */ /* 0x040fe40007f9e0ff */
[----:B------:R-:W-:Y:S01]  /*fea0*/  @P6 IADD3 R3, P5, R3, 0x80, RZ ;  /* 0x0000008003036810 */ /* 0x000fe20007fbe0ff */
[----:B------:R-:W1:Y:S01]  /*feb0*/  MUFU.TANH R33, R4 ;  /* 0x0000000400217308 */ /* 0x000e620000002400 */
[----:B------:R-:W-:Y:S02]  /*fec0*/  @P6 IADD3.X R7, R16, c[0x0][0x1cc], RZ, P4, !PT ;  /* 0x0000730010076a10 */ /* 0x000fe400027fe4ff */
[----:B------:R-:W-:Y:S03]  /*fed0*/  @P6 IADD3 R2, P4, R3, c[0x0][0x1c8], RZ ;  /* 0x0000720003026a10 */ /* 0x000fe60007f9e0ff */
[----:B------:R-:W-:Y:S01]  /*fee0*/  @!PT LDS RZ, [RZ] ;  /* 0x00000000fffff984 */ /* 0x000fe20000000800 */
[----:B------:R-:W-:Y:S01]  /*fef0*/  @!PT LDS RZ, [RZ] ;  /* 0x00000000fffff984 */ /* 0x000fe20000000800 */
[----:B------:R-:W-:Y:S01]  /*ff00*/  @!PT LDS RZ, [RZ] ;  /* 0x00000000fffff984 */ /* 0x000fe20000000800 */
[----:B------:R1:W-:Y:S01]  /*ff10*/  @P6 LDGSTS.E.BYPASS.LTC128B.128 [R218+0x8100], [R6.64], !P0 ;  /* 0x0810000006da6fae */ /* 0x0003e2000c101d48 */
[----:B------:R-:W-:Y:S01]  /*ff20*/  @P6 IADD3.X R3, RZ, c[0x0][0x1cc], R16, P4, P5 ;  /* 0x00007300ff036a10 */ /* 0x000fe200027ea410 */
[----:B-----5:R-:W-:Y:S06]  /*ff30*/  @P2 IMAD.HI.U32 R0, R5, c[0x0][0x2c8], RZ ;  /* 0x0000b20005002a27 */ /* 0x020fec00078e00ff */
[----:B------:R5:W-:Y:S01]  /*ff40*/  @P6 LDGSTS.E.BYPASS.LTC128B.128 [R218+0xb100], [R2.64], !P3 ;  /* 0x0b10000002da6fae */ /* 0x000be2000d901d48 */
[----:B------:R-:W-:Y:S01]  /*ff50*/  @P2 SHF.R.U32.HI R5, RZ, c[0x0][0x2cc], R0 ;  /* 0x0000b300ff052a19 */ /* 0x000fe20000011600 */
[----:B------:R-:W-:Y:S04]  /*ff60*/  FMUL.FTZ R0, R50, c[0x0][0x320] ;  /* 0x0000c80032007a20 */ /* 0x000fe80000410000 */
[----:B------:R1:W1:Y:S02]  /*ff70*/  MUFU.TANH R39, R0 ;  /* 0x0000000000277308 */ /* 0x0002640000002400 */
[----:B------:R2:W-:Y:S08]  /*ff80*/  @P6 LDGSTS.E.BYPASS.LTC128B.128 [R218+0x9100], [R14.64], !P0 ;  /* 0x091000000eda6fae */ /* 0x0005f0000c101d48 */
[----:B------:R2:W-:Y:S08]  /*ff90*/  @P6 LDGSTS.E.BYPASS.LTC128B.128 [R218+0xc100], [R12.64], !P3 ;  /* 0x0c1000000cda6fae */ /* 0x0005f0000d901d48 */
[----:B------:R2:W-:Y:S01]  /*ffa0*/  @P6 LDGSTS.E.BYPASS.LTC128B.128 [R218+0xa100], [R10.64], !P0 ;  /* 0x0a1000000ada6fae */ /* 0x0005e2000c101d48 */
[----:B-----5:R-:W-:Y:S04]  /*ffb0*/  FMUL.FTZ R2, R51, c[0x0][0x320] ;  /* 0x0000c80033027a20 */ /* 0x020fe80000410000 */
[----:B------:R5:W2:Y:S03]  /*ffc0*/  MUFU.TANH R37, R2 ;  /* 0x0000000200257308 */ /* 0x000aa60000002400 */
[----:B------:R2:W-:Y:S01]  /*ffd0*/  @P6 LDGSTS.E.BYPASS.LTC128B.128 [R218+0xd100], [R8.64], !P3 ;  /* 0x0d10000008da6fae */ /* 0x0005e2000d901d48 */
[----:B-1----:R-:W-:Y:S07]  /*ffe0*/  IMAD R0, R216, -0x60, RZ ;  /* 0xffffffa0d8007824 */ /* 0x002fee00078e02ff */
[----:B------:R-:W1:Y:S08]  /*fff0*/  SHFL.IDX PT, R4, R5, RZ, 0x1c1f ;  /* 0x001c1fff05047589 */ /* 0x000e7000000e0000 */
[----:B------:R-:W0:Y:S01]  /*10000*/  LDGDEPBAR ;  /* 0x00000000000079af */ /* 0x000e220000000000 */
[----:B-----5:R-:W-:Y:S04]  /*10010*/  IADD3 R2, -R224, 0x1, R0 ;  /* 0x00000001e0027810 */ /* 0x020fe80007ffe100 */
[----:B--2---:R-:W-:Y:S04]  /*10020*/  IADD3 R2, -R45, R2, R46 ;  /* 0x000000022d027210 */ /* 0x004fe80007ffe12e */
[C---:B------:R-:W-:Y:S02]  /*10030*/  IADD3 R7, R2.reuse, c[0x0][0x328], RZ ;  /* 0x0000ca0002077a10 */ /* 0x040fe40007ffe0ff */
[----:B------:R-:W-:Y:S02]  /*10040*/  IADD3 R6, R2, UR4, RZ ;  /* 0x0000000402067c10 */ /* 0x000fe4000fffe0ff */
[----:B-1----:R-:W-:Y:S02]  /*10050*/  IADD3 R3, R7, R4, RZ ;  /* 0x0000000407037210 */ /* 0x002fe40007ffe0ff */
[----:B------:R-:W-:Y:S01]  /*10060*/  IADD3 R2, R4, R6, RZ ;  /* 0x0000000604027210 */ /* 0x000fe20007ffe0ff */
[----:B------:R-:W-:-:S05]  /*10070*/  @!P1 BRA `(.L_x_578) ;  /* 0x0000018000009947 */ /* 0x000fca0003800000 */
[----:B---34-:R-:W-:Y:S01]  /*10080*/  IADD3 R4, -R45, R46, R4 ;  /* 0x0000002e2d047210 */ /* 0x018fe20007ffe104 */
        /* <DEDUP_REMOVED lines=12> */
.L_x_580:
[----:B------:R-:W-:Y:S04]  /*10150*/  MOV R8, c[0x0][0x32c] ;  /* 0x0000cb0000087a02 */ /* 0x000fe80000000f00 */
[----:B------:R-:W-:Y:S11]  /*10160*/  ISETP.NE.AND P0, PT, R8, 0x1, PT ;  /* 0x000000010800780c */ /* 0x000ff60003f05270 */
[----:B------:R-:W-:Y:S02]  /*10170*/  @!UPT UIADD3 URZ, URZ, URZ, URZ ;  /* 0x0000003f3f3ff290 */ /* 0x000fe4000fffe03f */
[----:B------:R-:W-:Y:S05]  /*10180*/  @P0 IMAD.HI.U32 R8, R4, c[0x0][0x330], RZ ;  /* 0x0000cc0004080a27 */ /* 0x000fea00078e00ff */
[----:B------:R-:W-:Y:S02]  /*10190*/  @P0 SHF.R.U32.HI R4, RZ, c[0x0][0x334], R8 ;  /* 0x0000cd00ff040a19 */ /* 0x000fe40000011608 */
.L_x_581:
[----:B------:R-:W-:Y:S05]  /*101a0*/  BSYNC B0 ;  /* 0x0000000000007941 */ /* 0x000fea0003800000 */
.L_x_579:
[----:B------:R-:W-:Y:S04]  /*101b0*/  IMAD.IADD R8, R0, 0x1, -R224 ;  /* 0x0000000100087824 */ /* 0x000fe800078e0ae0 */
[----:B------:R-:W-:Y:S05]  /*101c0*/  IMAD R4, R4, c[0x0][0x32c], R8 ;  /* 0x0000cb0004047a24 */ /* 0x000fea00078e0208 */
[----:B------:R-:W-:Y:S02]  /*101d0*/  IADD3 R8, R4, c[0x0][0x32c], RZ ;  /* 0x0000cb0004087a10 */ /* 0x000fe40007ffe0ff */
[----:B------:R-:W-:Y:S02]  /*101e0*/  IMNMX R2, R2, R4, !PT ;  /* 0x0000000402027217 */ /* 0x000fe40007800200 */
[----:B------:R-:W-:Y:S02]  /*101f0*/  IMNMX R3, R3, R8, PT ;  /* 0x0000000803037217 */ /* 0x000fe40003800200 */
.L_x_578:
[C---:B---34-:R-:W-:Y:S01]  /*10200*/  ISETP.GE.AND P0, PT, R0.reuse, 0x2, PT ;  /* 0x000000020000780c */ /* 0x058fe20003f06270 */
        /* <DEDUP_REMOVED lines=133> */
.L_x_584:
[----:B------:R-:W-:Y:S04]  /*10a60*/  MOV R5, c[0x0][0x32c] ;  /* 0x0000cb0000057a02 */ /* 0x000fe80000000f00 */
[----:B------:R-:W-:Y:S11]  /*10a70*/  ISETP.NE.AND P0, PT, R5, 0x1, PT ;  /* 0x000000010500780c */ /* 0x000ff60003f05270 */
[----:B------:R-:W-:Y:S02]  /*10a80*/  @!UPT UIADD3 URZ, URZ, URZ, URZ ;  /* 0x0000003f3f3ff290 */ /* 0x000fe4000fffe03f */
[----:B------:R-:W-:Y:S05]  /*10a90*/  @P0 IMAD.HI.U32 R5, R4, c[0x0][0x330], RZ ;  /* 0x0000cc0004050a27 */ /* 0x000fea00078e00ff */
[----:B------:R-:W-:Y:S02]  /*10aa0*/  @P0 SHF.R.U32.HI R4, RZ, c[0x0][0x334], R5 ;  /* 0x0000cd00ff040a19 */ /* 0x000fe40000011605 */
.L_x_585:
[----:B------:R-:W-:Y:S05]  /*10ab0*/  BSYNC B0 ;  /* 0x0000000000007941 */ /* 0x000fea0003800000 */
.L_x_583:
[----:B------:R-:W-:Y:S04]  /*10ac0*/  IMAD.IADD R0, R0, 0x1, -R224 ;  /* 0x0000000100007824 */ /* 0x000fe800078e0ae0 */
[----:B------:R-:W-:Y:S05]  /*10ad0*/  IMAD R0, R4, c[0x0][0x32c], R0 ;  /* 0x0000cb0004007a24 */ /* 0x000fea00078e0200 */
[----:B------:R-:W-:Y:S02]  /*10ae0*/  IADD3 R4, R0, c[0x0][0x32c], RZ ;  /* 0x0000cb0000047a10 */ /* 0x000fe40007ffe0ff */
[----:B------:R-:W-:Y:S02]  /*10af0*/  IMNMX R2, R2, R0, !PT ;  /* 0x0000000002027217 */ /* 0x000fe40007800200 */
[----:B------:R-:W-:Y:S02]  /*10b00*/  IMNMX R3, R3, R4, PT ;  /* 0x0000000403037217 */ /* 0x000fe40003800200 */
.L_x_582:
        /* <DEDUP_REMOVED lines=82> */
[C---:B------:R-:W-:Y:S02]  /*11030*/  ISETP.GT.AND P0, PT, R2.reuse, 0x29, !P0 ;  /* 0x000000290200780c */ /* 0x040fe40004704270 */
        /* <DEDUP_REMOVED lines=10> */
[----:B------:R-:W-:Y:S02]  /*110e0*/  ISETP.GT.AND P4, PT, R2, 0x59, !P4 ;  /* 0x000000590200780c */ /* 0x000fe40006784270 */
        /* <DEDUP_REMOVED lines=358> */
[----:B------:R-:W-:Y:S02]  /*12750*/  FFMA.FTZ R132, R217, c[0x0][0x2d0], -R132 ;  /* 0x0000b400d9847a23 */ /* 0x000fe40000010884 */
[C---:B------:R-:W-:Y:S01]  /*12760*/  HMMA.16816.F32 R32, R72.reuse, R90, R32 ;  /* 0x0000005a4820723c */ /* 0x040fe20000001820 */
[----:B------:R1:W-:Y:S01]  /*12770*/  MUFU.EX2 R135, R70 ;  /* 0x0000004600877308 */ /* 0x0003e20000000800 */
[----:B------:R-:W3:Y:S06]  /*12780*/  LDSM.16.MT88.4 R88, [R192+0x2800] ;  /* 0x00280000c058783b */ /* 0x000eec0000004200 */
        /* <DEDUP_REMOVED lines=83> */
[----:B------:R-:W-:Y:S01]  /*12cc0*/  FADD.FTZ R2, R70, R0 ;  /* 0x0000000046027221 */ /* 0x000fe20000010000 */
[----:B------:R-:W-:Y:S01]  /*12cd0*/  IADD3 R0, R216, -0x1, RZ ;  /* 0xffffffffd8007810 */ /* 0x000fe20007ffe0ff */
[----:B------:R-:W-:Y:S02]  /*12ce0*/  FADD.FTZ R4, R134, R4 ;  /* 0x0000000486047221 */ /* 0x000fe40000010000 */
[----:B------:R-:W-:Y:S02]  /*12cf0*/  FADD.FTZ R2, R69, R2 ;  /* 0x0000000245027221 */ /* 0x000fe40000010000 */
[----:B------:R-:W-:Y:S01]  /*12d00*/  IMAD.MOV.U32 R216, RZ, RZ, R0 ;  /* 0x000000ffffd87224 */ /* 0x000fe200078e0000 */
[----:B------:R1:W-:Y:S01]  /*12d10*/  STL [R1+0x8], R4 ;  /* 0x0000080401007387 */ /* 0x0003e20000100800 */
[----:B------:R-:W-:Y:S02]  /*12d20*/  IMAD.MOV.U32 R69, RZ, RZ, R68 ;  /* 0x000000ffff457224 */ /* 0x000fe400078e0044 */
[--C-:B------:R-:W-:Y:S01]  /*12d30*/  IMAD.MOV.U32 R70, RZ, RZ, R3.reuse ;  /* 0x000000ffff467224 */ /* 0x100fe200078e0003 */
[----:B------:R2:W-:Y:S01]  /*12d40*/  STL [R1+0xc], R2 ;  /* 0x00000c0201007387 */ /* 0x0005e20000100800 */
[----:B-1----:R-:W-:Y:S01]  /*12d50*/  IMAD.MOV.U32 R4, RZ, RZ, R3 ;  /* 0x000000ffff047224 */ /* 0x002fe200078e0003 */
[----:B------:R-:W-:-:S05]  /*12d60*/  @P0 BRA `(.L_x_586) ;  /* 0xffffbbb000000947 */ /* 0x000fca000383ffff */
.L_x_577:
[----:B------:R-:W-:Y:S02]  /*12d70*/  MOV R8, 0x1f ;  /* 0x0000001f00087802 */ /* 0x000fe40000000f00 */
[----:B------:R-:W-:Y:S01]  /*12d80*/  MOV R7, 0xffffffff ;  /* 0xffffffff00077802 */ /* 0x000fe20000000f00 */
[----:B------:R-:W-:Y:S05]  /*12d90*/  BRA.DIV ~URZ, `(.L_x_587) ;  /* 0x000046f27f007947 */ /* 0x000fea000b800000 */
[----:B--2---:R-:W2:Y:S04]  /*12da0*/  LDL R2, [R1+0x8] ;  /* 0x0000080001027983 */ /* 0x004ea80000100800 */
[----:B--2---:R2:W3:Y:S02]  /*12db0*/  SHFL.BFLY PT, R0, R2, 0x2, 0x1f ;  /* 0x0c401f0002007f89 */ /* 0x0044e400000e0000 */
.L_x_654:
[----:B--2---:R-:W2:Y:S02]  /*12dc0*/  LDL.LU R2, [R1+0x8] ;  /* 0x0000080001027983 */ /* 0x004ea40000300800 */
[----:B--23--:R-:W-:Y:S01]  /*12dd0*/  FADD.FTZ R0, R0, R2 ;  /* 0x0000000200007221 */ /* 0x00cfe20000010000 */
[----:B------:R-:W-:Y:S05]  /*12de0*/  BRA.DIV ~URZ, `(.L_x_588) ;  /* 0x000047027f007947 */ /* 0x000fea000b800000 */
[----:B------:R-:W2:Y:S04]  /*12df0*/  LDL.LU R7, [R1+0xc] ;  /* 0x00000c0001077983 */ /* 0x000ea80000300800 */
[----:B-1----:R-:W1:Y:S02]  /*12e00*/  SHFL.BFLY PT, R3, R0, 0x1, 0x1f ;  /* 0x0c201f0000037f89 */ /* 0x002e6400000e0000 */
[----:B-1----:R-:W-:-:S02]  /*12e10*/  FADD.FTZ R0, R0, R3 ;  /* 0x0000000300007221 */ /* 0x002fc40000010000 */
[----:B--2---:R-:W1:Y:S02]  /*12e20*/  SHFL.BFLY PT, R2, R7, 0x2, 0x1f ;  /* 0x0c401f0007027f89 */ /* 0x004e6400000e0000 */
[----:B-1----:R-:W-:-:S05]  /*12e30*/  FADD.FTZ R5, R2, R7 ;  /* 0x0000000702057221 */ /* 0x002fca0000010000 */
[----:B------:R1:W2:Y:S02]  /*12e40*/  SHFL.BFLY PT, R6, R5, 0x1, 0x1f ;  /* 0x0c201f0005067f89 */ /* 0x0002a400000e0000 */
.L_x_655:
[----:B------:R-:W-:Y:S01]  /*12e50*/  FSETP.NE.FTZ.AND P1, PT, R0, RZ, PT ;  /* 0x000000ff0000720b */ /* 0x000fe20003f35000 */
[----:B--2---:R-:W-:Y:S01]  /*12e60*/  FADD.FTZ R3, R6, R5 ;  /* 0x0000000506037221 */ /* 0x004fe20000010000 */
[----:B------:R-:W-:Y:S02]  /*12e70*/  MOV R2, RZ ;  /* 0x000000ff00027202 */ /* 0x000fe40000000f00 */
[----:B------:R-:W-:Y:S02]  /*12e80*/  MOV R21, 0xff800000 ;  /* 0xff80000000157802 */ /* 0x000fe40000000f00 */
[----:B------:R-:W-:Y:S02]  /*12e90*/  FSETP.NE.FTZ.AND P0, PT, R3, RZ, PT ;  /* 0x000000ff0300720b */ /* 0x000fe40003f15000 */
[----:B------:R-:W-:-:S05]  /*12ea0*/  MOV R20, 0xff800000 ;  /* 0xff80000000147802 */ /* 0x000fca0000000f00 */
[----:B------:R-:W2:Y:S01]  /*12eb0*/  @P1 MUFU.LG2 R7, R0 ;  /* 0x0000000000071308 */ /* 0x000ea20000000c00 */
[----:B-1----:R-:W-:-:S05]  /*12ec0*/  @P1 MOV R5, 0x3f317218 ;  /* 0x3f31721800051802 */ /* 0x002fca0000000f00 */
[----:B------:R-:W-:Y:S02]  /*12ed0*/  @P1 FMUL.FTZ R5, R5, c[0x0][0x2d0] ;  /* 0x0000b40005051a20 */ /* 0x000fe40000410000 */
[----:B------:R1:W3:Y:S01]  /*12ee0*/  @P1 MUFU.RCP R2, R0 ;  /* 0x0000000000021308 */ /* 0x0002e20000001000 */
[----:B--2---:R-:W-:-:S04]  /*12ef0*/  @P1 FMUL.FTZ R7, R7, 0.69314718246459960938 ;  /* 0x3f31721807071820 */ /* 0x004fc80000410000 */
[----:B------:R-:W-:Y:S01]  /*12f00*/  @P1 FFMA.FTZ R21, R5, R68, R7 ;  /* 0x0000004405151223 */ /* 0x000fe20000010007 */
[----:B------:R-:W-:Y:S02]  /*12f10*/  MOV R5, 0x1 ;  /* 0x0000000100057802 */ /* 0x000fe40000000f00 */
[----:B-1----:R-:W-:Y:S01]  /*12f20*/  MOV R0, RZ ;  /* 0x000000ff00007202 */ /* 0x002fe20000000f00 */
        /* <DEDUP_REMOVED lines=71> */
.L_x_546:
[----:B------:R3:W5:Y:S04]  /*133a0*/  LDL R6, [R1+0x30] ;  /* 0x0000300001067983 */ /* 0x0007680000100800 */
[----:B------:R-:W4:Y:S01]  /*133b0*/  S2R R2, SR_TID.X ;  /* 0x0000000000027919 */ /* 0x000f220000002100 */
[----:B------:R-:W-:Y:S01]  /*133c0*/  BSSY B0, `(.L_x_589) ;  /* 0x0000011000007945 */ /* 0x000fe20003800000 */
[----:B----4-:R-:W-:-:S13]  /*133d0*/  LOP3.LUT P0, RZ, R2, 0xff, RZ, 0xc0, !PT ;  /* 0x000000ff02ff7812 */ /* 0x010fda000780c0ff */
[----:B------:R-:W-:Y:S05]  /*133e0*/  @P0 BRA `(.L_x_590) ;  /* 0x000000e000000947 */ /* 0x000fea0003800000 */
[----:B---3--:R-:W3:Y:S01]  /*133f0*/  S2R R4, SR_LANEID ;  /* 0x0000000000047919 */ /* 0x008ee20000000000 */
[----:B------:R-:W-:Y:S01]  /*13400*/  VOTEU.ANY UR4, UPT, PT ;  /* 0x0000000000047886 */ /* 0x000fe200038e0100 */
[----:B--2---:R-:W-:Y:S01]  /*13410*/  IMAD.MOV.U32 R5, RZ, RZ, c[0x0][0x564] ;  /* 0x00015900ff057624 */ /* 0x004fe200078e00ff */
[----:B------:R-:W3:Y:S08]  /*13420*/  FLO.U32 R3, UR4 ;  /* 0x0000000400037d00 */ /* 0x000ef000080e0000 */
[----:B------:R-:W2:Y:S01]  /*13430*/  POPC R2, UR4 ;  /* 0x0000000400027d09 */ /* 0x000ea20008000000 */
[----:B---3--:R-:W-:Y:S01]  /*13440*/  ISETP.EQ.U32.AND P0, PT, R3, R4, PT ;  /* 0x000000040300720c */ /* 0x008fe20003f02070 */
[----:B------:R-:W-:-:S12]  /*13450*/  IMAD.MOV.U32 R4, RZ, RZ, c[0x0][0x560] ;  /* 0x00015800ff047624 */ /* 0x000fd800078e00ff */
[----:B--2---:R2:W3:Y:S04]  /*13460*/  @P0 ATOMG.E.ADD.STRONG.GPU PT, R2, [R4.64], R2 ;  /* 0x00000002040209a8 */ /* 0x0044e800081ee1c8 */
[----:B--2---:R-:W2:Y:S04]  /*13470*/  S2R R4, SR_LTMASK ;  /* 0x0000000000047919 */ /* 0x004ea80000003900 */
[----:B---3--:R2:W3:Y:S02]  /*13480*/  SHFL.IDX PT, R3, R2, R3, 0x1f ;  /* 0x00001f0302037589 */ /* 0x0084e400000e0000 */
[----:B--2---:R-:W-:-:S06]  /*13490*/  LOP3.LUT R2, R4, UR4, RZ, 0xc0, !PT ;  /* 0x0000000404027c12 */ /* 0x004fcc000f8ec0ff */
[----:B------:R-:W3:Y:S02]  /*134a0*/  POPC R2, R2 ;  /* 0x0000000200027309 */ /* 0x000ee40000000000 */
[----:B---3-5:R-:W-:-:S05]  /*134b0*/  IADD3 R6, R3, c[0x0][0xc], R2 ;  /* 0x0000030003067a10 */ /* 0x028fca0007ffe002 */
[----:B------:R2:W-:Y:S02]  /*134c0*/  STL [R1+0x30], R6 ;  /* 0x0000300601007387 */ /* 0x0005e40000100800 */
.L_x_590:
[----:B---3--:R-:W-:Y:S05]  /*134d0*/  BSYNC B0 ;  /* 0x0000000000007941 */ /* 0x008fea0003800000 */
.L_x_589:
[----:B------:R-:W3:Y:S01]  /*134e0*/  LDL.64 R2, [R1] ;  /* 0x0000000001027983 */ /* 0x000ee20000100a00 */
[----:B------:R-:W-:Y:S01]  /*134f0*/  PRMT R0, R0, 0x9910, RZ ;  /* 0x0000991000007816 */ /* 0x000fe200000000ff */
[----:B------:R-:W-:Y:S01]  /*13500*/  BSSY B1, `(.L_x_591) ;  /* 0x00002ab000017945 */ /* 0x000fe20003800000 */
[----:B-----5:R-:W-:Y:S02]  /*13510*/  IMAD.MOV.U32 R62, RZ, RZ, R6 ;  /* 0x000000ffff3e7224 */ /* 0x020fe400078e0006 */
[----:B------:R-:W-:Y:S02]  /*13520*/  ISETP.NE.AND P0, PT, R0, RZ, PT ;  /* 0x000000ff0000720c */ /* 0x000fe40003f05270 */
[----:B---3--:R-:W-:Y:S02]  /*13530*/  IADD3 R0, R2, 0x40, RZ ;  /* 0x0000004002007810 */ /* 0x008fe40007ffe0ff */
[----:B------:R-:W-:Y:S02]  /*13540*/  SHF.R.S32.HI R28, RZ, 0x1f, R2 ;  /* 0x0000001fff1c7819 */ /* 0x000fe40000011402 */
[----:B------:R-:W-:-:S07]  /*13550*/  SHF.R.S32.HI R29, RZ, 0x1f, R0 ;  /* 0x0000001fff1d7819 */ /* 0x000fce0000011400 */
[----:B------:R-:W-:Y:S05]  /*13560*/  @!P0 BRA `(.L_x_592) ;  /* 0x00001e7000008947 */ /* 0x000fea0003800000 */
[----:B------:R-:W3:Y:S04]  /*13570*/  LDL R10, [R1+0x40] ;  /* 0x00004000010a7983 */ /* 0x000ee80000100800 */
[----:B--2---:R-:W2:Y:S04]  /*13580*/  LDL R6, [R1+0x44] ;  /* 0x0000440001067983 */ /* 0x004ea80000100800 */
        /* <DEDUP_REMOVED lines=11> */
[----:B------:R-:W-:Y:S01]  /*13640*/  F2FP.PACK_AB R5, R91, R90 ;  /* 0x0000005a5b05723e */ /* 0x000fe200000000ff */
[----:B---3--:R3:W-:Y:S04]  /*13650*/  STS [R10], R2 ;  /* 0x000000020a007388 */ /* 0x0087e80000000800 */
[----:B------:R1:W-:Y:S04]  /*13660*/  STS [R10+0x400], R3 ;  /* 0x000400030a007388 */ /* 0x0003e80000000800 */
[----:B--2---:R2:W-:Y:S01]  /*13670*/  STS [R6], R4 ;  /* 0x0000000406007388 */ /* 0x0045e20000000800 */
[----:B---3--:R-:W-:-:S02]  /*13680*/  F2FP.PACK_AB R2, R65, R64 ;  /* 0x000000404102723e */ /* 0x008fc400000000ff */
[----:B-1----:R-:W-:-:S03]  /*13690*/  F2FP.PACK_AB R3, R27, R26 ;  /* 0x0000001a1b03723e */ /* 0x002fc600000000ff */
[----:B------:R1:W-:Y:S01]  /*136a0*/  STS [R6+0x400], R2 ;  /* 0x0004000206007388 */ /* 0x0003e20000000800 */
[----:B--2---:R-:W-:-:S03]  /*136b0*/  F2FP.PACK_AB R4, R61, R60 ;  /* 0x0000003c3d04723e */ /* 0x004fc600000000ff */
        /* <DEDUP_REMOVED lines=19> */
[----:B------:R3:W-:Y:S04]  /*137f0*/  STS [R12], R5 ;  /* 0x000000050c007388 */ /* 0x0007e80000000800 */
[----:B------:R4:W-:Y:S01]  /*13800*/  STS [R12+0x400], R3 ;  /* 0x000400030c007388 */ /* 0x0009e20000000800 */
[----:B-1----:R-:W-:Y:S02]  /*13810*/  F2FP.PACK_AB R2, R93, R92 ;  /* 0x0000005c5d02723e */ /* 0x002fe400000000ff */
[----:B--2---:R-:W-:-:S03]  /*13820*/  F2FP.PACK_AB R4, R81, R80 ;  /* 0x000000505104723e */ /* 0x004fc600000000ff */
[----:B------:R-:W-:Y:S01]  /*13830*/  STS [R10+0x4000], R2 ;  /* 0x004000020a007388 */ /* 0x000fe20000000800 */
[----:B---3--:R-:W-:Y:S02]  /*13840*/  F2FP.PACK_AB R5, R53, R52 ;  /* 0x000000343505723e */ /* 0x008fe400000000ff */
[----:B----4-:R-:W-:-:S03]  /*13850*/  F2FP.PACK_AB R3, R99, R98 ;  /* 0x000000626303723e */ /* 0x010fc600000000ff */
[----:B------:R1:W-:Y:S04]  /*13860*/  STS [R10+0x4400], R5 ;  /* 0x004400050a007388 */ /* 0x0003e80000000800 */
[----:B-1----:R-:W2:Y:S01]  /*13870*/  LDL R10, [R1+0x3c] ;  /* 0x00003c00010a7983 */ /* 0x002ea20000100800 */
[----:B------:R-:W-:Y:S02]  /*13880*/  F2FP.PACK_AB R2, R85, R84 ;  /* 0x000000545502723e */ /* 0x000fe400000000ff */
[----:B------:R-:W-:Y:S01]  /*13890*/  F2FP.PACK_AB R5, R95, R94 ;  /* 0x0000005e5f05723e */ /* 0x000fe200000000ff */
[----:B------:R1:W-:Y:S04]  /*138a0*/  STS [R6+0x4000], R4 ;  /* 0x0040000406007388 */ /* 0x0003e80000000800 */
[----:B------:R3:W-:Y:S04]  /*138b0*/  STS [R6+0x4400], R3 ;  /* 0x0044000306007388 */ /* 0x0007e80000000800 */
[----:B------:R4:W-:Y:S04]  /*138c0*/  STS [R11+0x4000], R2 ;  /* 0x004000020b007388 */ /* 0x0009e80000000800 */
[----:B------:R4:W-:Y:S01]  /*138d0*/  STS [R11+0x4400], R5 ;  /* 0x004400050b007388 */ /* 0x0009e20000000800 */
[----:B-1----:R-:W-:-:S02]  /*138e0*/  F2FP.PACK_AB R4, R87, R86 ;  /* 0x000000565704723e */ /* 0x002fc400000000ff */
[----:B---3--:R-:W-:Y:S02]  /*138f0*/  F2FP.PACK_AB R6, R89, R88 ;  /* 0x000000585906723e */ /* 0x008fe400000000ff */
[----:B------:R-:W-:Y:S02]  /*13900*/  F2FP.PACK_AB R3, R101, R100 ;  /* 0x000000646503723e */ /* 0x000fe400000000ff */
[----:B----4-:R-:W-:Y:S01]  /*13910*/  F2FP.PACK_AB R2, R79, R78 ;  /* 0x0000004e4f02723e */ /* 0x010fe200000000ff */
[----:B------:R1:W-:Y:S01]  /*13920*/  STS [R13+0x4000], R6 ;  /* 0x004000060d007388 */ /* 0x0003e20000000800 */
[----:B------:R-:W-:-:S03]  /*13930*/  F2FP.PACK_AB R5, R97, R96 ;  /* 0x000000606105723e */ /* 0x000fc600000000ff */
[----:B------:R3:W-:Y:S04]  /*13940*/  STS [R13+0x4400], R4 ;  /* 0x004400040d007388 */ /* 0x0007e80000000800 */
[----:B------:R4:W-:Y:S04]  /*13950*/  STS [R9+0x4000], R3 ;  /* 0x0040000309007388 */ /* 0x0009e80000000800 */
[----:B------:R4:W-:Y:S04]  /*13960*/  STS [R9+0x4400], R2 ;  /* 0x0044000209007388 */ /* 0x0009e80000000800 */
[----:B------:R-:W-:Y:S01]  /*13970*/  STS [R8+0x4000], R5 ;  /* 0x0040000508007388 */ /* 0x000fe20000000800 */
[----:B------:R-:W-:-:S02]  /*13980*/  ISETP.NE.U32.AND P2, PT, RZ, c[0x0][0x508], PT ;  /* 0x00014200ff007a0c */ /* 0x000fc40003f45070 */
[----:B------:R-:W-:Y:S01]  /*13990*/  ISETP.NE.U32.AND P1, PT, RZ, c[0x0][0x500], PT ;  /* 0x00014000ff007a0c */ /* 0x000fe20003f25070 */
[----:B------:R-:W2:Y:S01]  /*139a0*/  LDL.LU R11, [R1+0x2c] ;  /* 0x00002c00010b7983 */ /* 0x000ea20000300800 */
[----:B------:R-:W-:Y:S01]  /*139b0*/  ISETP.NE.AND.EX P2, PT, RZ, c[0x0][0x50c], PT, P2 ;  /* 0x00014300ff007a0c */ /* 0x000fe20003f45320 */
[----:B------:R-:W-:Y:S01]  /*139c0*/  IMAD.MOV.U32 R14, RZ, RZ, c[0x0][0x388] ;  /* 0x0000e200ff0e7624 */ /* 0x000fe200078e00ff */
[----:B------:R-:W-:Y:S01]  /*139d0*/  ISETP.NE.AND.EX P1, PT, RZ, c[0x0][0x504], PT, P1 ;  /* 0x00014100ff007a0c */ /* 0x000fe20003f25310 */
[----:B-1----:R-:W-:Y:S01]  /*139e0*/  IMAD.MOV.U32 R6, RZ, RZ, 0x4 ;  /* 0x00000004ff067424 */ /* 0x002fe200078e00ff */
[----:B---3--:R-:W-:Y:S02]  /*139f0*/  F2FP.PACK_AB R4, R59, R58 ;  /* 0x0000003a3b04723e */ /* 0x008fe400000000ff */
[----:B----4-:R-:W-:-:S03]  /*13a00*/  F2FP.PACK_AB R3, R57, R56 ;  /* 0x000000383903723e */ /* 0x010fc600000000ff */
[----:B------:R1:W-:Y:S01]  /*13a10*/  STS [R8+0x4400], R4 ;  /* 0x0044000408007388 */ /* 0x0003e20000000800 */
[----:B------:R-:W-:-:S03]  /*13a20*/  F2FP.PACK_AB R2, R55, R54 ;  /* 0x000000363702723e */ /* 0x000fc600000000ff */
[----:B------:R3:W-:Y:S04]  /*13a30*/  STS [R7+0x4000], R3 ;  /* 0x0040000307007388 */ /* 0x0007e80000000800 */
[----:B------:R4:W-:Y:S01]  /*13a40*/  STS [R7+0x4400], R2 ;  /* 0x0044000207007388 */ /* 0x0009e20000000800 */
[----:B-1----:R-:W-:Y:S01]  /*13a50*/  F2FP.PACK_AB R4, R47, R46 ;  /* 0x0000002e2f04723e */ /* 0x002fe200000000ff */
[----:B---3--:R-:W-:-:S04]  /*13a60*/  IMAD.MOV.U32 R3, RZ, RZ, RZ ;  /* 0x000000ffff037224 */ /* 0x008fc800078e00ff */
[----:B------:R-:W-:Y:S01]  /*13a70*/  STS [R12+0x4000], R4 ;  /* 0x004000040c007388 */ /* 0x000fe20000000800 */
[----:B----4-:R-:W-:-:S05]  /*13a80*/  F2FP.PACK_AB R2, R49, R48 ;  /* 0x000000303102723e */ /* 0x010fca00000000ff */
[----:B------:R1:W-:Y:S01]  /*13a90*/  STS [R12+0x4400], R2 ;  /* 0x004400020c007388 */ /* 0x0003e20000000800 */
[----:B--2---:R-:W-:-:S03]  /*13aa0*/  @P2 IMAD.WIDE R8, R10, R6, c[0x0][0x508] ;  /* 0x000142000a082625 */ /* 0x004fc600078e0206 */
[----:B------:R-:W-:Y:S01]  /*13ab0*/  BAR.SYNC.DEFER_BLOCKING 0x1, 0x100 ;  /* 0x0044000000007b1d */ /* 0x000fe20000010000 */
[----:B------:R-:W-:-:S05]  /*13ac0*/  IMAD.WIDE R6, R10, R6, c[0x0][0x500] ;  /* 0x000140000a067625 */ /* 0x000fca00078e0206 */
[----:B------:R2:W5:Y:S04]  /*13ad0*/  @P2 LDG.E R14, [R8.64] ;  /* 0x00000008080e2981 */ /* 0x000568000c1e1900 */
[----:B------:R2:W5:Y:S01]  /*13ae0*/  @P1 LDG.E R3, [R6.64] ;  /* 0x0000000806031981 */ /* 0x000562000c1e1900 */
[----:B------:R-:W-:-:S04]  /*13af0*/  ISETP.NE.AND P0, PT, R11, RZ, PT ;  /* 0x000000ff0b00720c */ /* 0x000fc80003f05270 */
[----:B-1----:R-:W-:Y:S01]  /*13b00*/  SEL R2, R11, c[0x0][0x3d4], P0 ;  /* 0x0000f5000b027a07 */ /* 0x002fe20000000000 */
[----:B------:R-:W-:Y:S05]  /*13b10*/  @P2 BRA `(.L_x_593) ;  /* 0x0000004000002947 */ /* 0x000fea0003800000 */
[----:B--2---:R-:W-:Y:S05]  /*13b20*/  @!P1 BRA `(.L_x_593) ;  /* 0x0000003000009947 */ /* 0x004fea0003800000 */
[----:B-----5:R1:W2:Y:S04]  /*13b30*/  LDG.E R14, [R6.64] ;  /* 0x00000008060e7981 */ /* 0x0202a8000c1e1900 */
[----:B-1----:R-:W2:Y:S02]  /*13b40*/  LDG.E R6, [R6.64+0x4] ;  /* 0x0000040806067981 */ /* 0x002ea4000c1e1900 */
[----:B--2---:R-:W-:Y:S02]  /*13b50*/  IADD3 R14, -R14, R6, RZ ;  /* 0x000000060e0e7210 */ /* 0x004fe40007ffe1ff */
.L_x_593:
[----:B--2---:R-:W2:Y:S04]  /*13b60*/  LDL R4, [R1+0x24] ;  /* 0x0000240001047983 */ /* 0x004ea80000100800 */
        /* <DEDUP_REMOVED lines=11> */
[----:B------:R-:W-:Y:S01]  /*13c20*/  IMAD.MOV.U32 R2, RZ, RZ, c[0x0][0x4e8] ;  /* 0x00013a00ff027624 */ /* 0x000fe200078e00ff */
[----:B------:R-:W-:-:S04]  /*13c30*/  ISETP.NE.U32.AND P0, PT, RZ, c[0x0][0x500], PT ;  /* 0x00014000ff007a0c */ /* 0x000fc80003f05070 */
[----:B------:R-:W-:Y:S02]  /*13c40*/  ISETP.NE.AND P2, PT, R2, 0x1, PT ;  /* 0x000000010200780c */ /* 0x000fe40003f45270 */
[----:B------:R-:W-:Y:S02]  /*13c50*/  ISETP.NE.AND.EX P0, PT, RZ, c[0x0][0x504], PT, P0 ;  /* 0x00014100ff007a0c */ /* 0x000fe40003f05300 */
[----:B------:R-:W-:Y:S02]  /*13c60*/  SHF.R.S32.HI R5, RZ, 0x1f, R10 ;  /* 0x0000001fff057819 */ /* 0x000fe4000001140a */
[----:B------:R-:W-:Y:S02]  /*13c70*/  SEL R2, R10, RZ, !P0 ;  /* 0x000000ff0a027207 */ /* 0x000fe40004000000 */
[----:B------:R-:W-:Y:S01]  /*13c80*/  SEL R6, R5, RZ, !P0 ;  /* 0x000000ff05067207 */ /* 0x000fe20004000000 */
[----:B------:R-:W1:Y:S02]  /*13c90*/  S2R R32, SR_TID.X ;  /* 0x0000000000207919 */ /* 0x000e640000002100 */
[----:B-1----:R-:W-:-:S04]  /*13ca0*/  IMAD R5, R9, R2, RZ ;  /* 0x0000000209057224 */ /* 0x002fc800078e02ff */
[C---:B------:R-:W-:Y:S02]  /*13cb0*/  IMAD R11, R8.reuse, R6, R5 ;  /* 0x00000006080b7224 */ /* 0x040fe400078e0205 */
[----:B------:R-:W-:Y:S01]  /*13cc0*/  IMAD.WIDE.U32 R6, R8, R2, RZ ;  /* 0x0000000208067225 */ /* 0x000fe200078e00ff */
[----:B------:R-:W-:-:S04]  /*13cd0*/  SHF.R.S32.HI R23, RZ, 0x1f, R32 ;  /* 0x0000001fff177819 */ /* 0x000fc80000011420 */
[----:B------:R-:W-:-:S04]  /*13ce0*/  LEA.HI R23, R23, R32, RZ, 0x5 ;  /* 0x0000002017177211 */ /* 0x000fc800078f28ff */
[----:B------:R-:W-:-:S05]  /*13cf0*/  LOP3.LUT R23, R23, 0xffffffe0, RZ, 0xc0, !PT ;  /* 0xffffffe017177812 */ /* 0x000fca00078ec0ff */
[----:B------:R-:W-:Y:S02]  /*13d00*/  IMAD.IADD R23, R32, 0x1, -R23 ;  /* 0x0000000120177824 */ /* 0x000fe400078e0a17 */
[----:B--2---:R-:W-:-:S04]  /*13d10*/  IMAD.IADD R4, R4, 0x1, R30 ;  /* 0x0000000104047824 */ /* 0x004fc800078e021e */
[----:B------:R-:W-:-:S04]  /*13d20*/  @P2 IMAD.HI.U32 R10, R4, c[0x0][0x4ec], RZ ;  /* 0x00013b00040a2a27 */ /* 0x000fc800078e00ff */
[----:B------:R-:W-:Y:S01]  /*13d30*/  IMAD.MOV.U32 R5, RZ, RZ, R4 ;  /* 0x000000ffff057224 */ /* 0x000fe200078e0004 */
[----:B------:R-:W-:Y:S01]  /*13d40*/  @P2 SHF.R.U32.HI R5, RZ, c[0x0][0x4f0], R10 ;  /* 0x00013c00ff052a19 */ /* 0x000fe2000001160a */
[----:B---3--:R-:W-:Y:S01]  /*13d50*/  IMAD.WIDE.U32 R8, R12, R22, RZ ;  /* 0x000000160c087225 */ /* 0x008fe200078e00ff */
[----:B----4-:R-:W-:-:S03]  /*13d60*/  SEL R10, R15, RZ, P3 ;  /* 0x000000ff0f0a7207 */ /* 0x010fc60001800000 */
[----:B------:R-:W-:Y:S01]  /*13d70*/  IMAD R12, R13, R22, RZ ;  /* 0x000000160d0c7224 */ /* 0x000fe200078e02ff */
[----:B-----5:R-:W-:Y:S01]  /*13d80*/  IADD3 R15, P1, P0, R6, R8, R3 ;  /* 0x00000008060f7210 */ /* 0x020fe2000783e003 */
[----:B------:R-:W-:Y:S01]  /*13d90*/  IMAD.IADD R13, R7, 0x1, R11 ;  /* 0x00000001070d7824 */ /* 0x000fe200078e020b */
[----:B------:R-:W-:Y:S01]  /*13da0*/  SHF.R.S32.HI R8, RZ, 0x1f, R3 ;  /* 0x0000001fff087819 */ /* 0x000fe20000011403 */
[----:B------:R-:W-:Y:S02]  /*13db0*/  IMAD.IADD R9, R9, 0x1, R12 ;  /* 0x0000000109097824 */ /* 0x000fe400078e020c */
[-C--:B------:R-:W-:Y:S02]  /*13dc0*/  IMAD R7, R19, R10.reuse, RZ ;  /* 0x0000000a13077224 */ /* 0x080fe400078e02ff */
[----:B------:R-:W-:Y:S02]  /*13dd0*/  IMAD.MOV R6, RZ, RZ, -R5 ;  /* 0x000000ffff067224 */ /* 0x000fe400078e0a05 */
[----:B------:R-:W-:Y:S01]  /*13de0*/  IMAD.WIDE.U32 R10, R18, R10, RZ ;  /* 0x0000000a120a7225 */ /* 0x000fe200078e00ff */
[----:B------:R-:W-:-:S03]  /*13df0*/  IADD3.X R13, R13, R9, R8, P1, P0 ;  /* 0x000000090d0d7210 */ /* 0x000fc60000fe0408 */
[----:B------:R-:W-:Y:S01]  /*13e00*/  IMAD R6, R6, c[0x0][0x4e8], R4 ;  /* 0x00013a0006067a24 */ /* 0x000fe200078e0204 */
[----:B------:R-:W-:Y:S01]  /*13e10*/  IADD3 R10, P1, P0, R5, R15, R10 ;  /* 0x0000000f050a7210 */ /* 0x000fe2000783e00a */
[----:B------:R-:W-:Y:S01]  /*13e20*/  IMAD.IADD R11, R11, 0x1, R7 ;  /* 0x000000010b0b7824 */ /* 0x000fe200078e0207 */
[----:B------:R-:W-:Y:S01]  /*13e30*/  SHF.R.S32.HI R7, RZ, 0x1f, R5 ;  /* 0x0000001fff077819 */ /* 0x000fe20000011405 */
[----:B------:R-:W-:Y:S01]  /*13e40*/  IMAD R5, R17, R6, RZ ;  /* 0x0000000611057224 */ /* 0x000fe200078e02ff */
[----:B------:R-:W-:Y:S01]  /*13e50*/  SHF.R.S32.HI R9, RZ, 0x1f, R6 ;  /* 0x0000001fff097819 */ /* 0x000fe20000011406 */
[----:B------:R-:W-:Y:S01]  /*13e60*/  IMAD.MOV.U32 R12, RZ, RZ, c[0x0][0x4a8] ;  /* 0x00012a00ff0c7624 */ /* 0x000fe200078e00ff */
[----:B------:R-:W-:-:S03]  /*13e70*/  IADD3.X R11, R7, R13, R11, P1, P0 ;  /* 0x0000000d070b7210 */ /* 0x000fc60000fe040b */
[C---:B------:R-:W-:Y:S02]  /*13e80*/  IMAD R5, R16.reuse, R9, R5 ;  /* 0x0000000910057224 */ /* 0x040fe400078e0205 */
[----:B------:R-:W-:Y:S01]  /*13e90*/  IMAD.WIDE.U32 R6, R16, R6, R10 ;  /* 0x0000000610067225 */ /* 0x000fe200078e000a */
[----:B------:R-:W-:-:S03]  /*13ea0*/  SEL R10, R12, c[0x0][0x450], P3 ;  /* 0x000114000c0a7a07 */ /* 0x000fc60001800000 */
[----:B------:R-:W-:Y:S01]  /*13eb0*/  IMAD.MOV.U32 R9, RZ, RZ, c[0x0][0x4ac] ;  /* 0x00012b00ff097624 */ /* 0x000fe200078e00ff */
[----:B------:R-:W-:Y:S01]  /*13ec0*/  LEA R10, P0, R6, R10, 0x2 ;  /* 0x0000000a060a7211 */ /* 0x000fe200078010ff */
[----:B------:R-:W-:-:S03]  /*13ed0*/  IMAD.IADD R5, R7, 0x1, R5 ;  /* 0x0000000107057824 */ /* 0x000fc600078e0205 */
[----:B------:R-:W-:-:S04]  /*13ee0*/  SEL R9, R9, c[0x0][0x454], P3 ;  /* 0x0001150009097a07 */ /* 0x000fc80001800000 */
[----:B------:R-:W-:Y:S01]  /*13ef0*/  LEA.HI.X R6, R6, R9, R5, 0x2, P0 ;  /* 0x0000000906067211 */ /* 0x000fe200000f1405 */
[----:B------:R-:W-:Y:S01]  /*13f00*/  SHFL.IDX PT, R12, R10, RZ, 0x1c1f ;  /* 0x001c1fff0a0c7589 */ /* 0x000fe200000e0000 */
[----:B------:R-:W-:-:S03]  /*13f10*/  IMAD.IADD R5, R31, 0x1, R30 ;  /* 0x000000011f057824 */ /* 0x000fc600078e021e */
[----:B------:R-:W1:Y:S04]  /*13f20*/  SHFL.IDX PT, R13, R6, RZ, 0x1c1f ;  /* 0x001c1fff060d7589 */ /* 0x000e6800000e0000 */
[----:B------:R-:W-:Y:S04]  /*13f30*/  SHFL.IDX PT, R10, R10, 0x1, 0x1c1f ;  /* 0x003c1f000a0a7f89 */ /* 0x000fe800000e0000 */
[----:B------:R2:W3:Y:S01]  /*13f40*/  SHFL.IDX PT, R11, R6, 0x1, 0x1c1f ;  /* 0x003c1f00060b7f89 */ /* 0x0004e200000e0000 */
[----:B------:R-:W-:Y:S02]  /*13f50*/  LOP3.LUT P0, RZ, R23, 0x3, RZ, 0xc0, !PT ;  /* 0x0000000317ff7812 */ /* 0x000fe4000780c0ff */
[----:B------:R-:W-:Y:S01]  /*13f60*/  IADD3 R7, R5, 0x8, RZ ;  /* 0x0000000805077810 */ /* 0x000fe20007ffe0ff */
[----:B--2---:R-:W-:-:S05]  /*13f70*/  IMAD R6, R14, c[0x0][0x4e8], RZ ;  /* 0x00013a000e067a24 */ /* 0x004fca00078e02ff */
[-C--:B------:R-:W-:Y:S02]  /*13f80*/  ISETP.GE.OR P1, PT, R5, R6.reuse, P0 ;  /* 0x000000060500720c */ /* 0x080fe40000726670 */
[----:B------:R-:W-:-:S11]  /*13f90*/  ISETP.GE.OR P0, PT, R7, R6, P0 ;  /* 0x000000060700720c */ /* 0x000fd60000706670 */
[----:B-1----:R1:W-:Y:S01]  /*13fa0*/  @!P1 ST.E [R12.64], R21 ;  /* 0x000000150c009985 */ /* 0x0023e2000c101908 */
[----:B------:R-:W-:-:S03]  /*13fb0*/  ISETP.GE.AND P1, PT, R5, R6, PT ;  /* 0x000000060500720c */ /* 0x000fc60003f26270 */
[----:B---3--:R1:W-:Y:S01]  /*13fc0*/  @!P0 ST.E [R10.64], R20 ;  /* 0x000000140a008985 */ /* 0x0083e2000c101908 */
[----:B------:R-:W-:Y:S01]  /*13fd0*/  ISETP.GE.AND P0, PT, R7, R6, PT ;  /* 0x000000060700720c */ /* 0x000fe20003f06270 */
[----:B------:R-:W-:Y:S05]  /*13fe0*/  @P3 BRA `(.L_x_594) ;  /* 0x0000070000003947 */ /* 0x000fea0003800000 */
[----:B------:R-:W2:Y:S01]  /*13ff0*/  LDL R23, [R1+0x60] ;  /* 0x0000600001177983 */ /* 0x000ea20000100800 */
[----:B------:R-:W-:Y:S02]  /*14000*/  IMAD R8, R8, c[0x0][0x3a0], RZ ;  /* 0x0000e80008087a24 */ /* 0x000fe400078e02ff */
[C---:B------:R-:W-:Y:S01]  /*14010*/  IMAD.WIDE.U32 R4, R3.reuse, c[0x0][0x3a0], RZ ;  /* 0x0000e80003047a25 */ /* 0x040fe200078e00ff */
[----:B------:R3:W4:Y:S03]  /*14020*/  LDS.128 R16, [R218+0x80] ;  /* 0x00008000da107984 */ /* 0x0007260000000c00 */
[----:B------:R-:W-:Y:S01]  /*14030*/  IMAD R3, R3, c[0x0][0x3a4], R8 ;  /* 0x0000e90003037a24 */ /* 0x000fe200078e0208 */
[----:B------:R-:W-:Y:S01]  /*14040*/  SHF.R.S32.HI R8, RZ, 0x1f, R2 ;  /* 0x0000001fff087819 */ /* 0x000fe20000011402 */
[----:B------:R3:W1:Y:S03]  /*14050*/  LDS.128 R24, [R218+0x1080] ;  /* 0x00108000da187984 */ /* 0x0006660000000c00 */
[----:B------:R-:W-:Y:S01]  /*14060*/  IADD3 R5, R5, R3, RZ ;  /* 0x0000000305057210 */ /* 0x000fe20007ffe0ff */
[----:B------:R3:W1:Y:S01]  /*14070*/  LDS.128 R36, [R218+0x2080] ;  /* 0x00208000da247984 */ /* 0x0006620000000c00 */
[----:B------:R-:W-:-:S03]  /*14080*/  IMAD R8, R8, c[0x0][0x3f0], RZ ;  /* 0x0000fc0008087a24 */ /* 0x000fc600078e02ff */
[C---:B------:R-:W-:Y:S01]  /*14090*/  IMAD.WIDE.U32 R4, R22.reuse, c[0x0][0x3e8], R4 ;  /* 0x0000fa0016047a25 */ /* 0x040fe200078e0004 */
[----:B------:R3:W1:Y:S03]  /*140a0*/  LDS.128 R40, [R218+0x3080] ;  /* 0x00308000da287984 */ /* 0x0006660000000c00 */
[----:B------:R-:W-:Y:S01]  /*140b0*/  IMAD R5, R22, c[0x0][0x3ec], R5 ;  /* 0x0000fb0016057a24 */ /* 0x000fe200078e0205 */
[----:B-1----:R3:W1:Y:S03]  /*140c0*/  LDS.128 R12, [R218+0x4080] ;  /* 0x00408000da0c7984 */ /* 0x0026660000000c00 */
[----:B------:R-:W-:Y:S01]  /*140d0*/  IMAD.WIDE.U32 R4, R2, c[0x0][0x3f0], R4 ;  /* 0x0000fc0002047a25 */ /* 0x000fe200078e0004 */
[----:B------:R3:W1:Y:S04]  /*140e0*/  LDS.128 R32, [R218+0x6080] ;  /* 0x00608000da207984 */ /* 0x0006680000000c00 */
[----:B------:R3:W1:Y:S04]  /*140f0*/  LDS.128 R44, [R218+0x7080] ;  /* 0x00708000da2c7984 */ /* 0x0006680000000c00 */
[----:B------:R-:W5:Y:S02]  /*14100*/  S2R R10, SR_TID.X ;  /* 0x00000000000a7919 */ /* 0x000f640000002100 */
[----:B-----5:R-:W-:-:S04]  /*14110*/  SHF.R.S32.HI R11, RZ, 0x1f, R10 ;  /* 0x0000001fff0b7819 */ /* 0x020fc8000001140a */
[----:B------:R-:W-:-:S04]  /*14120*/  LEA.HI R11, R11, R10, RZ, 0x3 ;  /* 0x0000000a0b0b7211 */ /* 0x000fc800078f18ff */
[----:B------:R-:W-:Y:S02]  /*14130*/  SHF.R.S32.HI R11, RZ, 0x3, R11 ;  /* 0x00000003ff0b7819 */ /* 0x000fe4000001140b */
[----:B--2---:R-:W-:Y:S02]  /*14140*/  IADD3 R7, R23, R30, RZ ;  /* 0x0000001e17077210 */ /* 0x004fe40007ffe0ff */
[----:B------:R3:W2:Y:S02]  /*14150*/  LDS.128 R20, [R218+0x5080] ;  /* 0x00508000da147984 */ /* 0x0006a40000000c00 */
[----:B------:R-:W-:Y:S01]  /*14160*/  MOV R3, R7 ;  /* 0x0000000700037202 */ /* 0x000fe20000000f00 */
[----:B------:R-:W-:-:S05]  /*14170*/  @P2 IMAD.HI.U32 R9, R7, c[0x0][0x4ec], RZ ;  /* 0x00013b0007092a27 */ /* 0x000fca00078e00ff */
[----:B------:R-:W-:Y:S01]  /*14180*/  @P2 SHF.R.U32.HI R3, RZ, c[0x0][0x4f0], R9 ;  /* 0x00013c00ff032a19 */ /* 0x000fe20000011609 */
[----:B------:R-:W-:-:S03]  /*14190*/  IMAD R9, R2, c[0x0][0x3f4], R8 ;  /* 0x0000fd0002097a24 */ /* 0x000fc600078e0208 */
[----:B------:R-:W-:Y:S02]  /*141a0*/  SHF.R.S32.HI R8, RZ, 0x1f, R3 ;  /* 0x0000001fff087819 */ /* 0x000fe40000011403 */
[----:B------:R-:W-:Y:S02]  /*141b0*/  IADD3 R2, -R3, RZ, RZ ;  /* 0x000000ff03027210 */ /* 0x000fe40007ffe1ff */
[----:B------:R-:W-:Y:S01]  /*141c0*/  IADD3 R5, R5, R9, RZ ;  /* 0x0000000905057210 */ /* 0x000fe20007ffe0ff */
[----:B------:R-:W-:Y:S02]  /*141d0*/  IMAD R8, R8, c[0x0][0x3e0], RZ ;  /* 0x0000f80008087a24 */ /* 0x000fe400078e02ff */
        /* <DEDUP_REMOVED lines=8> */
[----:B------:R-:W-:Y:S02]  /*14260*/  LEA R10, P0, R2, c[0x0][0x380], 0x1 ;  /* 0x0000e000020a7a11 */ /* 0x000fe400078008ff */
[----:B------:R-:W-:Y:S02]  /*14270*/  IADD3 R4, R11, R30, RZ ;  /* 0x0000001e0b047210 */ /* 0x000fe40007ffe0ff */
[----:B------:R-:W-:-:S04]  /*14280*/  IADD3 R3, R3, R7, RZ ;  /* 0x0000000703037210 */ /* 0x000fc80007ffe0ff */
[----:B------:R-:W-:Y:S01]  /*14290*/  LEA.HI.X R7, R2, c[0x0][0x384], R3, 0x1, P0 ;  /* 0x0000e10002077a11 */ /* 0x000fe200000f0c03 */
[----:B------:R-:W-:Y:S05]  /*142a0*/  BRA.DIV ~URZ, `(.L_x_595) ;  /* 0x000033427f007947 */ /* 0x000fea000b800000 */
[----:B-1234-:R1:W2:Y:S02]  /*142b0*/  SHFL.IDX PT, R11, R7, RZ, 0x181f ;  /* 0x00181fff070b7589 */ /* 0x01e2a400000e0000 */
.L_x_656:
[----:B------:R-:W-:Y:S05]  /*142c0*/  BRA.DIV ~URZ, `(.L_x_596) ;  /* 0x000033927f007947 */ /* 0x000fea000b800000 */
[----:B------:R3:W4:Y:S02]  /*142d0*/  SHFL.IDX PT, R2, R10, RZ, 0x181f ;  /* 0x00181fff0a027589 */ /* 0x00072400000e0000 */
.L_x_657:
[----:B------:R-:W-:Y:S01]  /*142e0*/  ISETP.GE.AND P0, PT, R4, R6, PT ;  /* 0x000000060400720c */ /* 0x000fe20003f06270 */
[----:B------:R-:W-:-:S12]  /*142f0*/  BSSY B0, `(.L_x_597) ;  /* 0x000000b000007945 */ /* 0x000fd80003800000 */
[----:B------:R-:W-:Y:S05]  /*14300*/  @P0 BRA `(.L_x_598) ;  /* 0x0000009000000947 */ /* 0x000fea0003800000 */
[----:B------:R-:W5:Y:S01]  /*14310*/  LDL.64 R30, [R1] ;  /* 0x00000000011e7983 */ /* 0x000f620000100a00 */
[----:B------:R-:W-:Y:S02]  /*14320*/  ISETP.GE.AND P2, PT, R0, c[0x0][0x3c8], PT ;  /* 0x0000f20000007a0c */ /* 0x000fe40003f46270 */
[----:B-----5:R-:W-:-:S13]  /*14330*/  ISETP.GE.AND P3, PT, R30, c[0x0][0x3c8], PT ;  /* 0x0000f2001e007a0c */ /* 0x020fda0003f66270 */
[-C--:B----4-:R-:W-:Y:S02]  /*14340*/  @!P3 LEA R8, P1, R30, R2.reuse, 0x1 ;  /* 0x000000021e08b211 */ /* 0x090fe400078208ff */
[----:B------:R-:W-:Y:S02]  /*14350*/  @!P2 LEA R2, P0, R0, R2, 0x1 ;  /* 0x000000020002a211 */ /* 0x000fe400078008ff */
[-C--:B--2---:R-:W-:Y:S02]  /*14360*/  @!P3 LEA.HI.X R9, R30, R11.reuse, R28, 0x1, P1 ;  /* 0x0000000b1e09b211 */ /* 0x084fe400008f0c1c */
[----:B------:R-:W-:-:S03]  /*14370*/  @!P2 LEA.HI.X R3, R0, R11, R29, 0x1, P0 ;  /* 0x0000000b0003a211 */ /* 0x000fc600000f0c1d */
[----:B------:R2:W-:Y:S04]  /*14380*/  @!P3 ST.E.128 [R8.64], R16 ;  /* 0x000000100800b985 */ /* 0x0005e8000c101d08 */
[----:B------:R2:W-:Y:S02]  /*14390*/  @!P2 ST.E.128 [R2.64], R12 ;  /* 0x0000000c0200a985 */ /* 0x0005e4000c101d08 */
.L_x_598:
[----:B------:R-:W-:Y:S05]  /*143a0*/  BSYNC B0 ;  /* 0x0000000000007941 */ /* 0x000fea0003800000 */
.L_x_597:
[----:B------:R-:W-:Y:S05]  /*143b0*/  BRA.DIV ~URZ, `(.L_x_599) ;  /* 0x000033127f007947 */ /* 0x000fea000b800000 */
[----:B--2---:R2:W1:Y:S04]  /*143c0*/  SHFL.IDX PT, R11, R7, 0x1, 0x181f ;  /* 0x00381f00070b7f89 */ /* 0x00446800000e0000 */
[----:B----4-:R2:W4:Y:S02]  /*143d0*/  SHFL.IDX PT, R2, R10, 0x1, 0x181f ;  /* 0x00381f000a027f89 */ /* 0x01052400000e0000 */
.L_x_658:
[----:B------:R-:W-:Y:S01]  /*143e0*/  IADD3 R3, R4, 0x20, RZ ;  /* 0x0000002004037810 */ /* 0x000fe20007ffe0ff */
[----:B------:R-:W-:Y:S03]  /*143f0*/  BSSY B0, `(.L_x_600) ;  /* 0x000000c000007945 */ /* 0x000fe60003800000 */
[----:B------:R-:W-:-:S13]  /*14400*/  ISETP.GE.AND P0, PT, R3, R6, PT ;  /* 0x000000060300720c */ /* 0x000fda0003f06270 */
[----:B------:R-:W-:Y:S05]  /*14410*/  @P0 BRA `(.L_x_601) ;  /* 0x0000009000000947 */ /* 0x000fea0003800000 */
[----:B------:R-:W5:Y:S01]  /*14420*/  LDL.64 R12, [R1] ;  /* 0x00000000010c7983 */ /* 0x000f620000100a00 */
[----:B------:R-:W-:Y:S02]  /*14430*/  ISETP.GE.AND P0, PT, R0, c[0x0][0x3c8], PT ;  /* 0x0000f20000007a0c */ /* 0x000fe40003f06270 */
[----:B-----5:R-:W-:-:S13]  /*14440*/  ISETP.GE.AND P1, PT, R12, c[0x0][0x3c8], PT ;  /* 0x0000f2000c007a0c */ /* 0x020fda0003f26270 */
[-C--:B----4-:R-:W-:Y:S02]  /*14450*/  @!P1 LEA R8, P3, R12, R2.reuse, 0x1 ;  /* 0x000000020c089211 */ /* 0x090fe400078608ff */
[----:B------:R-:W-:Y:S02]  /*14460*/  @!P0 LEA R2, P2, R0, R2, 0x1 ;  /* 0x0000000200028211 */ /* 0x000fe400078408ff */
[-C--:B-1----:R-:W-:Y:S02]  /*14470*/  @!P1 LEA.HI.X R9, R12, R11.reuse, R28, 0x1, P3 ;  /* 0x0000000b0c099211 */ /* 0x082fe400018f0c1c */
[----:B------:R-:W-:-:S03]  /*14480*/  @!P0 LEA.HI.X R3, R0, R11, R29, 0x1, P2 ;  /* 0x0000000b00038211 */ /* 0x000fc600010f0c1d */
[----:B------:R1:W-:Y:S04]  /*14490*/  @!P1 ST.E.128 [R8.64], R24 ;  /* 0x0000001808009985 */ /* 0x0003e8000c101d08 */
[----:B------:R1:W-:Y:S02]  /*144a0*/  @!P0 ST.E.128 [R2.64], R20 ;  /* 0x0000001402008985 */ /* 0x0003e4000c101d08 */
.L_x_601:
[----:B------:R-:W-:Y:S05]  /*144b0*/  BSYNC B0 ;  /* 0x0000000000007941 */ /* 0x000fea0003800000 */
.L_x_600:
[----:B------:R-:W-:Y:S05]  /*144c0*/  BRA.DIV ~URZ, `(.L_x_602) ;  /* 0x000032d27f007947 */ /* 0x000fea000b800000 */
[----:B-1----:R1:W2:Y:S02]  /*144d0*/  SHFL.IDX PT, R11, R7, 0x2, 0x181f ;  /* 0x00581f00070b7f89 */ /* 0x0022a400000e0000 */
.L_x_659:
[----:B------:R-:W-:Y:S05]  /*144e0*/  BRA.DIV ~URZ, `(.L_x_603) ;  /* 0x000033227f007947 */ /* 0x000fea000b800000 */
[----:B----4-:R4:W1:Y:S02]  /*144f0*/  SHFL.IDX PT, R2, R10, 0x2, 0x181f ;  /* 0x00581f000a027f89 */ /* 0x01086400000e0000 */
.L_x_660:
[----:B------:R-:W-:Y:S01]  /*14500*/  IADD3 R3, R4, 0x40, RZ ;  /* 0x0000004004037810 */ /* 0x000fe20007ffe0ff */
[----:B------:R-:W-:Y:S03]  /*14510*/  BSSY B0, `(.L_x_604) ;  /* 0x000000c000007945 */ /* 0x000fe60003800000 */
[----:B------:R-:W-:-:S13]  /*14520*/  ISETP.GE.AND P0, PT, R3, R6, PT ;  /* 0x000000060300720c */ /* 0x000fda0003f06270 */
[----:B------:R-:W-:Y:S05]  /*14530*/  @P0 BRA `(.L_x_605) ;  /* 0x0000009000000947 */ /* 0x000fea0003800000 */
[----:B------:R-:W5:Y:S01]  /*14540*/  LDL.64 R12, [R1] ;  /* 0x00000000010c7983 */ /* 0x000f620000100a00 */
[----:B------:R-:W-:Y:S02]  /*14550*/  ISETP.GE.AND P0, PT, R0, c[0x0][0x3c8], PT ;  /* 0x0000f20000007a0c */ /* 0x000fe40003f06270 */
[----:B-----5:R-:W-:-:S13]  /*14560*/  ISETP.GE.AND P1, PT, R12, c[0x0][0x3c8], PT ;  /* 0x0000f2000c007a0c */ /* 0x020fda0003f26270 */
[-C--:B-1----:R-:W-:Y:S02]  /*14570*/  @!P1 LEA R8, P3, R12, R2.reuse, 0x1 ;  /* 0x000000020c089211 */ /* 0x082fe400078608ff */
[----:B------:R-:W-:Y:S02]  /*14580*/  @!P0 LEA R2, P2, R0, R2, 0x1 ;  /* 0x0000000200028211 */ /* 0x000fe400078408ff */
[-C--:B--2---:R-:W-:Y:S02]  /*14590*/  @!P1 LEA.HI.X R9, R12, R11.reuse, R28, 0x1, P3 ;  /* 0x0000000b0c099211 */ /* 0x084fe400018f0c1c */
[----:B------:R-:W-:-:S03]  /*145a0*/  @!P0 LEA.HI.X R3, R0, R11, R29, 0x1, P2 ;  /* 0x0000000b00038211 */ /* 0x000fc600010f0c1d */
[----:B------:R1:W-:Y:S04]  /*145b0*/  @!P1 ST.E.128 [R8.64], R36 ;  /* 0x0000002408009985 */ /* 0x0003e8000c101d08 */
[----:B------:R1:W-:Y:S02]  /*145c0*/  @!P0 ST.E.128 [R2.64], R32 ;  /* 0x0000002002008985 */ /* 0x0003e4000c101d08 */
.L_x_605:
[----:B------:R-:W-:Y:S05]  /*145d0*/  BSYNC B0 ;  /* 0x0000000000007941 */ /* 0x000fea0003800000 */
.L_x_604:
[----:B------:R-:W-:Y:S05]  /*145e0*/  BRA.DIV ~URZ, `(.L_x_606) ;  /* 0x000032927f007947 */ /* 0x000fea000b800000 */
[----:B-12---:R-:W1:Y:S04]  /*145f0*/  SHFL.IDX PT, R7, R7, 0x3, 0x181f ;  /* 0x00781f0007077f89 */ /* 0x006e6800000e0000 */
[----:B------:R2:W3:Y:S02]  /*14600*/  SHFL.IDX PT, R5, R10, 0x3, 0x181f ;  /* 0x00781f000a057f89 */ /* 0x0004e400000e0000 */
.L_x_661:
[----:B------:R-:W-:-:S04]  /*14610*/  IADD3 R2, R4, 0x60, RZ ;  /* 0x0000006004027810 */ /* 0x000fc80007ffe0ff */
[----:B------:R-:W-:-:S13]  /*14620*/  ISETP.GE.AND P0, PT, R2, R6, PT ;  /* 0x000000060200720c */ /* 0x000fda0003f06270 */
[----:B------:R-:W-:Y:S05]  /*14630*/  @P0 BRA `(.L_x_607) ;  /* 0x0000197000000947 */ /* 0x000fea0003800000 */
[----:B------:R-:W5:Y:S02]  /*14640*/  LDL.64 R8, [R1] ;  /* 0x0000000001087983 */ /* 0x000f640000100a00 */
[----:B-----5:R-:W-:-:S13]  /*14650*/  ISETP.GE.AND P0, PT, R8, c[0x0][0x3c8], PT ;  /* 0x0000f20008007a0c */ /* 0x020fda0003f06270 */
[----:B---3--:R-:W-:-:S04]  /*14660*/  @!P0 LEA R2, P1, R8, R5, 0x1 ;  /* 0x0000000508028211 */ /* 0x008fc800078208ff */
[----:B-1----:R-:W-:-:S05]  /*14670*/  @!P0 LEA.HI.X R3, R8, R7, R28, 0x1, P1 ;  /* 0x0000000708038211 */ /* 0x002fca00008f0c1c */
[----:B------:R1:W-:Y:S01]  /*14680*/  @!P0 ST.E.128 [R2.64], R40 ;  /* 0x0000002802008985 */ /* 0x0003e2000c101d08 */
[----:B------:R-:W-:-:S13]  /*14690*/  ISETP.GE.AND P0, PT, R0, c[0x0][0x3c8], PT ;  /* 0x0000f20000007a0c */ /* 0x000fda0003f06270 */
[----:B------:R-:W-:Y:S05]  /*146a0*/  @P0 BRA `(.L_x_607) ;  /* 0x0000190000000947 */ /* 0x000fea0003800000 */
[----:B-1----:R-:W-:-:S04]  /*146b0*/  LEA R2, P0, R0, R5, 0x1 ;  /* 0x0000000500027211 */ /* 0x002fc800078008ff */
[----:B------:R-:W-:-:S05]  /*146c0*/  LEA.HI.X R3, R0, R7, R29, 0x1, P0 ;  /* 0x0000000700037211 */ /* 0x000fca00000f0c1d */
[----:B------:R1:W-:Y:S01]  /*146d0*/  ST.E.128 [R2.64], R44 ;  /* 0x0000002c02007985 */ /* 0x0003e2000c101d08 */
[----:B------:R-:W-:Y:S05]  /*146e0*/  BRA `(.L_x_607) ;  /* 0x000018c000007947 */ /* 0x000fea0003800000 */
.L_x_594:
[----:B------:R-:W2:Y:S04]  /*146f0*/  LDL.LU R5, [R1+0x28] ;  /* 0x0000280001057983 */ /* 0x000ea80000300800 */
[----:B------:R-:W3:Y:S01]  /*14700*/  LDL.LU R9, [R1+0x34] ;  /* 0x0000340001097983 */ /* 0x000ee20000300800 */
[----:B------:R-:W-:Y:S01]  /*14710*/  IMAD R8, R8, c[0x0][0x408], RZ ;  /* 0x0001020008087a24 */ /* 0x000fe200078e02ff */
[----:B------:R-:W-:Y:S01]  /*14720*/  SHF.R.S32.HI R0, RZ, 0x1f, R2 ;  /* 0x0000001fff007819 */ /* 0x000fe20000011402 */
[----:B------:R-:W-:-:S04]  /*14730*/  IMAD.WIDE.U32 R6, R3, c[0x0][0x408], RZ ;  /* 0x0001020003067a25 */ /* 0x000fc800078e00ff */
[----:B------:R-:W-:Y:S02]  /*14740*/  IMAD R3, R3, c[0x0][0x40c], R8 ;  /* 0x0001030003037a24 */ /* 0x000fe400078e0208 */
[----:B------:R-:W-:Y:S02]  /*14750*/  IMAD R0, R0, c[0x0][0x440], RZ ;  /* 0x0001100000007a24 */ /* 0x000fe400078e02ff */
[----:B------:R-:W-:Y:S01]  /*14760*/  @P2 IMAD.HI.U32 R8, R4, c[0x0][0x4ec], RZ ;  /* 0x00013b0004082a27 */ /* 0x000fe200078e00ff */
[----:B------:R-:W-:-:S05]  /*14770*/  IADD3 R7, R7, R3, RZ ;  /* 0x0000000307077210 */ /* 0x000fca0007ffe0ff */
        /* <DEDUP_REMOVED lines=24> */
[----:B------:R2:W3:Y:S02]  /*14900*/  SHFL.IDX PT, R4, R28, RZ, 0x1c1f ;  /* 0x001c1fff1c047589 */ /* 0x0004e400000e0000 */
.L_x_662:
[----:B------:R-:W-:Y:S05]  /*14910*/  BRA.DIV ~URZ, `(.L_x_609) ;  /* 0x000030927f007947 */ /* 0x000fea000b800000 */
[----:B------:R4:W1:Y:S02]  /*14920*/  SHFL.IDX PT, R0, R29, RZ, 0x1c1f ;  /* 0x001c1fff1d007589 */ /* 0x00086400000e0000 */
.L_x_663:
[----:B------:R-:W5:Y:S01]  /*14930*/  LDL R5, [R1+0x14] ;  /* 0x0000140001057983 */ /* 0x000f620000100800 */
[----:B------:R-:W-:Y:S01]  /*14940*/  BSSY B0, `(.L_x_610) ;  /* 0x0000061000007945 */ /* 0x000fe20003800000 */
[C---:B-1---5:R-:W-:Y:S02]  /*14950*/  IADD3 R21, R5.reuse, 0x20, RZ ;  /* 0x0000002005157810 */ /* 0x062fe40007ffe0ff */
        /* <DEDUP_REMOVED lines=35> */
[----:B------:R-:W-:Y:S02]  /*14b90*/  @!P4 IMAD.MOV.U32 R22, RZ, RZ, R0 ;  /* 0x000000ffff16c224 */ /* 0x000fe400078e0000 */
[----:B---3--:R-:W-:Y:S01]  /*14ba0*/  @!P4 IMAD.MOV.U32 R23, RZ, RZ, R4 ;  /* 0x000000ffff17c224 */ /* 0x008fe200078e0004 */
[----:B------:R-:W-:-:S03]  /*14bb0*/  @!P2 LEA R2, P3, R8, R0, 0x2 ;  /* 0x000000000802a211 */ /* 0x000fc600078610ff */
[----:B------:R-:W-:Y:S01]  /*14bc0*/  @!P4 IMAD.WIDE R22, R5, 0x4, R22 ;  /* 0x000000040516c825 */ /* 0x000fe200078e0216 */
[----:B------:R-:W-:-:S04]  /*14bd0*/  @!P2 LEA.HI.X R3, R8, R4, R30, 0x2, P3 ;  /* 0x000000040803a211 */ /* 0x000fc800018f141e */
[----:B------:R1:W-:Y:S04]  /*14be0*/  @!P4 ST.E.64 [R22.64], R120 ;  /* 0x000000781600c985 */ /* 0x0003e8000c101b08 */
[----:B------:R3:W-:Y:S01]  /*14bf0*/  @!P2 ST.E.64 [R2.64], R24 ;  /* 0x000000180200a985 */ /* 0x0007e2000c101b08 */
[----:B------:R-:W-:Y:S02]  /*14c00*/  ISETP.GE.AND P2, PT, R20, c[0x0][0x3c8], PT ;  /* 0x0000f20014007a0c */ /* 0x000fe40003f46270 */
[CC--:B-1----:R-:W-:Y:S02]  /*14c10*/  @!P5 LEA R22, P4, R7.reuse, R0.reuse, 0x2 ;  /* 0x000000000716d211 */ /* 0x0c2fe400078810ff */
[----:B---3--:R-:W-:Y:S02]  /*14c20*/  @!P1 LEA R2, P3, R6, R0, 0x2 ;  /* 0x0000000006029211 */ /* 0x008fe400078610ff */
[----:B------:R-:W-:-:S02]  /*14c30*/  @!P5 LEA.HI.X R23, R7, R4, R31, 0x2, P4 ;  /* 0x000000040717d211 */ /* 0x000fc400020f141f */
[----:B------:R-:W-:-:S03]  /*14c40*/  @!P1 LEA.HI.X R3, R6, R4, R32, 0x2, P3 ;  /* 0x0000000406039211 */ /* 0x000fc600018f1420 */
[----:B------:R1:W-:Y:S01]  /*14c50*/  @!P5 ST.E.64 [R22.64], R26 ;  /* 0x0000001a1600d985 */ /* 0x0003e2000c101b08 */
[----:B------:R-:W-:-:S03]  /*14c60*/  ISETP.GE.AND P5, PT, R19, c[0x0][0x3c8], PT ;  /* 0x0000f20013007a0c */ /* 0x000fc60003fa6270 */
[----:B------:R3:W-:Y:S01]  /*14c70*/  @!P1 ST.E.64 [R2.64], R50 ;  /* 0x0000003202009985 */ /* 0x0007e2000c101b08 */
[----:B------:R-:W-:Y:S02]  /*14c80*/  ISETP.GE.AND P1, PT, R18, c[0x0][0x3c8], PT ;  /* 0x0000f20012007a0c */ /* 0x000fe40003f26270 */
[CC--:B-1----:R-:W-:Y:S02]  /*14c90*/  @!P6 LEA R22, P4, R21.reuse, R0.reuse, 0x2 ;  /* 0x000000001516e211 */ /* 0x0c2fe400078810ff */
[C---:B---3--:R-:W-:Y:S02]  /*14ca0*/  @!P2 LEA R2, P3, R20.reuse, R0, 0x2 ;  /* 0x000000001402a211 */ /* 0x048fe400078610ff */
[-C--:B------:R-:W-:Y:S02]  /*14cb0*/  @!P6 LEA.HI.X R23, R21, R4.reuse, R34, 0x2, P4 ;  /* 0x000000041517e211 */ /* 0x080fe400020f1422 */
[----:B------:R-:W-:Y:S02]  /*14cc0*/  @!P2 LEA.HI.X R3, R20, R4, R33, 0x2, P3 ;  /* 0x000000041403a211 */ /* 0x000fe400018f1421 */
[----:B------:R-:W-:Y:S01]  /*14cd0*/  ISETP.GE.AND P4, PT, R16, c[0x0][0x3c8], PT ;  /* 0x0000f20010007a0c */ /* 0x000fe20003f86270 */
[----:B------:R1:W-:Y:S01]  /*14ce0*/  @!P6 ST.E.64 [R22.64], R68 ;  /* 0x000000441600e985 */ /* 0x0003e2000c101b08 */
[----:B------:R-:W-:-:S03]  /*14cf0*/  ISETP.GE.AND P6, PT, R17, c[0x0][0x3c8], PT ;  /* 0x0000f20011007a0c */ /* 0x000fc60003fc6270 */
[----:B------:R3:W-:Y:S01]  /*14d00*/  @!P2 ST.E.64 [R2.64], R70 ;  /* 0x000000460200a985 */ /* 0x0007e2000c101b08 */
[CC--:B-1----:R-:W-:Y:S02]  /*14d10*/  @!P5 LEA R22, P3, R19.reuse, R0.reuse, 0x2 ;  /* 0x000000001316d211 */ /* 0x0c2fe400078610ff */
[C---:B---3--:R-:W-:Y:S02]  /*14d20*/  @!P1 LEA R2, P2, R18.reuse, R0, 0x2 ;  /* 0x0000000012029211 */ /* 0x048fe400078410ff */
        /* <DEDUP_REMOVED lines=10> */
[CC--:B-1----:R-:W-:Y:S02]  /*14dd0*/  @!P3 LEA R22, P2, R15.reuse, R0.reuse, 0x2 ;  /* 0x000000000f16b211 */ /* 0x0c2fe400078410ff */
[C---:B---3--:R-:W-:Y:S02]  /*14de0*/  @!P4 LEA R2, P5, R16.reuse, R0, 0x2 ;  /* 0x000000001002c211 */ /* 0x048fe400078a10ff */
[-C--:B------:R-:W-:Y:S02]  /*14df0*/  @!P3 LEA.HI.X R23, R15, R4.reuse, R40, 0x2, P2 ;  /* 0x000000040f17b211 */ /* 0x080fe400010f1428 */
[----:B------:R-:W-:Y:S02]  /*14e00*/  @!P4 LEA.HI.X R3, R16, R4, R38, 0x2, P5 ;  /* 0x000000041003c211 */ /* 0x000fe400028f1426 */
[----:B------:R-:W-:-:S03]  /*14e10*/  ISETP.GE.AND P5, PT, R12, c[0x0][0x3c8], PT ;  /* 0x0000f2000c007a0c */ /* 0x000fc60003fa6270 */
[----:B------:R1:W-:Y:S01]  /*14e20*/  @!P4 ST.E.64 [R2.64], R80 ;  /* 0x000000500200c985 */ /* 0x0003e2000c101b08 */
[----:B------:R-:W-:-:S03]  /*14e30*/  ISETP.GE.AND P4, PT, R11, c[0x0][0x3c8], PT ;  /* 0x0000f2000b007a0c */ /* 0x000fc60003f86270 */
[----:B------:R3:W-:Y:S01]  /*14e40*/  @!P3 ST.E.64 [R22.64], R84 ;  /* 0x000000541600b985 */ /* 0x0007e2000c101b08 */
[----:B------:R-:W-:Y:S02]  /*14e50*/  ISETP.GE.AND P3, PT, R10, c[0x0][0x3c8], PT ;  /* 0x0000f2000a007a0c */ /* 0x000fe40003f66270 */
[----:B-1----:R-:W-:-:S04]  /*14e60*/  @!P1 LEA R2, P2, R14, R0, 0x2 ;  /* 0x000000000e029211 */ /* 0x002fc800078410ff */
[----:B------:R-:W-:Y:S02]  /*14e70*/  @!P1 LEA.HI.X R3, R14, R4, R39, 0x2, P2 ;  /* 0x000000040e039211 */ /* 0x000fe400010f1427 */
[----:B------:R-:W-:-:S03]  /*14e80*/  @!P6 LEA R26, P2, R13, R0, 0x2 ;  /* 0x000000000d1ae211 */ /* 0x000fc600078410ff */
[----:B------:R1:W-:Y:S01]  /*14e90*/  @!P1 ST.E.64 [R2.64], R88 ;  /* 0x0000005802009985 */ /* 0x0003e2000c101b08 */
[C---:B------:R-:W-:Y:S02]  /*14ea0*/  @!P5 LEA R24, P1, R12.reuse, R0, 0x2 ;  /* 0x000000000c18d211 */ /* 0x040fe400078210ff */
[----:B------:R-:W-:Y:S02]  /*14eb0*/  @!P6 LEA.HI.X R27, R13, R4, R41, 0x2, P2 ;  /* 0x000000040d1be211 */ /* 0x000fe400010f1429 */
[C---:B---3--:R-:W-:Y:S02]  /*14ec0*/  @!P4 LEA R22, P2, R11.reuse, R0, 0x2 ;  /* 0x000000000b16c211 */ /* 0x048fe400078410ff */
[-C--:B------:R-:W-:Y:S01]  /*14ed0*/  @!P5 LEA.HI.X R25, R12, R4.reuse, R42, 0x2, P1 ;  /* 0x000000040c19d211 */ /* 0x080fe200008f142a */
[----:B------:R3:W-:Y:S01]  /*14ee0*/  @!P6 ST.E.64 [R26.64], R100 ;  /* 0x000000641a00e985 */ /* 0x0007e2000c101b08 */
[----:B------:R-:W-:-:S03]  /*14ef0*/  @!P4 LEA.HI.X R23, R11, R4, R43, 0x2, P2 ;  /* 0x000000040b17c211 */ /* 0x000fc600010f142b */
[----:B------:R3:W-:Y:S04]  /*14f00*/  @!P5 ST.E.64 [R24.64], R96 ;  /* 0x000000601800d985 */ /* 0x0007e8000c101b08 */
[----:B------:R3:W-:Y:S01]  /*14f10*/  @!P4 ST.E.64 [R22.64], R56 ;  /* 0x000000381600c985 */ /* 0x0007e2000c101b08 */
[----:B-1----:R-:W-:-:S04]  /*14f20*/  @!P3 LEA R2, P1, R10, R0, 0x2 ;  /* 0x000000000a02b211 */ /* 0x002fc800078210ff */
[----:B------:R-:W-:-:S05]  /*14f30*/  @!P3 LEA.HI.X R3, R10, R4, R44, 0x2, P1 ;  /* 0x000000040a03b211 */ /* 0x000fca00008f142c */
[----:B------:R3:W-:Y:S04]  /*14f40*/  @!P3 ST.E.64 [R2.64], R46 ;  /* 0x0000002e0200b985 */ /* 0x0007e8000c101b08 */
.L_x_611:
[----:B------:R-:W-:Y:S05]  /*14f50*/  BSYNC B0 ;  /* 0x0000000000007941 */ /* 0x000fea0003800000 */
.L_x_610:
[----:B------:R-:W-:Y:S05]  /*14f60*/  BRA.DIV ~URZ, `(.L_x_612) ;  /* 0x00002ab27f007947 */ /* 0x000fea000b800000 */
[----:B---3--:R1:W3:Y:S04]  /*14f70*/  SHFL.IDX PT, R4, R28, 0x1, 0x1c1f ;  /* 0x003c1f001c047f89 */ /* 0x0082e800000e0000 */
[----:B------:R1:W2:Y:S02]  /*14f80*/  SHFL.IDX PT, R0, R29, 0x1, 0x1c1f ;  /* 0x003c1f001d007f89 */ /* 0x0002a400000e0000 */
.L_x_664:
[----:B------:R-:W-:Y:S05]  /*14f90*/  @P0 BRA `(.L_x_607) ;  /* 0x0000101000000947 */ /* 0x000fea0003800000 */
[----:B------:R-:W5:Y:S01]  /*14fa0*/  LDL R5, [R1+0x14] ;  /* 0x0000140001057983 */ /* 0x000f620000100800 */
[----:B------:R-:W-:Y:S02]  /*14fb0*/  ISETP.GE.AND P1, PT, R8, c[0x0][0x3c8], PT ;  /* 0x0000f20008007a0c */ /* 0x000fe40003f26270 */
[----:B------:R-:W-:Y:S02]  /*14fc0*/  ISETP.GE.AND P0, PT, R7, c[0x0][0x3c8], PT ;  /* 0x0000f20007007a0c */ /* 0x000fe40003f06270 */
[----:B------:R-:W-:Y:S02]  /*14fd0*/  ISETP.GE.AND P5, PT, R6, c[0x0][0x3c8], PT ;  /* 0x0000f20006007a0c */ /* 0x000fe40003fa6270 */
[----:B------:R-:W-:-:S07]  /*14fe0*/  ISETP.GE.AND P4, PT, R21, c[0x0][0x3c8], PT ;  /* 0x0000f20015007a0c */ /* 0x000fce0003f86270 */
[CC--:B--2---:R-:W-:Y:S02]  /*14ff0*/  @!P1 LEA R22, P3, R8.reuse, R0.reuse, 0x2 ;  /* 0x0000000008169211 */ /* 0x0c4fe400078610ff */
[C---:B------:R-:W-:Y:S02]  /*15000*/  @!P0 LEA R2, P6, R7.reuse, R0, 0x2 ;  /* 0x0000000007028211 */ /* 0x040fe400078c10ff */
[-C--:B---3--:R-:W-:Y:S02]  /*15010*/  @!P1 LEA.HI.X R23, R8, R4.reuse, R30, 0x2, P3 ;  /* 0x0000000408179211 */ /* 0x088fe400018f141e */
[----:B------:R-:W-:Y:S02]  /*15020*/  ISETP.GE.AND P3, PT, R20, c[0x0][0x3c8], PT ;  /* 0x0000f20014007a0c */ /* 0x000fe40003f66270 */
[----:B------:R-:W-:Y:S02]  /*15030*/  @!P0 LEA.HI.X R3, R7, R4, R31, 0x2, P6 ;  /* 0x0000000407038211 */ /* 0x000fe400030f141f */
        /* <DEDUP_REMOVED lines=10> */
[----:B------:R5:W-:Y:S04]  /*150e0*/  @!P0 ST.E.64 [R2.64], R60 ;  /* 0x0000003c02008985 */ /* 0x000be8000c101b08 */
[----:B------:R-:W-:Y:S01]  /*150f0*/  @!P5 ST.E.64 [R26.64], R112 ;  /* 0x000000701a00d985 */ /* 0x000fe2000c101b08 */
[----:B------:R-:W-:Y:S02]  /*15100*/  ISETP.GE.AND P5, PT, R16, c[0x0][0x3c8], PT ;  /* 0x0000f20010007a0c */ /* 0x000fe40003fa6270 */
[CC--:B--2---:R-:W-:Y:S02]  /*15110*/  @!P4 LEA R24, P0, R21.reuse, R0.reuse, 0x2 ;  /* 0x000000001518c211 */ /* 0x0c4fe400078010ff */
[----:B---3--:R-:W-:Y:S02]  /*15120*/  @!P3 LEA R22, P6, R20, R0, 0x2 ;  /* 0x000000001416b211 */ /* 0x008fe400078c10ff */
[----:B------:R-:W-:-:S02]  /*15130*/  @!P4 LEA.HI.X R25, R21, R4, R34, 0x2, P0 ;  /* 0x000000041519c211 */ /* 0x000fc400000f1422 */
[----:B------:R-:W-:Y:S02]  /*15140*/  ISETP.GE.AND P0, PT, R17, c[0x0][0x3c8], PT ;  /* 0x0000f20011007a0c */ /* 0x000fe40003f06270 */
[----:B------:R-:W-:Y:S01]  /*15150*/  @!P3 LEA.HI.X R23, R20, R4, R33, 0x2, P6 ;  /* 0x000000041417b211 */ /* 0x000fe200030f1421 */
[----:B------:R-:W-:Y:S01]  /*15160*/  @!P4 ST.E.64 [R24.64], R108 ;  /* 0x0000006c1800c985 */ /* 0x000fe2000c101b08 */
[----:B------:R-:W-:Y:S02]  /*15170*/  @!P2 LEA R8, P6, R19, R0, 0x2 ;  /* 0x000000001308a211 */ /* 0x000fe400078c10ff */
[----:B------:R-:W-:Y:S01]  /*15180*/  ISETP.GE.AND P4, PT, R15, c[0x0][0x3c8], PT ;  /* 0x0000f2000f007a0c */ /* 0x000fe20003f86270 */
[----:B------:R-:W-:Y:S01]  /*15190*/  @!P3 ST.E.64 [R22.64], R90 ;  /* 0x0000005a1600b985 */ /* 0x000fe2000c101b08 */
[----:B------:R-:W-:Y:S02]  /*151a0*/  @!P2 LEA.HI.X R9, R19, R4, R35, 0x2, P6 ;  /* 0x000000041309a211 */ /* 0x000fe400030f1423 */
[----:B------:R-:W-:-:S02]  /*151b0*/  @!P1 LEA R6, P6, R18, R0, 0x2 ;  /* 0x0000000012069211 */ /* 0x000fc400078c10ff */
[----:B------:R-:W-:Y:S01]  /*151c0*/  ISETP.GE.AND P3, PT, R14, c[0x0][0x3c8], PT ;  /* 0x0000f2000e007a0c */ /* 0x000fe20003f66270 */
[----:B------:R2:W-:Y:S01]  /*151d0*/  @!P2 ST.E.64 [R8.64], R82 ;  /* 0x000000520800a985 */ /* 0x0005e2000c101b08 */
[----:B------:R-:W-:Y:S02]  /*151e0*/  @!P1 LEA.HI.X R7, R18, R4, R36, 0x2, P6 ;  /* 0x0000000412079211 */ /* 0x000fe400030f1424 */
[----:B-----5:R-:W-:Y:S02]  /*151f0*/  @!P0 LEA R2, P6, R17, R0, 0x2 ;  /* 0x0000000011028211 */ /* 0x020fe400078c10ff */
[----:B------:R-:W-:Y:S01]  /*15200*/  ISETP.GE.AND P2, PT, R13, c[0x0][0x3c8], PT ;  /* 0x0000f2000d007a0c */ /* 0x000fe20003f46270 */
[----:B------:R3:W-:Y:S01]  /*15210*/  @!P1 ST.E.64 [R6.64], R74 ;  /* 0x0000004a06009985 */ /* 0x0007e2000c101b08 */
[----:B------:R-:W-:Y:S02]  /*15220*/  @!P0 LEA.HI.X R3, R17, R4, R37, 0x2, P6 ;  /* 0x0000000411038211 */ /* 0x000fe400030f1425 */
[----:B------:R-:W-:-:S02]  /*15230*/  @!P5 LEA R20, P6, R16, R0, 0x2 ;  /* 0x000000001014d211 */ /* 0x000fc400078c10ff */
[----:B------:R-:W-:Y:S01]  /*15240*/  ISETP.GE.AND P1, PT, R12, c[0x0][0x3c8], PT ;  /* 0x0000f2000c007a0c */ /* 0x000fe20003f26270 */
[----:B------:R5:W-:Y:S01]  /*15250*/  @!P0 ST.E.64 [R2.64], R52 ;  /* 0x0000003402008985 */ /* 0x000be2000c101b08 */
[C---:B------:R-:W-:Y:S02]  /*15260*/  @!P4 LEA R18, P0, R15.reuse, R0, 0x2 ;  /* 0x000000000f12c211 */ /* 0x040fe400078010ff */
[----:B------:R-:W-:Y:S02]  /*15270*/  @!P5 LEA.HI.X R21, R16, R4, R38, 0x2, P6 ;  /* 0x000000041015d211 */ /* 0x000fe400030f1426 */
[----:B------:R-:W-:Y:S02]  /*15280*/  @!P3 LEA R16, P6, R14, R0, 0x2 ;  /* 0x000000000e10b211 */ /* 0x000fe400078c10ff */
[----:B------:R-:W-:Y:S01]  /*15290*/  @!P4 LEA.HI.X R19, R15, R4, R40, 0x2, P0 ;  /* 0x000000040f13c211 */ /* 0x000fe200000f1428 */
[----:B------:R1:W-:Y:S01]  /*152a0*/  @!P5 ST.E.64 [R20.64], R98 ;  /* 0x000000621400d985 */ /* 0x0003e2000c101b08 */
[----:B------:R-:W-:-:S02]  /*152b0*/  ISETP.GE.AND P0, PT, R11, c[0x0][0x3c8], PT ;  /* 0x0000f2000b007a0c */ /* 0x000fc40003f06270 */
[----:B------:R-:W-:Y:S01]  /*152c0*/  @!P3 LEA.HI.X R17, R14, R4, R39, 0x2, P6 ;  /* 0x000000040e11b211 */ /* 0x000fe200030f1427 */
[----:B------:R1:W-:Y:S04]  /*152d0*/  @!P4 ST.E.64 [R18.64], R94 ;  /* 0x0000005e1200c985 */ /* 0x0003e8000c101b08 */
[----:B------:R1:W-:Y:S01]  /*152e0*/  @!P3 ST.E.64 [R16.64], R86 ;  /* 0x000000561000b985 */ /* 0x0003e2000c101b08 */
[----:B--2---:R-:W-:-:S04]  /*152f0*/  @!P2 LEA R8, P6, R13, R0, 0x2 ;  /* 0x000000000d08a211 */ /* 0x004fc800078c10ff */
[----:B------:R-:W-:Y:S02]  /*15300*/  @!P2 LEA.HI.X R9, R13, R4, R41, 0x2, P6 ;  /* 0x000000040d09a211 */ /* 0x000fe400030f1429 */
[----:B---3--:R-:W-:-:S03]  /*15310*/  @!P1 LEA R6, P6, R12, R0, 0x2 ;  /* 0x000000000c069211 */ /* 0x008fc600078c10ff */
[----:B------:R1:W-:Y:S01]  /*15320*/  @!P2 ST.E.64 [R8.64], R78 ;  /* 0x0000004e0800a985 */ /* 0x0003e2000c101b08 */
[----:B------:R-:W-:Y:S02]  /*15330*/  @!P1 LEA.HI.X R7, R12, R4, R42, 0x2, P6 ;  /* 0x000000040c079211 */ /* 0x000fe400030f142a */
[----:B-----5:R-:W-:-:S03]  /*15340*/  @!P0 LEA R2, P6, R11, R0, 0x2 ;  /* 0x000000000b028211 */ /* 0x020fc600078c10ff */
[----:B------:R1:W-:Y:S01]  /*15350*/  @!P1 ST.E.64 [R6.64], R58 ;  /* 0x0000003a06009985 */ /* 0x0003e2000c101b08 */
[----:B------:R-:W-:-:S05]  /*15360*/  @!P0 LEA.HI.X R3, R11, R4, R43, 0x2, P6 ;  /* 0x000000040b038211 */ /* 0x000fca00030f142b */
[----:B------:R1:W-:Y:S01]  /*15370*/  @!P0 ST.E.64 [R2.64], R54 ;  /* 0x0000003602008985 */ /* 0x0003e2000c101b08 */
[----:B------:R-:W-:-:S13]  /*15380*/  ISETP.GE.AND P0, PT, R10, c[0x0][0x3c8], PT ;  /* 0x0000f2000a007a0c */ /* 0x000fda0003f06270 */
[----:B------:R-:W-:Y:S05]  /*15390*/  @P0 BRA `(.L_x_607) ;  /* 0x00000c1000000947 */ /* 0x000fea0003800000 */
[----:B-1----:R-:W-:-:S04]  /*153a0*/  LEA R2, P0, R10, R0, 0x2 ;  /* 0x000000000a027211 */ /* 0x002fc800078010ff */
[----:B------:R-:W-:-:S05]  /*153b0*/  LEA.HI.X R3, R10, R4, R44, 0x2, P0 ;  /* 0x000000040a037211 */ /* 0x000fca00000f142c */
[----:B------:R1:W-:Y:S01]  /*153c0*/  ST.E.64 [R2.64], R48 ;  /* 0x0000003002007985 */ /* 0x0003e2000c101b08 */
[----:B------:R-:W-:Y:S05]  /*153d0*/  BRA `(.L_x_607) ;  /* 0x00000bd000007947 */ /* 0x000fea0003800000 */
.L_x_592:
[----:B------:R-:W3:Y:S04]  /*153e0*/  LDL.LU R3, [R1+0x2c] ;  /* 0x00002c0001037983 */ /* 0x000ee80000300800 */
[----:B------:R-:W4:Y:S01]  /*153f0*/  LDL R8, [R1+0x3c] ;  /* 0x00003c0001087983 */ /* 0x000f220000100800 */
[----:B------:R-:W-:Y:S01]  /*15400*/  ISETP.NE.U32.AND P0, PT, RZ, c[0x0][0x508], PT ;  /* 0x00014200ff007a0c */ /* 0x000fe20003f05070 */
[----:B--2---:R-:W-:Y:S01]  /*15410*/  IMAD.MOV.U32 R6, RZ, RZ, 0x4 ;  /* 0x00000004ff067424 */ /* 0x004fe200078e00ff */
[----:B------:R-:W-:Y:S01]  /*15420*/  ISETP.NE.U32.AND P1, PT, RZ, c[0x0][0x500], PT ;  /* 0x00014000ff007a0c */ /* 0x000fe20003f25070 */
[----:B------:R-:W-:Y:S01]  /*15430*/  IMAD.MOV.U32 R19, RZ, RZ, c[0x0][0x388] ;  /* 0x0000e200ff137624 */ /* 0x000fe200078e00ff */
[----:B------:R-:W-:Y:S01]  /*15440*/  ISETP.NE.AND.EX P0, PT, RZ, c[0x0][0x50c], PT, P0 ;  /* 0x00014300ff007a0c */ /* 0x000fe20003f05300 */
[----:B------:R-:W-:Y:S01]  /*15450*/  IMAD.MOV.U32 R2, RZ, RZ, RZ ;  /* 0x000000ffff027224 */ /* 0x000fe200078e00ff */
[----:B------:R-:W-:Y:S01]  /*15460*/  ISETP.NE.AND.EX P1, PT, RZ, c[0x0][0x504], PT, P1 ;  /* 0x00014100ff007a0c */ /* 0x000fe20003f25310 */
[----:B----4-:R-:W-:-:S10]  /*15470*/  IMAD.WIDE R4, R8, R6, c[0x0][0x500] ;  /* 0x0001400008047625 */ /* 0x010fd400078e0206 */
[----:B------:R-:W-:Y:S02]  /*15480*/  @P0 IMAD.WIDE R6, R8, R6, c[0x0][0x508] ;  /* 0x0001420008060625 */ /* 0x000fe400078e0206 */
[----:B------:R2:W5:Y:S04]  /*15490*/  @P1 LDG.E R2, [R4.64] ;  /* 0x0000000804021981 */ /* 0x000568000c1e1900 */
[----:B------:R2:W5:Y:S01]  /*154a0*/  @P0 LDG.E R19, [R6.64] ;  /* 0x0000000806130981 */ /* 0x000562000c1e1900 */
[----:B---3--:R-:W-:-:S04]  /*154b0*/  ISETP.NE.AND P2, PT, R3, RZ, PT ;  /* 0x000000ff0300720c */ /* 0x008fc80003f45270 */
[----:B------:R-:W-:Y:S01]  /*154c0*/  SEL R18, R3, c[0x0][0x3d4], P2 ;  /* 0x0000f50003127a07 */ /* 0x000fe20001000000 */
[----:B------:R-:W-:Y:S05]  /*154d0*/  @P0 BRA `(.L_x_613) ;  /* 0x0000004000000947 */ /* 0x000fea0003800000 */
[----:B------:R-:W-:Y:S05]  /*154e0*/  @!P1 BRA `(.L_x_613) ;  /* 0x0000003000009947 */ /* 0x000fea0003800000 */
[----:B------:R3:W4:Y:S04]  /*154f0*/  LDG.E R3, [R4.64] ;  /* 0x0000000804037981 */ /* 0x000728000c1e1900 */
[----:B--23--:R-:W4:Y:S02]  /*15500*/  LDG.E R4, [R4.64+0x4] ;  /* 0x0000040804047981 */ /* 0x00cf24000c1e1900 */
[----:B----45:R-:W-:Y:S02]  /*15510*/  IADD3 R19, -R3, R4, RZ ;  /* 0x0000000403137210 */ /* 0x030fe40007ffe1ff */
.L_x_613:
[----:B--2---:R-:W2:Y:S01]  /*15520*/  S2R R5, SR_TID.X ;  /* 0x0000000000057919 */ /* 0x004ea20000002100 */
[----:B------:R-:W-:Y:S01]  /*15530*/  SHF.R.S32.HI R3, RZ, 0x1f, R8 ;  /* 0x0000001fff037819 */ /* 0x000fe20000011408 */
[----:B------:R-:W-:Y:S01]  /*15540*/  BSSY B0, `(.L_x_614) ;  /* 0x0000038000007945 */ /* 0x000fe20003800000 */
[----:B-----5:R-:W-:-:S02]  /*15550*/  SHF.R.S32.HI R15, RZ, 0x1f, R2 ;  /* 0x0000001fff0f7819 */ /* 0x020fc40000011402 */
[----:B------:R-:W-:Y:S02]  /*15560*/  SEL R8, R8, RZ, !P1 ;  /* 0x000000ff08087207 */ /* 0x000fe40004800000 */
[----:B------:R-:W-:Y:S02]  /*15570*/  SEL R21, R3, RZ, !P1 ;  /* 0x000000ff03157207 */ /* 0x000fe40004800000 */
[----:B--2---:R-:W-:-:S13]  /*15580*/  ISETP.GT.AND P0, PT, R5, 0x7f, PT ;  /* 0x0000007f0500780c */ /* 0x004fda0003f04270 */
[----:B------:R-:W-:Y:S05]  /*15590*/  @P0 BRA `(.L_x_615) ;  /* 0x0000032000000947 */ /* 0x000fea0003800000 */
[----:B------:R-:W2:Y:S01]  /*155a0*/  LDL R4, [R1+0x20] ;  /* 0x0000200001047983 */ /* 0x000ea20000100800 */
[----:B------:R-:W-:Y:S01]  /*155b0*/  IMAD R3, R19, c[0x0][0x4e8], RZ ;  /* 0x00013a0013037a24 */ /* 0x000fe200078e02ff */
[----:B--2---:R-:W-:-:S04]  /*155c0*/  IADD3 R14, R4, R5, RZ ;  /* 0x00000005040e7210 */ /* 0x004fc80007ffe0ff */
[----:B------:R-:W-:-:S13]  /*155d0*/  ISETP.GE.AND P0, PT, R14, R3, PT ;  /* 0x000000030e00720c */ /* 0x000fda0003f06270 */
[----:B------:R-:W-:Y:S05]  /*155e0*/  @P0 BRA `(.L_x_615) ;  /* 0x000002d000000947 */ /* 0x000fea0003800000 */
[----:B------:R-:W2:Y:S04]  /*155f0*/  LDL R4, [R1+0x28] ;  /* 0x0000280001047983 */ /* 0x000ea80000100800 */
[----:B------:R-:W3:Y:S01]  /*15600*/  LDL.LU R22, [R1+0x34] ;  /* 0x0000340001167983 */ /* 0x000ee20000300800 */
[----:B------:R-:W-:Y:S01]  /*15610*/  IMAD.MOV.U32 R3, RZ, RZ, 0x368 ;  /* 0x00000368ff037424 */ /* 0x000fe200078e00ff */
[----:B------:R-:W-:-:S04]  /*15620*/  ISETP.GT.AND P2, PT, R18, 0x1, PT ;  /* 0x000000011200780c */ /* 0x000fc80003f44270 */
[----:B------:R-:W-:-:S04]  /*15630*/  SEL R3, R3, 0x328, P2 ;  /* 0x0000032803037807 */ /* 0x000fc80001000000 */
[----:B------:R4:W5:Y:S08]  /*15640*/  LDC.64 R10, c[0x0][R3+0x170] ;  /* 0x00005c00030a7b82 */ /* 0x0009700000000a00 */
[----:B------:R4:W2:Y:S08]  /*15650*/  LDC.64 R6, c[0x0][R3+0x168] ;  /* 0x00005a0003067b82 */ /* 0x0008b00000000a00 */
[----:B------:R4:W1:Y:S08]  /*15660*/  LDC.64 R16, c[0x0][R3+0x178] ;  /* 0x00005e0003107b82 */ /* 0x0008700000000a00 */
[----:B------:R4:W1:Y:S02]  /*15670*/  LDC.64 R12, c[0x0][R3+0x160] ;  /* 0x00005800030c7b82 */ /* 0x0008640000000a00 */
[----:B----4-:R-:W-:-:S02]  /*15680*/  IMAD.MOV.U32 R3, RZ, RZ, c[0x0][0x4e8] ;  /* 0x00013a00ff037624 */ /* 0x010fc400078e00ff */
[----:B-----5:R-:W-:-:S03]  /*15690*/  IMAD R9, R11, R8, RZ ;  /* 0x000000080b097224 */ /* 0x020fc600078e02ff */
[----:B------:R-:W-:Y:S02]  /*156a0*/  ISETP.NE.AND P0, PT, R3, 0x1, PT ;  /* 0x000000010300780c */ /* 0x000fe40003f05270 */
[----:B------:R-:W-:-:S11]  /*156b0*/  MOV R3, R14 ;  /* 0x0000000e00037202 */ /* 0x000fd60000000f00 */
        /* <DEDUP_REMOVED lines=11> */
[-C--:B-1----:R-:W-:Y:S02]  /*15770*/  IMAD R10, R17, R9.reuse, RZ ;  /* 0x00000009110a7224 */ /* 0x082fe400078e02ff */
[----:B------:R-:W-:Y:S01]  /*15780*/  IMAD.WIDE.U32 R6, R16, R9, RZ ;  /* 0x0000000910067225 */ /* 0x000fe200078e00ff */
[----:B------:R-:W-:Y:S02]  /*15790*/  IADD3.X R11, R5, R11, R15, P1, P0 ;  /* 0x0000000b050b7210 */ /* 0x000fe40000fe040f */
[----:B------:R-:W-:Y:S01]  /*157a0*/  SHF.R.S32.HI R5, RZ, 0x1f, R3 ;  /* 0x0000001fff057819 */ /* 0x000fe20000011403 */
[----:B------:R-:W-:Y:S01]  /*157b0*/  IMAD R4, R4, c[0x0][0x4e8], R14 ;  /* 0x00013a0004047a24 */ /* 0x000fe200078e020e */
[----:B------:R-:W-:Y:S01]  /*157c0*/  IADD3 R7, R7, R10, RZ ;  /* 0x0000000a07077210 */ /* 0x000fe20007ffe0ff */
[----:B------:R-:W-:Y:S01]  /*157d0*/  IMAD.MOV.U32 R10, RZ, RZ, c[0x0][0x4a8] ;  /* 0x00012a00ff0a7624 */ /* 0x000fe200078e00ff */
[----:B------:R-:W-:Y:S01]  /*157e0*/  IADD3 R6, P1, P0, R3, R20, R6 ;  /* 0x0000001403067210 */ /* 0x000fe2000783e006 */
[----:B------:R-:W-:Y:S01]  /*157f0*/  IMAD R3, R13, R4, RZ ;  /* 0x000000040d037224 */ /* 0x000fe200078e02ff */
[----:B------:R-:W-:-:S02]  /*15800*/  SHF.R.S32.HI R9, RZ, 0x1f, R4 ;  /* 0x0000001fff097819 */ /* 0x000fc40000011404 */
        /* <DEDUP_REMOVED lines=11> */
.L_x_615:
[----:B------:R-:W-:Y:S05]  /*158c0*/  BSYNC B0 ;  /* 0x0000000000007941 */ /* 0x000fea0003800000 */
.L_x_614:
[----:B------:R-:W-:-:S13]  /*158d0*/  ISETP.GT.AND P0, PT, R18, 0x1, PT ;  /* 0x000000011200780c */ /* 0x000fda0003f04270 */
[----:B------:R-:W-:Y:S05]  /*158e0*/  @P0 BRA `(.L_x_607) ;  /* 0x000006c000000947 */ /* 0x000fea0003800000 */
[----:B------:R-:W2:Y:S04]  /*158f0*/  LDL.LU R4, [R1+0x28] ;  /* 0x0000280001047983 */ /* 0x000ea80000300800 */
[----:B-1----:R-:W3:Y:S04]  /*15900*/  LDL.LU R3, [R1+0x20] ;  /* 0x0000200001037983 */ /* 0x002ee80000300800 */
[----:B------:R-:W4:Y:S04]  /*15910*/  LDL R6, [R1+0x60] ;  /* 0x0000600001067983 */ /* 0x000f280000100800 */
[----:B------:R-:W1:Y:S02]  /*15920*/  S2R R10, SR_TID.X ;  /* 0x00000000000a7919 */ /* 0x000e640000002100 */
[----:B-1----:R-:W-:-:S04]  /*15930*/  SHF.R.S32.HI R11, RZ, 0x1f, R10 ;  /* 0x0000001fff0b7819 */ /* 0x002fc8000001140a */
[----:B------:R-:W-:-:S04]  /*15940*/  LEA.HI R11, R11, R10, RZ, 0x3 ;  /* 0x0000000a0b0b7211 */ /* 0x000fc800078f18ff */
[----:B------:R-:W-:Y:S02]  /*15950*/  SHF.R.S32.HI R11, RZ, 0x3, R11 ;  /* 0x00000003ff0b7819 */ /* 0x000fe4000001140b */
[----:B--2---:R-:W-:Y:S02]  /*15960*/  MOV R9, R4 ;  /* 0x0000000400097202 */ /* 0x004fe40000000f00 */
[----:B------:R-:W-:Y:S02]  /*15970*/  MOV R4, c[0x0][0x4e8] ;  /* 0x00013a0000047a02 */ /* 0x000fe40000000f00 */
[----:B---3--:R-:W-:Y:S01]  /*15980*/  MOV R12, R3 ;  /* 0x00000003000c7202 */ /* 0x008fe20000000f00 */
[----:B------:R-:W-:Y:S01]  /*15990*/  IMAD R3, R15, c[0x0][0x3a0], RZ ;  /* 0x0000e8000f037a24 */ /* 0x000fe200078e02ff */
[----:B------:R-:W-:Y:S01]  /*159a0*/  ISETP.NE.AND P0, PT, R4, 0x1, PT ;  /* 0x000000010400780c */ /* 0x000fe20003f05270 */
[----:B------:R-:W-:-:S04]  /*159b0*/  IMAD.WIDE.U32 R4, R2, c[0x0][0x3a0], RZ ;  /* 0x0000e80002047a25 */ /* 0x000fc800078e00ff */
[----:B------:R-:W-:Y:S01]  /*159c0*/  IMAD R2, R2, c[0x0][0x3a4], R3 ;  /* 0x0000e90002027a24 */ /* 0x000fe200078e0203 */
[----:B----4-:R-:W-:Y:S01]  /*159d0*/  IADD3 R3, R6, R12, RZ ;  /* 0x0000000c06037210 */ /* 0x010fe20007ffe0ff */
[----:B------:R-:W-:Y:S02]  /*159e0*/  IMAD R6, R21, c[0x0][0x3f0], RZ ;  /* 0x0000fc0015067a24 */ /* 0x000fe400078e02ff */
[----:B------:R-:W-:Y:S01]  /*159f0*/  IMAD.IADD R5, R5, 0x1, R2 ;  /* 0x0000000105057824 */ /* 0x000fe200078e0202 */
[----:B------:R-:W-:-:S03]  /*15a00*/  MOV R2, R3 ;  /* 0x0000000300027202 */ /* 0x000fc60000000f00 */
[----:B------:R-:W-:-:S04]  /*15a10*/  @P0 IMAD.HI.U32 R7, R3, c[0x0][0x4ec], RZ ;  /* 0x00013b0003070a27 */ /* 0x000fc800078e00ff */
[----:B------:R-:W-:Y:S01]  /*15a20*/  IMAD.WIDE.U32 R4, R9, c[0x0][0x3e8], R4 ;  /* 0x0000fa0009047a25 */ /* 0x000fe200078e0004 */
[----:B------:R-:W-:-:S03]  /*15a30*/  @P0 SHF.R.U32.HI R2, RZ, c[0x0][0x4f0], R7 ;  /* 0x00013c00ff020a19 */ /* 0x000fc60000011607 */
[----:B------:R-:W-:Y:S01]  /*15a40*/  IMAD R5, R9, c[0x0][0x3ec], R5 ;  /* 0x0000fb0009057a24 */ /* 0x000fe200078e0205 */
[----:B------:R-:W-:Y:S01]  /*15a50*/  SHF.R.S32.HI R7, RZ, 0x1f, R2 ;  /* 0x0000001fff077819 */ /* 0x000fe20000011402 */
[----:B------:R-:W-:Y:S01]  /*15a60*/  IMAD R9, R8, c[0x0][0x3f4], R6 ;  /* 0x0000fd0008097a24 */ /* 0x000fe200078e0206 */
[----:B------:R-:W-:Y:S01]  /*15a70*/  IADD3 R6, -R2, RZ, RZ ;  /* 0x000000ff02067210 */ /* 0x000fe20007ffe1ff */
[----:B------:R-:W-:Y:S01]  /*15a80*/  IMAD.WIDE.U32 R4, R8, c[0x0][0x3f0], R4 ;  /* 0x0000fc0008047a25 */ /* 0x000fe200078e0004 */
[----:B------:R-:W-:-:S03]  /*15a90*/  IADD3 R8, R11, R12, RZ ;  /* 0x0000000c0b087210 */ /* 0x000fc60007ffe0ff */
        /* <DEDUP_REMOVED lines=15> */
.L_x_665:
[----:B------:R-:W-:Y:S05]  /*15b90*/  BRA.DIV ~URZ, `(.L_x_617) ;  /* 0x00001fc27f007947 */ /* 0x000fea000b800000 */
[----:B------:R3:W4:Y:S02]  /*15ba0*/  SHFL.IDX PT, R2, R10, RZ, 0x181f ;  /* 0x00181fff0a027589 */ /* 0x00072400000e0000 */
.L_x_666:
[----:B------:R-:W-:Y:S01]  /*15bb0*/  IMAD R7, R19, c[0x0][0x4e8], RZ ;  /* 0x00013a0013077a24 */ /* 0x000fe200078e02ff */
[----:B------:R-:W-:Y:S04]  /*15bc0*/  BSSY B0, `(.L_x_618) ;  /* 0x000000c000007945 */ /* 0x000fe80003800000 */
[----:B------:R-:W-:-:S13]  /*15bd0*/  ISETP.GE.AND P0, PT, R8, R7, PT ;  /* 0x000000070800720c */ /* 0x000fda0003f06270 */
        /* <DEDUP_REMOVED lines=8> */
[----:B------:R2:W-:Y:S04]  /*15c60*/  @!P1 ST.E.128 [R4.64], RZ ;  /* 0x000000ff04009985 */ /* 0x0005e8000c101d08 */
[----:B------:R2:W-:Y:S02]  /*15c70*/  @!P0 ST.E.128 [R2.64], RZ ;  /* 0x000000ff02008985 */ /* 0x0005e4000c101d08 */
.L_x_619:
[----:B------:R-:W-:Y:S05]  /*15c80*/  BSYNC B0 ;  /* 0x0000000000007941 */ /* 0x000fea0003800000 */
.L_x_618:
[----:B------:R-:W-:Y:S05]  /*15c90*/  BRA.DIV ~URZ, `(.L_x_620) ;  /* 0x00001f327f007947 */ /* 0x000fea000b800000 */
[----:B--2---:R2:W1:Y:S04]  /*15ca0*/  SHFL.IDX PT, R11, R6, 0x1, 0x181f ;  /* 0x00381f00060b7f89 */ /* 0x00446800000e0000 */
[----:B----4-:R2:W4:Y:S02]  /*15cb0*/  SHFL.IDX PT, R2, R10, 0x1, 0x181f ;  /* 0x00381f000a027f89 */ /* 0x01052400000e0000 */
.L_x_667:
        /* <DEDUP_REMOVED lines=11> */
[----:B------:R1:W-:Y:S04]  /*15d70*/  @!P1 ST.E.128 [R4.64], RZ ;  /* 0x000000ff04009985 */ /* 0x0003e8000c101d08 */
[----:B------:R1:W-:Y:S02]  /*15d80*/  @!P0 ST.E.128 [R2.64], RZ ;  /* 0x000000ff02008985 */ /* 0x0003e4000c101d08 */
.L_x_622:
[----:B------:R-:W-:Y:S05]  /*15d90*/  BSYNC B0 ;  /* 0x0000000000007941 */ /* 0x000fea0003800000 */
.L_x_621:
[----:B------:R-:W-:Y:S05]  /*15da0*/  BRA.DIV ~URZ, `(.L_x_623) ;  /* 0x00001ef27f007947 */ /* 0x000fea000b800000 */
[----:B-1----:R1:W2:Y:S02]  /*15db0*/  SHFL.IDX PT, R11, R6, 0x2, 0x181f ;  /* 0x00581f00060b7f89 */ /* 0x0022a400000e0000 */
.L_x_668:
[----:B------:R-:W-:Y:S05]  /*15dc0*/  BRA.DIV ~URZ, `(.L_x_624) ;  /* 0x00001f427f007947 */ /* 0x000fea000b800000 */
[----:B----4-:R4:W1:Y:S02]  /*15dd0*/  SHFL.IDX PT, R2, R10, 0x2, 0x181f ;  /* 0x00581f000a027f89 */ /* 0x01086400000e0000 */
.L_x_669:
        /* <DEDUP_REMOVED lines=11> */
[----:B------:R1:W-:Y:S04]  /*15e90*/  @!P1 ST.E.128 [R4.64], RZ ;  /* 0x000000ff04009985 */ /* 0x0003e8000c101d08 */
[----:B------:R1:W-:Y:S02]  /*15ea0*/  @!P0 ST.E.128 [R2.64], RZ ;  /* 0x000000ff02008985 */ /* 0x0003e4000c101d08 */
.L_x_626:
[----:B------:R-:W-:Y:S05]  /*15eb0*/  BSYNC B0 ;  /* 0x0000000000007941 */ /* 0x000fea0003800000 */
.L_x_625:
[----:B------:R-:W-:Y:S05]  /*15ec0*/  BRA.DIV ~URZ, `(.L_x_627) ;  /* 0x00001eb27f007947 */ /* 0x000fea000b800000 */
[----:B-12---:R-:W1:Y:S04]  /*15ed0*/  SHFL.IDX PT, R6, R6, 0x3, 0x181f ;  /* 0x00781f0006067f89 */ /* 0x006e6800000e0000 */
[----:B------:R2:W3:Y:S02]  /*15ee0*/  SHFL.IDX PT, R2, R10, 0x3, 0x181f ;  /* 0x00781f000a027f89 */ /* 0x0004e400000e0000 */
.L_x_670:
[----:B------:R-:W-:-:S04]  /*15ef0*/  IADD3 R8, R8, 0x60, RZ ;  /* 0x0000006008087810 */ /* 0x000fc80007ffe0ff */
[----:B------:R-:W-:-:S13]  /*15f00*/  ISETP.GE.AND P0, PT, R8, R7, PT ;  /* 0x000000070800720c */ /* 0x000fda0003f06270 */
[----:B------:R-:W-:Y:S05]  /*15f10*/  @P0 BRA `(.L_x_607) ;  /* 0x0000009000000947 */ /* 0x000fea0003800000 */
[----:B--234-:R-:W2:Y:S01]  /*15f20*/  LDL.64 R10, [R1] ;  /* 0x00000000010a7983 */ /* 0x01cea20000100a00 */
[----:B------:R-:W-:Y:S02]  /*15f30*/  ISETP.GE.AND P0, PT, R0, c[0x0][0x3c8], PT ;  /* 0x0000f20000007a0c */ /* 0x000fe40003f06270 */
[----:B--2---:R-:W-:-:S13]  /*15f40*/  ISETP.GE.AND P1, PT, R10, c[0x0][0x3c8], PT ;  /* 0x0000f2000a007a0c */ /* 0x004fda0003f26270 */
[-C--:B------:R-:W-:Y:S02]  /*15f50*/  @!P1 LEA R4, P3, R10, R2.reuse, 0x1 ;  /* 0x000000020a049211 */ /* 0x080fe400078608ff */
[----:B------:R-:W-:Y:S02]  /*15f60*/  @!P0 LEA R2, P2, R0, R2, 0x1 ;  /* 0x0000000200028211 */ /* 0x000fe400078408ff */
[-C--:B-1----:R-:W-:Y:S02]  /*15f70*/  @!P1 LEA.HI.X R5, R10, R6.reuse, R28, 0x1, P3 ;  /* 0x000000060a059211 */ /* 0x082fe400018f0c1c */
[----:B------:R-:W-:-:S03]  /*15f80*/  @!P0 LEA.HI.X R3, R0, R6, R29, 0x1, P2 ;  /* 0x0000000600038211 */ /* 0x000fc600010f0c1d */
[----:B------:R1:W-:Y:S04]  /*15f90*/  @!P1 ST.E.128 [R4.64], RZ ;  /* 0x000000ff04009985 */ /* 0x0003e8000c101d08 */
[----:B------:R1:W-:Y:S02]  /*15fa0*/  @!P0 ST.E.128 [R2.64], RZ ;  /* 0x000000ff02008985 */ /* 0x0003e4000c101d08 */
.L_x_607:
[----:B------:R-:W-:Y:S05]  /*15fb0*/  BSYNC B1 ;  /* 0x0000000000017941 */ /* 0x000fea0003800000 */
.L_x_591:
[----:B--2---:R-:W2:Y:S02]  /*15fc0*/  LDL R0, [R1+0x64] ;  /* 0x0000640001007983 */ /* 0x004ea40000100800 */
[----:B--2---:R-:W-:-:S13]  /*15fd0*/  ISETP.NE.AND P0, PT, R0, RZ, PT ;  /* 0x000000ff0000720c */ /* 0x004fda0003f05270 */
[----:B------:R-:W-:Y:S01]  /*15fe0*/  @P0 WARPSYNC 0xffffffff ;  /* 0xffffffff00000948 */ /* 0x000fe20003800000 */
[----:B------:R-:W-:Y:S06]  /*15ff0*/  @P0 BAR.SYNC.DEFER_BLOCKING 0x5, 0x100 ;  /* 0x0144000000000b1d */ /* 0x000fec0000010000 */
[----:B-1-3--:R-:W1:Y:S04]  /*16000*/  @P0 LDS.128 R4, [0xe100] ;  /* 0x00e10000ff040984 */ /* 0x00ae680000000c00 */
[----:B-1----:R1:W-:Y:S04]  /*16010*/  @P0 STL.64 [R1+0x30], R4 ;  /* 0x0000300401000387 */ /* 0x0023e80000100a00 */
[----:B------:R1:W-:Y:S04]  /*16020*/  @P0 STL.64 [R1+0x38], R6 ;  /* 0x0000380601000387 */ /* 0x0003e80000100a00 */
[----:B------:R-:W-:Y:S06]  /*16030*/  @P0 BAR.ARV 0x4, 0x100 ;  /* 0x0104000000000b1d */ /* 0x000fec0000002000 */
[----:B------:R-:W-:Y:S05]  /*16040*/  @P0 BRA `(.L_x_628) ;  /* 0x0000104000000947 */ /* 0x000fea0003800000 */
[----:B------:R-:W2:Y:S01]  /*16050*/  S2R R0, SR_TID.X ;  /* 0x0000000000007919 */ /* 0x000ea20000002100 */
[----:B-1----:R-:W-:Y:S01]  /*16060*/  IMAD.MOV.U32 R7, RZ, RZ, RZ ;  /* 0x000000ffff077224 */ /* 0x002fe200078e00ff */
[----:B--2---:R-:W-:-:S04]  /*16070*/  LOP3.LUT R14, R0, 0x1f, RZ, 0xc0, !PT ;  /* 0x0000001f000e7812 */ /* 0x004fc800078ec0ff */
[----:B------:R-:W-:Y:S01]  /*16080*/  ISETP.NE.AND P5, PT, R14, 0x1f, PT ;  /* 0x0000001f0e00780c */ /* 0x000fe20003fa5270 */
[----:B------:R-:W-:Y:S10]  /*16090*/  BRA.DIV ~URZ, `(.L_x_629) ;  /* 0x00001db27f007947 */ /* 0x000ff4000b800000 */
[----:B----4-:R1:W2:Y:S02]  /*160a0*/  SHFL.IDX PT, R10, R62, RZ, 0x1f ;  /* 0x00001fff3e0a7589 */ /* 0x0102a400000e0000 */
.L_x_671:
[----:B------:R-:W-:Y:S05]  /*160b0*/  BRA.DIV ~URZ, `(.L_x_630) ;  /* 0x00001e027f007947 */ /* 0x000fea000b800000 */
[----:B------:R3:W4:Y:S02]  /*160c0*/  SHFL.IDX PT, R8, R62, 0x1, 0x1f ;  /* 0x00201f003e087f89 */ /* 0x00072400000e0000 */
.L_x_672:
        /* <DEDUP_REMOVED lines=19> */
.L_x_673:
        /* <DEDUP_REMOVED lines=16> */
.L_x_674:
[----:B---3--:R-:W-:Y:S01]  /*16300*/  IMAD R0, R0, c[0x0][0x538], RZ ;  /* 0x00014e0000007a24 */ /* 0x008fe200078e02ff */
[----:B------:R-:W-:Y:S04]  /*16310*/  BSSY B1, `(.L_x_633) ;  /* 0x00000ce000017945 */ /* 0x000fe80003800000 */
[----:B----4-:R-:W-:-:S04]  /*16320*/  IADD3 R8, R0, R8, RZ ;  /* 0x0000000800087210 */ /* 0x010fc80007ffe0ff */
[----:B--2---:R-:W-:-:S13]  /*16330*/  ISETP.GT.AND P6, PT, R8, R10, PT ;  /* 0x0000000a0800720c */ /* 0x004fda0003fc4270 */
[----:B------:R-:W-:Y:S05]  /*16340*/  @P6 BRA `(.L_x_634) ;  /* 0x0000025000006947 */ /* 0x000fea0003800000 */
.L_x_638:
        /* <DEDUP_REMOVED lines=17> */
.L_x_675:
        /* <DEDUP_REMOVED lines=16> */
.L_x_676:
[----:B--2---:R-:W-:-:S05]  /*16560*/  IMAD R0, R0, c[0x0][0x538], RZ ;  /* 0x00014e0000007a24 */ /* 0x004fca00078e02ff */
[----:B------:R-:W-:-:S04]  /*16570*/  IADD3 R8, R0, R8, RZ ;  /* 0x0000000800087210 */ /* 0x000fc80007ffe0ff */
[----:B------:R-:W-:-:S13]  /*16580*/  ISETP.GT.AND P6, PT, R8, R10, PT ;  /* 0x0000000a0800720c */ /* 0x000fda0003fc4270 */
[----:B-1----:R-:W-:Y:S05]  /*16590*/  @!P6 BRA `(.L_x_638) ;  /* 0xfffffdb00000e947 */ /* 0x002fea000383ffff */
.L_x_634:
[----:B------:R-:W-:-:S05]  /*165a0*/  IADD3 R8, -R0, R8, RZ ;  /* 0x0000000800087210 */ /* 0x000fca0007ffe1ff */
[----:B------:R-:W-:-:S05]  /*165b0*/  IMAD R0, R4, c[0x0][0x538], R8 ;  /* 0x00014e0004007a24 */ /* 0x000fca00078e0208 */
[----:B------:R-:W-:Y:S01]  /*165c0*/  ISETP.GT.AND P0, PT, R0, R10, PT ;  /* 0x0000000a0000720c */ /* 0x000fe20003f04270 */
[----:B------:R-:W-:-:S12]  /*165d0*/  BRA.DIV ~URZ, `(.L_x_639) ;  /* 0x00001d427f007947 */ /* 0x000fd8000b800000 */
[----:B------:R-:W-:-:S03]  /*165e0*/  VOTE.ANY R12, PT, !P0 ;  /* 0x00000000000c7806 */ /* 0x000fc600040e0100 */
.L_x_677:
[----:B------:R-:W2:Y:S01]  /*165f0*/  LDL.LU R2, [R1+0x3c] ;  /* 0x00003c0001027983 */ /* 0x000ea20000300800 */
[----:B------:R-:W2:Y:S02]  /*16600*/  POPC R0, R12 ;  /* 0x0000000c00007309 */ /* 0x000ea40000000000 */
[----:B--2---:R-:W-:-:S05]  /*16610*/  IADD3 R2, R0, R2, RZ ;  /* 0x0000000200027210 */ /* 0x004fca0007ffe0ff */
[----:B------:R2:W-:Y:S01]  /*16620*/  STL [R1+0x3c], R2 ;  /* 0x00003c0201007387 */ /* 0x0005e20000100800 */
[----:B------:R-:W-:Y:S05]  /*16630*/  BRA.DIV ~URZ, `(.L_x_640) ;  /* 0x00001d327f007947 */ /* 0x000fea000b800000 */
[----:B------:R3:W4:Y:S04]  /*16640*/  SHFL.IDX PT, R11, R6, R0, 0x1f ;  /* 0x00001f00060b7589 */ /* 0x00072800000e0000 */
[----:B------:R3:W1:Y:S02]  /*16650*/  SHFL.IDX PT, R7, R7, R0, 0x1f ;  /* 0x00001f0007077589 */ /* 0x00066400000e0000 */
.L_x_678:
[----:B------:R-:W-:Y:S01]  /*16660*/  ISETP.NE.AND P0, PT, R12, RZ, PT ;  /* 0x000000ff0c00720c */ /* 0x000fe20003f05270 */
[----:B------:R-:W-:-:S12]  /*16670*/  BSSY B0, `(.L_x_641) ;  /* 0x0000005000007945 */ /* 0x000fd80003800000 */
[----:B------:R-:W-:Y:S05]  /*16680*/  @!P0 BRA `(.L_x_642) ;  /* 0x0000003000008947 */ /* 0x000fea0003800000 */
[----:B---3--:R-:W-:Y:S01]  /*16690*/  IADD3 R0, R0, -0x1, RZ ;  /* 0xffffffff00007810 */ /* 0x008fe20007ffe0ff */
[----:B------:R-:W-:Y:S05]  /*166a0*/  BRA.DIV ~URZ, `(.L_x_643) ;  /* 0x00001d927f007947 */ /* 0x000fea000b800000 */
[----:B------:R3:W2:Y:S02]  /*166b0*/  SHFL.IDX PT, R13, R4, R0, 0x1f ;  /* 0x00001f00040d7589 */ /* 0x0006a400000e0000 */
.L_x_642:
[----:B------:R-:W-:Y:S05]  /*166c0*/  BSYNC B0 ;  /* 0x0000000000007941 */ /* 0x000fea0003800000 */
.L_x_641:
[----:B--23--:R-:W-:Y:S01]  /*166d0*/  IMAD R0, R13, c[0x0][0x538], R8 ;  /* 0x00014e000d007a24 */ /* 0x00cfe200078e0208 */
[----:B-1----:R-:W-:Y:S01]  /*166e0*/  ISETP.NE.AND P0, PT, R7, 0x1, PT ;  /* 0x000000010700780c */ /* 0x002fe20003f05270 */
[----:B------:R-:W-:Y:S03]  /*166f0*/  BSSY B0, `(.L_x_644) ;  /* 0x0000086000007945 */ /* 0x000fe60003800000 */
[----:B------:R1:W-:Y:S01]  /*16700*/  STL [R1+0x30], R0 ;  /* 0x0000300001007387 */ /* 0x0003e20000100800 */
[----:B------:R-:W-:-:S08]  /*16710*/  IADD3 R8, -R0, R10, RZ ;  /* 0x0000000a00087210 */ /* 0x000fd00007ffe1ff */
[----:B------:R-:W-:Y:S05]  /*16720*/  @!P0 BRA `(.L_x_645) ;  /* 0x000003e000008947 */ /* 0x000fea0003800000 */
[-C--:B----4-:R-:W-:Y:S02]  /*16730*/  IABS R2, R11.reuse ;  /* 0x0000000b00027213 */ /* 0x090fe40000000000 */
[----:B------:R-:W-:Y:S02]  /*16740*/  IABS R9, R11 ;  /* 0x0000000b00097213 */ /* 0x000fe40000000000 */
[----:B-1----:R-:W1:Y:S08]  /*16750*/  I2F.RP R0, R2 ;  /* 0x0000000200007306 */ /* 0x002e700000209400 */
[----:B-1----:R-:W1:Y:S02]  /*16760*/  MUFU.RCP R0, R0 ;  /* 0x0000000000007308 */ /* 0x002e640000001000 */
[----:B-1----:R-:W-:-:S06]  /*16770*/  IADD3 R0, R0, 0xffffffe, RZ ;  /* 0x0ffffffe00007810 */ /* 0x002fcc0007ffe0ff */
[----:B------:R-:W1:Y:S02]  /*16780*/  F2I.FTZ.U32.TRUNC.NTZ R5, R0 ;  /* 0x0000000000057305 */ /* 0x000e64000021f000 */
[----:B-1----:R-:W-:Y:S01]  /*16790*/  IMAD.MOV R3, RZ, RZ, -R5 ;  /* 0x000000ffff037224 */ /* 0x002fe200078e0a05 */
[----:B------:R-:W-:-:S03]  /*167a0*/  IABS R0, R7 ;  /* 0x0000000700007213 */ /* 0x000fc60000000000 */
[----:B------:R-:W-:Y:S01]  /*167b0*/  IMAD.MOV.U32 R4, RZ, RZ, R3 ;  /* 0x000000ffff047224 */ /* 0x000fe200078e0003 */
[----:B------:R-:W-:Y:S01]  /*167c0*/  IABS R3, R8 ;  /* 0x0000000800037213 */ /* 0x000fe20000000000 */
[----:B------:R-:W-:Y:S02]  /*167d0*/  IMAD.MOV.U32 R6, RZ, RZ, R0 ;  /* 0x000000ffff067224 */ /* 0x000fe400078e0000 */
[----:B------:R-:W-:Y:S02]  /*167e0*/  IMAD R0, R4, R2, RZ ;  /* 0x0000000204007224 */ /* 0x000fe400078e02ff */
[----:B------:R-:W-:Y:S01]  /*167f0*/  IMAD.MOV.U32 R4, RZ, RZ, RZ ;  /* 0x000000ffff047224 */ /* 0x000fe200078e00ff */
[----:B------:R-:W1:Y:S03]  /*16800*/  I2F.RP R10, R6 ;  /* 0x00000006000a7306 */ /* 0x000e660000209400 */
[----:B------:R-:W-:-:S04]  /*16810*/  IMAD.HI.U32 R5, R5, R0, R4 ;  /* 0x0000000005057227 */ /* 0x000fc800078e0004 */
[----:B------:R-:W-:-:S05]  /*16820*/  IMAD.MOV R0, RZ, RZ, -R9 ;  /* 0x000000ffff007224 */ /* 0x000fca00078e0a09 */
[----:B------:R-:W-:Y:S01]  /*16830*/  MOV R4, R0 ;  /* 0x0000000000047202 */ /* 0x000fe20000000f00 */
[----:B------:R-:W-:-:S04]  /*16840*/  IMAD.HI.U32 R0, R5, R3, RZ ;  /* 0x0000000305007227 */ /* 0x000fc800078e00ff */
[----:B------:R-:W-:Y:S02]  /*16850*/  IMAD R3, R0, R4, R3 ;  /* 0x0000000400037224 */ /* 0x000fe400078e0203 */
[----:B-1----:R-:W1:Y:S03]  /*16860*/  MUFU.RCP R4, R10 ;  /* 0x0000000a00047308 */ /* 0x002e660000001000 */
[----:B------:R-:W-:-:S13]  /*16870*/  ISETP.GT.U32.AND P1, PT, R2, R3, PT ;  /* 0x000000030200720c */ /* 0x000fda0003f24070 */
[----:B------:R-:W-:Y:S01]  /*16880*/  @!P1 IMAD.IADD R3, R3, 0x1, -R2 ;  /* 0x0000000103039824 */ /* 0x000fe200078e0a02 */
[----:B-1----:R-:W-:Y:S02]  /*16890*/  IADD3 R4, R4, 0xffffffe, RZ ;  /* 0x0ffffffe04047810 */ /* 0x002fe40007ffe0ff */
[----:B------:R-:W-:Y:S02]  /*168a0*/  @!P1 IADD3 R0, R0, 0x1, RZ ;  /* 0x0000000100009810 */ /* 0x000fe40007ffe0ff */
[----:B------:R-:W-:Y:S02]  /*168b0*/  ISETP.GE.U32.AND P2, PT, R3, R2, PT ;  /* 0x000000020300720c */ /* 0x000fe40003f46070 */
[----:B------:R-:W1:Y:S01]  /*168c0*/  F2I.FTZ.U32.TRUNC.NTZ R3, R4 ;  /* 0x0000000400037305 */ /* 0x000e62000021f000 */
[----:B------:R-:W-:Y:S02]  /*168d0*/  LOP3.LUT R2, R8, R11, RZ, 0x3c, !PT ;  /* 0x0000000b08027212 */ /* 0x000fe400078e3cff */
[----:B------:R-:W-:-:S02]  /*168e0*/  ISETP.NE.AND P1, PT, R11, RZ, PT ;  /* 0x000000ff0b00720c */ /* 0x000fc40003f25270 */
[----:B------:R-:W-:-:S06]  /*168f0*/  ISETP.GE.AND P0, PT, R2, RZ, PT ;  /* 0x000000ff0200720c */ /* 0x000fcc0003f06270 */
[----:B------:R-:W-:Y:S01]  /*16900*/  @P2 IADD3 R0, R0, 0x1, RZ ;  /* 0x0000000100002810 */ /* 0x000fe20007ffe0ff */
[----:B-1----:R-:W-:-:S06]  /*16910*/  IMAD.MOV R2, RZ, RZ, -R3 ;  /* 0x000000ffff027224 */ /* 0x002fcc00078e0a03 */
[----:B------:R-:W-:Y:S01]  /*16920*/  @!P0 IMAD.MOV R0, RZ, RZ, -R0 ;  /* 0x000000ffff008224 */ /* 0x000fe200078e0a00 */
[----:B------:R-:W-:Y:S02]  /*16930*/  @!P1 LOP3.LUT R0, RZ, R11, RZ, 0x33, !PT ;  /* 0x0000000bff009212 */ /* 0x000fe400078e33ff */
[----:B------:R-:W-:Y:S02]  /*16940*/  MOV R4, R2 ;  /* 0x0000000200047202 */ /* 0x000fe40000000f00 */
[----:B------:R-:W-:Y:S02]  /*16950*/  IABS R2, R7 ;  /* 0x0000000700027213 */ /* 0x000fe40000000000 */
[----:B------:R-:W-:Y:S01]  /*16960*/  IABS R9, R0 ;  /* 0x0000000000097213 */ /* 0x000fe20000000000 */
[----:B------:R-:W-:Y:S02]  /*16970*/  IMAD R4, R4, R6, RZ ;  /* 0x0000000604047224 */ /* 0x000fe400078e02ff */
[----:B------:R-:W-:-:S02]  /*16980*/  IMAD.MOV R5, RZ, RZ, -R2 ;  /* 0x000000ffff057224 */ /* 0x000fc400078e0a02 */
[----:B------:R-:W-:-:S04]  /*16990*/  IMAD.MOV.U32 R2, RZ, RZ, RZ ;  /* 0x000000ffff027224 */ /* 0x000fc800078e00ff */
[----:B------:R-:W-:Y:S01]  /*169a0*/  IMAD.HI.U32 R2, R3, R4, R2 ;  /* 0x0000000403027227 */ /* 0x000fe200078e0002 */
[----:B------:R-:W-:-:S03]  /*169b0*/  MOV R4, R5 ;  /* 0x0000000500047202 */ /* 0x000fc60000000f00 */
[----:B------:R-:W-:-:S04]  /*169c0*/  IMAD.MOV.U32 R3, RZ, RZ, R9 ;  /* 0x000000ffff037224 */ /* 0x000fc800078e0009 */
[----:B------:R-:W-:-:S04]  /*169d0*/  IMAD.HI.U32 R2, R2, R3, RZ ;  /* 0x0000000302027227 */ /* 0x000fc800078e00ff */
[----:B------:R-:W-:Y:S01]  /*169e0*/  IMAD R3, R2, R4, R3 ;  /* 0x0000000402037224 */ /* 0x000fe200078e0203 */
[----:B------:R-:W-:-:S04]  /*169f0*/  IADD3 R4, -R0, RZ, RZ ;  /* 0x000000ff00047210 */ /* 0x000fc80007ffe1ff */
        /* <DEDUP_REMOVED lines=9> */
[----:B------:R-:W-:-:S05]  /*16a90*/  @!P1 LOP3.LUT R2, RZ, R7, RZ, 0x33, !PT ;  /* 0x00000007ff029212 */ /* 0x000fca00078e33ff */
[----:B------:R-:W-:-:S04]  /*16aa0*/  IMAD.MOV R3, RZ, RZ, -R2 ;  /* 0x000000ffff037224 */ /* 0x000fc800078e0a02 */
[C---:B------:R-:W-:Y:S02]  /*16ab0*/  IMAD R3, R7.reuse, R3, R0 ;  /* 0x0000000307037224 */ /* 0x040fe400078e0200 */
[----:B------:R-:W-:Y:S02]  /*16ac0*/  IMAD R0, R7, 0x1000000, R2 ;  /* 0x0100000007007824 */ /* 0x000fe400078e0202 */
[----:B------:R-:W-:Y:S02]  /*16ad0*/  IMAD R2, R11, R4, R8 ;  /* 0x000000040b027224 */ /* 0x000fe400078e0208 */
[----:B------:R-:W-:-:S05]  /*16ae0*/  IMAD R0, R3, 0x10000, R0 ;  /* 0x0001000003007824 */ /* 0x000fca00078e0200 */
[----:B------:R1:W-:Y:S01]  /*16af0*/  STL [R1+0x38], R0 ;  /* 0x0000380001007387 */ /* 0x0003e20000100800 */
[----:B------:R-:W-:Y:S05]  /*16b00*/  BRA `(.L_x_646) ;  /* 0x0000044000007947 */ /* 0x000fea0003800000 */
.L_x_645:
[----:B-1----:R-:W2:Y:S01]  /*16b10*/  LDL R0, [R1+0x3c] ;  /* 0x00003c0001007983 */ /* 0x002ea20000100800 */
[----:B------:R-:W-:-:S04]  /*16b20*/  IMAD.MOV.U32 R2, RZ, RZ, 0x4 ;  /* 0x00000004ff027424 */ /* 0x000fc800078e00ff */
[----:B--2---:R-:W-:-:S05]  /*16b30*/  IMAD.WIDE R2, R0, R2, c[0x0][0x590] ;  /* 0x0001640000027625 */ /* 0x004fca00078e0202 */
[----:B------:R-:W2:Y:S02]  /*16b40*/  LDG.E R4, [R2.64] ;  /* 0x0000000802047981 */ /* 0x000ea4000c1e1900 */
[----:B--2-4-:R-:W-:-:S05]  /*16b50*/  IMAD R7, R4, R11, RZ ;  /* 0x0000000b04077224 */ /* 0x014fca00078e02ff */
[-C--:B------:R-:W-:Y:S02]  /*16b60*/  IABS R0, R7.reuse ;  /* 0x0000000700007213 */ /* 0x080fe40000000000 */
        /* <DEDUP_REMOVED lines=27> */
[----:B------:R-:W-:Y:S02]  /*16d20*/  IMAD R9, R4, R2, RZ ;  /* 0x0000000204097224 */ /* 0x000fe400078e02ff */
[----:B------:R-:W-:-:S03]  /*16d30*/  IMAD.MOV R2, RZ, RZ, -R2 ;  /* 0x000000ffff027224 */ /* 0x000fc600078e0a02 */
[----:B------:R-:W-:Y:S01]  /*16d40*/  IADD3 R0, -R9, c[0x0][0x538], RZ ;  /* 0x00014e0009007a10 */ /* 0x000fe20007ffe1ff */
[----:B------:R-:W-:-:S03]  /*16d50*/  IMAD R6, R7, R2, R8 ;  /* 0x0000000207067224 */ /* 0x000fc600078e0208 */
[----:B------:R-:W-:Y:S02]  /*16d60*/  IMNMX R0, R4, R0, PT ;  /* 0x0000000004007217 */ /* 0x000fe40003800200 */
[----:B------:R-:W-:Y:S02]  /*16d70*/  IABS R2, R6 ;  /* 0x0000000600027213 */ /* 0x000fe40000000000 */
[-C--:B------:R-:W-:Y:S02]  /*16d80*/  IABS R3, R0.reuse ;  /* 0x0000000000037213 */ /* 0x080fe40000000000 */
[----:B------:R-:W-:Y:S02]  /*16d90*/  IABS R10, R0 ;  /* 0x00000000000a7213 */ /* 0x000fe40000000000 */
[----:B------:R-:W1:Y:S01]  /*16da0*/  I2F.RP R4, R3 ;  /* 0x0000000300047306 */ /* 0x000e620000209400 */
[----:B------:R-:W-:Y:S02]  /*16db0*/  MOV R7, R2 ;  /* 0x0000000200077202 */ /* 0x000fe40000000f00 */
[----:B------:R-:W-:-:S05]  /*16dc0*/  IMAD.MOV R2, RZ, RZ, -R10 ;  /* 0x000000ffff027224 */ /* 0x000fca00078e0a0a */
[----:B-1----:R-:W1:Y:S02]  /*16dd0*/  MUFU.RCP R4, R4 ;  /* 0x0000000400047308 */ /* 0x002e640000001000 */
[----:B-1----:R-:W-:-:S06]  /*16de0*/  IADD3 R4, R4, 0xffffffe, RZ ;  /* 0x0ffffffe04047810 */ /* 0x002fcc0007ffe0ff */
[----:B------:R-:W1:Y:S02]  /*16df0*/  F2I.FTZ.U32.TRUNC.NTZ R5, R4 ;  /* 0x0000000400057305 */ /* 0x000e64000021f000 */
[----:B-1----:R-:W-:-:S04]  /*16e00*/  IMAD.MOV R4, RZ, RZ, -R5 ;  /* 0x000000ffff047224 */ /* 0x002fc800078e0a05 */
[----:B------:R-:W-:Y:S02]  /*16e10*/  IMAD R8, R4, R3, RZ ;  /* 0x0000000304087224 */ /* 0x000fe400078e02ff */
[----:B------:R-:W-:-:S04]  /*16e20*/  IMAD.MOV.U32 R4, RZ, RZ, RZ ;  /* 0x000000ffff047224 */ /* 0x000fc800078e00ff */
[----:B------:R-:W-:-:S04]  /*16e30*/  IMAD.HI.U32 R5, R5, R8, R4 ;  /* 0x0000000805057227 */ /* 0x000fc800078e0004 */
[----:B------:R-:W-:Y:S02]  /*16e40*/  IMAD.MOV.U32 R4, RZ, RZ, R2 ;  /* 0x000000ffff047224 */ /* 0x000fe400078e0002 */
[----:B------:R-:W-:-:S04]  /*16e50*/  IMAD.HI.U32 R2, R5, R7, RZ ;  /* 0x0000000705027227 */ /* 0x000fc800078e00ff */
[----:B------:R-:W-:-:S05]  /*16e60*/  IMAD R4, R2, R4, R7 ;  /* 0x0000000402047224 */ /* 0x000fca00078e0207 */
[----:B------:R-:W-:-:S13]  /*16e70*/  ISETP.GT.U32.AND P1, PT, R3, R4, PT ;  /* 0x000000040300720c */ /* 0x000fda0003f24070 */
[-C--:B------:R-:W-:Y:S02]  /*16e80*/  @!P1 IADD3 R4, R4, -R3.reuse, RZ ;  /* 0x8000000304049210 */ /* 0x080fe40007ffe0ff */
[----:B------:R-:W-:Y:S02]  /*16e90*/  @!P1 IADD3 R2, R2, 0x1, RZ ;  /* 0x0000000102029810 */ /* 0x000fe40007ffe0ff */
[----:B------:R-:W-:Y:S02]  /*16ea0*/  ISETP.GE.U32.AND P2, PT, R4, R3, PT ;  /* 0x000000030400720c */ /* 0x000fe40003f46070 */
[----:B------:R-:W-:Y:S02]  /*16eb0*/  LOP3.LUT R3, R6, R0, RZ, 0x3c, !PT ;  /* 0x0000000006037212 */ /* 0x000fe400078e3cff */
[----:B------:R-:W-:Y:S02]  /*16ec0*/  ISETP.NE.AND P1, PT, R0, RZ, PT ;  /* 0x000000ff0000720c */ /* 0x000fe40003f25270 */
[----:B------:R-:W-:Y:S01]  /*16ed0*/  ISETP.GE.AND P0, PT, R3, RZ, PT ;  /* 0x000000ff0300720c */ /* 0x000fe20003f06270 */
[----:B------:R-:W-:Y:S01]  /*16ee0*/  IMAD.MOV R3, RZ, RZ, -R0 ;  /* 0x000000ffff037224 */ /* 0x000fe200078e0a00 */
[----:B------:R-:W-:-:S05]  /*16ef0*/  IADD3 R6, R9, 0x1000000, R6 ;  /* 0x0100000009067810 */ /* 0x000fca0007ffe006 */
[----:B------:R-:W-:-:S06]  /*16f00*/  @P2 IADD3 R2, R2, 0x1, RZ ;  /* 0x0000000102022810 */ /* 0x000fcc0007ffe0ff */
[----:B------:R-:W-:Y:S01]  /*16f10*/  @!P0 IMAD.MOV R2, RZ, RZ, -R2 ;  /* 0x000000ffff028224 */ /* 0x000fe200078e0a02 */
[----:B------:R-:W-:-:S05]  /*16f20*/  @!P1 LOP3.LUT R2, RZ, R0, RZ, 0x33, !PT ;  /* 0x00000000ff029212 */ /* 0x000fca00078e33ff */
[----:B------:R-:W-:-:S05]  /*16f30*/  IMAD R0, R2, R3, R6 ;  /* 0x0000000302007224 */ /* 0x000fca00078e0206 */
[----:B------:R1:W-:Y:S02]  /*16f40*/  STL [R1+0x38], R0 ;  /* 0x0000380001007387 */ /* 0x0003e40000100800 */
.L_x_646:
[----:B------:R-:W-:Y:S05]  /*16f50*/  BSYNC B0 ;  /* 0x0000000000007941 */ /* 0x000fea0003800000 */
.L_x_644:
[----:B------:R-:W-:-:S04]  /*16f60*/  LOP3.LUT R2, RZ, R2, RZ, 0x33, !PT ;  /* 0x00000002ff027212 */ /* 0x000fc800078e33ff */
[----:B-1----:R-:W-:-:S05]  /*16f70*/  IADD3 R0, R2, R11, RZ ;  /* 0x0000000b02007210 */ /* 0x002fca0007ffe0ff */
[----:B------:R1:W-:Y:S01]  /*16f80*/  STL [R1+0x34], R0 ;  /* 0x0000340001007387 */ /* 0x0003e20000100800 */
[----:B------:R-:W-:Y:S05]  /*16f90*/  BRA `(.L_x_647) ;  /* 0x0000005000007947 */ /* 0x000fea0003800000 */
.L_x_635:
[----:B------:R-:W-:Y:S01]  /*16fa0*/  MOV R0, c[0x0][0x53c] ;  /* 0x00014f0000007a02 */ /* 0x000fe20000000f00 */
[----:B------:R2:W-:Y:S04]  /*16fb0*/  STL [R1+0x30], R10 ;  /* 0x0000300a01007387 */ /* 0x0005e80000100800 */
[----:B------:R2:W-:Y:S04]  /*16fc0*/  STL [R1+0x34], RZ ;  /* 0x000034ff01007387 */ /* 0x0005e80000100800 */
[----:B------:R2:W-:Y:S04]  /*16fd0*/  STL [R1+0x38], RZ ;  /* 0x000038ff01007387 */ /* 0x0005e80000100800 */
[----:B------:R2:W-:Y:S02]  /*16fe0*/  STL [R1+0x3c], R0 ;  /* 0x00003c0001007387 */ /* 0x0005e40000100800 */
.L_x_647:
[----:B------:R-:W-:Y:S05]  /*16ff0*/  BSYNC B1 ;  /* 0x0000000000017941 */ /* 0x000fea0003800000 */
.L_x_633:
        /* <DEDUP_REMOVED lines=9> */
.L_x_628:
[----:B--2---:R-:W2:Y:S02]  /*17090*/  LDL R0, [R1+0x3c] ;  /* 0x00003c0001007983 */ /* 0x004ea40000100800 */
[----:B--2---:R-:W-:-:S13]  /*170a0*/  ISETP.GE.AND P0, PT, R0, c[0x0][0x53c], PT ;  /* 0x00014f0000007a0c */ /* 0x004fda0003f06270 */
[----:B-1--4-:R-:W-:Y:S01]  /*170b0*/  @P0 CALL.REL.NOINC `(.L_x_648) ;  /* 0x0000001000000944 */ /* 0x012fe20003c00000 */
[----:B------:R-:W-:Y:S05]  /*170c0*/  BRA `(.L_x_649) ;  /* 0xfffea8e000007947 */ /* 0x000fea000383ffff */
.L_x_648:
[----:B------:R-:W-:Y:S05]  /*170d0*/  EXIT ;  /* 0x000000000000794d */ /* 0x000fea0003800000 */
.L_x_521:
[----:B------:R-:W-:Y:S01]  /*170e0*/  IMAD.MOV.U32 R0, RZ, RZ, R5 ;  /* 0x000000ffff007224 */ /* 0x000fe200078e0005 */
[----:B------:R-:W-:Y:S02]  /*170f0*/  MOV R2, 0x1 ;  /* 0x0000000100027802 */ /* 0x000fe40000000f00 */
[----:B------:R-:W-:Y:S02]  /*17100*/  MOV R3, 0x17120 ;  /* 0x0001712000037802 */ /* 0x000fe40000000f00 */
[----:B------:R-:W-:Y:S05]  /*17110*/  CALL.REL.NOINC `($__internal_12_$__cuda_sm70_shflsync_up_p) ;  /* 0x0000143000007944 */ /* 0x000fea0003c00000 */
[----:B------:R-:W-:Y:S01]  /*17120*/  MOV R0, R4 ;  /* 0x0000000400007202 */ /* 0x000fe20000000f00 */
[----:B------:R-:W-:Y:S05]  /*17130*/  BRA `(.L_x_650) ;  /* 0xfffe934000007947 */ /* 0x000fea000383ffff */
.L_x_522:
[----:B------:R-:W-:Y:S01]  /*17140*/  IMAD.MOV.U32 R0, RZ, RZ, R5 ;  /* 0x000000ffff007224 */ /* 0x000fe200078e0005 */
[----:B------:R-:W-:Y:S02]  /*17150*/  MOV R2, 0x2 ;  /* 0x0000000200027802 */ /* 0x000fe40000000f00 */
[----:B------:R-:W-:Y:S02]  /*17160*/  MOV R3, 0x17180 ;  /* 0x0001718000037802 */ /* 0x000fe40000000f00 */
[----:B------:R-:W-:Y:S05]  /*17170*/  CALL.REL.NOINC `($__internal_12_$__cuda_sm70_shflsync_up_p) ;  /* 0x000013d000007944 */ /* 0x000fea0003c00000 */
[----:B------:R-:W-:Y:S01]  /*17180*/  SEL R0, R4, RZ, P4 ;  /* 0x000000ff04007207 */ /* 0x000fe20002000000 */
[----:B------:R-:W-:Y:S01]  /*17190*/  IMAD.MOV.U32 R2, RZ, RZ, 0x4 ;  /* 0x00000004ff027424 */ /* 0x000fe200078e00ff */
[----:B------:R-:W-:-:S03]  /*171a0*/  MOV R3, 0x171d0 ;  /* 0x000171d000037802 */ /* 0x000fc60000000f00 */
[----:B------:R-:W-:Y:S02]  /*171b0*/  IMAD.IADD R0, R5, 0x1, R0 ;  /* 0x0000000105007824 */ /* 0x000fe400078e0200 */
        /* <DEDUP_REMOVED lines=13> */
[----:B------:R-:W-:Y:S02]  /*17290*/  MOV R3, 0x1f ;  /* 0x0000001f00037802 */ /* 0x000fe40000000f00 */
[----:B------:R-:W-:Y:S01]  /*172a0*/  MOV R2, 0x172e0 ;  /* 0x000172e000027802 */ /* 0x000fe20000000f00 */
[----:B------:R-:W-:-:S04]  /*172b0*/  IMAD.IADD R4, R0, 0x1, R4 ;  /* 0x0000000100047824 */ /* 0x000fc800078e0204 */
[----:B------:R-:W-:Y:S02]  /*172c0*/  IMAD.MOV.U32 R9, RZ, RZ, R4 ;  /* 0x000000ffff097224 */ /* 0x000fe400078e0004 */
[----:B------:R-:W-:Y:S05]  /*172d0*/  CALL.REL.NOINC `($__internal_11_$__cuda_sm70_shflsync_idx_p) ;  /* 0x0000122000007944 */ /* 0x000fea0003c00000 */
[----:B------:R-:W-:Y:S01]  /*172e0*/  MOV R0, R5 ;  /* 0x0000000500007202 */ /* 0x000fe20000000f00 */
[----:B------:R-:W-:Y:S05]  /*172f0*/  BRA `(.L_x_651) ;  /* 0xfffe928000007947 */ /* 0x000fea000383ffff */
.L_x_524:
[----:B------:R-:W-:Y:S02]  /*17300*/  SEL R0, RZ, 0x1, P0 ;  /* 0x00000001ff007807 */ /* 0x000fe40000000000 */
[----:B------:R-:W-:Y:S02]  /*17310*/  MOV R2, 0x17330 ;  /* 0x0001733000027802 */ /* 0x000fe40000000f00 */
[----:B------:R-:W-:Y:S05]  /*17320*/  CALL.REL.NOINC `($__internal_13_$__cuda_sm70_votesync_ballot) ;  /* 0x0000129000007944 */ /* 0x000fea0003c00000 */
[----:B------:R-:W-:Y:S01]  /*17330*/  MOV R7, R0 ;  /* 0x0000000000077202 */ /* 0x000fe20000000f00 */
[----:B------:R-:W-:Y:S05]  /*17340*/  BRA `(.L_x_652) ;  /* 0xfffe92c000007947 */ /* 0x000fea000383ffff */
.L_x_525:
[----:B------:R-:W-:Y:S01]  /*17350*/  IMAD.MOV.U32 R9, RZ, RZ, R10 ;  /* 0x000000ffff097224 */ /* 0x000fe200078e000a */
[----:B------:R-:W-:Y:S01]  /*17360*/  MOV R5, R0 ;  /* 0x0000000000057202 */ /* 0x000fe20000000f00 */
[----:B------:R-:W-:Y:S01]  /*17370*/  IMAD.MOV.U32 R3, RZ, RZ, 0x1f ;  /* 0x0000001fff037424 */ /* 0x000fe200078e00ff */
[----:B-1----:R-:W-:Y:S02]  /*17380*/  MOV R2, 0x173a0 ;  /* 0x000173a000027802 */ /* 0x002fe40000000f00 */
[----:B------:R-:W-:Y:S05]  /*17390*/  CALL.REL.NOINC `($__internal_11_$__cuda_sm70_shflsync_idx_p) ;  /* 0x0000116000007944 */ /* 0x000fea0003c00000 */
[----:B------:R-:W-:Y:S01]  /*173a0*/  IMAD.MOV.U32 R12, RZ, RZ, R5 ;  /* 0x000000ffff0c7224 */ /* 0x000fe200078e0005 */
[----:B------:R-:W-:Y:S01]  /*173b0*/  MOV R9, R8 ;  /* 0x0000000800097202 */ /* 0x000fe20000000f00 */
[----:B------:R-:W-:Y:S01]  /*173c0*/  IMAD.MOV.U32 R6, RZ, RZ, RZ ;  /* 0x000000ffff067224 */ /* 0x000fe200078e00ff */
[----:B------:R-:W-:Y:S01]  /*173d0*/  MOV R5, R0 ;  /* 0x0000000000057202 */ /* 0x000fe20000000f00 */
[----:B------:R-:W-:Y:S01]  /*173e0*/  IMAD.MOV.U32 R3, RZ, RZ, 0x1f ;  /* 0x0000001fff037424 */ /* 0x000fe200078e00ff */
[----:B------:R-:W-:-:S02]  /*173f0*/  MOV R2, 0x17410 ;  /* 0x0001741000027802 */ /* 0x000fc40000000f00 */
[----:B------:R-:W-:Y:S05]  /*17400*/  CALL.REL.NOINC `($__internal_11_$__cuda_sm70_shflsync_idx_p) ;  /* 0x000010f000007944 */ /* 0x000fea0003c00000 */
[----:B------:R-:W-:Y:S01]  /*17410*/  MOV R10, R5 ;  /* 0x00000005000a7202 */ /* 0x000fe20000000f00 */
[----:B------:R-:W-:Y:S05]  /*17420*/  BRA `(.L_x_653) ;  /* 0xfffe925000007947 */ /* 0x000fea000383ffff */
.L_x_528:
[----:B------:R-:W-:Y:S01]  /*17430*/  IMAD.MOV.U32 R9, RZ, RZ, R4 ;  /* 0x000000ffff097224 */ /* 0x000fe200078e0004 */
[----:B------:R-:W-:-:S02]  /*17440*/  MOV R3, 0x1f ;  /* 0x0000001f00037802 */ /* 0x000fc40000000f00 */
[----:B-1----:R-:W-:Y:S02]  /*17450*/  MOV R2, 0x17470 ;  /* 0x0001747000027802 */ /* 0x002fe40000000f00 */
[----:B--234-:R-:W-:Y:S05]  /*17460*/  CALL.REL.NOINC `($__internal_11_$__cuda_sm70_shflsync_idx_p) ;  /* 0x0000109000007944 */ /* 0x01cfea0003c00000 */
[----:B------:R-:W-:Y:S01]  /*17470*/  MOV R6, R5 ;  /* 0x0000000500067202 */ /* 0x000fe20000000f00 */
[----:B------:R-:W-:Y:S05]  /*17480*/  BRA `(.L_x_527) ;  /* 0xfffe925000007947 */ /* 0x000fea000383ffff */
.L_x_587:
[----:B--2---:R2:W5:Y:S01]  /*17490*/  LDL R2, [R1+0x8] ;  /* 0x0000080001027983 */ /* 0x0045620000100800 */
[----:B------:R-:W-:Y:S02]  /*174a0*/  MOV R6, 0x2 ;  /* 0x0000000200067802 */ /* 0x000fe40000000f00 */
[----:B-1----:R-:W-:Y:S02]  /*174b0*/  MOV R3, 0x174d0 ;  /* 0x000174d000037802 */ /* 0x002fe40000000f00 */
[----:B--2--5:R-:W-:Y:S05]  /*174c0*/  CALL.REL.NOINC `($__internal_10_$__cuda_sm70_shflsync_bfly_p) ;  /* 0x00000fe000007944 */ /* 0x024fea0003c00000 */
[----:B------:R-:W-:Y:S01]  /*174d0*/  MOV R0, R6 ;  /* 0x0000000600007202 */ /* 0x000fe20000000f00 */
[----:B------:R-:W-:Y:S05]  /*174e0*/  BRA `(.L_x_654) ;  /* 0xffffb8d000007947 */ /* 0x000fea000383ffff */
.L_x_588:
[----:B------:R-:W-:Y:S01]  /*174f0*/  IMAD.MOV.U32 R2, RZ, RZ, R0 ;  /* 0x000000ffff027224 */ /* 0x000fe200078e0000 */
[----:B------:R-:W-:Y:S02]  /*17500*/  MOV R6, 0x1 ;  /* 0x0000000100067802 */ /* 0x000fe40000000f00 */
[----:B-1----:R-:W-:Y:S02]  /*17510*/  MOV R3, 0x17530 ;  /* 0x0001753000037802 */ /* 0x002fe40000000f00 */
[----:B------:R-:W-:Y:S05]  /*17520*/  CALL.REL.NOINC `($__internal_10_$__cuda_sm70_shflsync_bfly_p) ;  /* 0x00000f8000007944 */ /* 0x000fea0003c00000 */
[----:B------:R1:W5:Y:S01]  /*17530*/  LDL R2, [R1+0xc] ;  /* 0x00000c0001027983 */ /* 0x0003620000100800 */
[----:B------:R-:W-:Y:S01]  /*17540*/  FADD.FTZ R0, R0, R6 ;  /* 0x0000000600007221 */ /* 0x000fe20000010000 */
[----:B------:R-:W-:-:S02]  /*17550*/  MOV R6, 0x2 ;  /* 0x0000000200067802 */ /* 0x000fc40000000f00 */
[----:B------:R-:W-:Y:S02]  /*17560*/  MOV R3, 0x17580 ;  /* 0x0001758000037802 */ /* 0x000fe40000000f00 */
[----:B-1---5:R-:W-:Y:S05]  /*17570*/  CALL.REL.NOINC `($__internal_10_$__cuda_sm70_shflsync_bfly_p) ;  /* 0x00000f3000007944 */ /* 0x022fea0003c00000 */
[----:B------:R-:W2:Y:S01]  /*17580*/  LDL.LU R2, [R1+0xc] ;  /* 0x00000c0001027983 */ /* 0x000ea20000300800 */
[----:B------:R-:W-:Y:S01]  /*17590*/  MOV R3, 0x175e0 ;  /* 0x000175e000037802 */ /* 0x000fe20000000f00 */
[----:B--2---:R-:W-:Y:S01]  /*175a0*/  FADD.FTZ R5, R2, R6 ;  /* 0x0000000602057221 */ /* 0x004fe20000010000 */
[----:B------:R-:W-:-:S04]  /*175b0*/  MOV R6, 0x1 ;  /* 0x0000000100067802 */ /* 0x000fc80000000f00 */
[----:B------:R-:W-:Y:S02]  /*175c0*/  MOV R2, R5 ;  /* 0x0000000500027202 */ /* 0x000fe40000000f00 */
[----:B------:R-:W-:Y:S05]  /*175d0*/  CALL.REL.NOINC `($__internal_10_$__cuda_sm70_shflsync_bfly_p) ;  /* 0x00000ed000007944 */ /* 0x000fea0003c00000 */
[----:B------:R-:W-:Y:S05]  /*175e0*/  BRA `(.L_x_655) ;  /* 0xffffb86000007947 */ /* 0x000fea000383ffff */
.L_x_595:
[----:B-1234-:R-:W-:Y:S01]  /*175f0*/  IMAD.MOV.U32 R9, RZ, RZ, R7 ;  /* 0x000000ffff097224 */ /* 0x01efe200078e0007 */
[----:B------:R-:W-:Y:S01]  /*17600*/  MOV R5, RZ ;  /* 0x000000ff00057202 */ /* 0x000fe20000000f00 */
[----:B------:R-:W-:Y:S01]  /*17610*/  IMAD.MOV.U32 R3, RZ, RZ, 0x181f ;  /* 0x0000181fff037424 */ /* 0x000fe200078e00ff */
[----:B------:R-:W-:Y:S02]  /*17620*/  MOV R2, 0x17640 ;  /* 0x0001764000027802 */ /* 0x000fe40000000f00 */
[----:B------:R-:W-:Y:S05]  /*17630*/  CALL.REL.NOINC `($__internal_11_$__cuda_sm70_shflsync_idx_p) ;  /* 0x00000ec000007944 */ /* 0x000fea0003c00000 */
[----:B------:R-:W-:Y:S01]  /*17640*/  MOV R11, R5 ;  /* 0x00000005000b7202 */ /* 0x000fe20000000f00 */
[----:B------:R-:W-:Y:S05]  /*17650*/  BRA `(.L_x_656) ;  /* 0xffffcc6000007947 */ /* 0x000fea000383ffff */
.L_x_596:
[----:B------:R-:W-:Y:S01]  /*17660*/  IMAD.MOV.U32 R9, RZ, RZ, R10 ;  /* 0x000000ffff097224 */ /* 0x000fe200078e000a */
[----:B------:R-:W-:Y:S01]  /*17670*/  MOV R5, RZ ;  /* 0x000000ff00057202 */ /* 0x000fe20000000f00 */
[----:B------:R-:W-:Y:S01]  /*17680*/  IMAD.MOV.U32 R3, RZ, RZ, 0x181f ;  /* 0x0000181fff037424 */ /* 0x000fe200078e00ff */
[----:B------:R-:W-:Y:S02]  /*17690*/  MOV R2, 0x176b0 ;  /* 0x000176b000027802 */ /* 0x000fe40000000f00 */
[----:B-12---:R-:W-:Y:S05]  /*176a0*/  CALL.REL.NOINC `($__internal_11_$__cuda_sm70_shflsync_idx_p) ;  /* 0x00000e5000007944 */ /* 0x006fea0003c00000 */
[----:B------:R-:W-:Y:S01]  /*176b0*/  MOV R2, R5 ;  /* 0x0000000500027202 */ /* 0x000fe20000000f00 */
[----:B------:R-:W-:Y:S05]  /*176c0*/  BRA `(.L_x_657) ;  /* 0xffffcc1000007947 */ /* 0x000fea000383ffff */
.L_x_599:
[----:B--2---:R-:W-:Y:S01]  /*176d0*/  IMAD.MOV.U32 R9, RZ, RZ, R7 ;  /* 0x000000ffff097224 */ /* 0x004fe200078e0007 */
[----:B------:R-:W-:Y:S01]  /*176e0*/  MOV R5, 0x1 ;  /* 0x0000000100057802 */ /* 0x000fe20000000f00 */
[----:B------:R-:W-:Y:S01]  /*176f0*/  IMAD.MOV.U32 R3, RZ, RZ, 0x181f ;  /* 0x0000181fff037424 */ /* 0x000fe200078e00ff */
[----:B----4-:R-:W-:-:S02]  /*17700*/  MOV R2, 0x17720 ;  /* 0x0001772000027802 */ /* 0x010fc40000000f00 */
[----:B-1-3--:R-:W-:Y:S05]  /*17710*/  CALL.REL.NOINC `($__internal_11_$__cuda_sm70_shflsync_idx_p) ;  /* 0x00000de000007944 */ /* 0x00afea0003c00000 */
[----:B------:R-:W-:Y:S01]  /*17720*/  IMAD.MOV.U32 R11, RZ, RZ, R5 ;  /* 0x000000ffff0b7224 */ /* 0x000fe200078e0005 */
[----:B------:R-:W-:Y:S01]  /*17730*/  MOV R5, 0x1 ;  /* 0x0000000100057802 */ /* 0x000fe20000000f00 */
[----:B------:R-:W-:Y:S01]  /*17740*/  IMAD.MOV.U32 R9, RZ, RZ, R10 ;  /* 0x000000ffff097224 */ /* 0x000fe200078e000a */
[----:B------:R-:W-:-:S02]  /*17750*/  MOV R3, 0x181f ;  /* 0x0000181f00037802 */ /* 0x000fc40000000f00 */
[----:B------:R-:W-:Y:S02]  /*17760*/  MOV R2, 0x17780 ;  /* 0x0001778000027802 */ /* 0x000fe40000000f00 */
[----:B------:R-:W-:Y:S05]  /*17770*/  CALL.REL.NOINC `($__internal_11_$__cuda_sm70_shflsync_idx_p) ;  /* 0x00000d8000007944 */ /* 0x000fea0003c00000 */
[----:B------:R-:W-:Y:S01]  /*17780*/  MOV R2, R5 ;  /* 0x0000000500027202 */ /* 0x000fe20000000f00 */
[----:B------:R-:W-:Y:S05]  /*17790*/  BRA `(.L_x_658) ;  /* 0xffffcc4000007947 */ /* 0x000fea000383ffff */
.L_x_602:
[----:B-1----:R-:W-:Y:S01]  /*177a0*/  IMAD.MOV.U32 R9, RZ, RZ, R7 ;  /* 0x000000ffff097224 */ /* 0x002fe200078e0007 */
[----:B------:R-:W-:Y:S01]  /*177b0*/  MOV R5, 0x2 ;  /* 0x0000000200057802 */ /* 0x000fe20000000f00 */
[----:B------:R-:W-:Y:S01]  /*177c0*/  IMAD.MOV.U32 R3, RZ, RZ, 0x181f ;  /* 0x0000181fff037424 */ /* 0x000fe200078e00ff */
[----:B----4-:R-:W-:Y:S02]  /*177d0*/  MOV R2, 0x177f0 ;  /* 0x000177f000027802 */ /* 0x010fe40000000f00 */
[----:B--23--:R-:W-:Y:S05]  /*177e0*/  CALL.REL.NOINC `($__internal_11_$__cuda_sm70_shflsync_idx_p) ;  /* 0x00000d1000007944 */ /* 0x00cfea0003c00000 */
[----:B------:R-:W-:Y:S01]  /*177f0*/  MOV R11, R5 ;  /* 0x00000005000b7202 */ /* 0x000fe20000000f00 */
[----:B------:R-:W-:Y:S05]  /*17800*/  BRA `(.L_x_659) ;  /* 0xffffccd000007947 */ /* 0x000fea000383ffff */
.L_x_603:
[----:B------:R-:W-:Y:S01]  /*17810*/  IMAD.MOV.U32 R9, RZ, RZ, R10 ;  /* 0x000000ffff097224 */ /* 0x000fe200078e000a */
[----:B------:R-:W-:Y:S01]  /*17820*/  MOV R5, 0x2 ;  /* 0x0000000200057802 */ /* 0x000fe20000000f00 */
[----:B------:R-:W-:Y:S01]  /*17830*/  IMAD.MOV.U32 R3, RZ, RZ, 0x181f ;  /* 0x0000181fff037424 */ /* 0x000fe200078e00ff */
[----:B----4-:R-:W-:Y:S02]  /*17840*/  MOV R2, 0x17860 ;  /* 0x0001786000027802 */ /* 0x010fe40000000f00 */
[----:B-123--:R-:W-:Y:S05]  /*17850*/  CALL.REL.NOINC `($__internal_11_$__cuda_sm70_shflsync_idx_p) ;  /* 0x00000ca000007944 */ /* 0x00efea0003c00000 */
[----:B------:R-:W-:Y:S01]  /*17860*/  MOV R2, R5 ;  /* 0x0000000500027202 */ /* 0x000fe20000000f00 */
[----:B------:R-:W-:Y:S05]  /*17870*/  BRA `(.L_x_660) ;  /* 0xffffcc8000007947 */ /* 0x000fea000383ffff */
.L_x_606:
[----:B-1----:R-:W-:Y:S01]  /*17880*/  IMAD.MOV.U32 R9, RZ, RZ, R7 ;  /* 0x000000ffff097224 */ /* 0x002fe200078e0007 */
[----:B------:R-:W-:Y:S01]  /*17890*/  MOV R5, 0x3 ;  /* 0x0000000300057802 */ /* 0x000fe20000000f00 */
[----:B------:R-:W-:Y:S01]  /*178a0*/  IMAD.MOV.U32 R3, RZ, RZ, 0x181f ;  /* 0x0000181fff037424 */ /* 0x000fe200078e00ff */
[----:B------:R-:W-:-:S02]  /*178b0*/  MOV R2, 0x178d0 ;  /* 0x000178d000027802 */ /* 0x000fc40000000f00 */
[----:B--234-:R-:W-:Y:S05]  /*178c0*/  CALL.REL.NOINC `($__internal_11_$__cuda_sm70_shflsync_idx_p) ;  /* 0x00000c3000007944 */ /* 0x01cfea0003c00000 */
[----:B------:R-:W-:Y:S01]  /*178d0*/  IMAD.MOV.U32 R7, RZ, RZ, R5 ;  /* 0x000000ffff077224 */ /* 0x000fe200078e0005 */
[----:B------:R-:W-:Y:S01]  /*178e0*/  MOV R5, 0x3 ;  /* 0x0000000300057802 */ /* 0x000fe20000000f00 */
[----:B------:R-:W-:Y:S01]  /*178f0*/  IMAD.MOV.U32 R9, RZ, RZ, R10 ;  /* 0x000000ffff097224 */ /* 0x000fe200078e000a */
[----:B------:R-:W-:-:S02]  /*17900*/  MOV R3, 0x181f ;  /* 0x0000181f00037802 */ /* 0x000fc40000000f00 */
[----:B------:R-:W-:Y:S02]  /*17910*/  MOV R2, 0x17930 ;  /* 0x0001793000027802 */ /* 0x000fe40000000f00 */
[----:B------:R-:W-:Y:S05]  /*17920*/  CALL.REL.NOINC `($__internal_11_$__cuda_sm70_shflsync_idx_p) ;  /* 0x00000bd000007944 */ /* 0x000fea0003c00000 */
[----:B------:R-:W-:Y:S05]  /*17930*/  BRA `(.L_x_661) ;  /* 0xffffccd000007947 */ /* 0x000fea000383ffff */
.L_x_608:
[----:B------:R-:W-:Y:S01]  /*17940*/  IMAD.MOV.U32 R9, RZ, RZ, R28 ;  /* 0x000000ffff097224 */ /* 0x000fe200078e001c */
[----:B------:R-:W-:Y:S01]  /*17950*/  MOV R5, RZ ;  /* 0x000000ff00057202 */ /* 0x000fe20000000f00 */
[----:B------:R-:W-:Y:S01]  /*17960*/  IMAD.MOV.U32 R3, RZ, RZ, 0x1c1f ;  /* 0x00001c1fff037424 */ /* 0x000fe200078e00ff */
[----:B------:R-:W-:Y:S02]  /*17970*/  MOV R2, 0x17990 ;  /* 0x0001799000027802 */ /* 0x000fe40000000f00 */
[----:B-1----:R-:W-:Y:S05]  /*17980*/  CALL.REL.NOINC `($__internal_11_$__cuda_sm70_shflsync_idx_p) ;  /* 0x00000b7000007944 */ /* 0x002fea0003c00000 */
[----:B------:R-:W-:Y:S01]  /*17990*/  MOV R4, R5 ;  /* 0x0000000500047202 */ /* 0x000fe20000000f00 */
[----:B------:R-:W-:Y:S05]  /*179a0*/  BRA `(.L_x_662) ;  /* 0xffffcf6000007947 */ /* 0x000fea000383ffff */
.L_x_609:
[----:B------:R-:W-:Y:S01]  /*179b0*/  IMAD.MOV.U32 R9, RZ, RZ, R29 ;  /* 0x000000ffff097224 */ /* 0x000fe200078e001d */
[----:B------:R-:W-:Y:S01]  /*179c0*/  MOV R5, RZ ;  /* 0x000000ff00057202 */ /* 0x000fe20000000f00 */
[----:B------:R-:W-:Y:S01]  /*179d0*/  IMAD.MOV.U32 R3, RZ, RZ, 0x1c1f ;  /* 0x00001c1fff037424 */ /* 0x000fe200078e00ff */
[----:B------:R-:W-:Y:S02]  /*179e0*/  MOV R2, 0x17a00 ;  /* 0x00017a0000027802 */ /* 0x000fe40000000f00 */
[----:B-123--:R-:W-:Y:S05]  /*179f0*/  CALL.REL.NOINC `($__internal_11_$__cuda_sm70_shflsync_idx_p) ;  /* 0x00000b0000007944 */ /* 0x00efea0003c00000 */
[----:B------:R-:W-:Y:S01]  /*17a00*/  MOV R0, R5 ;  /* 0x0000000500007202 */ /* 0x000fe20000000f00 */
[----:B------:R-:W-:Y:S05]  /*17a10*/  BRA `(.L_x_663) ;  /* 0xffffcf1000007947 */ /* 0x000fea000383ffff */
.L_x_612:
[----:B------:R-:W-:Y:S01]  /*17a20*/  IMAD.MOV.U32 R9, RZ, RZ, R28 ;  /* 0x000000ffff097224 */ /* 0x000fe200078e001c */
[----:B------:R-:W-:Y:S01]  /*17a30*/  MOV R5, 0x1 ;  /* 0x0000000100057802 */ /* 0x000fe20000000f00 */
[----:B---3--:R-:W-:Y:S01]  /*17a40*/  IMAD.MOV.U32 R3, RZ, RZ, 0x1c1f ;  /* 0x00001c1fff037424 */ /* 0x008fe200078e00ff */
[----:B------:R-:W-:-:S02]  /*17a50*/  MOV R2, 0x17a70 ;  /* 0x00017a7000027802 */ /* 0x000fc40000000f00 */
[----:B--2-4-:R-:W-:Y:S05]  /*17a60*/  CALL.REL.NOINC `($__internal_11_$__cuda_sm70_shflsync_idx_p) ;  /* 0x00000a9000007944 */ /* 0x014fea0003c00000 */
        /* <DEDUP_REMOVED lines=8> */
.L_x_616:
[----:B------:R-:W-:Y:S01]  /*17af0*/  IMAD.MOV.U32 R9, RZ, RZ, R6 ;  /* 0x000000ffff097224 */ /* 0x000fe200078e0006 */
[----:B------:R-:W-:Y:S01]  /*17b00*/  MOV R5, RZ ;  /* 0x000000ff00057202 */ /* 0x000fe20000000f00 */
[----:B------:R-:W-:Y:S01]  /*17b10*/  IMAD.MOV.U32 R3, RZ, RZ, 0x181f ;  /* 0x0000181fff037424 */ /* 0x000fe200078e00ff */
[----:B------:R-:W-:Y:S02]  /*17b20*/  MOV R2, 0x17b40 ;  /* 0x00017b4000027802 */ /* 0x000fe40000000f00 */
[----:B------:R-:W-:Y:S05]  /*17b30*/  CALL.REL.NOINC `($__internal_11_$__cuda_sm70_shflsync_idx_p) ;  /* 0x000009c000007944 */ /* 0x000fea0003c00000 */
[----:B------:R-:W-:Y:S01]  /*17b40*/  MOV R11, R5 ;  /* 0x00000005000b7202 */ /* 0x000fe20000000f00 */
[----:B------:R-:W-:Y:S05]  /*17b50*/  BRA `(.L_x_665) ;  /* 0xffffe03000007947 */ /* 0x000fea000383ffff */
.L_x_617:
[----:B------:R-:W-:Y:S01]  /*17b60*/  IMAD.MOV.U32 R9, RZ, RZ, R10 ;  /* 0x000000ffff097224 */ /* 0x000fe200078e000a */
[----:B------:R-:W-:Y:S01]  /*17b70*/  MOV R5, RZ ;  /* 0x000000ff00057202 */ /* 0x000fe20000000f00 */
[----:B------:R-:W-:Y:S01]  /*17b80*/  IMAD.MOV.U32 R3, RZ, RZ, 0x181f ;  /* 0x0000181fff037424 */ /* 0x000fe200078e00ff */
[----:B------:R-:W-:Y:S02]  /*17b90*/  MOV R2, 0x17bb0 ;  /* 0x00017bb000027802 */ /* 0x000fe40000000f00 */
[----:B-12---:R-:W-:Y:S05]  /*17ba0*/  CALL.REL.NOINC `($__internal_11_$__cuda_sm70_shflsync_idx_p) ;  /* 0x0000095000007944 */ /* 0x006fea0003c00000 */
[----:B------:R-:W-:Y:S01]  /*17bb0*/  MOV R2, R5 ;  /* 0x0000000500027202 */ /* 0x000fe20000000f00 */
[----:B------:R-:W-:Y:S05]  /*17bc0*/  BRA `(.L_x_666) ;  /* 0xffffdfe000007947 */ /* 0x000fea000383ffff */
.L_x_620:
[----:B------:R-:W-:Y:S01]  /*17bd0*/  IMAD.MOV.U32 R9, RZ, RZ, R6 ;  /* 0x000000ffff097224 */ /* 0x000fe200078e0006 */
[----:B--2---:R-:W-:Y:S01]  /*17be0*/  MOV R5, 0x1 ;  /* 0x0000000100057802 */ /* 0x004fe20000000f00 */
        /* <DEDUP_REMOVED lines=11> */
.L_x_623:
[----:B------:R-:W-:Y:S01]  /*17ca0*/  IMAD.MOV.U32 R9, RZ, RZ, R6 ;  /* 0x000000ffff097224 */ /* 0x000fe200078e0006 */
[----:B-1----:R-:W-:Y:S01]  /*17cb0*/  MOV R5, 0x2 ;  /* 0x0000000200057802 */ /* 0x002fe20000000f00 */
[----:B------:R-:W-:Y:S01]  /*17cc0*/  IMAD.MOV.U32 R3, RZ, RZ, 0x181f ;  /* 0x0000181fff037424 */ /* 0x000fe200078e00ff */
[----:B----4-:R-:W-:Y:S02]  /*17cd0*/  MOV R2, 0x17cf0 ;  /* 0x00017cf000027802 */ /* 0x010fe40000000f00 */
[----:B--23--:R-:W-:Y:S05]  /*17ce0*/  CALL.REL.NOINC `($__internal_11_$__cuda_sm70_shflsync_idx_p) ;  /* 0x0000081000007944 */ /* 0x00cfea0003c00000 */
[----:B------:R-:W-:Y:S01]  /*17cf0*/  MOV R11, R5 ;  /* 0x00000005000b7202 */ /* 0x000fe20000000f00 */
[----:B------:R-:W-:Y:S05]  /*17d00*/  BRA `(.L_x_668) ;  /* 0xffffe0b000007947 */ /* 0x000fea000383ffff */
.L_x_624:
[----:B------:R-:W-:Y:S01]  /*17d10*/  IMAD.MOV.U32 R9, RZ, RZ, R10 ;  /* 0x000000ffff097224 */ /* 0x000fe200078e000a */
[----:B------:R-:W-:Y:S01]  /*17d20*/  MOV R5, 0x2 ;  /* 0x0000000200057802 */ /* 0x000fe20000000f00 */
[----:B------:R-:W-:Y:S01]  /*17d30*/  IMAD.MOV.U32 R3, RZ, RZ, 0x181f ;  /* 0x0000181fff037424 */ /* 0x000fe200078e00ff */
[----:B----4-:R-:W-:Y:S02]  /*17d40*/  MOV R2, 0x17d60 ;  /* 0x00017d6000027802 */ /* 0x010fe40000000f00 */
[----:B-123--:R-:W-:Y:S05]  /*17d50*/  CALL.REL.NOINC `($__internal_11_$__cuda_sm70_shflsync_idx_p) ;  /* 0x000007a000007944 */ /* 0x00efea0003c00000 */
[----:B------:R-:W-:Y:S01]  /*17d60*/  MOV R2, R5 ;  /* 0x0000000500027202 */ /* 0x000fe20000000f00 */
[----:B------:R-:W-:Y:S05]  /*17d70*/  BRA `(.L_x_669) ;  /* 0xffffe06000007947 */ /* 0x000fea000383ffff */
.L_x_627:
[----:B------:R-:W-:Y:S01]  /*17d80*/  IMAD.MOV.U32 R9, RZ, RZ, R6 ;  /* 0x000000ffff097224 */ /* 0x000fe200078e0006 */
[----:B-1----:R-:W-:Y:S01]  /*17d90*/  MOV R5, 0x3 ;  /* 0x0000000300057802 */ /* 0x002fe20000000f00 */
        /* <DEDUP_REMOVED lines=11> */
.L_x_629:
[----:B------:R-:W-:Y:S01]  /*17e50*/  IMAD.MOV.U32 R9, RZ, RZ, R62 ;  /* 0x000000ffff097224 */ /* 0x000fe200078e003e */
[----:B------:R-:W-:Y:S01]  /*17e60*/  MOV R5, RZ ;  /* 0x000000ff00057202 */ /* 0x000fe20000000f00 */
[----:B------:R-:W-:Y:S01]  /*17e70*/  IMAD.MOV.U32 R3, RZ, RZ, 0x1f ;  /* 0x0000001fff037424 */ /* 0x000fe200078e00ff */
[----:B------:R-:W-:Y:S02]  /*17e80*/  MOV R2, 0x17ea0 ;  /* 0x00017ea000027802 */ /* 0x000fe40000000f00 */
[----:B----4-:R-:W-:Y:S05]  /*17e90*/  CALL.REL.NOINC `($__internal_11_$__cuda_sm70_shflsync_idx_p) ;  /* 0x0000066000007944 */ /* 0x010fea0003c00000 */
[----:B------:R-:W-:Y:S01]  /*17ea0*/  MOV R10, R5 ;  /* 0x00000005000a7202 */ /* 0x000fe20000000f00 */
[----:B------:R-:W-:Y:S05]  /*17eb0*/  BRA `(.L_x_671) ;  /* 0xffffe1f000007947 */ /* 0x000fea000383ffff */
.L_x_630:
[----:B------:R-:W-:Y:S01]  /*17ec0*/  IMAD.MOV.U32 R9, RZ, RZ, R62 ;  /* 0x000000ffff097224 */ /* 0x000fe200078e003e */
[----:B------:R-:W-:Y:S01]  /*17ed0*/  MOV R5, 0x1 ;  /* 0x0000000100057802 */ /* 0x000fe20000000f00 */
[----:B------:R-:W-:Y:S01]  /*17ee0*/  IMAD.MOV.U32 R3, RZ, RZ, 0x1f ;  /* 0x0000001fff037424 */ /* 0x000fe200078e00ff */
[----:B------:R-:W-:Y:S02]  /*17ef0*/  MOV R2, 0x17f10 ;  /* 0x00017f1000027802 */ /* 0x000fe40000000f00 */
[----:B-12---:R-:W-:Y:S05]  /*17f00*/  CALL.REL.NOINC `($__internal_11_$__cuda_sm70_shflsync_idx_p) ;  /* 0x000005f000007944 */ /* 0x006fea0003c00000 */
[----:B------:R-:W-:Y:S01]  /*17f10*/  MOV R8, R5 ;  /* 0x0000000500087202 */ /* 0x000fe20000000f00 */
[----:B------:R-:W-:Y:S05]  /*17f20*/  BRA `(.L_x_672) ;  /* 0xffffe1a000007947 */ /* 0x000fea000383ffff */
.L_x_631:
[----:B------:R-:W-:Y:S02]  /*17f30*/  MOV R2, 0x1 ;  /* 0x0000000100027802 */ /* 0x000fe40000000f00 */
[----:B------:R-:W-:-:S02]  /*17f40*/  MOV R3, 0x17f60 ;  /* 0x00017f6000037802 */ /* 0x000fc40000000f00 */
[----:B-1234-:R-:W-:Y:S05]  /*17f50*/  CALL.REL.NOINC `($__internal_12_$__cuda_sm70_shflsync_up_p) ;  /* 0x000005f000007944 */ /* 0x01efea0003c00000 */
[----:B------:R-:W-:Y:S05]  /*17f60*/  BRA `(.L_x_673) ;  /* 0xffffe29000007947 */ /* 0x000fea000383ffff */
.L_x_632:
[----:B------:R-:W-:Y:S02]  /*17f70*/  MOV R2, 0x2 ;  /* 0x0000000200027802 */ /* 0x000fe40000000f00 */
[----:B------:R-:W-:-:S02]  /*17f80*/  MOV R3, 0x17fa0 ;  /* 0x00017fa000037802 */ /* 0x000fc40000000f00 */
[----:B--2-4-:R-:W-:Y:S05]  /*17f90*/  CALL.REL.NOINC `($__internal_12_$__cuda_sm70_shflsync_up_p) ;  /* 0x000005b000007944 */ /* 0x014fea0003c00000 */
[----:B------:R-:W-:Y:S01]  /*17fa0*/  SEL R3, R4, RZ, P1 ;  /* 0x000000ff04037207 */ /* 0x000fe20000800000 */
[----:B------:R-:W-:-:S04]  /*17fb0*/  IMAD.MOV.U32 R2, RZ, RZ, 0x4 ;  /* 0x00000004ff027424 */ /* 0x000fc800078e00ff */
[----:B------:R-:W-:Y:S01]  /*17fc0*/  IMAD.IADD R0, R0, 0x1, R3 ;  /* 0x0000000100007824 */ /* 0x000fe200078e0203 */
        /* <DEDUP_REMOVED lines=21> */
.L_x_636:
[----:B------:R-:W-:Y:S02]  /*18120*/  MOV R2, 0x1 ;  /* 0x0000000100027802 */ /* 0x000fe40000000f00 */
[----:B------:R-:W-:Y:S02]  /*18130*/  MOV R3, 0x18150 ;  /* 0x0001815000037802 */ /* 0x000fe40000000f00 */
[----:B------:R-:W-:Y:S05]  /*18140*/  CALL.REL.NOINC `($__internal_12_$__cuda_sm70_shflsync_up_p) ;  /* 0x0000040000007944 */ /* 0x000fea0003c00000 */
[----:B------:R-:W-:Y:S01]  /*18150*/  MOV R2, R4 ;  /* 0x0000000400027202 */ /* 0x000fe20000000f00 */
[----:B------:R-:W-:Y:S05]  /*18160*/  BRA `(.L_x_675) ;  /* 0xffffe2f000007947 */ /* 0x000fea000383ffff */
.L_x_637:
        /* <DEDUP_REMOVED lines=27> */
.L_x_639:
[----:B------:R-:W-:Y:S02]  /*18320*/  SEL R0, RZ, 0x1, P0 ;  /* 0x00000001ff007807 */ /* 0x000fe40000000000 */
[----:B------:R-:W-:Y:S02]  /*18330*/  MOV R2, 0x18350 ;  /* 0x0001835000027802 */ /* 0x000fe40000000f00 */
[----:B-1----:R-:W-:Y:S05]  /*18340*/  CALL.REL.NOINC `($__internal_13_$__cuda_sm70_votesync_ballot) ;  /* 0x0000027000007944 */ /* 0x002fea0003c00000 */
[----:B------:R-:W-:Y:S01]  /*18350*/  MOV R12, R0 ;  /* 0x00000000000c7202 */ /* 0x000fe20000000f00 */
[----:B------:R-:W-:Y:S05]  /*18360*/  BRA `(.L_x_677) ;  /* 0xffffe28000007947 */ /* 0x000fea000383ffff */
.L_x_640:
[----:B------:R-:W-:Y:S01]  /*18370*/  IMAD.MOV.U32 R9, RZ, RZ, R6 ;  /* 0x000000ffff097224 */ /* 0x000fe200078e0006 */
[----:B------:R-:W-:Y:S01]  /*18380*/  MOV R5, R0 ;  /* 0x0000000000057202 */ /* 0x000fe20000000f00 */
[----:B------:R-:W-:Y:S01]  /*18390*/  IMAD.MOV.U32 R3, RZ, RZ, 0x1f ;  /* 0x0000001fff037424 */ /* 0x000fe200078e00ff */
[----:B--2---:R-:W-:Y:S02]  /*183a0*/  MOV R2, 0x183c0 ;  /* 0x000183c000027802 */ /* 0x004fe40000000f00 */
[----:B-1----:R-:W-:Y:S05]  /*183b0*/  CALL.REL.NOINC `($__internal_11_$__cuda_sm70_shflsync_idx_p) ;  /* 0x0000014000007944 */ /* 0x002fea0003c00000 */
[----:B------:R-:W-:Y:S01]  /*183c0*/  IMAD.MOV.U32 R11, RZ, RZ, R5 ;  /* 0x000000ffff0b7224 */ /* 0x000fe200078e0005 */
[----:B------:R-:W-:Y:S01]  /*183d0*/  MOV R5, R0 ;  /* 0x0000000000057202 */ /* 0x000fe20000000f00 */
[----:B------:R-:W-:Y:S01]  /*183e0*/  IMAD.MOV.U32 R9, RZ, RZ, R7 ;  /* 0x000000ffff097224 */ /* 0x000fe200078e0007 */
[----:B------:R-:W-:-:S02]  /*183f0*/  MOV R3, 0x1f ;  /* 0x0000001f00037802 */ /* 0x000fc40000000f00 */
[----:B------:R-:W-:Y:S02]  /*18400*/  MOV R2, 0x18420 ;  /* 0x0001842000027802 */ /* 0x000fe40000000f00 */
[----:B------:R-:W-:Y:S05]  /*18410*/  CALL.REL.NOINC `($__internal_11_$__cuda_sm70_shflsync_idx_p) ;  /* 0x000000e000007944 */ /* 0x000fea0003c00000 */
[----:B------:R-:W-:Y:S01]  /*18420*/  MOV R7, R5 ;  /* 0x0000000500077202 */ /* 0x000fe20000000f00 */
[----:B------:R-:W-:Y:S05]  /*18430*/  BRA `(.L_x_678) ;  /* 0xffffe22000007947 */ /* 0x000fea000383ffff */
.L_x_643:
[----:B------:R-:W-:Y:S01]  /*18440*/  IMAD.MOV.U32 R9, RZ, RZ, R4 ;  /* 0x000000ffff097224 */ /* 0x000fe200078e0004 */
[----:B------:R-:W-:Y:S01]  /*18450*/  MOV R5, R0 ;  /* 0x0000000000057202 */ /* 0x000fe20000000f00 */
[----:B------:R-:W-:Y:S01]  /*18460*/  IMAD.MOV.U32 R3, RZ, RZ, 0x1f ;  /* 0x0000001fff037424 */ /* 0x000fe200078e00ff */
[----:B--2---:R-:W-:Y:S02]  /*18470*/  MOV R2, 0x18490 ;  /* 0x0001849000027802 */ /* 0x004fe40000000f00 */
[----:B-1--4-:R-:W-:Y:S05]  /*18480*/  CALL.REL.NOINC `($__internal_11_$__cuda_sm70_shflsync_idx_p) ;  /* 0x0000007000007944 */ /* 0x012fea0003c00000 */
[----:B------:R-:W-:Y:S01]  /*18490*/  MOV R13, R5 ;  /* 0x00000005000d7202 */ /* 0x000fe20000000f00 */
[----:B------:R-:W-:Y:S05]  /*184a0*/  BRA `(.L_x_642) ;  /* 0xffffe21000007947 */ /* 0x000fea000383ffff */
        .weak           $__internal_10_$__cuda_sm70_shflsync_bfly_p
        .type           $__internal_10_$__cuda_sm70_shflsync_bfly_p,@function
        .size           $__internal_10_$__cuda_sm70_shflsync_bfly_p,($__internal_11_$__cuda_sm70_shflsync_idx_p - $__internal_10_$__cuda_sm70_shflsync_bfly_p)
$__internal_10_$__cuda_sm70_shflsync_bfly_p:
[----:B------:R-:W-:Y:S04]  /*184b0*/  WARPSYNC R7 ;  /* 0x0000000700007348 */ /* 0x000fe80003800000 */
[----:B------:R1:W2:Y:S02]  /*184c0*/  SHFL.BFLY PT, R6, R2, R6, R8 ;  /* 0x0c00000602067389 */ /* 0x0002a400000e0008 */
[----:B-1----:R-:W-:-:S02]  /*184d0*/  MOV R2, R3 ;  /* 0x0000000300027202 */ /* 0x002fc40000000f00 */
[----:B------:R-:W-:-:S04]  /*184e0*/  MOV R3, 0x0 ;  /* 0x0000000000037802 */ /* 0x000fc80000000f00 */
[----:B--2---:R-:W-:Y:S05]  /*184f0*/  RET.REL.NODEC R2 `(_ZN7cutlass13device_kernelIN5flash19enable_sm80_to_sm89INS1_16FlashAttnFwdSm80INS1_25CollectiveMainloopFwdSm80ILi8ELi1ELb1EN4cute5tupleIJNS5_1CILi128EEENS7_ILi96EEES8_EEELi128ENS_6half_tEfNS_4arch4Sm80ELb0ELb1ELb1ELb1ELb0ELb0ELb1ELb1EEENS1_21CollectiveEpilogueFwdINS6_IJS8_S8_S9_EEENS6_IJNS7_ILi1EEESH_SH_EEESB_SD_Li256ELb1ELb1ELb1ELb0EEENS1_36VarlenDynamicPersistentTileSchedulerILi128ELi96ELi256ELi256ELb1ELb1ELb0ELb1ELb0ELb1EEEEEEEEEvNT_6ParamsE) ;  /* 0xfffe7b0002007950 */ /* 0x004fea0003c3ffff */
        .weak           $__internal_11_$__cuda_sm70_shflsync_idx_p
        .type           $__internal_11_$__cuda_sm70_shflsync_idx_p,@function
        .size           $__internal_11_$__cuda_sm70_shflsync_idx_p,($__internal_12_$__cuda_sm70_shflsync_up_p - $__internal_11_$__cuda_sm70_shflsync_idx_p)
$__internal_11_$__cuda_sm70_shflsync_idx_p:
[----:B------:R-:W-:-:S04]  /*18500*/  MOV R63, 0xffffffff ;  /* 0xffffffff003f7802 */ /* 0x000fc80000000f00 */
[----:B------:R-:W-:Y:S04]  /*18510*/  WARPSYNC R63 ;  /* 0x0000003f00007348 */ /* 0x000fe80003800000 */
[----:B------:R1:W2:Y:S02]  /*18520*/  SHFL.IDX PT, R5, R9, R5, R3 ;  /* 0x0000000509057389 */ /* 0x0002a400000e0003 */
[----:B-1----:R-:W-:-:S04]  /*18530*/  MOV R3, 0x0 ;  /* 0x0000000000037802 */ /* 0x002fc80000000f00 */
[----:B--2---:R-:W-:Y:S05]  /*18540*/  RET.REL.NODEC R2 `(_ZN7cutlass13device_kernelIN5flash19enable_sm80_to_sm89INS1_16FlashAttnFwdSm80INS1_25CollectiveMainloopFwdSm80ILi8ELi1ELb1EN4cute5tupleIJNS5_1CILi128EEENS7_ILi96EEES8_EEELi128ENS_6half_tEfNS_4arch4Sm80ELb0ELb1ELb1ELb1ELb0ELb0ELb1ELb1EEENS1_21CollectiveEpilogueFwdINS6_IJS8_S8_S9_EEENS6_IJNS7_ILi1EEESH_SH_EEESB_SD_Li256ELb1ELb1ELb1ELb0EEENS1_36VarlenDynamicPersistentTileSchedulerILi128ELi96ELi256ELi256ELb1ELb1ELb0ELb1ELb0ELb1EEEEEEEEEvNT_6ParamsE) ;  /* 0xfffe7ab002007950 */ /* 0x004fea0003c3ffff */
        .weak           $__internal_12_$__cuda_sm70_shflsync_up_p
        .type           $__internal_12_$__cuda_sm70_shflsync_up_p,@function
        .size           $__internal_12_$__cuda_sm70_shflsync_up_p,($__internal_13_$__cuda_sm70_votesync_ballot - $__internal_12_$__cuda_sm70_shflsync_up_p)
$__internal_12_$__cuda_sm70_shflsync_up_p:
[----:B------:R-:W-:Y:S02]  /*18550*/  IMAD.MOV.U32 R4, RZ, RZ, RZ ;  /* 0x000000ffff047224 */ /* 0x000fe400078e00ff */
[----:B------:R-:W-:-:S04]  /*18560*/  IMAD.MOV.U32 R9, RZ, RZ, -0x1 ;  /* 0xffffffffff097424 */ /* 0x000fc800078e00ff */
[----:B------:R-:W-:Y:S04]  /*18570*/  WARPSYNC R9 ;  /* 0x0000000900007348 */ /* 0x000fe80003800000 */
[----:B------:R1:W2:Y:S02]  /*18580*/  SHFL.UP PT, R4, R0, R2, R4 ;  /* 0x0400000200047389 */ /* 0x0002a400000e0004 */
[----:B-1----:R-:W-:Y:S02]  /*18590*/  MOV R2, R3 ;  /* 0x0000000300027202 */ /* 0x002fe40000000f00 */
[----:B------:R-:W-:-:S04]  /*185a0*/  MOV R3, 0x0 ;  /* 0x0000000000037802 */ /* 0x000fc80000000f00 */
[----:B--2---:R-:W-:Y:S05]  /*185b0*/  RET.REL.NODEC R2 `(_ZN7cutlass13device_kernelIN5flash19enable_sm80_to_sm89INS1_16FlashAttnFwdSm80INS1_25CollectiveMainloopFwdSm80ILi8ELi1ELb1EN4cute5tupleIJNS5_1CILi128EEENS7_ILi96EEES8_EEELi128ENS_6half_tEfNS_4arch4Sm80ELb0ELb1ELb1ELb1ELb0ELb0ELb1ELb1EEENS1_21CollectiveEpilogueFwdINS6_IJS8_S8_S9_EEENS6_IJNS7_ILi1EEESH_SH_EEESB_SD_Li256ELb1ELb1ELb1ELb0EEENS1_36VarlenDynamicPersistentTileSchedulerILi128ELi96ELi256ELi256ELb1ELb1ELb0ELb1ELb0ELb1EEEEEEEEEvNT_6ParamsE) ;  /* 0xfffe7a4002007950 */ /* 0x004fea0003c3ffff */
        .weak           $__internal_13_$__cuda_sm70_votesync_ballot
        .type           $__internal_13_$__cuda_sm70_votesync_ballot,@function
        .size           $__internal_13_$__cuda_sm70_votesync_ballot,(.L_x_1353 - $__internal_13_$__cuda_sm70_votesync_ballot)
$__internal_13_$__cuda_sm70_votesync_ballot:
[----:B------:R-:W-:Y:S01]  /*185c0*/  ISETP.NE.U32.AND P0, PT, R0, 0x1, PT ;  /* 0x000000010000780c */ /* 0x000fe20003f05070 */
[----:B------:R-:W-:-:S04]  /*185d0*/  IMAD.MOV.U32 R3, RZ, RZ, -0x1 ;  /* 0xffffffffff037424 */ /* 0x000fc800078e00ff */
[----:B------:R-:W-:Y:S08]  /*185e0*/  WARPSYNC R3 ;  /* 0x0000000300007348 */ /* 0x000ff00003800000 */
[----:B------:R-:W-:-:S04]  /*185f0*/  VOTE.ANY R0, PT, !P0 ;  /* 0x0000000000007806 */ /* 0x000fc800040e0100 */
[----:B------:R-:W-:Y:S01]  /*18600*/  LOP3.LUT R0, R0, R3, RZ, 0xc0, !PT ;  /* 0x0000000300007212 */ /* 0x000fe200078ec0ff */
[----:B------:R-:W-:-:S04]  /*18610*/  IMAD.MOV.U32 R3, RZ, RZ, 0x0 ;  /* 0x00000000ff037424 */ /* 0x000fc800078e00ff */
[----:B------:R-:W-:Y:S05]  /*18620*/  RET.REL.NODEC R2 `(_ZN7cutlass13device_kernelIN5flash19enable_sm80_to_sm89INS1_16FlashAttnFwdSm80INS1_25CollectiveMainloopFwdSm80ILi8ELi1ELb1EN4cute5tupleIJNS5_1CILi128EEENS7_ILi96EEES8_EEELi128ENS_6half_tEfNS_4arch4Sm80ELb0ELb1ELb1ELb1ELb0ELb0ELb1ELb1EEENS1_21CollectiveEpilogueFwdINS6_IJS8_S8_S9_EEENS6_IJNS7_ILi1EEESH_SH_EEESB_SD_Li256ELb1ELb1ELb1ELb0EEENS1_36VarlenDynamicPersistentTileSchedulerILi128ELi96ELi256ELi256ELb1ELb1ELb0ELb1ELb0ELb1EEEEEEEEEvNT_6ParamsE) ;  /* 0xfffe79d002007950 */ /* 0x000fea0003c3ffff */
.L_x_679:
        /* <DEDUP_REMOVED lines=13> */
.L_x_1353:


//--------------------- .text._ZN7cutlass13device_kernelIN5flash19enable_sm80_to_sm89INS1_16FlashAttnFwdSm80INS1_25CollectiveMainloopFwdSm80ILi8ELi1ELb1EN4cute5tupleIJNS5_1CILi128EEENS7_ILi96EEES8_EEELi128ENS_6half_tEfNS_4arch4Sm80ELb0ELb1ELb1ELb1ELb0ELb1ELb1ELb1EEENS1_21CollectiveEpilogueFwdINS6_IJS8_S8_S9_EEENS6_IJNS7_ILi1EEESH_SH_EEESB_SD_Li256ELb1ELb1ELb1ELb0EEENS1_36VarlenDynamicPersistentTileSchedulerILi128ELi96ELi256ELi256ELb1ELb1ELb0ELb1ELb0ELb1EEEEEEEEEvNT_6ParamsE --------------------------
	.section	.text._ZN7cutlass13device_kernelIN5flash19enable_sm80_to_sm89INS1_16FlashAttnFwdSm80INS1_25CollectiveMainloopFwdSm80ILi8ELi1ELb1EN4cute5tupleIJNS5_1CILi128EEENS7_ILi96EEES8_EEELi128ENS_6half_tEfNS_4arch4Sm80ELb0ELb1ELb1ELb1ELb0ELb1ELb1ELb1EEENS1_21CollectiveEpilogueFwdINS6_IJS8_S8_S9_EEENS6_IJNS7_ILi1EEESH_SH_EEESB_SD_Li256ELb1ELb1ELb1ELb0EEENS1_36VarlenDynamicPersistentTileSchedulerILi128ELi96ELi256ELi256ELb1ELb1ELb0ELb1ELb0ELb1EEEEEEEEEvNT_6ParamsE,"ax",@progbits
	.sectioninfo	@"SHI_REGISTERS=255"
	.align	128
.text._ZN7cutlass13device_kernelIN5flash19enable_sm80_to_sm89INS1_16FlashAttnFwdSm80INS1_25CollectiveMainloopFwdSm80ILi8ELi1ELb1EN4cute5tupleIJNS5_1CILi128EEENS7_ILi96EEES8_EEELi128ENS_6half_tEfNS_4arch4Sm80ELb0ELb1ELb1ELb1ELb0ELb1ELb1ELb1EEENS1_21CollectiveEpilogueFwdINS6_IJS8_S8_S9_EEENS6_IJNS7_ILi1EEESH_SH_EEESB_SD_Li256ELb1ELb1ELb1ELb0EEENS1_36VarlenDynamicPersistentTileSchedulerILi128ELi96ELi256ELi256ELb1ELb1ELb0ELb1ELb0ELb1EEEEEEEEEvNT_6ParamsE:
        .type           _ZN7cutlass13device_kernelIN5flash19enable_sm80_to_sm89INS1_16FlashAttnFwdSm80INS1_25CollectiveMainloopFwdSm80ILi8ELi1ELb1EN4cute5tupleIJNS5_1CILi128EEENS7_ILi96EEES8_EEELi128ENS_6half_tEfNS_4arch4Sm80ELb0ELb1ELb1ELb1ELb0ELb1ELb1ELb1EEENS1_21CollectiveEpilogueFwdINS6_IJS8_S8_S9_EEENS6_IJNS7_ILi1EEESH_SH_EEESB_SD_Li256ELb1ELb1ELb1ELb0EEENS1_36VarlenDynamicPersistentTileSchedulerILi128ELi96ELi256ELi256ELb1ELb1ELb0ELb1ELb0ELb1EEEEEEEEEvNT_6ParamsE,@function
        .size           _ZN7cutlass13device_kernelIN5flash19enable_sm80_to_sm89INS1_16FlashAttnFwdSm80INS1_25CollectiveMainloopFwdSm80ILi8ELi1ELb1EN4cute5tupleIJNS5_1CILi128EEENS7_ILi96EEES8_EEELi128ENS_6half_tEfNS_4arch4Sm80ELb0ELb1ELb1ELb1ELb0ELb1ELb1ELb1EEENS1_21CollectiveEpilogueFwdINS6_IJS8_S8_S9_EEENS6_IJNS7_ILi1EEESH_SH_EEESB_SD_Li256ELb1ELb1ELb1ELb0EEENS1_36VarlenDynamicPersistentTileSchedulerILi128ELi96ELi256ELi256ELb1ELb1ELb0ELb1ELb0ELb1EEEEEEEEEvNT_6ParamsE,(.L_x_1358 - _ZN7cutlass13device_kernelIN5flash19enable_sm80_to_sm89INS1_16FlashAttnFwdSm80INS1_25CollectiveMainloopFwdSm80ILi8ELi1ELb1EN4cute5tupleIJNS5_1CILi128EEENS7_ILi96EEES8_EEELi128ENS_6half_tEfNS_4arch4Sm80ELb0ELb1ELb1ELb1ELb0ELb1ELb1ELb1EEENS1_21CollectiveEpilogueFwdINS6_IJS8_S8_S9_EEENS6_IJNS7_ILi1EEESH_SH_EEESB_SD_Li256ELb1ELb1ELb1ELb0EEENS1_36VarlenDynamicPersistentTileSchedulerILi128ELi96ELi256ELi256ELb1ELb1ELb0ELb1ELb0ELb1EEEEEEEEEvNT_6ParamsE)
        .other          _ZN7cutlass13device_kernelIN5flash19enable_sm80_to_sm89INS1_16FlashAttnFwdSm80INS1_25CollectiveMainloopFwdSm80ILi8ELi1ELb1EN4cute5tupleIJNS5_1CILi128EEENS7_ILi96EEES8_EEELi128ENS_6half_tEfNS_4arch4Sm80ELb0ELb1ELb1ELb1ELb0ELb1ELb1ELb1EEENS1_21CollectiveEpilogueFwdINS6_IJS8_S8_S9_EEENS6_IJNS7_ILi1EEESH_SH_EEESB_SD_Li256ELb1ELb1ELb1ELb0EEENS1_36VarlenDynamicPersistentTileSchedulerILi128ELi96ELi256ELi256ELb1ELb1ELb0ELb1ELb0ELb1EEEEEEEEEvNT_6ParamsE,@"STO_CUDA_ENTRY STV_DEFAULT"
_ZN7cutlass13device_kernelIN5flash19enable_sm80_to_sm89INS1_16FlashAttnFwdSm80INS1_25CollectiveMainloopFwdSm80ILi8ELi1ELb1EN4cute5tupleIJNS5_1CILi128EEENS7_ILi96EEES8_EEELi128ENS_6half_tEfNS_4arch4Sm80ELb0ELb1ELb1ELb1ELb0ELb1ELb1ELb1EEENS1_21CollectiveEpilogueFwdINS6_IJS8_S8_S9_EEENS6_IJNS7_ILi1EEESH_SH_EEESB_SD_Li256ELb1ELb1ELb1ELb0EEENS1_36VarlenDynamicPersistentTileSchedulerILi128ELi96ELi256ELi256ELb1ELb1ELb0ELb1ELb0ELb1EEEEEEEEEvNT_6ParamsE:
        /* <DEDUP_REMOVED lines=15> */
[----:B------:R-:W-:-:S03]  /*00f0*/  CS2R R8, SRZ ;  /* 0x0000000000087805 */ /* 0x000fc6000001ff00 */
        /* <DEDUP_REMOVED lines=10> */
[C---:B------:R-:W-:Y:S01]  /*01a0*/  ISETP.GE.U32.AND P4, PT, R14.reuse, 0x2, PT ;  /* 0x000000020e00780c */ /* 0x040fe20003f86070 */
[----:B------:R-:W-:Y:S01]  /*01b0*/  IMAD.MOV.U32 R7, RZ, RZ, RZ ;  /* 0x000000ffff077224 */ /* 0x000fe200078e00ff */
        /* <DEDUP_REMOVED lines=26> */
.L_x_685:
[----:B------:R-:W-:-:S04]  /*0360*/  IADD3 R0, R7, 0x1f, RZ ;  /* 0x0000001f07007810 */ /* 0x000fc80007ffe0ff */
[----:B------:R-:W-:-:S13]  /*0370*/  ISETP.GE.AND P0, PT, R0, c[0x0][0x53c], PT ;  /* 0x00014f0000007a0c */ /* 0x000fda0003f06270 */
[----:B------:R-:W-:Y:S05]  /*0380*/  @P0 BRA `(.L_x_682) ;  /* 0x00000c4000000947 */ /* 0x000fea0003800000 */
[----:B------:R-:W-:Y:S01]  /*0390*/  MOV R7, R0 ;  /* 0x0000000000077202 */ /* 0x000fe20000000f00 */
[----:B------:R-:W-:-:S03]  /*03a0*/  CS2R R8, SRZ ;  /* 0x0000000000087805 */ /* 0x000fc6000001ff00 */
[----:B------:R-:W-:-:S04]  /*03b0*/  IADD3 R0, R14, R7, RZ ;  /* 0x000000070e007210 */ /* 0x000fc80007ffe0ff */
[----:B------:R-:W-:-:S13]  /*03c0*/  ISETP.GE.OR P0, PT, R0, c[0x0][0x53c], !P6 ;  /* 0x00014f0000007a0c */ /* 0x000fda0007706670 */
[----:B------:R-:W-:Y:S02]  /*03d0*/  @!P0 MOV R2, 0x4 ;  /* 0x0000000400028802 */ /* 0x000fe40000000f00 */
[----:B------:R-:W-:-:S03]  /*03e0*/  @!P0 MOV R3, 0x4 ;  /* 0x0000000400038802 */ /* 0x000fc60000000f00 */
[----:B------:R-:W-:-:S04]  /*03f0*/  @!P0 IMAD.WIDE R4, R0, R2, c[0x0][0x580] ;  /* 0x0001600000048625 */ /* 0x000fc800078e0202 */
[----:B------:R-:W-:Y:S01]  /*0400*/  @!P0 IMAD.WIDE R2, R0, R3, c[0x0][0x578] ;  /* 0x00015e0000028625 */ /* 0x000fe200078e0203 */
[----:B------:R-:W2:Y:S04]  /*0410*/  @!P0 LDG.E R9, [R4.64] ;  /* 0x0000000804098981 */ /* 0x000ea8000c1e1900 */
[----:B------:R-:W2:Y:S02]  /*0420*/  @!P0 LDG.E R8, [R2.64] ;  /* 0x0000000802088981 */ /* 0x000ea4000c1e1900 */
[----:B--2---:R-:W-:Y:S01]  /*0430*/  IMAD R5, R9, R8, RZ ;  /* 0x0000000809057224 */ /* 0x004fe200078e02ff */
[----:B------:R-:W-:Y:S05]  /*0440*/  BRA.DIV ~URZ, `(.L_x_683) ;  /* 0x000211a27f007947 */ /* 0x000fea000b800000 */
[----:B------:R1:W2:Y:S02]  /*0450*/  SHFL.UP PT, R0, R5, 0x1, RZ ;  /* 0x0420000005007989 */ /* 0x0002a400000e00ff */
.L_x_894:
        /* <DEDUP_REMOVED lines=16> */
.L_x_895:
[----:B--2---:R-:W-:-:S05]  /*0560*/  IMAD R0, R0, c[0x0][0x538], RZ ;  /* 0x00014e0000007a24 */ /* 0x004fca00078e02ff */
[----:B------:R-:W-:-:S04]  /*0570*/  IADD3 R6, R0, R6, RZ ;  /* 0x0000000600067210 */ /* 0x000fc80007ffe0ff */
[----:B------:R-:W-:-:S13]  /*0580*/  ISETP.GT.AND P0, PT, R6, UR4, PT ;  /* 0x0000000406007c0c */ /* 0x000fda000bf04270 */
[----:B-1----:R-:W-:Y:S05]  /*0590*/  @!P0 BRA `(.L_x_685) ;  /* 0xfffffdc000008947 */ /* 0x002fea000383ffff */
.L_x_681:
[----:B------:R-:W-:-:S05]  /*05a0*/  IADD3 R11, -R0, R6, RZ ;  /* 0x00000006000b7210 */ /* 0x000fca0007ffe1ff */
[----:B------:R-:W-:-:S05]  /*05b0*/  IMAD R0, R4, c[0x0][0x538], R11 ;  /* 0x00014e0004007a24 */ /* 0x000fca00078e020b */
[----:B------:R-:W-:Y:S01]  /*05c0*/  ISETP.GT.AND P0, PT, R0, UR4, PT ;  /* 0x0000000400007c0c */ /* 0x000fe2000bf04270 */
[----:B------:R-:W-:-:S12]  /*05d0*/  BRA.DIV ~URZ, `(.L_x_686) ;  /* 0x000212227f007947 */ /* 0x000fd8000b800000 */
[----:B------:R-:W-:-:S04]  /*05e0*/  VOTE.ANY R10, PT, !P0 ;  /* 0x00000000000a7806 */ /* 0x000fc800040e0100 */
.L_x_896:
[----:B------:R-:W1:Y:S02]  /*05f0*/  POPC R6, R10 ;  /* 0x0000000a00067309 */ /* 0x000e640000000000 */
[----:B-1----:R-:W-:-:S05]  /*0600*/  IADD3 R0, R6, R7, RZ ;  /* 0x0000000706007210 */ /* 0x002fca0007ffe0ff */
[----:B------:R1:W-:Y:S01]  /*0610*/  STL [R1+0x2c], R0 ;  /* 0x00002c0001007387 */ /* 0x0003e20000100800 */
[----:B------:R-:W-:Y:S05]  /*0620*/  BRA.DIV ~URZ, `(.L_x_687) ;  /* 0x000212227f007947 */ /* 0x000fea000b800000 */
[----:B------:R2:W3:Y:S01]  /*0630*/  SHFL.IDX PT, R12, R9, R6, 0x1f ;  /* 0x00001f06090c7589 */ /* 0x0004e200000e0000 */
[----:B------:R-:W-:-:S03]  /*0640*/  MOV R7, RZ ;  /* 0x000000ff00077202 */ /* 0x000fc60000000f00 */
[----:B------:R2:W4:Y:S04]  /*0650*/  SHFL.IDX PT, R9, R8, R6, 0x1f ;  /* 0x00001f0608097589 */ /* 0x00052800000e0000 */
.L_x_897:
[----:B------:R-:W-:Y:S01]  /*0660*/  ISETP.NE.AND P0, PT, R10, RZ, PT ;  /* 0x000000ff0a00720c */ /* 0x000fe20003f05270 */
[----:B------:R-:W-:-:S12]  /*0670*/  BSSY B0, `(.L_x_688) ;  /* 0x0000005000007945 */ /* 0x000fd80003800000 */
[----:B------:R-:W-:Y:S05]  /*0680*/  @!P0 BRA `(.L_x_689) ;  /* 0x0000003000008947 */ /* 0x000fea0003800000 */
[----:B------:R-:W-:Y:S01]  /*0690*/  IADD3 R3, R6, -0x1, RZ ;  /* 0xffffffff06037810 */ /* 0x000fe20007ffe0ff */
[----:B------:R-:W-:Y:S05]  /*06a0*/  BRA.DIV ~URZ, `(.L_x_690) ;  /* 0x000212827f007947 */ /* 0x000fea000b800000 */
[----:B------:R1:W2:Y:S02]  /*06b0*/  SHFL.IDX PT, R7, R4, R3, 0x1f ;  /* 0x00001f0304077589 */ /* 0x0002a400000e0000 */
.L_x_689:
[----:B------:R-:W-:Y:S05]  /*06c0*/  BSYNC B0 ;  /* 0x0000000000007941 */ /* 0x000fea0003800000 */
.L_x_688:
[----:B-12---:R-:W-:Y:S01]  /*06d0*/  IMAD R0, R7, c[0x0][0x538], R11 ;  /* 0x00014e0007007a24 */ /* 0x006fe200078e020b */
[----:B----4-:R-:W-:Y:S01]  /*06e0*/  ISETP.NE.AND P0, PT, R9, 0x1, PT ;  /* 0x000000010900780c */ /* 0x010fe20003f05270 */
[----:B------:R-:W-:Y:S03]  /*06f0*/  BSSY B0, `(.L_x_691) ;  /* 0x0000089000007945 */ /* 0x000fe60003800000 */
[----:B------:R1:W-:Y:S01]  /*0700*/  STL [R1+0x20], R0 ;  /* 0x0000200001007387 */ /* 0x0003e20000100800 */
[----:B------:R-:W-:-:S08]  /*0710*/  IADD3 R11, -R0, UR4, RZ ;  /* 0x00000004000b7c10 */ /* 0x000fd0000fffe1ff */
[----:B------:R-:W-:Y:S05]  /*0720*/  @!P0 BRA `(.L_x_692) ;  /* 0x000003f000008947 */ /* 0x000fea0003800000 */
[-C--:B-1-3--:R-:W-:Y:S02]  /*0730*/  IABS R0, R12.reuse ;  /* 0x0000000c00007213 */ /* 0x08afe40000000000 */
[----:B------:R-:W-:-:S03]  /*0740*/  IABS R6, R12 ;  /* 0x0000000c00067213 */ /* 0x000fc60000000000 */
[----:B------:R-:W-:Y:S01]  /*0750*/  IMAD.MOV.U32 R5, RZ, RZ, R0 ;  /* 0x000000ffff057224 */ /* 0x000fe200078e0000 */
        /* <DEDUP_REMOVED lines=60> */
.L_x_692:
[----:B------:R-:W2:Y:S01]  /*0b20*/  LDL R3, [R1+0x2c] ;  /* 0x00002c0001037983 */ /* 0x000ea20000100800 */
[----:B------:R-:W-:-:S04]  /*0b30*/  IMAD.MOV.U32 R2, RZ, RZ, 0x4 ;  /* 0x00000004ff027424 */ /* 0x000fc800078e00ff */
[----:B--2---:R-:W-:-:S05]  /*0b40*/  IMAD.WIDE R2, R3, R2, c[0x0][0x590] ;  /* 0x0001640003027625 */ /* 0x004fca00078e0202 */
[----:B------:R-:W2:Y:S02]  /*0b50*/  LDG.E R7, [R2.64] ;  /* 0x0000000802077981 */ /* 0x000ea4000c1e1900 */
[----:B--23--:R-:W-:-:S05]  /*0b60*/  IMAD R9, R7, R12, RZ ;  /* 0x0000000c07097224 */ /* 0x00cfca00078e02ff */
[-C--:B-1----:R-:W-:Y:S02]  /*0b70*/  IABS R0, R9.reuse ;  /* 0x0000000900007213 */ /* 0x082fe40000000000 */
        /* <DEDUP_REMOVED lines=64> */
.L_x_693:
[----:B------:R-:W-:Y:S05]  /*0f80*/  BSYNC B0 ;  /* 0x0000000000007941 */ /* 0x000fea0003800000 */
.L_x_691:
[----:B------:R-:W-:-:S04]  /*0f90*/  LOP3.LUT R0, RZ, R0, RZ, 0x33, !PT ;  /* 0x00000000ff007212 */ /* 0x000fc800078e33ff */
[----:B------:R-:W-:-:S05]  /*0fa0*/  IADD3 R0, R0, R12, RZ ;  /* 0x0000000c00007210 */ /* 0x000fca0007ffe0ff */
[----:B------:R2:W-:Y:S01]  /*0fb0*/  STL [R1+0x24], R0 ;  /* 0x0000240001007387 */ /* 0x0005e20000100800 */
[----:B------:R-:W-:Y:S05]  /*0fc0*/  BRA `(.L_x_694) ;  /* 0x0000006000007947 */ /* 0x000fea0003800000 */
.L_x_682:
[----:B------:R-:W-:Y:S01]  /*0fd0*/  MOV R0, UR4 ;  /* 0x0000000400007c02 */ /* 0x000fe20008000f00 */
[----:B------:R-:W-:Y:S04]  /*0fe0*/  STL [R1+0x24], RZ ;  /* 0x000024ff01007387 */ /* 0x000fe80000100800 */
[----:B------:R-:W-:Y:S04]  /*0ff0*/  STL [R1+0x28], RZ ;  /* 0x000028ff01007387 */ /* 0x000fe80000100800 */
[----:B------:R1:W-:Y:S02]  /*1000*/  STL [R1+0x20], R0 ;  /* 0x0000200001007387 */ /* 0x0003e40000100800 */
[----:B-1----:R-:W-:-:S05]  /*1010*/  MOV R0, c[0x0][0x53c] ;  /* 0x00014f0000007a02 */ /* 0x002fca0000000f00 */
[----:B------:R1:W-:Y:S02]  /*1020*/  STL [R1+0x2c], R0 ;  /* 0x00002c0001007387 */ /* 0x0003e40000100800 */
.L_x_694:
        /* <DEDUP_REMOVED lines=8> */
.L_x_680:
[----:B-12---:R-:W2:Y:S02]  /*10b0*/  LDL R0, [R1+0x2c] ;  /* 0x00002c0001007983 */ /* 0x006ea40000100800 */
[----:B--2---:R-:W-:-:S13]  /*10c0*/  ISETP.GE.AND P0, PT, R0, c[0x0][0x53c], PT ;  /* 0x00014f0000007a0c */ /* 0x004fda0003f06270 */
[----:B------:R-:W-:Y:S05]  /*10d0*/  @P0 EXIT ;  /* 0x000000000000094d */ /* 0x000fea0003800000 */
[----:B------:R-:W-:-:S04]  /*10e0*/  SHF.R.S32.HI R2, RZ, 0x1f, R13 ;  /* 0x0000001fff027819 */ /* 0x000fc8000001140d */
[CC--:B------:R-:W-:Y:S02]  /*10f0*/  LEA.HI R0, R2.reuse, R13.reuse, RZ, 0x2 ;  /* 0x0000000d02007211 */ /* 0x0c0fe400078f10ff */
[CC--:B---3--:R-:W-:Y:S02]  /*1100*/  LEA.HI R4, R2.reuse, R13.reuse, RZ, 0x4 ;  /* 0x0000000d02047211 */ /* 0x0c8fe400078f20ff */
[CC--:B------:R-:W-:Y:S02]  /*1110*/  LEA.HI R15, R2.reuse, R13.reuse, RZ, 0x3 ;  /* 0x0000000d020f7211 */ /* 0x0c0fe400078f18ff */
[CC--:B------:R-:W-:Y:S02]  /*1120*/  LEA.HI R16, R2.reuse, R13.reuse, RZ, 0x6 ;  /* 0x0000000d02107211 */ /* 0x0c0fe400078f30ff */
[----:B------:R-:W-:Y:S02]  /*1130*/  LEA.HI R12, R2, R13, RZ, 0x5 ;  /* 0x0000000d020c7211 */ /* 0x000fe400078f28ff */
[----:B------:R-:W-:-:S02]  /*1140*/  SHF.R.S32.HI R6, RZ, 0x2, R0 ;  /* 0x00000002ff067819 */ /* 0x000fc40000011400 */
[----:B------:R-:W-:Y:S02]  /*1150*/  SHF.R.S32.HI R3, RZ, 0x1f, R0 ;  /* 0x0000001fff037819 */ /* 0x000fe40000011400 */
[----:B------:R-:W-:Y:S02]  /*1160*/  LOP3.LUT R2, R0, 0xfffffffc, RZ, 0xc0, !PT ;  /* 0xfffffffc00027812 */ /* 0x000fe400078ec0ff */
[----:B------:R-:W-:Y:S02]  /*1170*/  LOP3.LUT R0, R4, 0xfffffff0, RZ, 0xc0, !PT ;  /* 0xfffffff004007812 */ /* 0x000fe400078ec0ff */
[----:B------:R-:W-:Y:S01]  /*1180*/  SHF.R.S32.HI R5, RZ, 0x4, R4 ;  /* 0x00000004ff057819 */ /* 0x000fe20000011404 */
[C---:B------:R-:W-:Y:S01]  /*1190*/  IMAD.IADD R11, R13.reuse, 0x1, -R2 ;  /* 0x000000010d0b7824 */ /* 0x040fe200078e0a02 */
[----:B------:R-:W-:Y:S01]  /*11a0*/  SHF.R.S32.HI R9, RZ, 0x3, R15 ;  /* 0x00000003ff097819 */ /* 0x000fe2000001140f */
[----:B------:R-:W-:Y:S01]  /*11b0*/  IMAD.IADD R7, R13, 0x1, -R0 ;  /* 0x000000010d077824 */ /* 0x000fe200078e0a00 */
[----:B------:R-:W-:-:S02]  /*11c0*/  LOP3.LUT R8, R15, 0xfffffff8, RZ, 0xc0, !PT ;  /* 0xfffffff80f087812 */ /* 0x000fc400078ec0ff */
[----:B------:R-:W-:Y:S01]  /*11d0*/  LEA.HI R0, R3, R6, RZ, 0x3 ;  /* 0x0000000603007211 */ /* 0x000fe200078f18ff */
[----:B------:R-:W-:Y:S01]  /*11e0*/  IMAD.SHL.U32 R2, R9, 0x40, RZ ;  /* 0x0000004009027824 */ /* 0x000fe200078e00ff */
[----:B------:R-:W-:Y:S01]  /*11f0*/  LEA.HI R4, R4, R5, RZ, 0x1 ;  /* 0x0000000504047211 */ /* 0x000fe200078f08ff */
[----:B------:R-:W-:Y:S01]  /*1200*/  IMAD.IADD R8, R13, 0x1, -R8 ;  /* 0x000000010d087824 */ /* 0x000fe200078e0a08 */
[----:B------:R-:W-:Y:S02]  /*1210*/  LOP3.LUT R0, R0, 0xfffffff8, RZ, 0xc0, !PT ;  /* 0xfffffff800007812 */ /* 0x000fe400078ec0ff */
[----:B------:R-:W-:Y:S01]  /*1220*/  LOP3.LUT R3, R4, 0xfffffffe, RZ, 0xc0, !PT ;  /* 0xfffffffe04037812 */ /* 0x000fe200078ec0ff */
[----:B------:R-:W-:Y:S01]  /*1230*/  IMAD.SHL.U32 R72, R8, 0x8, RZ ;  /* 0x0000000808487824 */ /* 0x000fe200078e00ff */
[----:B------:R-:W-:Y:S01]  /*1240*/  LOP3.LUT R10, R12, 0xffffffe0, RZ, 0xc0, !PT ;  /* 0xffffffe00c0a7812 */ /* 0x000fe200078ec0ff */
[----:B------:R-:W-:Y:S01]  /*1250*/  IMAD.IADD R9, R6, 0x1, -R0 ;  /* 0x0000000106097824 */ /* 0x000fe200078e0a00 */
[----:B------:R-:W-:Y:S01]  /*1260*/  LOP3.LUT R0, R2, 0x1c0, RZ, 0xc0, !PT ;  /* 0x000001c002007812 */ /* 0x000fe200078ec0ff */
[----:B------:R-:W-:Y:S01]  /*1270*/  IMAD.IADD R14, R5, 0x1, -R3 ;  /* 0x00000001050e7824 */ /* 0x000fe200078e0a03 */
[----:B------:R-:W-:Y:S01]  /*1280*/  SHF.R.S32.HI R3, RZ, 0x1f, R7 ;  /* 0x0000001fff037819 */ /* 0x000fe20000011407 */
[----:B------:R-:W-:Y:S01]  /*1290*/  IMAD.IADD R10, R13, 0x1, -R10 ;  /* 0x000000010d0a7824 */ /* 0x000fe200078e0a0a */
[----:B------:R-:W-:-:S02]  /*12a0*/  SHF.R.U32.HI R5, RZ, 0x3, R0 ;  /* 0x00000003ff057819 */ /* 0x000fc40000011600 */
[----:B------:R-:W-:Y:S01]  /*12b0*/  LOP3.LUT R2, R0, 0x38, R72, 0xf8, !PT ;  /* 0x0000003800027812 */ /* 0x000fe200078ef848 */
[----:B------:R-:W-:Y:S01]  /*12c0*/  IMAD.SHL.U32 R0, R8, 0x40, RZ ;  /* 0x0000004008007824 */ /* 0x000fe200078e00ff */
[----:B------:R-:W-:Y:S02]  /*12d0*/  LEA.HI R13, R3, R7, RZ, 0x3 ;  /* 0x00000007030d7211 */ /* 0x000fe400078f18ff */
[--C-:B------:R-:W-:Y:S02]  /*12e0*/  SHF.R.S32.HI R6, RZ, 0x5, R12.reuse ;  /* 0x00000005ff067819 */ /* 0x100fe4000001140c */
[----:B------:R-:W-:Y:S02]  /*12f0*/  SHF.R.S32.HI R3, RZ, 0x1f, R12 ;  /* 0x0000001fff037819 */ /* 0x000fe4000001140c */
[----:B------:R-:W-:Y:S02]  /*1300*/  LOP3.LUT R4, R13, 0xfffffff8, RZ, 0xc0, !PT ;  /* 0xfffffff80d047812 */ /* 0x000fe400078ec0ff */
[----:B------:R-:W-:-:S02]  /*1310*/  LOP3.LUT R0, R0, 0x1c0, RZ, 0xc0, !PT ;  /* 0x000001c000007812 */ /* 0x000fc400078ec0ff */
[----:B------:R-:W-:Y:S01]  /*1320*/  LOP3.LUT R8, R2, R5, RZ, 0x3c, !PT ;  /* 0x0000000502087212 */ /* 0x000fe200078e3cff */
[----:B------:R-:W-:Y:S01]  /*1330*/  IMAD.IADD R7, R7, 0x1, -R4 ;  /* 0x0000000107077824 */ /* 0x000fe200078e0a04 */
[----:B------:R-:W-:Y:S01]  /*1340*/  SHF.R.S32.HI R12, RZ, 0x1f, R10 ;  /* 0x0000001fff0c7819 */ /* 0x000fe2000001140a */
[----:B------:R-:W-:Y:S01]  /*1350*/  IMAD.SHL.U32 R4, R16, 0x8, RZ ;  /* 0x0000000810047824 */ /* 0x000fe200078e00ff */
[----:B------:R-:W-:Y:S02]  /*1360*/  LEA.HI R2, R3, R6, RZ, 0x3 ;  /* 0x0000000603027211 */ /* 0x000fe400078f18ff */
[----:B------:R-:W-:Y:S02]  /*1370*/  LOP3.LUT R5, R0, 0x8, R15, 0xf8, !PT ;  /* 0x0000000800057812 */ /* 0x000fe400078ef80f */
[----:B------:R-:W-:Y:S02]  /*1380*/  SHF.R.U32.HI R3, RZ, 0x3, R0 ;  /* 0x00000003ff037819 */ /* 0x000fe40000011600 */
[----:B------:R-:W-:-:S02]  /*1390*/  LEA.HI R0, R12, R10, RZ, 0x2 ;  /* 0x0000000a0c007211 */ /* 0x000fc400078f10ff */
[----:B------:R-:W-:Y:S02]  /*13a0*/  LOP3.LUT R2, R2, 0xffffff8, RZ, 0xc0, !PT ;  /* 0x0ffffff802027812 */ /* 0x000fe400078ec0ff */
[----:B------:R-:W-:Y:S02]  /*13b0*/  LOP3.LUT R15, R5, R3, RZ, 0x3c, !PT ;  /* 0x00000003050f7212 */ /* 0x000fe400078e3cff */
[----:B------:R-:W-:Y:S02]  /*13c0*/  SHF.R.S32.HI R3, RZ, 0x2, R0 ;  /* 0x00000002ff037819 */ /* 0x000fe40000011400 */
[----:B------:R-:W-:Y:S01]  /*13d0*/  LOP3.LUT R5, R4, 0xfffffe00, RZ, 0xc0, !PT ;  /* 0xfffffe0004057812 */ /* 0x000fe200078ec0ff */
[----:B------:R-:W-:Y:S01]  /*13e0*/  IMAD.IADD R4, R6, 0x1, -R2 ;  /* 0x0000000106047824 */ /* 0x000fe200078e0a02 */
[----:B------:R-:W-:Y:S02]  /*13f0*/  LOP3.LUT R0, R0, 0x7ffffffc, RZ, 0xc0, !PT ;  /* 0x7ffffffc00007812 */ /* 0x000fe400078ec0ff */
[----:B------:R-:W-:Y:S01]  /*1400*/  LEA.HI R2, R11, R11, RZ, 0x1 ;  /* 0x0000000b0b027211 */ /* 0x000fe200078f08ff */
[----:B------:R-:W-:Y:S01]  /*1410*/  IMAD R12, R4, 0x10, R3 ;  /* 0x00000010040c7824 */ /* 0x000fe200078e0203 */
[----:B------:R-:W-:Y:S01]  /*1420*/  LOP3.LUT R16, R8, R5, RZ, 0xfc, !PT ;  /* 0x0000000508107212 */ /* 0x000fe200078efcff */
[----:B------:R-:W-:Y:S01]  /*1430*/  IMAD.IADD R10, R10, 0x1, -R0 ;  /* 0x000000010a0a7824 */ /* 0x000fe200078e0a00 */
[----:B------:R-:W-:Y:S01]  /*1440*/  LOP3.LUT R0, R2, 0x1ffffffe, RZ, 0xc0, !PT ;  /* 0x1ffffffe02007812 */ /* 0x000fe200078ec0ff */
[C---:B------:R-:W-:Y:S01]  /*1450*/  IMAD.SHL.U32 R2, R9.reuse, 0x40, RZ ;  /* 0x0000004009027824 */ /* 0x040fe200078e00ff */
[C---:B------:R-:W-:Y:S01]  /*1460*/  LOP3.LUT R3, R9.reuse, 0x1, RZ, 0xc0, !PT ;  /* 0x0000000109037812 */ /* 0x040fe200078ec0ff */
[----:B------:R-:W-:Y:S01]  /*1470*/  IMAD.SHL.U32 R8, R6, 0x400, RZ ;  /* 0x0000040006087824 */ /* 0x000fe200078e00ff */
[----:B------:R-:W-:Y:S01]  /*1480*/  R2P PR, R9, 0x6 ;  /* 0x0000000609007804 */ /* 0x000fe20000000000 */
[C---:B------:R-:W-:Y:S01]  /*1490*/  IMAD.IADD R6, R11.reuse, 0x1, -R0 ;  /* 0x000000010b067824 */ /* 0x040fe200078e0a00 */
[----:B------:R-:W-:Y:S01]  /*14a0*/  LOP3.LUT R0, R2, 0x1c0, RZ, 0xc0, !PT ;  /* 0x000001c002007812 */ /* 0x000fe200078ec0ff */
[----:B------:R-:W-:Y:S01]  /*14b0*/  IMAD R4, R11, 0x2, R8 ;  /* 0x000000020b047824 */ /* 0x000fe200078e0208 */
[----:B------:R-:W-:Y:S01]  /*14c0*/  ISETP.NE.U32.AND P0, PT, R3, 0x1, PT ;  /* 0x000000010300780c */ /* 0x000fe20003f05070 */
[C---:B------:R-:W-:Y:S01]  /*14d0*/  IMAD.SHL.U32 R3, R7.reuse, 0x40, RZ ;  /* 0x0000004007037824 */ /* 0x040fe200078e00ff */
[----:B------:R-:W-:Y:S01]  /*14e0*/  LEA.HI R2, R0, R0, RZ, 0x1d ;  /* 0x0000000000027211 */ /* 0x000fe200078fe8ff */
[----:B------:R-:W-:Y:S01]  /*14f0*/  IMAD.SHL.U32 R5, R14, 0x8, RZ ;  /* 0x000000080e057824 */ /* 0x000fe200078e00ff */
[----:B------:R-:W-:Y:S01]  /*1500*/  LOP3.LUT P4, RZ, R7, 0x2, RZ, 0xc0, !PT ;  /* 0x0000000207ff7812 */ /* 0x000fe2000788c0ff */
[----:B------:R-:W-:Y:S01]  /*1510*/  IMAD R6, R6, 0x8, R12 ;  /* 0x0000000806067824 */ /* 0x000fe200078e020c */
[----:B------:R-:W-:Y:S01]  /*1520*/  LOP3.LUT R0, R3, 0x1c0, RZ, 0xc0, !PT ;  /* 0x000001c003007812 */ /* 0x000fe200078ec0ff */
[----:B------:R-:W-:Y:S01]  /*1530*/  IMAD.IADD R3, R4, 0x1, R2 ;  /* 0x0000000104037824 */ /* 0x000fe200078e0202 */
[----:B------:R-:W-:Y:S01]  /*1540*/  LOP3.LUT P3, RZ, R7, 0x4, RZ, 0xc0, !PT ;  /* 0x0000000407ff7812 */ /* 0x000fe2000786c0ff */
[----:B------:R-:W-:Y:S01]  /*1550*/  IMAD.MOV.U32 R7, RZ, RZ, 0x40 ;  /* 0x00000040ff077424 */ /* 0x000fe200078e00ff */
[----:B------:R-:W-:Y:S01]  /*1560*/  LOP3.LUT R5, R0, 0x8, R5, 0xf8, !PT ;  /* 0x0000000800057812 */ /* 0x000fe200078ef805 */
[----:B------:R-:W-:Y:S01]  /*1570*/  IMAD.SHL.U32 R4, R3, 0x2, RZ ;  /* 0x0000000203047824 */ /* 0x000fe200078e00ff */
[----:B------:R-:W-:Y:S01]  /*1580*/  SHF.R.U32.HI R0, RZ, 0x3, R0 ;  /* 0x00000003ff007819 */ /* 0x000fe20000011600 */
[----:B------:R-:W-:Y:S01]  /*1590*/  IMAD.MOV.U32 R9, RZ, RZ, 0x20 ;  /* 0x00000020ff097424 */ /* 0x000fe200078e00ff */
[----:B------:R1:W-:Y:S01]  /*15a0*/  STL [R1+0x1c], R6 ;  /* 0x00001c0601007387 */ /* 0x0003e20000100800 */
[----:B------:R-:W-:Y:S01]  /*15b0*/  IMAD R2, R14, 0x200, R15 ;  /* 0x000002000e027824 */ /* 0x000fe200078e020f */
[----:B------:R-:W-:Y:S01]  /*15c0*/  LOP3.LUT R0, R5, R0, RZ, 0x3c, !PT ;  /* 0x0000000005007212 */ /* 0x000fe200078e3cff */
[----:B------:R-:W-:Y:S01]  /*15d0*/  IMAD.SHL.U32 R3, R13, 0x40, RZ ;  /* 0x000000400d037824 */ /* 0x000fe200078e00ff */
[----:B------:R-:W-:Y:S01]  /*15e0*/  IADD3 R5, R4, 0x80, RZ ;  /* 0x0000008004057810 */ /* 0x000fe20007ffe0ff */
[----:B------:R-:W-:Y:S01]  /*15f0*/  IMAD.SHL.U32 R12, R16, 0x2, RZ ;  /* 0x00000002100c7824 */ /* 0x000fe200078e00ff */
[----:B------:R-:W-:-:S02]  /*1600*/  IADD3 R11, R4, 0x70, RZ ;  /* 0x00000070040b7810 */ /* 0x000fc40007ffe0ff */
[----:B------:R-:W-:Y:S02]  /*1610*/  @P0 IADD3 R11, R5, 0x10, RZ ;  /* 0x00000010050b0810 */ /* 0x000fe40007ffe0ff */
[----:B------:R-:W-:Y:S02]  /*1620*/  SEL R5, R9, 0xffffffe0, !P1 ;  /* 0xffffffe009057807 */ /* 0x000fe40004800000 */
[----:B------:R-:W-:Y:S01]  /*1630*/  LOP3.LUT R0, R0, 0xfffffe00, R3, 0xf8, !PT ;  /* 0xfffffe0000007812 */ /* 0x000fe200078ef803 */
[----:B------:R-:W-:Y:S01]  /*1640*/  IMAD.SHL.U32 R3, R10, 0x2, RZ ;  /* 0x000000020a037824 */ /* 0x000fe200078e00ff */
[----:B------:R-:W-:Y:S01]  /*1650*/  LEA R201, R2, 0x8100, 0x1 ;  /* 0x0000810002c97811 */ /* 0x000fe200078e08ff */
[----:B------:R-:W-:Y:S01]  /*1660*/  STL [R1+0x38], R11 ;  /* 0x0000380b01007387 */ /* 0x000fe20000100800 */
[C---:B------:R-:W-:Y:S02]  /*1670*/  SEL R2, R7.reuse, 0xffffffc0, !P3 ;  /* 0xffffffc007027807 */ /* 0x040fe40005800000 */
[----:B------:R-:W-:Y:S01]  /*1680*/  LEA R202, R0, 0x100, 0x1 ;  /* 0x0000010000ca7811 */ /* 0x000fe200078e08ff */
[----:B------:R2:W-:Y:S04]  /*1690*/  STL [R1], R12 ;  /* 0x0000000c01007387 */ /* 0x0005e80000100800 */
[----:B------:R3:W-:Y:S01]  /*16a0*/  STL [R1+0x4], R3 ;  /* 0x0000040301007387 */ /* 0x0007e20000100800 */
[----:B------:R-:W-:Y:S01]  /*16b0*/  IMAD.IADD R205, R2, 0x1, R202 ;  /* 0x0000000102cd7824 */ /* 0x000fe200078e02ca */
[----:B-1----:R-:W-:-:S05]  /*16c0*/  SEL R6, R7, 0xffffffc0, !P2 ;  /* 0xffffffc007067807 */ /* 0x002fca0005000000 */
[----:B------:R-:W-:-:S05]  /*16d0*/  IMAD.IADD R7, R4, 0x1, R6 ;  /* 0x0000000104077824 */ /* 0x000fca00078e0206 */
[----:B------:R1:W-:Y:S01]  /*16e0*/  STL [R1+0x50], R7 ;  /* 0x0000500701007387 */ /* 0x0003e20000100800 */
[----:B--2---:R-:W-:Y:S02]  /*16f0*/  IMAD.IADD R12, R4, 0x1, R5 ;  /* 0x00000001040c7824 */ /* 0x004fe400078e0205 */
[----:B------:R-:W-:Y:S02]  /*1700*/  IMAD.IADD R4, R0, 0x1, R8 ;  /* 0x0000000100047824 */ /* 0x000fe400078e0208 */
[--C-:B------:R-:W-:Y:S01]  /*1710*/  IMAD.IADD R0, R5, 0x1, R11.reuse ;  /* 0x0000000105007824 */ /* 0x100fe200078e020b */
[----:B------:R-:W-:Y:S01]  /*1720*/  STL [R1+0x40], R12 ;  /* 0x0000400c01007387 */ /* 0x000fe20000100800 */
[----:B------:R-:W-:Y:S01]  /*1730*/  IMAD.IADD R5, R6, 0x1, R11 ;  /* 0x0000000106057824 */ /* 0x000fe200078e020b */
[----:B---3--:R-:W-:Y:S02]  /*1740*/  SEL R3, R9, 0xffffffe0, !P4 ;  /* 0xffffffe009037807 */ /* 0x008fe40006000000 */
[----:B------:R-:W-:-:S03]  /*1750*/  LEA R218, R4, 0x100, 0x1 ;  /* 0x0000010004da7811 */ /* 0x000fc600078e08ff */
[----:B------:R-:W-:Y:S02]  /*1760*/  IMAD.IADD R203, R3, 0x1, R202 ;  /* 0x0000000103cb7824 */ /* 0x000fe400078e02ca */
[----:B-1----:R-:W-:Y:S02]  /*1770*/  IMAD.IADD R7, R6, 0x1, R12 ;  /* 0x0000000106077824 */ /* 0x002fe400078e020c */
[----:B------:R-:W-:-:S03]  /*1780*/  IMAD.IADD R204, R2, 0x1, R203 ;  /* 0x0000000102cc7824 */ /* 0x000fc600078e02cb */
[----:B------:R-:W-:Y:S04]  /*1790*/  STL [R1+0x4c], R7 ;  /* 0x00004c0701007387 */ /* 0x000fe80000100800 */
[----:B------:R-:W-:Y:S04]  /*17a0*/  STL [R1+0x48], R5 ;  /* 0x0000480501007387 */ /* 0x000fe80000100800 */
[----:B------:R1:W-:Y:S02]  /*17b0*/  STL [R1+0x3c], R0 ;  /* 0x00003c0001007387 */ /* 0x0003e40000100800 */
[----:B-1----:R-:W-:-:S05]  /*17c0*/  IMAD.IADD R0, R0, 0x1, R6 ;  /* 0x0000000100007824 */ /* 0x002fca00078e0206 */
[----:B------:R1:W-:Y:S02]  /*17d0*/  STL [R1+0x44], R0 ;  /* 0x0000440001007387 */ /* 0x0003e40000100800 */
.L_x_893:
[----:B------:R-:W2:Y:S01]  /*17e0*/  LDL R24, [R1+0x2c] ;  /* 0x00002c0001187983 */ /* 0x000ea20000100800 */
[----:B------:R-:W-:Y:S02]  /*17f0*/  ISETP.NE.U32.AND P0, PT, RZ, c[0x0][0x370], PT ;  /* 0x0000dc00ff007a0c */ /* 0x000fe40003f05070 */
[----:B------:R-:W-:Y:S01]  /*1800*/  ISETP.NE.U32.AND P1, PT, RZ, c[0x0][0x360], PT ;  /* 0x0000d800ff007a0c */ /* 0x000fe20003f25070 */
[----:B------:R-:W3:Y:S01]  /*1810*/  LDL R14, [R1+0x28] ;  /* 0x00002800010e7983 */ /* 0x000ee20000100800 */
[----:B------:R-:W-:Y:S02]  /*1820*/  ISETP.NE.AND.EX P2, PT, RZ, c[0x0][0x374], PT, P0 ;  /* 0x0000dd00ff007a0c */ /* 0x000fe40003f45300 */
[----:B------:R-:W-:Y:S01]  /*1830*/  ISETP.NE.AND.EX P0, PT, RZ, c[0x0][0x364], PT, P1 ;  /* 0x0000d900ff007a0c */ /* 0x000fe20003f05310 */
[----:B------:R-:W-:Y:S01]  /*1840*/  IMAD.MOV.U32 R16, RZ, RZ, 0x4 ;  /* 0x00000004ff107424 */ /* 0x000fe200078e00ff */
[----:B------:R-:W-:Y:S02]  /*1850*/  ISETP.NE.U32.AND P1, PT, RZ, c[0x0][0x348], PT ;  /* 0x0000d200ff007a0c */ /* 0x000fe40003f25070 */
[----:B------:R-:W-:-:S02]  /*1860*/  ISETP.NE.U32.AND P4, PT, RZ, c[0x0][0x350], PT ;  /* 0x0000d400ff007a0c */ /* 0x000fc40003f85070 */
[----:B------:R-:W-:Y:S02]  /*1870*/  ISETP.NE.U32.AND P3, PT, RZ, c[0x0][0x358], PT ;  /* 0x0000d600ff007a0c */ /* 0x000fe40003f65070 */
[----:B------:R-:W-:Y:S02]  /*1880*/  ISETP.NE.AND.EX P1, PT, RZ, c[0x0][0x34c], PT, P1 ;  /* 0x0000d300ff007a0c */ /* 0x000fe40003f25310 */
[----:B------:R-:W-:Y:S02]  /*1890*/  ISETP.NE.AND.EX P4, PT, RZ, c[0x0][0x354], PT, P4 ;  /* 0x0000d500ff007a0c */ /* 0x000fe40003f85340 */
[----:B------:R-:W-:Y:S01]  /*18a0*/  ISETP.NE.AND.EX P3, PT, RZ, c[0x0][0x35c], PT, P3 ;  /* 0x0000d700ff007a0c */ /* 0x000fe20003f65330 */
[----:B------:R-:W-:Y:S01]  /*18b0*/  IMAD.MOV.U32 R154, RZ, RZ, RZ ;  /* 0x000000ffff9a7224 */ /* 0x000fe200078e00ff */
[----:B------:R-:W-:Y:S01]  /*18c0*/  CS2R R152, SRZ ;  /* 0x0000000000987805 */ /* 0x000fe2000001ff00 */
[----:B------:R-:W-:Y:S02]  /*18d0*/  IMAD.MOV.U32 R13, RZ, RZ, RZ ;  /* 0x000000ffff0d7224 */ /* 0x000fe400078e00ff */
[----:B--2---:R-:W-:-:S05]  /*18e0*/  @P0 IMAD.WIDE R8, R24, R16, c[0x0][0x360] ;  /* 0x0000d80018080625 */ /* 0x004fca00078e0210 */
[----:B-1----:R-:W2:Y:S01]  /*18f0*/  @P0 LDG.E R0, [R8.64] ;  /* 0x0000000808000981 */ /* 0x002ea2000c1e1900 */
[----:B------:R-:W-:-:S04]  /*1900*/  @P2 IMAD.WIDE R10, R24, R16, c[0x0][0x370] ;  /* 0x0000dc00180a2625 */ /* 0x000fc800078e0210 */
[CC--:B------:R-:W-:Y:S01]  /*1910*/  IMAD.WIDE R6, R24.reuse, R16.reuse, c[0x0][0x348] ;  /* 0x0000d20018067625 */ /* 0x0c0fe200078e0210 */
[----:B------:R1:W5:Y:S03]  /*1920*/  @P2 LDG.E R154, [R10.64] ;  /* 0x000000080a9a2981 */ /* 0x000366000c1e1900 */
[CC--:B------:R-:W-:Y:S01]  /*1930*/  IMAD.WIDE R4, R24.reuse, R16.reuse, c[0x0][0x350] ;  /* 0x0000d40018047625 */ /* 0x0c0fe200078e0210 */
[----:B------:R1:W5:Y:S03]  /*1940*/  @P1 LDG.E R152, [R6.64] ;  /* 0x0000000806981981 */ /* 0x000366000c1e1900 */
[----:B------:R-:W-:Y:S01]  /*1950*/  IMAD.WIDE R2, R24, R16, c[0x0][0x358] ;  /* 0x0000d60018027625 */ /* 0x000fe200078e0210 */
[----:B------:R1:W5:Y:S04]  /*1960*/  @P4 LDG.E R153, [R4.64] ;  /* 0x0000000804994981 */ /* 0x000368000c1e1900 */
[----:B------:R1:W5:Y:S01]  /*1970*/  @P3 LDG.E R13, [R2.64] ;  /* 0x00000008020d3981 */ /* 0x000362000c1e1900 */
[----:B---3--:R-:W-:-:S05]  /*1980*/  LOP3.LUT R23, R14, 0xffff, RZ, 0xc0, !PT ;  /* 0x0000ffff0e177812 */ /* 0x008fca00078ec0ff */
[----:B------:R1:W-:Y:S01]  /*1990*/  STL [R1+0x30], R23 ;  /* 0x0000301701007387 */ /* 0x0003e20000100800 */
[----:B------:R-:W-:Y:S03]  /*19a0*/  YIELD ;  /* 0x0000000000007946 */ /* 0x000fe60003800000 */
[----:B--2---:R1:W-:Y:S01]  /*19b0*/  @P0 STL [R1+0x8], R0 ;  /* 0x0000080001000387 */ /* 0x0043e20000100800 */
[----:B------:R-:W-:Y:S05]  /*19c0*/  @P0 BRA `(.L_x_695) ;  /* 0x0000007000000947 */ /* 0x000fea0003800000 */
[----:B-1----:R-:W-:-:S05]  /*19d0*/  MOV R0, c[0x0][0x168] ;  /* 0x00005a0000007a02 */ /* 0x002fca0000000f00 */
[----:B------:R1:W-:Y:S01]  /*19e0*/  STL [R1+0x8], R0 ;  /* 0x0000080001007387 */ /* 0x0003e20000100800 */
[----:B------:R-:W-:Y:S05]  /*19f0*/  @!P1 BRA `(.L_x_695) ;  /* 0x0000004000009947 */ /* 0x000fea0003800000 */
[----:B------:R-:W2:Y:S04]  /*1a00*/  LDG.E R8, [R6.64] ;  /* 0x0000000806087981 */ /* 0x000ea8000c1e1900 */
[----:B-1----:R-:W2:Y:S02]  /*1a10*/  LDG.E R0, [R6.64+0x4] ;  /* 0x0000040806007981 */ /* 0x002ea4000c1e1900 */
[----:B--2---:R-:W-:-:S05]  /*1a20*/  IADD3 R0, -R8, R0, RZ ;  /* 0x0000000008007210 */ /* 0x004fca0007ffe1ff */
[----:B------:R1:W-:Y:S02]  /*1a30*/  STL [R1+0x8], R0 ;  /* 0x0000080001007387 */ /* 0x0003e40000100800 */
.L_x_695:
[----:B------:R-:W-:-:S04]  /*1a40*/  ISETP.NE.U32.AND P0, PT, RZ, c[0x0][0x368], PT ;  /* 0x0000da00ff007a0c */ /* 0x000fc80003f05070 */
[----:B------:R-:W-:-:S13]  /*1a50*/  ISETP.NE.AND.EX P0, PT, RZ, c[0x0][0x36c], PT, P0 ;  /* 0x0000db00ff007a0c */ /* 0x000fda0003f05300 */
[----:B------:R-:W-:Y:S05]  /*1a60*/  @!P0 BRA `(.L_x_696) ;  /* 0x0000003000008947 */ /* 0x000fea0003800000 */
[----:B-1----:R-:W-:-:S05]  /*1a70*/  IMAD.WIDE R4, R24, R16, c[0x0][0x368] ;  /* 0x0000da0018047625 */ /* 0x002fca00078e0210 */
[----:B------:R1:W5:Y:S01]  /*1a80*/  LDG.E R12, [R4.64] ;  /* 0x00000008040c7981 */ /* 0x000362000c1e1900 */
[----:B------:R-:W-:Y:S05]  /*1a90*/  BRA `(.L_x_697) ;  /* 0x0000005000007947 */ /* 0x000fea0003800000 */
.L_x_696:
[----:B------:R-:W-:Y:S01]  /*1aa0*/  MOV R12, c[0x0][0x1d0] ;  /* 0x00007400000c7a02 */ /* 0x000fe20000000f00 */
[----:B------:R-:W-:Y:S05]  /*1ab0*/  @!P4 BRA `(.L_x_697) ;  /* 0x000000300000c947 */ /* 0x000fea0003800000 */
[----:B-1----:R-:W2:Y:S04]  /*1ac0*/  LDG.E R6, [R4.64] ;  /* 0x0000000804067981 */ /* 0x002ea8000c1e1900 */
[----:B------:R-:W2:Y:S02]  /*1ad0*/  LDG.E R0, [R4.64+0x4] ;  /* 0x0000040804007981 */ /* 0x000ea4000c1e1900 */
[----:B--2---:R-:W-:Y:S02]  /*1ae0*/  IADD3 R12, -R6, R0, RZ ;  /* 0x00000000060c7210 */ /* 0x004fe40007ffe1ff */
.L_x_697:
[----:B-1----:R-:W2:Y:S04]  /*1af0*/  LDL R0, [R1+0x8] ;  /* 0x0000080001007983 */ /* 0x002ea80000100800 */
[----:B------:R-:W3:Y:S04]  /*1b00*/  LDL.LU R6, [R1+0x24] ;  /* 0x0000240001067983 */ /* 0x000ee80000300800 */
[----:B------:R-:W4:Y:S04]  /*1b10*/  LDL.LU R10, [R1+0x18] ;  /* 0x00001800010a7983 */ /* 0x000f280000300800 */
[----:B------:R1:W4:Y:S04]  /*1b20*/  @P3 LDG.E R5, [R2.64] ;  /* 0x0000000802053981 */ /* 0x000328000c1e1900 */
[----:B------:R1:W4:Y:S01]  /*1b30*/  @P3 LDG.E R4, [R2.64+0x4] ;  /* 0x0000040802043981 */ /* 0x000322000c1e1900 */
[----:B------:R-:W-:Y:S01]  /*1b40*/  IMAD.MOV.U32 R7, RZ, RZ, c[0x0][0x2c4] ;  /* 0x0000b100ff077624 */ /* 0x000fe200078e00ff */
[----:B------:R-:W-:-:S04]  /*1b50*/  ISETP.NE.U32.AND P0, PT, RZ, c[0x0][0x378], PT ;  /* 0x0000de00ff007a0c */ /* 0x000fc80003f05070 */
[----:B------:R-:W-:Y:S02]  /*1b60*/  ISETP.NE.AND P2, PT, R7, 0x1, PT ;  /* 0x000000010700780c */ /* 0x000fe40003f45270 */
[----:B------:R-:W-:Y:S01]  /*1b70*/  ISETP.NE.AND.EX P0, PT, RZ, c[0x0][0x37c], PT, P0 ;  /* 0x0000df00ff007a0c */ /* 0x000fe20003f05300 */
[----:B-----5:R-:W-:Y:S02]  /*1b80*/  IMAD.IADD R11, R12, 0x1, -R154 ;  /* 0x000000010c0b7824 */ /* 0x020fe400078e0a9a */
[----:B------:R-:W-:-:S10]  /*1b90*/  IMAD.MOV.U32 R133, RZ, RZ, R12 ;  /* 0x000000ffff857224 */ /* 0x000fd400078e000c */
[----:B-1----:R-:W-:-:S05]  /*1ba0*/  @P0 IMAD.WIDE R2, R24, R16, c[0x0][0x378] ;  /* 0x0000de0018020625 */ /* 0x002fca00078e0210 */
[----:B------:R1:W5:Y:S01]  /*1bb0*/  @P0 LDG.E R133, [R2.64] ;  /* 0x0000000802850981 */ /* 0x000362000c1e1900 */
[----:B--2---:R-:W-:Y:S02]  /*1bc0*/  IMAD.MOV.U32 R8, RZ, RZ, R0 ;  /* 0x000000ffff087224 */ /* 0x004fe400078e0000 */
[----:B---3--:R-:W-:Y:S02]  /*1bd0*/  IMAD.SHL.U32 R9, R6, 0x80, RZ ;  /* 0x0000008006097824 */ /* 0x008fe400078e00ff */
[----:B------:R-:W-:Y:S01]  /*1be0*/  IMAD.MOV.U32 R6, RZ, RZ, c[0x0][0x32c] ;  /* 0x0000cb00ff067624 */ /* 0x000fe200078e00ff */
[----:B----4-:R-:W-:-:S04]  /*1bf0*/  LOP3.LUT R10, R10, 0xfff7ffff, RZ, 0xc0, !PT ;  /* 0xfff7ffff0a0a7812 */ /* 0x010fc800078ec0ff */
[----:B------:R-:W-:Y:S02]  /*1c00*/  ISETP.GE.AND P1, PT, R6, 0x1, PT ;  /* 0x000000010600780c */ /* 0x000fe40003f26270 */
[----:B------:R-:W-:Y:S01]  /*1c10*/  @P2 LOP3.LUT R10, R10, 0x80000, RZ, 0xfc, !PT ;  /* 0x000800000a0a2812 */ /* 0x000fe200078efcff */
[----:B------:R-:W-:Y:S02]  /*1c20*/  IMAD.MOV.U32 R0, RZ, RZ, c[0x0][0x228] ;  /* 0x00008a00ff007624 */ /* 0x000fe400078e00ff */
[----:B------:R-:W-:Y:S01]  /*1c30*/  @P3 IMAD.IADD R0, R4, 0x1, -R5 ;  /* 0x0000000104003824 */ /* 0x000fe200078e0a05 */
[----:B------:R-:W-:-:S03]  /*1c40*/  LOP3.LUT R10, R10, 0xffefffff, RZ, 0xc0, !PT ;  /* 0xffefffff0a0a7812 */ /* 0x000fc600078ec0ff */
[----:B------:R-:W-:Y:S01]  /*1c50*/  IMAD.IADD R7, R11, 0x1, R0 ;  /* 0x000000010b077824 */ /* 0x000fe200078e0200 */
[----:B------:R2:W-:Y:S03]  /*1c60*/  STL [R1+0x14], R9 ;  /* 0x0000140901007387 */ /* 0x0005e60000100800 */
[----:B------:R-:W-:Y:S01]  /*1c70*/  @P1 LOP3.LUT R10, R10, 0x100000, RZ, 0xfc, !PT ;  /* 0x001000000a0a1812 */ /* 0x000fe200078efcff */
[----:B------:R2:W-:Y:S01]  /*1c80*/  STL [R1+0xc], R7 ;  /* 0x00000c0701007387 */ /* 0x0005e20000100800 */
[----:B-1----:R-:W-:-:S03]  /*1c90*/  IADD3 R2, R9, 0x7f, RZ ;  /* 0x0000007f09027810 */ /* 0x002fc60007ffe0ff */
[----:B------:R2:W-:Y:S02]  /*1ca0*/  STL [R1+0x18], R10 ;  /* 0x0000180a01007387 */ /* 0x0005e40000100800 */
[----:B------:R-:W-:Y:S01]  /*1cb0*/  @P2 IMAD.HI.U32 R4, R2, c[0x0][0x2c8], RZ ;  /* 0x0000b20002042a27 */ /* 0x000fe200078e00ff */
[----:B------:R-:W-:-:S04]  /*1cc0*/  IADD3 R3, R7, 0x5f, RZ ;  /* 0x0000005f07037810 */ /* 0x000fc80007ffe0ff */
[----:B------:R-:W-:Y:S01]  /*1cd0*/  @P2 SHF.R.U32.HI R2, RZ, c[0x0][0x2cc], R4 ;  /* 0x0000b300ff022a19 */ /* 0x000fe20000011604 */
[----:B------:R-:W-:Y:S01]  /*1ce0*/  IMAD.HI R3, R3, 0x2aaaaaab, RZ ;  /* 0x2aaaaaab03037827 */ /* 0x000fe200078e02ff */
[----:B------:R-:W-:-:S04]  /*1cf0*/  IADD3 R4, R7, 0x1, -R8 ;  /* 0x0000000107047810 */ /* 0x000fc80007ffe808 */
[----:B------:R-:W-:Y:S01]  /*1d00*/  SHF.R.U32.HI R5, RZ, 0x1f, R3 ;  /* 0x0000001fff057819 */ /* 0x000fe20000011603 */
[----:B------:R-:W-:-:S03]  /*1d10*/  IMAD.IADD R2, R4, 0x1, R2 ;  /* 0x0000000104027824 */ /* 0x000fc600078e0202 */
[----:B------:R-:W-:Y:S02]  /*1d20*/  LEA.HI.SX32 R164, R3, R5, 0x1c ;  /* 0x0000000503a47211 */ /* 0x000fe400078fe2ff */
        /* <DEDUP_REMOVED lines=12> */
.L_x_700:
[----:B------:R-:W-:-:S13]  /*1df0*/  ISETP.NE.AND P0, PT, R6, 0x1, PT ;  /* 0x000000010600780c */ /* 0x000fda0003f05270 */
[----:B------:R-:W-:-:S05]  /*1e00*/  @P0 IMAD.HI.U32 R2, R3, c[0x0][0x330], RZ ;  /* 0x0000cc0003020a27 */ /* 0x000fca00078e00ff */
[----:B------:R-:W-:Y:S02]  /*1e10*/  @P0 SHF.R.U32.HI R3, RZ, c[0x0][0x334], R2 ;  /* 0x0000cd00ff030a19 */ /* 0x000fe40000011602 */
.L_x_701:
[----:B------:R-:W-:Y:S05]  /*1e20*/  BSYNC B0 ;  /* 0x0000000000007941 */ /* 0x000fea0003800000 */
.L_x_699:
[----:B------:R-:W-:-:S05]  /*1e30*/  IMAD R3, R3, R6, c[0x0][0x32c] ;  /* 0x0000cb0003037624 */ /* 0x000fca00078e0206 */
[----:B------:R-:W-:-:S04]  /*1e40*/  IMNMX R4, R4, R3, PT ;  /* 0x0000000304047217 */ /* 0x000fc80003800200 */
.L_x_698:
[----:B------:R-:W-:Y:S01]  /*1e50*/  IADD3 R4, R4, 0x5f, RZ ;  /* 0x0000005f04047810 */ /* 0x000fe20007ffe0ff */
[----:B------:R-:W-:-:S04]  /*1e60*/  @P2 IMAD.HI.U32 R3, R9, c[0x0][0x2c8], RZ ;  /* 0x0000b20009032a27 */ /* 0x000fc800078e00ff */
[----:B------:R-:W-:-:S04]  /*1e70*/  IMAD.HI R4, R4, 0x2aaaaaab, RZ ;  /* 0x2aaaaaab04047827 */ /* 0x000fc800078e02ff */
[----:B------:R-:W-:Y:S01]  /*1e80*/  IMAD.MOV.U32 R2, RZ, RZ, R9 ;  /* 0x000000ffff027224 */ /* 0x000fe200078e0009 */
[----:B------:R-:W-:Y:S01]  /*1e90*/  @P2 SHF.R.U32.HI R2, RZ, c[0x0][0x2cc], R3 ;  /* 0x0000b300ff022a19 */ /* 0x000fe20000011603 */
[----:B------:R-:W-:Y:S01]  /*1ea0*/  IMAD.IADD R163, R7, 0x1, -R8 ;  /* 0x0000000107a37824 */ /* 0x000fe200078e0a08 */
[----:B------:R-:W-:-:S03]  /*1eb0*/  SHF.R.U32.HI R3, RZ, 0x1f, R4 ;  /* 0x0000001fff037819 */ /* 0x000fc60000011604 */
[----:B------:R-:W-:Y:S01]  /*1ec0*/  IMAD.IADD R2, R163, 0x1, R2 ;  /* 0x00000001a3027824 */ /* 0x000fe200078e0202 */
[----:B------:R-:W-:-:S04]  /*1ed0*/  LEA.HI.SX32 R4, R4, R3, 0x1c ;  /* 0x0000000304047211 */ /* 0x000fc800078fe2ff */
[----:B------:R-:W-:Y:S02]  /*1ee0*/  IADD3 R3, R2, -c[0x0][0x324], RZ ;  /* 0x8000c90002037a10 */ /* 0x000fe40007ffe0ff */
[----:B--2---:R-:W-:Y:S01]  /*1ef0*/  IMNMX R10, R164, R4, PT ;  /* 0x00000004a40a7217 */ /* 0x004fe20003800200 */
        /* <DEDUP_REMOVED lines=10> */
.L_x_704:
[----:B------:R-:W-:-:S13]  /*1fa0*/  ISETP.NE.AND P0, PT, R6, 0x1, PT ;  /* 0x000000010600780c */ /* 0x000fda0003f05270 */
[----:B------:R-:W-:-:S05]  /*1fb0*/  @P0 IMAD.HI.U32 R4, R2, c[0x0][0x330], RZ ;  /* 0x0000cc0002040a27 */ /* 0x000fca00078e00ff */
[----:B------:R-:W-:Y:S02]  /*1fc0*/  @P0 SHF.R.U32.HI R2, RZ, c[0x0][0x334], R4 ;  /* 0x0000cd00ff020a19 */ /* 0x000fe40000011604 */
.L_x_705:
[----:B------:R-:W-:Y:S05]  /*1fd0*/  BSYNC B0 ;  /* 0x0000000000007941 */ /* 0x000fea0003800000 */
.L_x_703:
[----:B------:R-:W-:-:S05]  /*1fe0*/  IMAD R2, R2, c[0x0][0x32c], RZ ;  /* 0x0000cb0002027a24 */ /* 0x000fca00078e02ff */
[----:B------:R-:W-:-:S04]  /*1ff0*/  IMNMX R3, R3, R2, !PT ;  /* 0x0000000203037217 */ /* 0x000fc80007800200 */
.L_x_702:
[C---:B------:R-:W-:Y:S01]  /*2000*/  LOP3.LUT R4, R14.reuse, 0xff000000, RZ, 0xc0, !PT ;  /* 0xff0000000e047812 */ /* 0x040fe200078ec0ff */
[----:B------:R-:W-:Y:S01]  /*2010*/  IMAD.HI R3, R3, 0x2aaaaaab, RZ ;  /* 0x2aaaaaab03037827 */ /* 0x000fe200078e02ff */
[----:B------:R-:W-:Y:S01]  /*2020*/  LOP3.LUT R5, R14, 0xff0000, RZ, 0xc0, !PT ;  /* 0x00ff00000e057812 */ /* 0x000fe200078ec0ff */
[----:B------:R-:W-:Y:S01]  /*2030*/  BSSY B0, `(.L_x_706) ;  /* 0x000002d000007945 */ /* 0x000fe20003800000 */
[----:B------:R-:W-:Y:S02]  /*2040*/  SHF.R.U32.HI R4, RZ, 0x8, R4 ;  /* 0x00000008ff047819 */ /* 0x000fe40000011604 */
[----:B------:R-:W-:Y:S02]  /*2050*/  SHF.R.U32.HI R2, RZ, 0x1f, R3 ;  /* 0x0000001fff027819 */ /* 0x000fe40000011603 */
[----:B------:R-:W-:Y:S02]  /*2060*/  LEA.HI R4, R5, R4, RZ, 0x10 ;  /* 0x0000000405047211 */ /* 0x000fe400078f80ff */
[----:B------:R-:W-:Y:S01]  /*2070*/  LEA.HI.SX32 R3, R3, R2, 0x1c ;  /* 0x0000000203037211 */ /* 0x000fe200078fe2ff */
[----:B------:R-:W-:Y:S01]  /*2080*/  IMAD.MOV.U32 R2, RZ, RZ, RZ ;  /* 0x000000ffff027224 */ /* 0x000fe200078e00ff */
[----:B------:R-:W-:-:S02]  /*2090*/  SHF.R.U32.HI R6, RZ, 0x10, R4 ;  /* 0x00000010ff067819 */ /* 0x000fc40000011604 */
[----:B------:R-:W-:Y:S02]  /*20a0*/  LOP3.LUT R14, R4, 0xff, RZ, 0xc0, !PT ;  /* 0x000000ff040e7812 */ /* 0x000fe400078ec0ff */
[----:B------:R-:W-:Y:S01]  /*20b0*/  IMNMX R5, RZ, R3, !PT ;  /* 0x00000003ff057217 */ /* 0x000fe20007800200 */
[----:B------:R1:W-:Y:S01]  /*20c0*/  STL [R1+0x28], R6 ;  /* 0x0000280601007387 */ /* 0x0003e20000100800 */
[----:B------:R-:W-:Y:S02]  /*20d0*/  ISETP.NE.AND P1, PT, R6, RZ, PT ;  /* 0x000000ff0600720c */ /* 0x000fe40003f25270 */
[----:B------:R-:W-:Y:S01]  /*20e0*/  ISETP.GT.AND P0, PT, R10, R5, PT ;  /* 0x000000050a00720c */ /* 0x000fe20003f04270 */
[----:B------:R1:W-:Y:S01]  /*20f0*/  STL [R1+0x34], R14 ;  /* 0x0000340e01007387 */ /* 0x0003e20000100800 */
[----:B------:R-:W-:-:S11]  /*2100*/  SEL R132, R6, c[0x0][0x338], P1 ;  /* 0x0000ce0006847a07 */ /* 0x000fd60000800000 */
[----:B------:R-:W-:Y:S05]  /*2110*/  @!P0 BRA `(.L_x_707) ;  /* 0x000001e000008947 */ /* 0x000fea0003800000 */
[----:B------:R-:W-:Y:S02]  /*2120*/  IABS R2, R132 ;  /* 0x0000008400027213 */ /* 0x000fe40000000000 */
[----:B-1----:R-:W-:-:S03]  /*2130*/  IADD3 R6, R132, -0x1, R10 ;  /* 0xffffffff84067810 */ /* 0x002fc60007ffe00a */
[----:B------:R-:W-:Y:S02]  /*2140*/  IMAD.MOV.U32 R4, RZ, RZ, R2 ;  /* 0x000000ffff047224 */ /* 0x000fe400078e0002 */
[----:B------:R-:W-:Y:S02]  /*2150*/  IMAD.IADD R6, R6, 0x1, -R5 ;  /* 0x0000000106067824 */ /* 0x000fe400078e0a05 */
[----:B------:R-:W1:Y:S03]  /*2160*/  I2F.RP R2, R4 ;  /* 0x0000000400027306 */ /* 0x000e660000209400 */
[----:B------:R-:W-:-:S05]  /*2170*/  IABS R9, R6 ;  /* 0x0000000600097213 */ /* 0x000fca0000000000 */
[----:B-1----:R-:W1:Y:S02]  /*2180*/  MUFU.RCP R2, R2 ;  /* 0x0000000200027308 */ /* 0x002e640000001000 */
[----:B-1----:R-:W-:-:S06]  /*2190*/  IADD3 R2, R2, 0xffffffe, RZ ;  /* 0x0ffffffe02027810 */ /* 0x002fcc0007ffe0ff */
[----:B------:R-:W1:Y:S02]  /*21a0*/  F2I.FTZ.U32.TRUNC.NTZ R3, R2 ;  /* 0x0000000200037305 */ /* 0x000e64000021f000 */
[----:B-1----:R-:W-:-:S04]  /*21b0*/  IMAD.MOV R2, RZ, RZ, -R3 ;  /* 0x000000ffff027224 */ /* 0x002fc800078e0a03 */
[----:B------:R-:W-:Y:S01]  /*21c0*/  IMAD.MOV.U32 R7, RZ, RZ, R2 ;  /* 0x000000ffff077224 */ /* 0x000fe200078e0002 */
[----:B------:R-:W-:-:S03]  /*21d0*/  IABS R2, R132 ;  /* 0x0000008400027213 */ /* 0x000fc60000000000 */
[----:B------:R-:W-:Y:S02]  /*21e0*/  IMAD R7, R7, R4, RZ ;  /* 0x0000000407077224 */ /* 0x000fe400078e02ff */
[----:B------:R-:W-:Y:S01]  /*21f0*/  IMAD.MOV R8, RZ, RZ, -R2 ;  /* 0x000000ffff087224 */ /* 0x000fe200078e0a02 */
[----:B------:R-:W-:-:S05]  /*2200*/  MOV R2, RZ ;  /* 0x000000ff00027202 */ /* 0x000fca0000000f00 */
        /* <DEDUP_REMOVED lines=11> */
[----:B------:R-:W-:-:S07]  /*22c0*/  ISETP.GE.AND P1, PT, R3, RZ, PT ;  /* 0x000000ff0300720c */ /* 0x000fce0003f26270 */
[----:B------:R-:W-:-:S06]  /*22d0*/  @P2 IADD3 R2, R2, 0x1, RZ ;  /* 0x0000000102022810 */ /* 0x000fcc0007ffe0ff */
[----:B------:R-:W-:Y:S01]  /*22e0*/  @!P1 IMAD.MOV R2, RZ, RZ, -R2 ;  /* 0x000000ffff029224 */ /* 0x000fe200078e0a02 */
[----:B------:R-:W-:Y:S02]  /*22f0*/  @!P0 LOP3.LUT R2, RZ, R132, RZ, 0x33, !PT ;  /* 0x00000084ff028212 */ /* 0x000fe400078e33ff */
.L_x_707:
[----:B------:R-:W-:Y:S05]  /*2300*/  BSYNC B0 ;  /* 0x0000000000007941 */ /* 0x000fea0003800000 */
.L_x_706:
[----:B------:R-:W-:Y:S01]  /*2310*/  IMAD R3, R14, R2, R5 ;  /* 0x000000020e037224 */ /* 0x000fe200078e0205 */
[----:B------:R-:W2:Y:S01]  /*2320*/  S2R R185, SR_TID.X ;  /* 0x0000000000b97919 */ /* 0x000ea20000002100 */
[----:B------:R-:W-:Y:S02]  /*2330*/  SHF.R.S32.HI R73, RZ, 0x1f, R72 ;  /* 0x0000001fff497819 */ /* 0x000fe40000011448 */
[C---:B------:R-:W-:Y:S01]  /*2340*/  IMAD.IADD R2, R3.reuse, 0x1, R2 ;  /* 0x0000000103027824 */ /* 0x040fe200078e0202 */
[----:B------:R-:W-:Y:S01]  /*2350*/  IADD3 R86, R72, 0x40, RZ ;  /* 0x0000004048567810 */ /* 0x000fe20007ffe0ff */
[----:B------:R-:W-:-:S03]  /*2360*/  IMAD R3, R3, 0x60, -R11 ;  /* 0x0000006003037824 */ /* 0x000fc600078e0a0b */
[----:B------:R-:W-:Y:S02]  /*2370*/  IMNMX R2, R10, R2, PT ;  /* 0x000000020a027217 */ /* 0x000fe40003800200 */
[----:B------:R-:W-:-:S03]  /*2380*/  IMNMX R3, RZ, R3, !PT ;  /* 0x00000003ff037217 */ /* 0x000fc60007800200 */
[----:B------:R-:W-:Y:S02]  /*2390*/  IMAD R2, R2, 0x60, -R11 ;  /* 0x0000006002027824 */ /* 0x000fe400078e0a0b */
[----:B------:R-:W-:-:S03]  /*23a0*/  IMAD.WIDE.U32 R4, R3, -0x55555555, RZ ;  /* 0xaaaaaaab03047825 */ /* 0x000fc600078e00ff */
[----:B------:R-:W-:Y:S02]  /*23b0*/  IMNMX R2, R2, R0, PT ;  /* 0x0000000002027217 */ /* 0x000fe40003800200 */
[----:B------:R-:W-:Y:S02]  /*23c0*/  SHF.R.U32.HI R129, RZ, 0x6, R5 ;  /* 0x00000006ff817819 */ /* 0x000fe40000011605 */
[----:B------:R-:W-:Y:S02]  /*23d0*/  ISETP.GT.AND P0, PT, R2, R3, PT ;  /* 0x000000030200720c */ /* 0x000fe40003f04270 */
[----:B--2---:R-:W-:Y:S01]  /*23e0*/  SHF.R.S32.HI R186, RZ, 0x1f, R185 ;  /* 0x0000001fffba7819 */ /* 0x004fe200000114b9 */
[----:B------:R-:W-:-:S03]  /*23f0*/  IMAD.MOV.U32 R4, RZ, RZ, R129 ;  /* 0x000000ffff047224 */ /* 0x000fc600078e0081 */
[CC--:B-1----:R-:W-:Y:S02]  /*2400*/  LEA.HI R6, R186.reuse, R185.reuse, RZ, 0x6 ;  /* 0x000000b9ba067211 */ /* 0x0c2fe400078f30ff */
[----:B------:R-:W-:-:S04]  /*2410*/  LEA.HI R5, R186, R185, RZ, 0x3 ;  /* 0x000000b9ba057211 */ /* 0x000fc800078f18ff */
[----:B------:R-:W-:Y:S02]  /*2420*/  SHF.R.S32.HI R84, RZ, 0x3, R5 ;  /* 0x00000003ff547819 */ /* 0x000fe40000011405 */
[----:B------:R-:W-:Y:S02]  /*2430*/  @P0 IADD3 R2, R2, 0x5f, RZ ;  /* 0x0000005f02020810 */ /* 0x000fe40007ffe0ff */
[C---:B------:R-:W-:Y:S02]  /*2440*/  IADD3 R135, R84.reuse, 0x40, RZ ;  /* 0x0000004054877810 */ /* 0x040fe40007ffe0ff */
[----:B------:R-:W-:Y:S01]  /*2450*/  IADD3 R134, R84, 0x20, RZ ;  /* 0x0000002054867810 */ /* 0x000fe20007ffe0ff */
[----:B------:R-:W-:Y:S01]  /*2460*/  @P0 IMAD.HI R2, R2, 0x2aaaaaab, RZ ;  /* 0x2aaaaaab02020827 */ /* 0x000fe200078e02ff */
[----:B------:R-:W-:-:S04]  /*2470*/  SHF.R.S32.HI R178, RZ, 0x1f, R84 ;  /* 0x0000001fffb27819 */ /* 0x000fc80000011454 */
[----:B------:R-:W-:-:S04]  /*2480*/  @P0 SHF.R.U32.HI R3, RZ, 0x1f, R2 ;  /* 0x0000001fff030819 */ /* 0x000fc80000011602 */
[----:B------:R-:W-:Y:S01]  /*2490*/  @P0 LEA.HI.SX32 R4, R2, R3, 0x1c ;  /* 0x0000000302040211 */ /* 0x000fe200078fe2ff */
[----:B------:R-:W-:Y:S01]  /*24a0*/  IMAD.SHL.U32 R2, R6, 0x8, RZ ;  /* 0x0000000806027824 */ /* 0x000fe200078e00ff */
[----:B------:R-:W-:Y:S02]  /*24b0*/  LOP3.LUT R3, R5, 0xfffffff8, RZ, 0xc0, !PT ;  /* 0xfffffff805037812 */ /* 0x000fe400078ec0ff */
[----:B------:R-:W-:Y:S02]  /*24c0*/  ISETP.GT.AND P0, PT, R4, R129, PT ;  /* 0x000000810400720c */ /* 0x000fe40003f04270 */
[----:B------:R-:W-:Y:S01]  /*24d0*/  LOP3.LUT R155, R2, 0xfffffe00, RZ, 0xc0, !PT ;  /* 0xfffffe00029b7812 */ /* 0x000fe200078ec0ff */
[----:B------:R-:W-:Y:S01]  /*24e0*/  IMAD.SHL.U32 R2, R84, 0x40, RZ ;  /* 0x0000004054027824 */ /* 0x000fe200078e00ff */
[----:B------:R-:W-:Y:S01]  /*24f0*/  SHF.R.S32.HI R5, RZ, 0x1f, R134 ;  /* 0x0000001fff057819 */ /* 0x000fe20000011486 */
[----:B------:R-:W-:Y:S01]  /*2500*/  IMAD.IADD R144, R185, 0x1, -R3 ;  /* 0x00000001b9907824 */ /* 0x000fe200078e0a03 */
[----:B------:R-:W-:Y:S01]  /*2510*/  SHF.R.S32.HI R6, RZ, 0x1f, R135 ;  /* 0x0000001fff067819 */ /* 0x000fe20000011487 */
[----:B------:R-:W-:Y:S01]  /*2520*/  IMAD.SHL.U32 R3, R134, 0x40, RZ ;  /* 0x0000004086037824 */ /* 0x000fe200078e00ff */
[----:B------:R-:W-:Y:S01]  /*2530*/  LOP3.LUT R145, R2, 0x1c0, RZ, 0xc0, !PT ;  /* 0x000001c002917812 */ /* 0x000fe200078ec0ff */
[----:B------:R-:W-:Y:S01]  /*2540*/  IMAD.SHL.U32 R2, R135, 0x40, RZ ;  /* 0x0000004087027824 */ /* 0x000fe200078e00ff */
[----:B------:R-:W-:Y:S01]  /*2550*/  LEA.HI R5, R5, R134, RZ, 0x3 ;  /* 0x0000008605057211 */ /* 0x000fe200078f18ff */
[----:B------:R-:W-:Y:S01]  /*2560*/  IMAD.SHL.U32 R28, R144, 0x4, RZ ;  /* 0x00000004901c7824 */ /* 0x000fe200078e00ff */
[----:B------:R-:W-:-:S02]  /*2570*/  SHF.R.U32.HI R179, RZ, 0x3, R145 ;  /* 0x00000003ffb37819 */ /* 0x000fc40000011691 */
[----:B------:R-:W-:Y:S01]  /*2580*/  LOP3.LUT R149, R2, 0x1c0, RZ, 0xc0, !PT ;  /* 0x000001c002957812 */ /* 0x000fe200078ec0ff */
[----:B------:R-:W-:Y:S01]  /*2590*/  IMAD.SHL.U32 R5, R5, 0x40, RZ ;  /* 0x0000004005057824 */ /* 0x000fe200078e00ff */
[----:B------:R-:W-:Y:S02]  /*25a0*/  LOP3.LUT R2, R145, 0x38, R72, 0xf8, !PT ;  /* 0x0000003891027812 */ /* 0x000fe400078ef848 */
[----:B------:R-:W-:Y:S02]  /*25b0*/  LEA.HI R6, R6, R135, RZ, 0x3 ;  /* 0x0000008706067211 */ /* 0x000fe400078f18ff */
[----:B------:R-:W-:Y:S02]  /*25c0*/  LOP3.LUT R2, R2, R179, RZ, 0x3c, !PT ;  /* 0x000000b302027212 */ /* 0x000fe400078e3cff */
[----:B------:R-:W-:Y:S01]  /*25d0*/  LOP3.LUT R146, R3, 0x1c0, RZ, 0xc0, !PT ;  /* 0x000001c003927812 */ /* 0x000fe200078ec0ff */
[----:B------:R-:W-:Y:S01]  /*25e0*/  IMAD.SHL.U32 R3, R6, 0x40, RZ ;  /* 0x0000004006037824 */ /* 0x000fe200078e00ff */
[----:B------:R-:W-:Y:S01]  /*25f0*/  SHF.R.S32.HI R29, RZ, 0x1f, R28 ;  /* 0x0000001fff1d7819 */ /* 0x000fe2000001141c */
[----:B------:R-:W-:Y:S01]  /*2600*/  IMAD.IADD R2, R155, 0x1, R2 ;  /* 0x000000019b027824 */ /* 0x000fe200078e0202 */
[----:B------:R-:W-:-:S02]  /*2610*/  IADD3 R30, R28, 0x20, RZ ;  /* 0x000000201c1e7810 */ /* 0x000fc40007ffe0ff */
[----:B------:R-:W-:Y:S01]  /*2620*/  SHF.R.U32.HI R182, RZ, 0x3, R146 ;  /* 0x00000003ffb67819 */ /* 0x000fe20000011692 */
[----:B------:R-:W-:Y:S01]  /*2630*/  IMAD.SHL.U32 R219, R2, 0x2, RZ ;  /* 0x0000000202db7824 */ /* 0x000fe200078e00ff */
[----:B------:R-:W-:Y:S02]  /*2640*/  SHF.R.U32.HI R183, RZ, 0x3, R149 ;  /* 0x00000003ffb77819 */ /* 0x000fe40000011695 */
[----:B------:R-:W-:Y:S02]  /*2650*/  LOP3.LUT R156, R5, 0xfffffe00, RZ, 0xc0, !PT ;  /* 0xfffffe00059c7812 */ /* 0x000fe400078ec0ff */
[----:B------:R-:W-:Y:S01]  /*2660*/  LOP3.LUT R157, R3, 0xfffffe00, RZ, 0xc0, !PT ;  /* 0xfffffe00039d7812 */ /* 0x000fe200078ec0ff */
[----:B------:R-:W-:Y:S05]  /*2670*/  @!P0 BRA `(.L_x_708) ;  /* 0x000052c000008947 */ /* 0x000fea0003800000 */
[----:B------:R-:W2:Y:S01]  /*2680*/  LDL R25, [R1] ;  /* 0x0000000001197983 */ /* 0x000ea20000100800 */
[----:B------:R-:W-:Y:S01]  /*2690*/  IADD3 R124, P0, R84, R13, RZ ;  /* 0x0000000d547c7210 */ /* 0x000fe20007f1e0ff */
[----:B------:R-:W-:Y:S01]  /*26a0*/  IMAD.MOV.U32 R138, RZ, RZ, 0x60 ;  /* 0x00000060ff8a7424 */ /* 0x000fe200078e00ff */
[----:B------:R-:W-:Y:S01]  /*26b0*/  SHF.R.S32.HI R18, RZ, 0x1f, R24 ;  /* 0x0000001fff127819 */ /* 0x000fe20000011418 */
[----:B------:R-:W-:Y:S01]  /*26c0*/  IMAD.MOV.U32 R8, RZ, RZ, c[0x0][0x238] ;  /* 0x00008e00ff087624 */ /* 0x000fe200078e00ff */
[----:B------:R-:W-:Y:S01]  /*26d0*/  LEA.HI.X.SX32 R130, R13, R178, 0x1, P0 ;  /* 0x000000b20d827211 */ /* 0x000fe200000f0eff */
[----:B------:R-:W-:Y:S01]  /*26e0*/  IMAD.WIDE.U32 R2, R124, c[0x0][0x238], R72 ;  /* 0x00008e007c027a25 */ /* 0x000fe200078e0048 */
[----:B------:R-:W-:-:S02]  /*26f0*/  SEL R21, R18, RZ, !P3 ;  /* 0x000000ff12157207 */ /* 0x000fc40005800000 */
[----:B------:R-:W-:Y:S01]  /*2700*/  IADD3 R34, R4, -0x1, RZ ;  /* 0xffffffff04227810 */ /* 0x000fe20007ffe0ff */
[----:B------:R-:W-:Y:S01]  /*2710*/  IMAD R5, R130, c[0x0][0x238], RZ ;  /* 0x00008e0082057a24 */ /* 0x000fe200078e02ff */
[----:B------:R-:W-:Y:S01]  /*2720*/  IADD3 R111, -R84, R0, RZ ;  /* 0x00000000546f7210 */ /* 0x000fe20007ffe1ff */
[----:B------:R-:W-:Y:S01]  /*2730*/  IMAD R4, R21, c[0x0][0x248], RZ ;  /* 0x0000920015047a24 */ /* 0x000fe200078e02ff */
[----:B------:R-:W-:Y:S01]  /*2740*/  SEL R20, R24, RZ, !P3 ;  /* 0x000000ff18147207 */ /* 0x000fe20005800000 */
[----:B------:R-:W-:Y:S01]  /*2750*/  IMAD R5, R124, c[0x0][0x23c], R5 ;  /* 0x00008f007c057a24 */ /* 0x000fe200078e0205 */
[----:B------:R-:W-:Y:S01]  /*2760*/  ISETP.GE.AND P2, PT, R72, c[0x0][0x1d4], PT ;  /* 0x0000750048007a0c */ /* 0x000fe20003f46270 */
[----:B------:R-:W-:Y:S01]  /*2770*/  IMAD R165, R138, c[0x0][0x23c], RZ ;  /* 0x00008f008aa57a24 */ /* 0x000fe200078e02ff */
[----:B------:R-:W-:Y:S01]  /*2780*/  ISETP.GE.AND P6, PT, R86, c[0x0][0x1d4], PT ;  /* 0x0000750056007a0c */ /* 0x000fe20003fc6270 */
[----:B------:R-:W-:Y:S01]  /*2790*/  IMAD.WIDE.U32 R142, R138, c[0x0][0x238], RZ ;  /* 0x00008e008a8e7a25 */ /* 0x000fe200078e00ff */
[----:B------:R-:W-:-:S02]  /*27a0*/  IADD3 R3, R3, R5, RZ ;  /* 0x0000000503037210 */ /* 0x000fc40007ffe0ff */
[----:B------:R-:W-:Y:S01]  /*27b0*/  MOV R162, 0x5 ;  /* 0x0000000500a27802 */ /* 0x000fe20000000f00 */
[----:B------:R-:W-:Y:S01]  /*27c0*/  IMAD R6, R34, -0x60, R111 ;  /* 0xffffffa022067824 */ /* 0x000fe200078e026f */
[----:B------:R-:W-:Y:S01]  /*27d0*/  IADD3 R19, R12, R153, RZ ;  /* 0x000000990c137210 */ /* 0x000fe20007ffe0ff */
[C---:B------:R-:W-:Y:S01]  /*27e0*/  IMAD.WIDE.U32 R2, R23.reuse, c[0x0][0x240], R2 ;  /* 0x0000900017027a25 */ /* 0x040fe200078e0002 */
[----:B------:R-:W-:Y:S02]  /*27f0*/  SHF.L.U64.HI R166, R8, R162, c[0x0][0x23c] ;  /* 0x00008f0008a67619 */ /* 0x000fe400000102a2 */
[----:B------:R-:W-:Y:S01]  /*2800*/  ISETP.GE.AND P0, PT, R6, 0x1, PT ;  /* 0x000000010600780c */ /* 0x000fe20003f06270 */
[----:B------:R-:W-:Y:S02]  /*2810*/  IMAD R3, R23, c[0x0][0x244], R3 ;  /* 0x0000910017037a24 */ /* 0x000fe400078e0203 */
[----:B------:R-:W-:Y:S01]  /*2820*/  IMAD.WIDE.U32 R10, R84, c[0x0][0x290], R28 ;  /* 0x0000a400540a7a25 */ /* 0x000fe200078e001c */
[----:B------:R-:W-:-:S02]  /*2830*/  MOV R148, c[0x0][0x290] ;  /* 0x0000a40000947a02 */ /* 0x000fc40000000f00 */
[----:B------:R-:W-:Y:S01]  /*2840*/  MOV R184, c[0x0][0x27c] ;  /* 0x00009f0000b87a02 */ /* 0x000fe20000000f00 */
[C---:B------:R-:W-:Y:S01]  /*2850*/  IMAD R4, R20.reuse, c[0x0][0x24c], R4 ;  /* 0x0000930014047a24 */ /* 0x040fe200078e0204 */
[----:B------:R-:W-:Y:S01]  /*2860*/  P2R R131, PR, RZ, 0x4 ;  /* 0x00000004ff837803 */ /* 0x000fe20000000000 */
[----:B------:R-:W-:Y:S01]  /*2870*/  IMAD.WIDE.U32 R114, R20, c[0x0][0x248], R2 ;  /* 0x0000920014727a25 */ /* 0x000fe200078e0002 */
[----:B------:R-:W-:-:S03]  /*2880*/  SHF.R.S32.HI R3, RZ, 0x1f, R34 ;  /* 0x0000001fff037819 */ /* 0x000fc60000011422 */
[----:B------:R-:W-:Y:S01]  /*2890*/  IMAD.IADD R165, R143, 0x1, R165 ;  /* 0x000000018fa57824 */ /* 0x000fe200078e02a5 */
[----:B------:R-:W-:Y:S01]  /*28a0*/  IADD3 R113, R115, R4, RZ ;  /* 0x0000000473717210 */ /* 0x000fe20007ffe0ff */
[----:B------:R-:W-:Y:S02]  /*28b0*/  IMAD.MOV.U32 R112, RZ, RZ, R114 ;  /* 0x000000ffff707224 */ /* 0x000fe400078e0072 */
[----:B------:R-:W-:Y:S02]  /*28c0*/  IMAD R2, R165, R34, RZ ;  /* 0x00000022a5027224 */ /* 0x000fe400078e02ff */
[----:B------:R-:W-:-:S04]  /*28d0*/  IMAD.WIDE.U32 R4, R34, R142, R112 ;  /* 0x0000008e22047225 */ /* 0x000fc800078e0070 */
[----:B------:R-:W-:Y:S02]  /*28e0*/  IMAD R2, R3, R142, R2 ;  /* 0x0000008e03027224 */ /* 0x000fe400078e0202 */
[----:B------:R-:W-:-:S03]  /*28f0*/  IMAD.SHL.U32 R171, R8, 0x20, RZ ;  /* 0x0000002008ab7824 */ /* 0x000fc600078e00ff */
[----:B------:R-:W-:Y:S02]  /*2900*/  IADD3 R5, R5, R2, RZ ;  /* 0x0000000205057210 */ /* 0x000fe40007ffe0ff */
[----:B------:R-:W-:-:S04]  /*2910*/  @P0 LEA R2, P1, R4, c[0x0][0x220], 0x1 ;  /* 0x0000880004020a11 */ /* 0x000fc800078208ff */
[----:B------:R-:W-:Y:S02]  /*2920*/  @P0 LEA.HI.X R3, R4, c[0x0][0x224], R5, 0x1, P1 ;  /* 0x0000890004030a11 */ /* 0x000fe400008f0c05 */
[----:B------:R-:W-:-:S03]  /*2930*/  ISETP.GE.AND P1, PT, R6, 0x21, PT ;  /* 0x000000210600780c */ /* 0x000fc60003f26270 */
[----:B------:R-:W-:Y:S01]  /*2940*/  @!PT LDS RZ, [RZ] ;  /* 0x00000000fffff984 */ /* 0x000fe20000000800 */
[----:B------:R-:W-:Y:S01]  /*2950*/  @!PT LDS RZ, [RZ] ;  /* 0x00000000fffff984 */ /* 0x000fe20000000800 */
[----:B------:R-:W-:Y:S01]  /*2960*/  @!PT LDS RZ, [RZ] ;  /* 0x00000000fffff984 */ /* 0x000fe20000000800 */
[----:B------:R1:W-:Y:S04]  /*2970*/  @P0 LDGSTS.E.BYPASS.LTC128B.128 [R219+0x8100], [R2.64], !P2 ;  /* 0x0810000002db0fae */ /* 0x0003e8000d101d48 */
[----:B------:R1:W-:Y:S06]  /*2980*/  @P0 LDGSTS.E.BYPASS.LTC128B.128 [R219+0xb100], [R2.64+0x80], !P6 ;  /* 0x0b10008002db0fae */ /* 0x0003ec000f101d48 */
[----:B-1----:R-:W-:-:S04]  /*2990*/  @P1 IADD3 R3, P0, R171, R4, RZ ;  /* 0x00000004ab031210 */ /* 0x002fc80007f1e0ff */
[----:B------:R-:W-:Y:S02]  /*29a0*/  @P1 IADD3.X R7, R5, R166, RZ, P0, !PT ;  /* 0x000000a605071210 */ /* 0x000fe400007fe4ff */
[----:B------:R-:W-:-:S04]  /*29b0*/  @P1 LEA R2, P0, R3, c[0x0][0x220], 0x1 ;  /* 0x0000880003021a11 */ /* 0x000fc800078008ff */
[----:B------:R-:W-:Y:S02]  /*29c0*/  @P1 LEA.HI.X R3, R3, c[0x0][0x224], R7, 0x1, P0 ;  /* 0x0000890003031a11 */ /* 0x000fe400000f0c07 */
[----:B------:R-:W-:-:S13]  /*29d0*/  ISETP.GT.AND P0, PT, R6, 0x40, PT ;  /* 0x000000400600780c */ /* 0x000fda0003f04270 */
[----:B------:R-:W-:Y:S01]  /*29e0*/  @P0 IMAD.MOV.U32 R6, RZ, RZ, c[0x0][0x23c] ;  /* 0x00008f00ff060624 */ /* 0x000fe200078e00ff */
[----:B--2---:R1:W-:Y:S04]  /*29f0*/  @P1 LDGSTS.E.BYPASS.LTC128B.128 [R25+0x9100], [R2.64], !P2 ;  /* 0x0910000002191fae */ /* 0x0043e8000d101d48 */
[----:B------:R1:W-:Y:S02]  /*2a00*/  @P1 LDGSTS.E.BYPASS.LTC128B.128 [R25+0xc100], [R2.64+0x80], !P6 ;  /* 0x0c10008002191fae */ /* 0x0003e4000f101d48 */
[----:B-1----:R-:W-:-:S04]  /*2a10*/  @P0 LEA R2, P1, R8, R4, 0x6 ;  /* 0x0000000408020211 */ /* 0x002fc800078230ff */
[----:B------:R-:W-:Y:S02]  /*2a20*/  @P0 LEA.HI.X R3, R8, R5, R6, 0x6, P1 ;  /* 0x0000000508030211 */ /* 0x000fe400008f3406 */
[----:B------:R-:W-:-:S04]  /*2a30*/  @P0 LEA R14, P1, R2, c[0x0][0x220], 0x1 ;  /* 0x00008800020e0a11 */ /* 0x000fc800078208ff */
[----:B------:R-:W-:Y:S02]  /*2a40*/  @P0 LEA.HI.X R15, R2, c[0x0][0x224], R3, 0x1, P1 ;  /* 0x00008900020f0a11 */ /* 0x000fe400008f0c03 */
[----:B------:R-:W-:Y:S02]  /*2a50*/  ISETP.NE.U32.AND P1, PT, RZ, c[0x0][0x340], PT ;  /* 0x0000d000ff007a0c */ /* 0x000fe40003f25070 */
[----:B------:R-:W-:Y:S01]  /*2a60*/  SHF.R.S32.HI R22, RZ, 0x1f, R19 ;  /* 0x0000001fff167819 */ /* 0x000fe20000011413 */
[C---:B------:R-:W-:Y:S01]  /*2a70*/  IMAD R6, R178.reuse, c[0x0][0x280], RZ ;  /* 0x0000a000b2067a24 */ /* 0x040fe200078e02ff */
[----:B------:R-:W-:Y:S01]  /*2a80*/  ISETP.NE.AND.EX P1, PT, RZ, c[0x0][0x344], PT, P1 ;  /* 0x0000d100ff007a0c */ /* 0x000fe20003f25310 */
[----:B------:R-:W-:Y:S01]  /*2a90*/  IMAD R7, R178, c[0x0][0x290], RZ ;  /* 0x0000a400b2077a24 */ /* 0x000fe200078e02ff */
[----:B------:R1:W-:Y:S01]  /*2aa0*/  @P0 LDGSTS.E.BYPASS.LTC128B.128 [R25+0xa100], [R14.64], !P2 ;  /* 0x0a1000000e190fae */ /* 0x0003e2000d101d48 */
[----:B------:R-:W-:Y:S02]  /*2ab0*/  IMAD R4, R22, c[0x0][0x1e0], RZ ;  /* 0x0000780016047a24 */ /* 0x000fe400078e02ff */
[----:B------:R-:W-:Y:S01]  /*2ac0*/  IMAD R12, R84, c[0x0][0x284], R6 ;  /* 0x0000a100540c7a24 */ /* 0x000fe200078e0206 */
[----:B------:R1:W-:Y:S07]  /*2ad0*/  @P0 LDGSTS.E.BYPASS.LTC128B.128 [R25+0xd100], [R14.64+0x80], !P6 ;  /* 0x0d1000800e190fae */ /* 0x0003ee000f101d48 */
[----:B------:R-:W-:Y:S01]  /*2ae0*/  @P1 IMAD.WIDE R2, R24, R16, c[0x0][0x340] ;  /* 0x0000d00018021625 */ /* 0x000fe200078e0210 */
[----:B------:R-:W0:Y:S04]  /*2af0*/  LDGDEPBAR ;  /* 0x00000000000079af */ /* 0x000e280000000000 */
[----:B------:R2:W3:Y:S01]  /*2b00*/  @P1 LDG.E R17, [R2.64] ;  /* 0x0000000802111981 */ /* 0x0004e2000c1e1900 */
[----:B------:R-:W-:Y:S01]  /*2b10*/  IMAD R4, R19, c[0x0][0x1e4], R4 ;  /* 0x0000790013047a24 */ /* 0x000fe200078e0204 */
[----:B------:R-:W-:Y:S01]  /*2b20*/  WARPSYNC 0xffffffff ;  /* 0xffffffff00007948 */ /* 0x000fe20003800000 */
[----:B------:R-:W-:Y:S01]  /*2b30*/  IMAD R16, R84, c[0x0][0x294], R7 ;  /* 0x0000a50054107a24 */ /* 0x000fe200078e0207 */
[----:B------:R-:W-:Y:S01]  /*2b40*/  SHF.L.U64.HI R151, R148, R162, c[0x0][0x294] ;  /* 0x0000a50094977619 */ /* 0x000fe200000102a2 */
[----:B------:R-:W-:Y:S01]  /*2b50*/  IMAD.WIDE.U32 R6, R84, c[0x0][0x280], R72 ;  /* 0x0000a00054067a25 */ /* 0x000fe200078e0048 */
[----:B------:R-:W-:-:S03]  /*2b60*/  SHF.L.U32 R170, R148, 0x5, RZ ;  /* 0x0000000594aa7819 */ /* 0x000fc600000006ff */
[----:B------:R-:W-:Y:S01]  /*2b70*/  IMAD.WIDE.U32 R8, R84, c[0x0][0x290], R72 ;  /* 0x0000a40054087a25 */ /* 0x000fe200078e0048 */
[----:B------:R-:W-:-:S03]  /*2b80*/  IADD3 R7, R12, R7, RZ ;  /* 0x000000070c077210 */ /* 0x000fc60007ffe0ff */
[----:B------:R-:W-:Y:S02]  /*2b90*/  IMAD.IADD R11, R11, 0x1, R16 ;  /* 0x000000010b0b7824 */ /* 0x000fe400078e0210 */
[----:B------:R-:W-:Y:S01]  /*2ba0*/  IMAD.WIDE.U32 R176, R84, c[0x0][0x1e0], RZ ;  /* 0x0000780054b07a25 */ /* 0x000fe200078e00ff */
[----:B-1----:R-:W-:-:S03]  /*2bb0*/  SHF.L.U32 R14, R184, 0x1, RZ ;  /* 0x00000001b80e7819 */ /* 0x002fc600000006ff */
[----:B------:R-:W-:Y:S02]  /*2bc0*/  IMAD.MOV.U32 R147, RZ, RZ, c[0x0][0x280] ;  /* 0x0000a000ff937624 */ /* 0x000fe400078e00ff */
[----:B-----5:R-:W-:-:S03]  /*2bd0*/  IMAD.WIDE.U32 R96, R133, c[0x0][0x290], R10 ;  /* 0x0000a40085607a25 */ /* 0x020fc600078e000a */
[----:B------:R-:W-:Y:S01]  /*2be0*/  SHF.L.U64.HI R150, R147, R162, c[0x0][0x284] ;  /* 0x0000a10093967619 */ /* 0x000fe200000102a2 */
[----:B--2---:R-:W-:-:S04]  /*2bf0*/  IMAD.WIDE.U32 R2, R19, c[0x0][0x1e0], RZ ;  /* 0x0000780013027a25 */ /* 0x004fc800078e00ff */
[----:B------:R-:W-:Y:S02]  /*2c00*/  IMAD.IADD R3, R3, 0x1, R4 ;  /* 0x0000000103037824 */ /* 0x000fe400078e0204 */
[----:B------:R-:W-:-:S04]  /*2c10*/  IMAD.WIDE.U32 R4, R84, c[0x0][0x280], R28 ;  /* 0x0000a00054047a25 */ /* 0x000fc800078e001c */
[----:B------:R-:W-:Y:S01]  /*2c20*/  IMAD.WIDE.U32 R2, R23, c[0x0][0x1e8], R2 ;  /* 0x00007a0017027a25 */ /* 0x000fe200078e0002 */
[----:B------:R-:W-:Y:S02]  /*2c30*/  IADD3 R13, R5, R12, RZ ;  /* 0x0000000c050d7210 */ /* 0x000fe40007ffe0ff */
[----:B------:R-:W-:Y:S01]  /*2c40*/  IADD3 R5, R16, R9, RZ ;  /* 0x0000000910057210 */ /* 0x000fe20007ffe0ff */
[----:B------:R-:W-:Y:S01]  /*2c50*/  IMAD.MOV.U32 R12, RZ, RZ, R4 ;  /* 0x000000ffff0c7224 */ /* 0x000fe200078e0004 */
[----:B------:R-:W-:Y:S01]  /*2c60*/  MOV R4, R8 ;  /* 0x0000000800047202 */ /* 0x000fe20000000f00 */
[----:B------:R-:W-:Y:S01]  /*2c70*/  IMAD R9, R23, c[0x0][0x1ec], R3 ;  /* 0x00007b0017097a24 */ /* 0x000fe200078e0203 */
[----:B------:R-:W-:Y:S01]  /*2c80*/  MOV R8, R2 ;  /* 0x0000000200087202 */ /* 0x000fe20000000f00 */
[----:B------:R-:W-:-:S04]  /*2c90*/  IMAD.WIDE.U32 R98, R133, c[0x0][0x280], R12 ;  /* 0x0000a00085627a25 */ /* 0x000fc800078e000c */
[----:B------:R-:W-:-:S04]  /*2ca0*/  IMAD.WIDE.U32 R92, R133, c[0x0][0x290], R4 ;  /* 0x0000a400855c7a25 */ /* 0x000fc800078e0004 */
[----:B------:R-:W-:-:S04]  /*2cb0*/  IMAD.WIDE.U32 R94, R133, c[0x0][0x280], R6 ;  /* 0x0000a000855e7a25 */ /* 0x000fc800078e0006 */
[----:B------:R-:W-:Y:S01]  /*2cc0*/  IMAD.SHL.U32 R169, R147, 0x20, RZ ;  /* 0x0000002093a97824 */ /* 0x000fe200078e00ff */
[--C-:B---3--:R-:W-:Y:S01]  /*2cd0*/  @P1 SHF.R.S32.HI R3, RZ, 0x1f, R17.reuse ;  /* 0x0000001fff031819 */ /* 0x108fe20000011411 */
[----:B------:R-:W-:Y:S01]  /*2ce0*/  @P1 IMAD.MOV.U32 R2, RZ, RZ, R17 ;  /* 0x000000ffff021224 */ /* 0x000fe200078e0011 */
[----:B------:R-:W-:Y:S02]  /*2cf0*/  @!P1 MOV R2, R24 ;  /* 0x0000001800029202 */ /* 0x000fe40000000f00 */
[----:B------:R-:W-:Y:S02]  /*2d00*/  @!P1 MOV R3, R18 ;  /* 0x0000001200039202 */ /* 0x000fe40000000f00 */
[----:B------:R-:W-:Y:S02]  /*2d10*/  SEL R17, R2, RZ, !P4 ;  /* 0x000000ff02117207 */ /* 0x000fe40006000000 */
[----:B------:R-:W-:Y:S01]  /*2d20*/  SEL R16, R3, RZ, !P4 ;  /* 0x000000ff03107207 */ /* 0x000fe20006000000 */
[----:B------:R-:W-:Y:S01]  /*2d30*/  IMAD R3, R178, c[0x0][0x1e0], RZ ;  /* 0x00007800b2037a24 */ /* 0x000fe200078e02ff */
[----:B------:R-:W-:Y:S01]  /*2d40*/  SHF.R.S32.HI R2, RZ, 0x1f, R133 ;  /* 0x0000001fff027819 */ /* 0x000fe20000011485 */
[----:B------:R-:W-:-:S04]  /*2d50*/  IMAD.WIDE.U32 R82, R17, c[0x0][0x1f0], R8 ;  /* 0x00007c0011527a25 */ /* 0x000fc800078e0008 */
[----:B------:R-:W-:Y:S01]  /*2d60*/  IMAD R3, R84, c[0x0][0x1e4], R3 ;  /* 0x0000790054037a24 */ /* 0x000fe200078e0203 */
[----:B------:R-:W-:Y:S01]  /*2d70*/  IADD3 R109, P1, P0, R82, R176, R72 ;  /* 0x000000b0526d7210 */ /* 0x000fe2000783e048 */
[----:B------:R-:W-:Y:S02]  /*2d80*/  IMAD R15, R2, c[0x0][0x280], RZ ;  /* 0x0000a000020f7a24 */ /* 0x000fe400078e02ff */
[----:B------:R-:W-:Y:S02]  /*2d90*/  IMAD.IADD R128, R177, 0x1, R3 ;  /* 0x00000001b1807824 */ /* 0x000fe400078e0203 */
[----:B------:R-:W-:Y:S02]  /*2da0*/  IMAD R3, R133, c[0x0][0x284], R15 ;  /* 0x0000a10085037a24 */ /* 0x000fe400078e020f */
[----:B------:R-:W-:Y:S02]  /*2db0*/  IMAD R15, R16, c[0x0][0x1f0], RZ ;  /* 0x00007c00100f7a24 */ /* 0x000fe400078e02ff */
[----:B------:R-:W-:Y:S01]  /*2dc0*/  IMAD R2, R2, c[0x0][0x290], RZ ;  /* 0x0000a40002027a24 */ /* 0x000fe200078e02ff */
[----:B------:R-:W-:Y:S01]  /*2dd0*/  IADD3 R110, R99, R3, RZ ;  /* 0x00000003636e7210 */ /* 0x000fe20007ffe0ff */
[----:B------:R-:W-:-:S02]  /*2de0*/  IMAD R8, R17, c[0x0][0x1f4], R15 ;  /* 0x00007d0011087a24 */ /* 0x000fc400078e020f */
[----:B------:R-:W-:Y:S02]  /*2df0*/  IMAD R2, R133, c[0x0][0x294], R2 ;  /* 0x0000a50085027a24 */ /* 0x000fe400078e0202 */
[----:B------:R-:W-:Y:S01]  /*2e00*/  IMAD.IADD R107, R3, 0x1, R95 ;  /* 0x00000001036b7824 */ /* 0x000fe200078e025f */
[----:B------:R-:W-:Y:S02]  /*2e10*/  IADD3 R85, R83, R8, RZ ;  /* 0x0000000853557210 */ /* 0x000fe40007ffe0ff */
[----:B------:R-:W-:Y:S02]  /*2e20*/  IADD3 R108, R97, R2, RZ ;  /* 0x00000002616c7210 */ /* 0x000fe40007ffe0ff */
[----:B------:R-:W-:Y:S02]  /*2e30*/  IADD3 R106, R2, R93, RZ ;  /* 0x0000005d026a7210 */ /* 0x000fe40007ffe0ff */
[----:B------:R-:W-:Y:S02]  /*2e40*/  IADD3.X R105, R85, R128, R73, P1, P0 ;  /* 0x0000008055697210 */ /* 0x000fe40000fe0449 */
[----:B------:R-:W-:Y:S01]  /*2e50*/  ISETP.GE.AND P0, PT, R72, c[0x0][0x27c], PT ;  /* 0x00009f0048007a0c */ /* 0x000fe20003f06270 */
[----:B------:R-:W-:Y:S01]  /*2e60*/  IMAD.WIDE.U32 R2, R23, c[0x0][0x260], R72 ;  /* 0x0000980017027a25 */ /* 0x000fe200078e0048 */
[----:B------:R-:W-:Y:S01]  /*2e70*/  BAR.SYNC.DEFER_BLOCKING 0x0 ;  /* 0x0000000000007b1d */ /* 0x000fe20000010000 */
[----:B------:R-:W-:-:S02]  /*2e80*/  MOV R161, 0x6 ;  /* 0x0000000600a17802 */ /* 0x000fc40000000f00 */
[----:B------:R-:W-:Y:S01]  /*2e90*/  SEL R6, RZ, c[0x0][0x27c], !P0 ;  /* 0x00009f00ff067a07 */ /* 0x000fe20004000000 */
[----:B------:R-:W-:Y:S01]  /*2ea0*/  IMAD R8, R21, c[0x0][0x268], RZ ;  /* 0x00009a0015087a24 */ /* 0x000fe200078e02ff */
[----:B------:R-:W-:Y:S01]  /*2eb0*/  ISETP.GE.AND P1, PT, R184, 0x1, PT ;  /* 0x00000001b800780c */ /* 0x000fe20003f26270 */
[----:B------:R-:W-:Y:S01]  /*2ec0*/  IMAD R3, R23, c[0x0][0x264], R3 ;  /* 0x0000990017037a24 */ /* 0x000fe200078e0203 */
[----:B------:R-:W-:Y:S01]  /*2ed0*/  ULDC.U8 UR4, c[0x0][0x298] ;  /* 0x0000a60000047ab9 */ /* 0x000fe20000000000 */
[C---:B------:R-:W-:Y:S01]  /*2ee0*/  IMAD.IADD R6, R72.reuse, 0x1, R6 ;  /* 0x0000000148067824 */ /* 0x040fe200078e0206 */
[----:B------:R-:W-:Y:S01]  /*2ef0*/  ISETP.GE.AND P4, PT, R72, c[0x0][0x1d4], PT ;  /* 0x0000750048007a0c */ /* 0x000fe20003f86270 */
[----:B------:R-:W-:Y:S01]  /*2f00*/  IMAD R15, R20, c[0x0][0x26c], R8 ;  /* 0x00009b00140f7a24 */ /* 0x000fe200078e0208 */
[----:B------:R-:W-:Y:S01]  /*2f10*/  @P0 IADD3 R14, -R14, c[0x0][0x1d4], RZ ;  /* 0x000075000e0e0a10 */ /* 0x000fe20007ffe1ff */
[----:B------:R-:W-:Y:S01]  /*2f20*/  IMAD.WIDE.U32 R90, R20, c[0x0][0x268], R2 ;  /* 0x00009a00145a7a25 */ /* 0x000fe200078e0002 */
[----:B------:R-:W-:-:S02]  /*2f30*/  SHF.R.S32.HI R7, RZ, 0x1f, R6 ;  /* 0x0000001fff077819 */ /* 0x000fc40000011406 */
[----:B------:R-:W-:Y:S01]  /*2f40*/  SHF.R.S32.HI R9, RZ, 0x1f, R14 ;  /* 0x0000001fff097819 */ /* 0x000fe2000001140e */
[----:B------:R-:W-:Y:S01]  /*2f50*/  IMAD.WIDE.U32 R4, R23, c[0x0][0x210], R72 ;  /* 0x0000840017047a25 */ /* 0x000fe200078e0048 */
[----:B------:R-:W-:Y:S02]  /*2f60*/  LEA.HI R2, R7, R6, RZ, 0x3 ;  /* 0x0000000607027211 */ /* 0x000fe400078f18ff */
[----:B------:R-:W-:Y:S01]  /*2f70*/  LEA.HI R8, R9, R14, RZ, 0x4 ;  /* 0x0000000e09087211 */ /* 0x000fe200078f20ff */
[----:B------:R-:W-:Y:S01]  /*2f80*/  IMAD R3, R16, c[0x0][0x218], RZ ;  /* 0x0000860010037a24 */ /* 0x000fe200078e02ff */
[----:B------:R-:W-:Y:S01]  /*2f90*/  LEA.HI R9, R7, R6, RZ, 0x6 ;  /* 0x0000000607097211 */ /* 0x000fe200078f30ff */
[----:B------:R-:W-:Y:S01]  /*2fa0*/  IMAD R5, R23, c[0x0][0x214], R5 ;  /* 0x0000850017057a24 */ /* 0x000fe200078e0205 */
[----:B------:R-:W-:Y:S01]  /*2fb0*/  SHF.R.S32.HI R7, RZ, 0x4, R8 ;  /* 0x00000004ff077819 */ /* 0x000fe20000011408 */
[C---:B------:R-:W-:Y:S01]  /*2fc0*/  IMAD R14, R17.reuse, c[0x0][0x21c], R3 ;  /* 0x00008700110e7a24 */ /* 0x040fe200078e0203 */
[----:B------:R-:W-:Y:S01]  /*2fd0*/  SHF.R.S32.HI R6, RZ, 0x6, R9 ;  /* 0x00000006ff067819 */ /* 0x000fe20000011409 */
[----:B------:R-:W-:Y:S01]  /*2fe0*/  IMAD.WIDE.U32 R88, R17, c[0x0][0x218], R4 ;  /* 0x0000860011587a25 */ /* 0x000fe200078e0004 */
[----:B------:R-:W-:-:S02]  /*2ff0*/  LEA.HI.SX32 R3, R2, R7, 0x1d ;  /* 0x0000000702037211 */ /* 0x000fc400078feaff */
[--C-:B------:R-:W-:Y:S01]  /*3000*/  LOP3.LUT R8, R145, 0x38, R2.reuse, 0xf8, !PT ;  /* 0x0000003891087812 */ /* 0x100fe200078ef802 */
[----:B------:R-:W-:Y:S01]  /*3010*/  IMAD R10, R6, 0x1800, R155 ;  /* 0x00001800060a7824 */ /* 0x000fe200078e029b */
[----:B------:R-:W-:Y:S01]  /*3020*/  LOP3.LUT R7, R146, 0x38, R2, 0xf8, !PT ;  /* 0x0000003892077812 */ /* 0x000fe200078ef802 */
[----:B------:R-:W-:Y:S01]  /*3030*/  IMAD R11, R6, 0x1800, R157 ;  /* 0x00001800060b7824 */ /* 0x000fe200078e029d */
[----:B------:R-:W-:Y:S01]  /*3040*/  SHF.R.S32.HI R4, RZ, 0x1f, R3 ;  /* 0x0000001fff047819 */ /* 0x000fe20000011403 */
[----:B------:R-:W-:Y:S01]  /*3050*/  IMAD R159, R138, c[0x0][0x294], RZ ;  /* 0x0000a5008a9f7a24 */ /* 0x000fe200078e02ff */
[----:B------:R-:W-:Y:S01]  /*3060*/  LOP3.LUT R9, R8, R179, RZ, 0x3c, !PT ;  /* 0x000000b308097212 */ /* 0x000fe200078e3cff */
[----:B------:R-:W-:Y:S01]  /*3070*/  IMAD R8, R6, 0x1800, R156 ;  /* 0x0000180006087824 */ /* 0x000fe200078e029c */
[----:B------:R-:W-:Y:S01]  /*3080*/  LOP3.LUT R7, R7, R182, RZ, 0x3c, !PT ;  /* 0x000000b607077212 */ /* 0x000fe200078e3cff */
[----:B------:R-:W-:Y:S01]  /*3090*/  IMAD R160, R138, c[0x0][0x284], RZ ;  /* 0x0000a1008aa07a24 */ /* 0x000fe200078e02ff */
[----:B------:R-:W-:Y:S01]  /*30a0*/  SHF.L.U32 R81, R3, 0x3, RZ ;  /* 0x0000000303517819 */ /* 0x000fe200000006ff */
[----:B------:R-:W-:Y:S01]  /*30b0*/  IMAD.IADD R13, R10, 0x1, R9 ;  /* 0x000000010a0d7824 */ /* 0x000fe200078e0209 */
[----:B------:R-:W-:Y:S01]  /*30c0*/  LEA.HI R3, R4, R3, RZ, 0x3 ;  /* 0x0000000304037211 */ /* 0x000fe200078f18ff */
[----:B------:R-:W-:Y:S01]  /*30d0*/  IMAD.IADD R12, R8, 0x1, R7 ;  /* 0x00000001080c7824 */ /* 0x000fe200078e0207 */
[--C-:B------:R-:W-:Y:S01]  /*30e0*/  LOP3.LUT R5, R145, 0x38, R81.reuse, 0xf8, !PT ;  /* 0x0000003891057812 */ /* 0x100fe200078ef851 */
[----:B------:R-:W-:Y:S01]  /*30f0*/  IMAD R158, R138, c[0x0][0x1e4], RZ ;  /* 0x000079008a9e7a24 */ /* 0x000fe200078e02ff */
[----:B------:R-:W-:Y:S01]  /*3100*/  LOP3.LUT R7, R149, 0x38, R2, 0xf8, !PT ;  /* 0x0000003895077812 */ /* 0x000fe200078ef802 */
[----:B------:R-:W-:Y:S01]  /*3110*/  IMAD.WIDE.U32 R174, R134, c[0x0][0x1e0], RZ ;  /* 0x0000780086ae7a25 */ /* 0x000fe200078e00ff */
[----:B------:R-:W-:-:S02]  /*3120*/  LOP3.LUT R4, R146, 0x38, R81, 0xf8, !PT ;  /* 0x0000003892047812 */ /* 0x000fc400078ef851 */
[----:B------:R-:W-:Y:S01]  /*3130*/  SHF.R.S32.HI R3, RZ, 0x3, R3 ;  /* 0x00000003ff037819 */ /* 0x000fe20000011403 */
[----:B------:R-:W-:Y:S01]  /*3140*/  IMAD.WIDE.U32 R138, R138, c[0x0][0x280], RZ ;  /* 0x0000a0008a8a7a25 */ /* 0x000fe200078e00ff */
[----:B------:R-:W-:Y:S02]  /*3150*/  LOP3.LUT R8, R149, 0x38, R81, 0xf8, !PT ;  /* 0x0000003895087812 */ /* 0x000fe400078ef851 */
[----:B------:R-:W-:Y:S01]  /*3160*/  LOP3.LUT R9, R5, R179, RZ, 0x3c, !PT ;  /* 0x000000b305097212 */ /* 0x000fe200078e3cff */
[----:B------:R-:W-:Y:S01]  /*3170*/  IMAD R6, R3, 0x1800, R156 ;  /* 0x0000180003067824 */ /* 0x000fe200078e029c */
[-C--:B------:R-:W-:Y:S01]  /*3180*/  LOP3.LUT R10, R7, R183.reuse, RZ, 0x3c, !PT ;  /* 0x000000b7070a7212 */ /* 0x080fe200078e3cff */
[C---:B------:R-:W-:Y:S01]  /*3190*/  IMAD R7, R3.reuse, 0x1800, R155 ;  /* 0x0000180003077824 */ /* 0x040fe200078e029b */
[----:B------:R-:W-:Y:S01]  /*31a0*/  LOP3.LUT R5, R4, R182, RZ, 0x3c, !PT ;  /* 0x000000b604057212 */ /* 0x000fe200078e3cff */
[----:B------:R-:W-:Y:S01]  /*31b0*/  IMAD R4, R3, 0x1800, R157 ;  /* 0x0000180003047824 */ /* 0x000fe200078e029d */
[----:B------:R-:W-:Y:S01]  /*31c0*/  LOP3.LUT R3, R8, R183, RZ, 0x3c, !PT ;  /* 0x000000b708037212 */ /* 0x000fe200078e3cff */
[----:B------:R-:W-:Y:S01]  /*31d0*/  IMAD.IADD R7, R7, 0x1, R9 ;  /* 0x0000000107077824 */ /* 0x000fe200078e0209 */
[----:B------:R-:W-:Y:S01]  /*31e0*/  IADD3 R6, R6, R5, RZ ;  /* 0x0000000506067210 */ /* 0x000fe20007ffe0ff */
[----:B------:R-:W-:Y:S01]  /*31f0*/  IMAD.MOV.U32 R9, RZ, RZ, c[0x0][0x1e0] ;  /* 0x00007800ff097624 */ /* 0x000fe200078e00ff */
[----:B------:R-:W-:Y:S01]  /*3200*/  SHF.R.S32.HI R8, RZ, 0x1f, R135 ;  /* 0x0000001fff087819 */ /* 0x000fe20000011487 */
[----:B------:R-:W-:Y:S01]  /*3210*/  IMAD.IADD R5, R4, 0x1, R3 ;  /* 0x0000000104057824 */ /* 0x000fe200078e0203 */
[----:B------:R-:W-:Y:S01]  /*3220*/  SHF.R.S32.HI R3, RZ, 0x1f, R134 ;  /* 0x0000001fff037819 */ /* 0x000fe20000011486 */
[----:B------:R-:W-:Y:S01]  /*3230*/  IMAD.IADD R10, R11, 0x1, R10 ;  /* 0x000000010b0a7824 */ /* 0x000fe200078e020a */
[----:B------:R-:W-:Y:S01]  /*3240*/  IADD3 R127, P0, R84, R19, RZ ;  /* 0x00000013547f7210 */ /* 0x000fe20007f1e0ff */
[----:B------:R-:W-:Y:S01]  /*3250*/  IMAD.WIDE.U32 R172, R135, c[0x0][0x1e0], RZ ;  /* 0x0000780087ac7a25 */ /* 0x000fe200078e00ff */
[----:B------:R-:W-:-:S02]  /*3260*/  LOP3.LUT R102, R2, 0xfffffff8, RZ, 0xc0, !PT ;  /* 0xfffffff802667812 */ /* 0x000fc400078ec0ff */
[----:B------:R-:W-:Y:S01]  /*3270*/  IADD3.X R125, R178, R22, RZ, P0, !PT ;  /* 0x00000016b27d7210 */ /* 0x000fe200007fe4ff */
[----:B------:R-:W-:Y:S01]  /*3280*/  IMAD R4, R3, c[0x0][0x1e0], RZ ;  /* 0x0000780003047a24 */ /* 0x000fe200078e02ff */
[----:B------:R-:W-:Y:S01]  /*3290*/  ISETP.NE.AND P0, PT, RZ, UR4, PT ;  /* 0x00000004ff007c0c */ /* 0x000fe2000bf05270 */
[----:B------:R-:W-:Y:S01]  /*32a0*/  IMAD R3, R8, c[0x0][0x1e0], RZ ;  /* 0x0000780008037a24 */ /* 0x000fe200078e02ff */
[C---:B------:R-:W-:Y:S01]  /*32b0*/  SHF.L.U64.HI R162, R9.reuse, R162, c[0x0][0x1e4] ;  /* 0x0000790009a27619 */ /* 0x040fe200000102a2 */
[----:B------:R-:W-:Y:S01]  /*32c0*/  IMAD R4, R134, c[0x0][0x1e4], R4 ;  /* 0x0000790086047a24 */ /* 0x000fe200078e0204 */
[----:B------:R-:W-:Y:S01]  /*32d0*/  P2R R126, PR, RZ, 0x1 ;  /* 0x00000001ff7e7803 */ /* 0x000fe20000000000 */
[----:B------:R-:W-:Y:S01]  /*32e0*/  IMAD.WIDE.U32 R140, R148, 0x60, RZ ;  /* 0x00000060948c7825 */ /* 0x000fe200078e00ff */
[----:B------:R-:W-:Y:S02]  /*32f0*/  SHF.L.U32 R181, R9, 0x6, RZ ;  /* 0x0000000609b57819 */ /* 0x000fe400000006ff */
[----:B------:R-:W-:Y:S01]  /*3300*/  IADD3 R123, R175, R4, RZ ;  /* 0x00000004af7b7210 */ /* 0x000fe20007ffe0ff */
[----:B------:R-:W-:Y:S01]  /*3310*/  IMAD.WIDE.U32 R136, R9, 0x60, RZ ;  /* 0x0000006009887825 */ /* 0x000fe200078e00ff */
[----:B------:R-:W-:-:S02]  /*3320*/  IADD3 R100, R89, R14, RZ ;  /* 0x0000000e59647210 */ /* 0x000fc40007ffe0ff */
[----:B------:R-:W-:Y:S01]  /*3330*/  SHF.R.S32.HI R104, RZ, 0x1f, R102 ;  /* 0x0000001fff687819 */ /* 0x000fe20000011466 */
[----:B------:R-:W-:Y:S01]  /*3340*/  IMAD R3, R135, c[0x0][0x1e4], R3 ;  /* 0x0000790087037a24 */ /* 0x000fe200078e0203 */
[----:B------:R-:W-:Y:S01]  /*3350*/  SHF.R.S32.HI R103, RZ, 0x1f, R81 ;  /* 0x0000001fff677819 */ /* 0x000fe20000011451 */
[C---:B------:R-:W-:Y:S01]  /*3360*/  IMAD.SHL.U32 R167, R147.reuse, 0x40, RZ ;  /* 0x0000004093a77824 */ /* 0x040fe200078e00ff */
[-C--:B------:R-:W-:Y:S01]  /*3370*/  SHF.L.U64.HI R147, R147, R161.reuse, c[0x0][0x284] ;  /* 0x0000a10093937619 */ /* 0x080fe200000102a1 */
[C---:B------:R-:W-:Y:S01]  /*3380*/  IMAD.SHL.U32 R168, R148.reuse, 0x40, RZ ;  /* 0x0000004094a87824 */ /* 0x040fe200078e00ff */
[-C--:B------:R-:W-:Y:S01]  /*3390*/  SHF.L.U64.HI R148, R148, R161.reuse, c[0x0][0x294] ;  /* 0x0000a50094947619 */ /* 0x080fe200000102a1 */
[----:B------:R-:W-:Y:S01]  /*33a0*/  IMAD.IADD R159, R141, 0x1, R159 ;  /* 0x000000018d9f7824 */ /* 0x000fe200078e029f */
[----:B------:R-:W-:Y:S01]  /*33b0*/  SHF.L.U64.HI R161, R9, R161, c[0x0][0x1e4] ;  /* 0x0000790009a17619 */ /* 0x000fe200000102a1 */
[----:B------:R-:W-:Y:S01]  /*33c0*/  IMAD.IADD R160, R139, 0x1, R160 ;  /* 0x000000018ba07824 */ /* 0x000fe200078e02a0 */
[----:B------:R-:W-:Y:S01]  /*33d0*/  SHF.L.U32 R119, R10, 0x1, RZ ;  /* 0x000000010a777819 */ /* 0x000fe200000006ff */
[----:B------:R-:W-:Y:S01]  /*33e0*/  IMAD.SHL.U32 R180, R9, 0x20, RZ ;  /* 0x0000002009b47824 */ /* 0x000fe200078e00ff */
[----:B------:R-:W-:Y:S01]  /*33f0*/  SHF.L.U32 R116, R5, 0x1, RZ ;  /* 0x0000000105747819 */ /* 0x000fe200000006ff */
[----:B------:R-:W-:-:S02]  /*3400*/  IMAD.IADD R158, R137, 0x1, R158 ;  /* 0x00000001899e7824 */ /* 0x000fc400078e029e */
[----:B------:R-:W-:Y:S02]  /*3410*/  IMAD.IADD R122, R173, 0x1, R3 ;  /* 0x00000001ad7a7824 */ /* 0x000fe400078e0203 */
[----:B------:R-:W-:Y:S02]  /*3420*/  IMAD.IADD R101, R91, 0x1, R15 ;  /* 0x000000015b657824 */ /* 0x000fe400078e020f */
[----:B------:R-:W-:Y:S02]  /*3430*/  IMAD.SHL.U32 R121, R13, 0x2, RZ ;  /* 0x000000020d797824 */ /* 0x000fe400078e00ff */
[----:B------:R-:W-:Y:S02]  /*3440*/  IMAD.SHL.U32 R120, R12, 0x2, RZ ;  /* 0x000000020c787824 */ /* 0x000fe400078e00ff */
[----:B------:R-:W-:Y:S02]  /*3450*/  IMAD.SHL.U32 R118, R7, 0x2, RZ ;  /* 0x0000000207767824 */ /* 0x000fe400078e00ff */
[----:B------:R-:W-:-:S02]  /*3460*/  IMAD.SHL.U32 R117, R6, 0x2, RZ ;  /* 0x0000000206757824 */ /* 0x000fc400078e00ff */
.L_x_743:
[----:B------:R-:W-:Y:S01]  /*3470*/  SHF.R.S32.HI R87, RZ, 0x1f, R34 ;  /* 0x0000001fff577819 */ /* 0x000fe20000011422 */
[-C--:B-1----:R-:W-:Y:S01]  /*3480*/  IMAD R2, R158, R34.reuse, RZ ;  /* 0x000000229e027224 */ /* 0x082fe200078e02ff */
[----:B------:R-:W-:Y:S01]  /*3490*/  ISETP.GE.AND P2, PT, R184, 0x1, PT ;  /* 0x00000001b800780c */ /* 0x000fe20003f46270 */
[----:B------:R-:W-:Y:S01]  /*34a0*/  IMAD.WIDE.U32 R64, R136, R34, RZ ;  /* 0x0000002288407225 */ /* 0x000fe200078e00ff */
[----:B------:R-:W-:Y:S04]  /*34b0*/  DEPBAR.LE SB0, 0x0 ;  /* 0x000080000000791a */ /* 0x000fe80000000000 */
[----:B------:R-:W-:Y:S01]  /*34c0*/  IADD3 R3, P1, P0, R109, R64, R180 ;  /* 0x000000406d037210 */ /* 0x000fe2000783e0b4 */
[----:B------:R-:W-:Y:S01]  /*34d0*/  IMAD R2, R87, R136, R2 ;  /* 0x0000008857027224 */ /* 0x000fe200078e0202 */
[----:B------:R-:W-:Y:S01]  /*34e0*/  WARPSYNC 0xffffffff ;  /* 0xffffffff00007948 */ /* 0x000fe20003800000 */
[----:B------:R-:W-:Y:S02]  /*34f0*/  BAR.SYNC.DEFER_BLOCKING 0x0 ;  /* 0x0000000000007b1d */ /* 0x000fe40000010000 */
[----:B------:R-:W-:Y:S05]  /*3500*/  IMAD.IADD R69, R65, 0x1, R2 ;  /* 0x0000000141457824 */ /* 0x000fea00078e0202 */
[-C--:B------:R-:W-:Y:S02]  /*3510*/  IADD3.X R6, R105, R69.reuse, R162, P1, P0 ;  /* 0x0000004569067210 */ /* 0x080fe40000fe04a2 */
[-C--:B------:R-:W-:Y:S04]  /*3520*/  IADD3 R4, P1, P0, R109, R64.reuse, R181 ;  /* 0x000000406d047210 */ /* 0x080fe8000783e0b5 */
[----:B------:R-:W-:Y:S02]  /*3530*/  IADD3.X R7, R105, R69, R161, P1, P0 ;  /* 0x0000004569077210 */ /* 0x000fe40000fe04a1 */
[----:B------:R-:W-:Y:S05]  /*3540*/  IADD3 R2, P0, R109, R64, RZ ;  /* 0x000000406d027210 */ /* 0x000fea0007f1e0ff */
[----:B------:R-:W-:Y:S01]  /*3550*/  IMAD.X R5, R69, 0x1, R105, P0 ;  /* 0x0000000145057824 */ /* 0x000fe200000e0669 */
[C---:B------:R-:W-:Y:S04]  /*3560*/  LEA R54, P0, R2.reuse, c[0x0][0x1c8], 0x1 ;  /* 0x0000720002367a11 */ /* 0x040fe800078008ff */
[----:B------:R-:W-:Y:S01]  /*3570*/  LEA.HI.X R55, R2, c[0x0][0x1cc], R5, 0x1, P0 ;  /* 0x0000730002377a11 */ /* 0x000fe200000f0c05 */
[----:B------:R-:W-:Y:S01]  /*3580*/  BSSY B2, `(.L_x_709) ;  /* 0x00003a7000027945 */ /* 0x000fe20003800000 */
[C---:B------:R-:W-:Y:S04]  /*3590*/  LEA R62, P0, R3.reuse, c[0x0][0x1c8], 0x1 ;  /* 0x00007200033e7a11 */ /* 0x040fe800078008ff */
[----:B------:R-:W-:Y:S02]  /*35a0*/  LEA.HI.X R63, R3, c[0x0][0x1cc], R6, 0x1, P0 ;  /* 0x00007300033f7a11 */ /* 0x000fe400000f0c06 */
[C---:B------:R-:W-:Y:S04]  /*35b0*/  LEA R70, P0, R4.reuse, c[0x0][0x1c8], 0x1 ;  /* 0x0000720004467a11 */ /* 0x040fe800078008ff */
[----:B------:R-:W-:Y:S01]  /*35c0*/  LEA.HI.X R71, R4, c[0x0][0x1cc], R7, 0x1, P0 ;  /* 0x0000730004477a11 */ /* 0x000fe200000f0c07 */
[----:B------:R-:W-:-:S05]  /*35d0*/  @!P2 BRA `(.L_x_710) ;  /* 0x000038000000a947 */ /* 0x000fca0003800000 */
[-C--:B------:R-:W-:Y:S01]  /*35e0*/  IMAD R4, R160, R34.reuse, RZ ;  /* 0x00000022a0047224 */ /* 0x080fe200078e02ff */
[----:B------:R-:W-:Y:S01]  /*35f0*/  ISETP.NE.AND P2, PT, R126, RZ, PT ;  /* 0x000000ff7e00720c */ /* 0x000fe20003f45270 */
        /* <DEDUP_REMOVED lines=38> */
.L_x_713:
[----:B------:R-:W-:Y:S05]  /*3860*/  BSYNC B0 ;  /* 0x0000000000007941 */ /* 0x000fea0003800000 */
.L_x_712:
        /* <DEDUP_REMOVED lines=38> */
.L_x_715:
[----:B------:R-:W-:Y:S05]  /*3ad0*/  BSYNC B0 ;  /* 0x0000000000007941 */ /* 0x000fea0003800000 */
.L_x_714:
        /* <DEDUP_REMOVED lines=16> */
[----:B------:R-:W-:Y:S02]  /*3be0*/  PRMT R25, R7, 0x5410, R6 ;  /* 0x0000541007197816 */ /* 0x000fe40000000006 */
[----:B------:R-:W-:Y:S01]  /*3bf0*/  PRMT R24, R5, 0x5410, R4 ;  /* 0x0000541005187816 */ /* 0x000fe20000000004 */
[----:B------:R-:W-:-:S05]  /*3c00*/  @P2 BRA `(.L_x_717) ;  /* 0x0000012000002947 */ /* 0x000fca0003800000 */
[----:B------:R-:W-:Y:S01]  /*3c10*/  IADD3 R4, P1, P0, R98, R167, R10 ;  /* 0x000000a762047210 */ /* 0x000fe2000783e00a */
[----:B------:R-:W-:Y:S01]  /*3c20*/  CS2R R46, SRZ ;  /* 0x00000000002e7805 */ /* 0x000fe2000001ff00 */
[----:B------:R-:W-:Y:S02]  /*3c30*/  CS2R R22, SRZ ;  /* 0x0000000000167805 */ /* 0x000fe4000001ff00 */
[----:B------:R-:W-:Y:S02]  /*3c40*/  IADD3.X R7, R110, R147, R31, P1, P0 ;  /* 0x000000936e077210 */ /* 0x000fe40000fe041f */
        /* <DEDUP_REMOVED lines=14> */
.L_x_717:
[----:B------:R-:W-:Y:S05]  /*3d30*/  BSYNC B0 ;  /* 0x0000000000007941 */ /* 0x000fea0003800000 */
.L_x_716:
        /* <DEDUP_REMOVED lines=21> */
[----:B------:R-:W-:Y:S01]  /*3e90*/  @!P0 SHF.R.U64 R35, R32, 0x10, R33 ;  /* 0x0000001020238819 */ /* 0x000fe20000001221 */
[----:B------:R-:W-:Y:S01]  /*3ea0*/  @!P0 HADD2.F32 R32, -RZ, R36.H0_H0 ;  /* 0x20000024ff208230 */ /* 0x000fe20000004100 */
[----:B------:R-:W-:Y:S02]  /*3eb0*/  @!P0 SHF.R.U32.HI R7, RZ, 0x10, R3 ;  /* 0x00000010ff078819 */ /* 0x000fe40000011603 */
[----:B------:R-:W-:Y:S01]  /*3ec0*/  @!P0 SHF.R.U32.HI R37, RZ, 0x10, R33 ;  /* 0x00000010ff258819 */ /* 0x000fe20000011621 */
[----:B------:R-:W-:Y:S04]  /*3ed0*/  @!P0 HADD2.F32 R35, -RZ, R35.H0_H0 ;  /* 0x20000023ff238230 */ /* 0x000fe80000004100 */
        /* <DEDUP_REMOVED lines=13> */
[C---:B------:R-:W-:Y:S01]  /*3fb0*/  @!P0 FMUL.FTZ R3, R4.reuse, R5 ;  /* 0x0000000504038220 */ /* 0x040fe20000410000 */
        /* <DEDUP_REMOVED lines=8> */
[--C-:B------:R-:W-:Y:S02]  /*4040*/  @!P0 HADD2.F32 R6, -RZ, R5.reuse.H0_H0 ;  /* 0x20000005ff068230 */ /* 0x100fe40000004100 */
[----:B------:R-:W-:Y:S02]  /*4050*/  @!P0 HADD2.F32 R32, -RZ, R36.H1_H1 ;  /* 0x30000024ff208230 */ /* 0x000fe40000004100 */
        /* <DEDUP_REMOVED lines=18> */
.L_x_721:
[----:B------:R-:W-:Y:S05]  /*4180*/  BSYNC B0 ;  /* 0x0000000000007941 */ /* 0x000fea0003800000 */
.L_x_720:
        /* <DEDUP_REMOVED lines=55> */
.L_x_719:
[----:B------:R-:W-:Y:S05]  /*4500*/  BSYNC B1 ;  /* 0x0000000000017941 */ /* 0x000fea0003800000 */
.L_x_718:
        /* <DEDUP_REMOVED lines=56> */
.L_x_725:
[----:B------:R-:W-:Y:S05]  /*4890*/  BSYNC B0 ;  /* 0x0000000000007941 */ /* 0x000fea0003800000 */
.L_x_724:
        /* <DEDUP_REMOVED lines=55> */
.L_x_723:
[----:B------:R-:W-:Y:S05]  /*4c10*/  BSYNC B1 ;  /* 0x0000000000017941 */ /* 0x000fea0003800000 */
.L_x_722:
        /* <DEDUP_REMOVED lines=55> */
.L_x_728:
[----:B------:R-:W-:Y:S05]  /*4f90*/  BSYNC B0 ;  /* 0x0000000000007941 */ /* 0x000fea0003800000 */
.L_x_727:
        /* <DEDUP_REMOVED lines=56> */
.L_x_711:
[----:B------:R-:W-:Y:S01]  /*5320*/  ISETP.GE.AND P0, PT, R134, R66, PT ;  /* 0x000000428600720c */ /* 0x000fe20003f06270 */
        /* <DEDUP_REMOVED lines=11> */
[----:B------:R-:W-:Y:S05]  /*53e0*/  BSSY B0, `(.L_x_729) ;  /* 0x00000b7000007945 */ /* 0x000fea0003800000 */
        /* <DEDUP_REMOVED lines=21> */
[----:B------:R-:W-:Y:S01]  /*5540*/  ISETP.GE.AND P0, PT, R84, R66, PT ;  /* 0x000000425400720c */ /* 0x000fe20003f06270 */
[----:B------:R1:W4:Y:S03]  /*5550*/  @!P1 LDG.E.128 R56, [R8.64] ;  /* 0x0000000808389981 */ /* 0x000326000c1e1d00 */
[----:B------:R-:W-:Y:S05]  /*5560*/  ISETP.GE.OR P0, PT, R72, c[0x0][0x27c], P0 ;  /* 0x00009f0048007a0c */ /* 0x000fea0000706670 */
[----:B------:R1:W4:Y:S08]  /*5570*/  @!P1 LDG.E.128 R24, [R6.64] ;  /* 0x0000000806189981 */ /* 0x000330000c1e1d00 */
[----:B---3--:R-:W-:Y:S05]  /*5580*/  @!P0 IADD3 R2, P1, R94, R10, RZ ;  /* 0x0000000a5e028210 */ /* 0x008fea0007f3e0ff */
[----:B------:R-:W-:Y:S01]  /*5590*/  @!P0 IMAD.X R3, R31, 0x1, R107, P1 ;  /* 0x000000011f038824 */ /* 0x000fe200008e066b */
[C---:B-1----:R-:W-:Y:S04]  /*55a0*/  @!P0 LEA R8, P1, R2.reuse, c[0x0][0x270], 0x1 ;  /* 0x00009c0002088a11 */ /* 0x042fe800078208ff */
[----:B------:R-:W-:Y:S02]  /*55b0*/  @!P0 LEA.HI.X R9, R2, c[0x0][0x274], R3, 0x1, P1 ;  /* 0x00009d0002098a11 */ /* 0x000fe400008f0c03 */
[----:B------:R-:W-:Y:S01]  /*55c0*/  @!P0 IADD3 R3, P1, R92, R60, RZ ;  /* 0x0000003c5c038210 */ /* 0x000fe20007f3e0ff */
[----:B------:R-:W-:Y:S02]  /*55d0*/  CS2R R6, SRZ ;  /* 0x0000000000067805 */ /* 0x000fe4000001ff00 */
[----:B------:R2:W5:Y:S02]  /*55e0*/  @!P0 LDG.E.128 R36, [R8.64] ;  /* 0x0000000808248981 */ /* 0x000564000c1e1d00 */
[----:B------:R-:W-:Y:S01]  /*55f0*/  @!P0 IMAD.X R4, R35, 0x1, R106, P1 ;  /* 0x0000000123048824 */ /* 0x000fe200008e066a */
[C---:B------:R-:W-:Y:S04]  /*5600*/  @!P0 LEA R2, P1, R3.reuse, c[0x0][0x288], 0x1 ;  /* 0x0000a20003028a11 */ /* 0x040fe800078208ff */
[----:B------:R-:W-:Y:S02]  /*5610*/  @!P0 LEA.HI.X R3, R3, c[0x0][0x28c], R4, 0x1, P1 ;  /* 0x0000a30003038a11 */ /* 0x000fe400008f0c04 */
[----:B------:R-:W-:Y:S01]  /*5620*/  CS2R R4, SRZ ;  /* 0x0000000000047805 */ /* 0x000fe2000001ff00 */
[----:B------:R-:W-:Y:S05]  /*5630*/  ISETP.GE.AND P1, PT, R72, c[0x0][0x27c], PT ;  /* 0x00009f0048007a0c */ /* 0x000fea0003f26270 */
[----:B------:R1:W5:Y:S01]  /*5640*/  @!P0 LDG.E.128 R4, [R2.64] ;  /* 0x0000000802048981 */ /* 0x000362000c1e1d00 */
[----:B------:R-:W-:Y:S01]  /*5650*/  ISETP.GE.OR P0, PT, R84, R66, P4 ;  /* 0x000000425400720c */ /* 0x000fe20002706670 */
[----:B--2---:R-:W-:Y:S02]  /*5660*/  IMAD.MOV.U32 R9, RZ, RZ, R54 ;  /* 0x000000ffff097224 */ /* 0x004fe400078e0036 */
[----:B------:R-:W-:Y:S02]  /*5670*/  IMAD.MOV.U32 R8, RZ, RZ, R55 ;  /* 0x000000ffff087224 */ /* 0x000fe400078e0037 */
[----:B-1----:R-:W-:Y:S02]  /*5680*/  IMAD.MOV.U32 R3, RZ, RZ, R52 ;  /* 0x000000ffff037224 */ /* 0x002fe400078e0034 */
        /* <DEDUP_REMOVED lines=33> */
[----:B------:R-:W-:Y:S02]  /*58a0*/  @!P1 SHF.R.U64 R10, R4, 0x10, R5 ;  /* 0x00000010040a9819 */ /* 0x000fe40000001205 */
[----:B------:R-:W-:Y:S02]  /*58b0*/  MOV R40, R37 ;  /* 0x0000002500287202 */ /* 0x000fe40000000f00 */
[----:B------:R-:W-:Y:S02]  /*58c0*/  @!P1 SHF.R.U32.HI R14, RZ, 0x10, R7 ;  /* 0x00000010ff0e9819 */ /* 0x000fe40000011607 */
[----:B------:R-:W-:Y:S02]  /*58d0*/  @!P1 SHF.R.U32.HI R42, RZ, 0x10, R37 ;  /* 0x00000010ff2a9819 */ /* 0x000fe40000011625 */
[----:B------:R-:W-:Y:S01]  /*58e0*/  @!P1 SHF.R.U64 R12, R6, 0x10, R7 ;  /* 0x00000010060c9819 */ /* 0x000fe20000001207 */
[----:B------:R-:W-:Y:S01]  /*58f0*/  @!P1 HADD2.F32 R6, -RZ, R6.H0_H0 ;  /* 0x20000006ff069230 */ /* 0x000fe20000004100 */
[----:B------:R-:W-:Y:S02]  /*5900*/  @!P1 SHF.R.U64 R44, R38, 0x10, R39 ;  /* 0x00000010262c9819 */ /* 0x000fe40000001227 */
[----:B------:R-:W-:Y:S02]  /*5910*/  @!P0 IADD3 R2, P3, P2, R82, R2, R81 ;  /* 0x0000000252028210 */ /* 0x000fe40007a7e051 */
[----:B------:R-:W-:Y:S01]  /*5920*/  MOV R45, R38 ;  /* 0x00000026002d7202 */ /* 0x000fe20000000f00 */
[----:B------:R-:W-:Y:S01]  /*5930*/  @!P1 HADD2.F32 R38, -RZ, R40.H0_H0 ;  /* 0x20000028ff269230 */ /* 0x000fe20000004100 */
[----:B------:R-:W-:Y:S01]  /*5940*/  @!P0 IADD3.X R3, R85, R3, R103, P3, P2 ;  /* 0x0000000355038210 */ /* 0x000fe20001fe4467 */
[----:B------:R-:W-:Y:S01]  /*5950*/  @!P1 HADD2.F32 R40, -RZ, R42.H0_H0 ;  /* 0x2000002aff289230 */ /* 0x000fe20000004100 */
[C---:B------:R-:W-:Y:S01]  /*5960*/  LEA R74, P2, R8.reuse, c[0x0][0x1c8], 0x1 ;  /* 0x00007200084a7a11 */ /* 0x040fe200078408ff */
[----:B------:R-:W-:Y:S01]  /*5970*/  @!P1 HADD2.F32 R44, -RZ, R44.H0_H0 ;  /* 0x2000002cff2c9230 */ /* 0x000fe20000004100 */
[----:B------:R-:W-:Y:S01]  /*5980*/  @!P1 SHF.R.U32.HI R47, RZ, 0x10, R39 ;  /* 0x00000010ff2f9819 */ /* 0x000fe20000011627 */
[----:B------:R-:W-:Y:S01]  /*5990*/  @!P1 HADD2.F32 R42, -RZ, R45.H0_H0 ;  /* 0x2000002dff2a9230 */ /* 0x000fe20000004100 */
[----:B------:R-:W-:Y:S02]  /*59a0*/  LEA.HI.X R75, R8, c[0x0][0x1cc], R9, 0x1, P2 ;  /* 0x00007300084b7a11 */ /* 0x000fe400010f0c09 */
[C---:B------:R-:W-:Y:S04]  /*59b0*/  @!P0 LEA R70, P2, R2.reuse, c[0x0][0x1c8], 0x1 ;  /* 0x0000720002468a11 */ /* 0x040fe800078408ff */
        /* <DEDUP_REMOVED lines=27> */
[CC--:B------:R-:W-:Y:S01]  /*5b70*/  @!P1 FMUL.FTZ R5, R8.reuse, R3.reuse ;  /* 0x0000000308059220 */ /* 0x0c0fe20000410000 */
[----:B------:R-:W-:Y:S01]  /*5b80*/  @!P1 HADD2.F32 R35, -RZ, R41.H1_H1 ;  /* 0x30000029ff239230 */ /* 0x000fe20000004100 */
[----:B------:R-:W-:Y:S01]  /*5b90*/  @!P1 FMUL.FTZ R10, R39, R3 ;  /* 0x00000003270a9220 */ /* 0x000fe20000410000 */
[----:B------:R-:W-:Y:S01]  /*5ba0*/  @!P1 HADD2.F32 R36, -RZ, R43.H0_H0 ;  /* 0x2000002bff249230 */ /* 0x000fe20000004100 */
[-C--:B------:R-:W-:Y:S02]  /*5bb0*/  @!P1 FMUL.FTZ R3, R9, R7.reuse ;  /* 0x0000000709039220 */ /* 0x080fe40000410000 */
        /* <DEDUP_REMOVED lines=13> */
[----:B------:R-:W-:Y:S01]  /*5c90*/  @!P1 FMUL.FTZ R12, R41, R6 ;  /* 0x00000006290c9220 */ /* 0x000fe20000410000 */
        /* <DEDUP_REMOVED lines=10> */
[----:B------:R-:W-:Y:S01]  /*5d40*/  @!P1 FFMA.FTZ R5, R39, R40, R5 ;  /* 0x0000002827059223 */ /* 0x000fe20000010005 */
[----:B------:R-:W-:Y:S01]  /*5d50*/  @!P1 HADD2.F32 R13, -RZ, R11.H0_H0 ;  /* 0x2000000bff0d9230 */ /* 0x000fe20000004100 */
[----:B------:R-:W-:Y:S01]  /*5d60*/  @!P1 FFMA.FTZ R6, R41, R42, R6 ;  /* 0x0000002a29069223 */ /* 0x000fe20000010006 */
[--C-:B------:R-:W-:Y:S01]  /*5d70*/  @!P1 HADD2.F32 R12, -RZ, R9.reuse.H0_H0 ;  /* 0x20000009ff0c9230 */ /* 0x100fe20000004100 */
[----:B------:R-:W-:Y:S01]  /*5d80*/  @!P1 FFMA.FTZ R7, R43, R44, R7 ;  /* 0x0000002c2b079223 */ /* 0x000fe20000010007 */
[----:B------:R-:W-:Y:S01]  /*5d90*/  @!P1 F2FP.PACK_AB R4, R5, R4 ;  /* 0x000000040504923e */ /* 0x000fe200000000ff */
[----:B------:R-:W-:Y:S01]  /*5da0*/  @!P1 HADD2.F32 R11, -RZ, R9.H1_H1 ;  /* 0x30000009ff0b9230 */ /* 0x000fe20000004100 */
[----:B------:R-:W-:Y:S01]  /*5db0*/  @!P1 FMUL.FTZ R9, R13, R8 ;  /* 0x000000080d099220 */ /* 0x000fe20000410000 */
[----:B------:R-:W-:Y:S01]  /*5dc0*/  @!P1 HADD2.F32 R46, -RZ, R47.H0_H0 ;  /* 0x2000002fff2e9230 */ /* 0x000fe20000004100 */
[----:B------:R-:W-:Y:S02]  /*5dd0*/  @!P1 FMUL.FTZ R47, R45, R10 ;  /* 0x0000000a2d2f9220 */ /* 0x000fe40000410000 */
[C---:B------:R-:W-:Y:S02]  /*5de0*/  @!P1 FFMA.FTZ R68, R12.reuse, R14, -R9 ;  /* 0x0000000e0c449223 */ /* 0x040fe40000010809 */
[----:B------:R-:W-:Y:S02]  /*5df0*/  @!P1 FFMA.FTZ R47, R11, R46, -R47 ;  /* 0x0000002e0b2f9223 */ /* 0x000fe4000001082f */
[----:B------:R-:W-:Y:S01]  /*5e00*/  @!P1 FMUL.FTZ R8, R12, R8 ;  /* 0x000000080c089220 */ /* 0x000fe20000410000 */
[----:B------:R-:W-:Y:S01]  /*5e10*/  @!P1 F2FP.PACK_AB R12, R77, R76 ;  /* 0x0000004c4d0c923e */ /* 0x000fe200000000ff */
[----:B------:R-:W-:Y:S01]  /*5e20*/  @!P1 FMUL.FTZ R9, R11, R10 ;  /* 0x0000000a0b099220 */ /* 0x000fe20000410000 */
[----:B------:R-:W-:Y:S01]  /*5e30*/  @!P1 F2FP.PACK_AB R11, R79, R80 ;  /* 0x000000504f0b923e */ /* 0x000fe200000000ff */
[----:B------:R-:W-:Y:S01]  /*5e40*/  @!P1 IMAD.MOV.U32 R49, RZ, RZ, R4 ;  /* 0x000000ffff319224 */ /* 0x000fe200078e0004 */
[----:B------:R-:W-:Y:S01]  /*5e50*/  @!P1 F2FP.PACK_AB R10, R78, R67 ;  /* 0x000000434e0a923e */ /* 0x000fe200000000ff */
[----:B------:R-:W-:Y:S01]  /*5e60*/  @!P1 IMAD.MOV.U32 R18, RZ, RZ, R12 ;  /* 0x000000ffff129224 */ /* 0x000fe200078e000c */
[----:B------:R-:W-:Y:S01]  /*5e70*/  @!P1 F2FP.PACK_AB R35, R47, R68 ;  /* 0x000000442f23923e */ /* 0x000fe200000000ff */
[----:B------:R-:W-:Y:S01]  /*5e80*/  @!P1 FFMA.FTZ R8, R13, R14, R8 ;  /* 0x0000000e0d089223 */ /* 0x000fe20000010008 */
[----:B------:R-:W-:Y:S01]  /*5e90*/  @!P1 MOV R16, R10 ;  /* 0x0000000a00109202 */ /* 0x000fe20000000f00 */
[----:B------:R-:W-:Y:S01]  /*5ea0*/  @!P1 FFMA.FTZ R9, R45, R46, R9 ;  /* 0x0000002e2d099223 */ /* 0x000fe20000010009 */
[----:B------:R-:W-:Y:S02]  /*5eb0*/  @!P1 MOV R17, R11 ;  /* 0x0000000b00119202 */ /* 0x000fe40000000f00 */
        /* <DEDUP_REMOVED lines=9> */
.L_x_730:
[----:B------:R-:W-:Y:S05]  /*5f50*/  BSYNC B0 ;  /* 0x0000000000007941 */ /* 0x000fea0003800000 */
.L_x_729:
        /* <DEDUP_REMOVED lines=71> */
[C---:B------:R-:W-:Y:S02]  /*63d0*/  @!P1 FMUL.FTZ R8, R10.reuse, R6 ;  /* 0x000000060a089220 */ /* 0x040fe40000410000 */
        /* <DEDUP_REMOVED lines=43> */
.L_x_732:
[----:B------:R-:W-:Y:S05]  /*6690*/  BSYNC B0 ;  /* 0x0000000000007941 */ /* 0x000fea0003800000 */
.L_x_731:
[----:B-1----:R-:W-:Y:S05]  /*66a0*/  IADD3 R47, P0, R172, R64, RZ ;  /* 0x00000040ac2f7210 */ /* 0x002fea0007f1e0ff */
[----:B------:R-:W-:Y:S01]  /*66b0*/  IMAD.X R48, R69, 0x1, R122, P0 ;  /* 0x0000000145307824 */ /* 0x000fe200000e067a */
[----:B------:R-:W-:Y:S11]  /*66c0*/  ISETP.GE.OR P0, PT, R135, R66, P4 ;  /* 0x000000428700720c */ /* 0x000ff60002706670 */
[----:B------:R-:W-:Y:S02]  /*66d0*/  @!UPT UIADD3 URZ, URZ, URZ, URZ ;  /* 0x0000003f3f3ff290 */ /* 0x000fe4000fffe03f */
[----:B------:R-:W-:-:S05]  /*66e0*/  @P0 BRA `(.L_x_726) ;  /* 0x0000090000000947 */ /* 0x000fca0003800000 */
[----:B------:R-:W-:Y:S01]  /*66f0*/  IADD3 R2, P2, P0, R82, R47, R102 ;  /* 0x0000002f52027210 */ /* 0x000fe2000785e066 */
[----:B-----5:R-:W-:Y:S01]  /*6700*/  LDS.128 R36, [R116+0x8100] ;  /* 0x0081000074247984 */ /* 0x020fe20000000c00 */
[----:B------:R-:W-:Y:S01]  /*6710*/  @!P1 SHF.R.U32.HI R6, RZ, 0x10, R25 ;  /* 0x00000010ff069819 */ /* 0x000fe20000011619 */
[--C-:B------:R-:W-:Y:S01]  /*6720*/  @!P1 HADD2.F32 R13, -RZ, R62.reuse.H0_H0 ;  /* 0x2000003eff0d9230 */ /* 0x100fe20000004100 */
[----:B------:R-:W-:Y:S01]  /*6730*/  IADD3.X R3, R85, R48, R104, P2, P0 ;  /* 0x0000003055037210 */ /* 0x000fe200017e0468 */
[----:B------:R-:W-:Y:S01]  /*6740*/  @!P1 HADD2.F32 R20, -RZ, R62.H1_H1 ;  /* 0x3000003eff149230 */ /* 0x000fe20000004100 */
[----:B------:R-:W-:Y:S01]  /*6750*/  LEA R44, P0, R2, c[0x0][0x1c8], 0x1 ;  /* 0x00007200022c7a11 */ /* 0x000fe200078008ff */
[----:B------:R-:W-:Y:S01]  /*6760*/  @!P1 HADD2.F32 R31, -RZ, R63.H0_H0 ;  /* 0x2000003fff1f9230 */ /* 0x000fe20000004100 */
[----:B------:R-:W-:Y:S01]  /*6770*/  @!P1 SHF.R.U64 R11, R26, 0x10, R27 ;  /* 0x000000101a0b9819 */ /* 0x000fe2000000121b */
[----:B------:R-:W1:Y:S01]  /*6780*/  LDS.128 R16, [R119+0x8100] ;  /* 0x0081000077107984 */ /* 0x000e620000000c00 */
[----:B------:R-:W-:Y:S01]  /*6790*/  LEA.HI.X R45, R2, c[0x0][0x1cc], R3, 0x1, P0 ;  /* 0x00007300022d7a11 */ /* 0x000fe200000f0c03 */
[--C-:B------:R-:W-:Y:S01]  /*67a0*/  @!P1 HADD2.F32 R2, -RZ, R32.reuse.H0_H0 ;  /* 0x20000020ff029230 */ /* 0x100fe20000004100 */
[----:B------:R-:W-:Y:S01]  /*67b0*/  @!P1 SHF.R.U32.HI R10, RZ, 0x10, R27 ;  /* 0x00000010ff0a9819 */ /* 0x000fe2000001161b */
[----:B------:R-:W-:Y:S01]  /*67c0*/  @!P1 HADD2.F32 R3, -RZ, R32.H1_H1 ;  /* 0x30000020ff039230 */ /* 0x000fe20000004100 */
[----:B------:R-:W-:Y:S02]  /*67d0*/  @!P1 SHF.R.U32.HI R22, RZ, 0x10, R57 ;  /* 0x00000010ff169819 */ /* 0x000fe40000011639 */
[----:B------:R-:W-:Y:S02]  /*67e0*/  @!P1 SHF.R.U64 R9, R24, 0x10, R25 ;  /* 0x0000001018099819 */ /* 0x000fe40000001219 */
[----:B------:R-:W-:Y:S01]  /*67f0*/  @!P1 SHF.R.U64 R24, R56, 0x10, R57 ;  /* 0x0000001038189819 */ /* 0x000fe20000001239 */
[----:B------:R-:W-:Y:S01]  /*6800*/  @!P1 HADD2.F32 R22, -RZ, R22.H0_H0 ;  /* 0x20000016ff169230 */ /* 0x000fe20000004100 */
[--C-:B------:R-:W-:Y:S02]  /*6810*/  @!P1 SHF.R.U32.HI R25, RZ, 0x10, R59.reuse ;  /* 0x00000010ff199819 */ /* 0x100fe4000001163b */
[----:B------:R-:W-:Y:S02]  /*6820*/  @!P1 SHF.R.U64 R26, R58, 0x10, R59 ;  /* 0x000000103a1a9819 */ /* 0x000fe4000000123b */
[----:B------:R-:W-:Y:S01]  /*6830*/  ISETP.GE.AND P0, PT, R81, c[0x0][0x1d4], PT ;  /* 0x0000750051007a0c */ /* 0x000fe20003f06270 */
[----:B------:R-:W-:Y:S02]  /*6840*/  @!P1 HADD2.F32 R35, -RZ, R25.H0_H0 ;  /* 0x20000019ff239230 */ /* 0x000fe40000004100 */
[----:B------:R-:W-:Y:S01]  /*6850*/  @!P1 HADD2.F32 R26, -RZ, R26.H0_H0 ;  /* 0x2000001aff1a9230 */ /* 0x000fe20000004100 */
[----:B-1----:R-:W-:Y:S02]  /*6860*/  @!P1 MOV R8, R16 ;  /* 0x0000001000089202 */ /* 0x002fe40000000f00 */
[----:B------:R-:W-:Y:S02]  /*6870*/  @!P1 MOV R23, R36 ;  /* 0x0000002400179202 */ /* 0x000fe40000000f00 */
[----:B------:R-:W-:Y:S01]  /*6880*/  @!P1 MOV R14, R37 ;  /* 0x00000025000e9202 */ /* 0x000fe20000000f00 */
[----:B------:R-:W-:Y:S01]  /*6890*/  @!P1 HADD2.F32 R4, -RZ, R8.H0_H0 ;  /* 0x20000008ff049230 */ /* 0x000fe20000004100 */
[----:B------:R-:W-:Y:S01]  /*68a0*/  @!P1 MOV R7, R17 ;  /* 0x0000001100079202 */ /* 0x000fe20000000f00 */
[----:B------:R-:W-:Y:S02]  /*68b0*/  @!P1 HADD2.F32 R12, -RZ, R23.H0_H0 ;  /* 0x20000017ff0c9230 */ /* 0x000fe40000004100 */
[----:B------:R-:W-:Y:S02]  /*68c0*/  @!P1 HADD2.F32 R15, -RZ, R14.H0_H0 ;  /* 0x2000000eff0f9230 */ /* 0x000fe40000004100 */
[--C-:B------:R-:W-:Y:S01]  /*68d0*/  @!P1 HADD2.F32 R5, -RZ, R7.reuse.H0_H0 ;  /* 0x20000007ff059230 */ /* 0x100fe20000004100 */
[-C--:B------:R-:W-:Y:S01]  /*68e0*/  @!P1 FMUL.FTZ R27, R12, R2.reuse ;  /* 0x000000020c1b9220 */ /* 0x080fe20000410000 */
[----:B------:R-:W-:Y:S01]  /*68f0*/  @!P1 HADD2.F32 R7, -RZ, R7.H1_H1 ;  /* 0x30000007ff079230 */ /* 0x000fe20000004100 */
[----:B------:R-:W-:Y:S01]  /*6900*/  @!P1 FMUL.FTZ R21, R15, R3 ;  /* 0x000000030f159220 */ /* 0x000fe20000410000 */
[----:B------:R-:W-:Y:S01]  /*6910*/  @!P1 HADD2.F32 R8, -RZ, R8.H1_H1 ;  /* 0x30000008ff089230 */ /* 0x000fe20000004100 */
[C---:B------:R-:W-:Y:S02]  /*6920*/  @!P1 FMUL.FTZ R2, R4.reuse, R2 ;  /* 0x0000000204029220 */ /* 0x040fe40000410000 */
[----:B------:R-:W-:Y:S02]  /*6930*/  @!P1 FFMA.FTZ R50, R4, R13, -R27 ;  /* 0x0000000d04329223 */ /* 0x000fe4000001081b */
[C---:B------:R-:W-:Y:S01]  /*6940*/  @!P1 FMUL.FTZ R4, R5.reuse, R3 ;  /* 0x0000000305049220 */ /* 0x040fe20000410000 */
[----:B------:R-:W-:Y:S01]  /*6950*/  @!P1 HADD2.F32 R3, -RZ, R6.H0_H0 ;  /* 0x20000006ff039230 */ /* 0x000fe20000004100 */
[----:B------:R-:W-:Y:S01]  /*6960*/  @!P1 FFMA.FTZ R49, R5, R20, -R21 ;  /* 0x0000001405319223 */ /* 0x000fe20000010815 */
[----:B------:R-:W-:Y:S01]  /*6970*/  @!P1 HADD2.F32 R21, -RZ, R14.H1_H1 ;  /* 0x3000000eff159230 */ /* 0x000fe20000004100 */
[----:B------:R-:W-:Y:S01]  /*6980*/  @!P1 FFMA.FTZ R2, R12, R13, R2 ;  /* 0x0000000d0c029223 */ /* 0x000fe20000010002 */
[----:B------:R-:W-:Y:S01]  /*6990*/  @!P1 HADD2.F32 R13, -RZ, R23.H1_H1 ;  /* 0x30000017ff0d9230 */ /* 0x000fe20000004100 */
[-C--:B------:R-:W-:Y:S01]  /*69a0*/  @!P1 FMUL.FTZ R5, R7, R3.reuse ;  /* 0x0000000307059220 */ /* 0x080fe20000410000 */
[----:B------:R-:W-:Y:S01]  /*69b0*/  @!P1 HADD2.F32 R6, -RZ, R9.H0_H0 ;  /* 0x20000009ff069230 */ /* 0x000fe20000004100 */
[----:B------:R-:W-:Y:S01]  /*69c0*/  @!P1 FMUL.FTZ R9, R21, R3 ;  /* 0x0000000315099220 */ /* 0x000fe20000410000 */
[----:B------:R-:W-:Y:S01]  /*69d0*/  @!P1 MOV R12, R39 ;  /* 0x00000027000c9202 */ /* 0x000fe20000000f00 */
[----:B------:R-:W-:Y:S02]  /*69e0*/  @!P1 HADD2.F32 R14, -RZ, R24.H0_H0 ;  /* 0x20000018ff0e9230 */ /* 0x000fe40000004100 */
        /* <DEDUP_REMOVED lines=9> */
[--C-:B------:R-:W-:Y:S01]  /*6a80*/  @!P1 HADD2.F32 R10, -RZ, R7.reuse.H0_H0 ;  /* 0x20000007ff0a9230 */ /* 0x100fe20000004100 */
[----:B------:R-:W-:Y:S01]  /*6a90*/  @!P1 FFMA.FTZ R4, R15, R20, R4 ;  /* 0x000000140f049223 */ /* 0x000fe20000010004 */
[----:B------:R-:W-:Y:S01]  /*6aa0*/  @!P1 HADD2.F32 R32, -RZ, R12.H1_H1 ;  /* 0x3000000cff209230 */ /* 0x000fe20000004100 */
[-C--:B------:R-:W-:Y:S01]  /*6ab0*/  @!P1 FMUL.FTZ R12, R27, R6.reuse ;  /* 0x000000061b0c9220 */ /* 0x080fe20000410000 */
[----:B------:R-:W-:Y:S01]  /*6ac0*/  @!P1 HADD2.F32 R7, -RZ, R7.H1_H1 ;  /* 0x30000007ff079230 */ /* 0x000fe20000004100 */
[----:B------:R-:W-:Y:S01]  /*6ad0*/  @!P1 FMUL.FTZ R8, R10, R6 ;  /* 0x000000060a089220 */ /* 0x000fe20000410000 */
[----:B------:R-:W-:Y:S01]  /*6ae0*/  @!P1 F2FP.PACK_AB R14, R46, R49 ;  /* 0x000000312e0e923e */ /* 0x000fe200000000ff */
[----:B------:R-:W-:Y:S01]  /*6af0*/  @!P1 FMUL.FTZ R6, R32, R9 ;  /* 0x0000000920069220 */ /* 0x000fe20000410000 */
[----:B------:R-:W-:Y:S01]  /*6b00*/  @!P1 F2FP.PACK_AB R13, R43, R50 ;  /* 0x000000322b0d923e */ /* 0x000fe200000000ff */
[----:B------:R-:W-:Y:S01]  /*6b10*/  @!P1 FFMA.FTZ R42, R10, R31, -R12 ;  /* 0x0000001f0a2a9223 */ /* 0x000fe2000001080c */
[----:B------:R-:W-:Y:S01]  /*6b20*/  @!P1 MOV R12, R38 ;  /* 0x00000026000c9202 */ /* 0x000fe20000000f00 */
[C---:B------:R-:W-:Y:S01]  /*6b30*/  @!P1 FMUL.FTZ R9, R7.reuse, R9 ;  /* 0x0000000907099220 */ /* 0x040fe20000410000 */
[----:B------:R-:W-:Y:S01]  /*6b40*/  @!P1 MOV R16, R13 ;  /* 0x0000000d00109202 */ /* 0x000fe20000000f00 */
[----:B------:R-:W-:Y:S01]  /*6b50*/  @!P1 FFMA.FTZ R41, R7, R35, -R6 ;  /* 0x0000002307299223 */ /* 0x000fe20000010806 */
[----:B------:R-:W-:Y:S01]  /*6b60*/  @!P1 MOV R17, R14 ;  /* 0x0000000e00119202 */ /* 0x000fe20000000f00 */
[----:B------:R-:W-:Y:S01]  /*6b70*/  @!P1 IMAD.MOV.U32 R7, RZ, RZ, R18 ;  /* 0x000000ffff079224 */ /* 0x000fe200078e0012 */
[----:B------:R-:W-:Y:S01]  /*6b80*/  @!P1 HADD2.F32 R6, -RZ, R33.H1_H1 ;  /* 0x30000021ff069230 */ /* 0x000fe20000004100 */
[----:B------:R-:W-:Y:S01]  /*6b90*/  @!P1 FFMA.FTZ R5, R21, R22, R5 ;  /* 0x0000001615059223 */ /* 0x000fe20000010005 */
[--C-:B------:R-:W-:Y:S02]  /*6ba0*/  @!P1 HADD2.F32 R23, -RZ, R12.reuse.H0_H0 ;  /* 0x2000000cff179230 */ /* 0x100fe40000004100 */
[----:B------:R-:W-:Y:S02]  /*6bb0*/  @!P1 HADD2.F32 R10, -RZ, R11.H0_H0 ;  /* 0x2000000bff0a9230 */ /* 0x000fe40000004100 */
[----:B------:R-:W-:Y:S01]  /*6bc0*/  @!P1 F2FP.PACK_AB R4, R5, R4 ;  /* 0x000000040504923e */ /* 0x000fe200000000ff */
[----:B------:R-:W-:Y:S02]  /*6bd0*/  @!P1 HADD2.F32 R25, -RZ, R12.H1_H1 ;  /* 0x3000000cff199230 */ /* 0x000fe40000004100 */
[--C-:B------:R-:W-:Y:S01]  /*6be0*/  @!P1 HADD2.F32 R12, -RZ, R7.reuse.H0_H0 ;  /* 0x20000007ff0c9230 */ /* 0x100fe20000004100 */
[----:B------:R-:W-:Y:S01]  /*6bf0*/  @!P1 MOV R37, R4 ;  /* 0x0000000400259202 */ /* 0x000fe20000000f00 */
[----:B------:R-:W-:Y:S01]  /*6c00*/  @!P1 HADD2.F32 R11, -RZ, R7.H1_H1 ;  /* 0x30000007ff0b9230 */ /* 0x000fe20000004100 */
[----:B------:R-:W-:Y:S01]  /*6c10*/  @!P1 FMUL.FTZ R7, R23, R6 ;  /* 0x0000000617079220 */ /* 0x000fe20000410000 */
[----:B------:R-:W-:Y:S01]  /*6c20*/  @!P1 HADD2.F32 R24, -RZ, R63.H1_H1 ;  /* 0x3000003fff189230 */ /* 0x000fe20000004100 */
[----:B------:R-:W-:Y:S02]  /*6c30*/  @!P1 FMUL.FTZ R33, R25, R10 ;  /* 0x0000000a19219220 */ /* 0x000fe40000410000 */
[C---:B------:R-:W-:Y:S02]  /*6c40*/  @!P1 FMUL.FTZ R6, R12.reuse, R6 ;  /* 0x000000060c069220 */ /* 0x040fe40000410000 */
[----:B------:R-:W-:Y:S01]  /*6c50*/  @!P1 FFMA.FTZ R40, R12, R24, -R7 ;  /* 0x000000180c289223 */ /* 0x000fe20000010807 */
[----:B------:R-:W-:Y:S01]  /*6c60*/  @!P1 F2FP.PACK_AB R12, R41, R42 ;  /* 0x0000002a290c923e */ /* 0x000fe200000000ff */
[C---:B------:R-:W-:Y:S02]  /*6c70*/  @!P1 FFMA.FTZ R33, R11.reuse, R26, -R33 ;  /* 0x0000001a0b219223 */ /* 0x040fe40000010821 */
[----:B------:R-:W-:Y:S01]  /*6c80*/  @!P1 FMUL.FTZ R7, R11, R10 ;  /* 0x0000000a0b079220 */ /* 0x000fe20000410000 */
[----:B------:R-:W-:Y:S01]  /*6c90*/  @!P1 F2FP.PACK_AB R10, R3, R2 ;  /* 0x00000002030a923e */ /* 0x000fe200000000ff */
[----:B------:R-:W-:Y:S01]  /*6ca0*/  @!P1 IMAD.MOV.U32 R19, RZ, RZ, R12 ;  /* 0x000000ffff139224 */ /* 0x000fe200078e000c */
[----:B------:R-:W-:Y:S01]  /*6cb0*/  @!P1 F2FP.PACK_AB R11, R33, R40 ;  /* 0x00000028210b923e */ /* 0x000fe200000000ff */
[----:B------:R-:W-:Y:S01]  /*6cc0*/  @!P1 FFMA.FTZ R6, R23, R24, R6 ;  /* 0x0000001817069223 */ /* 0x000fe20000010006 */
[----:B------:R-:W-:Y:S01]  /*6cd0*/  @!P1 MOV R36, R10 ;  /* 0x0000000a00249202 */ /* 0x000fe20000000f00 */
[----:B------:R-:W-:Y:S01]  /*6ce0*/  @!P1 FFMA.FTZ R7, R25, R26, R7 ;  /* 0x0000001a19079223 */ /* 0x000fe20000010007 */
[----:B------:R-:W-:Y:S01]  /*6cf0*/  @!P1 MOV R18, R11 ;  /* 0x0000000b00129202 */ /* 0x000fe20000000f00 */
[----:B------:R-:W-:Y:S02]  /*6d00*/  @!P1 FFMA.FTZ R8, R27, R31, R8 ;  /* 0x0000001f1b089223 */ /* 0x000fe40000010008 */
[----:B------:R-:W-:Y:S01]  /*6d10*/  @!P1 FFMA.FTZ R9, R32, R35, R9 ;  /* 0x0000002320099223 */ /* 0x000fe20000010009 */
[----:B------:R-:W-:Y:S01]  /*6d20*/  @!P1 F2FP.PACK_AB R3, R7, R6 ;  /* 0x000000060703923e */ /* 0x000fe200000000ff */
[----:B------:R1:W-:Y:S03]  /*6d30*/  STG.E.128 [R44.64], R16 ;  /* 0x000000102c007986 */ /* 0x0003e6000c101d08 */
        /* <DEDUP_REMOVED lines=10> */
.L_x_710:
[----:B------:R-:W-:Y:S01]  /*6de0*/  IMAD R2, R34, -0x60, R0 ;  /* 0xffffffa022027824 */ /* 0x000fe200078e0200 */
[----:B------:R-:W-:Y:S04]  /*6df0*/  BSSY B0, `(.L_x_733) ;  /* 0x000000b000007945 */ /* 0x000fe80003800000 */
[----:B------:R-:W-:Y:S04]  /*6e00*/  IMNMX R2, R2, 0x60, PT ;  /* 0x0000006002027817 */ /* 0x000fe80003800200 */
[----:B------:R-:W-:Y:S11]  /*6e10*/  ISETP.GE.AND P0, PT, R84, R2, PT ;  /* 0x000000025400720c */ /* 0x000ff60003f06270 */
[----:B------:R-:W-:Y:S02]  /*6e20*/  @!UPT UIADD3 URZ, URZ, URZ, URZ ;  /* 0x0000003f3f3ff290 */ /* 0x000fe4000fffe03f */
[----:B------:R-:W-:-:S05]  /*6e30*/  @P0 BRA `(.L_x_734) ;  /* 0x0000006000000947 */ /* 0x000fca0003800000 */
[----:B------:R-:W-:Y:S11]  /*6e40*/  ISETP.GE.AND P0, PT, R86, c[0x0][0x1d4], PT ;  /* 0x0000750056007a0c */ /* 0x000ff60003f06270 */
[----:B------:R-:W-:Y:S02]  /*6e50*/  @!UPT UIADD3 URZ, URZ, URZ, URZ ;  /* 0x0000003f3f3ff290 */ /* 0x000fe4000fffe03f */
[----:B------:R-:W1:Y:S04]  /*6e60*/  @!P0 LDS.128 R4, [R219+0xb100] ;  /* 0x00b10000db048984 */ /* 0x000e680000000c00 */
[----:B-1----:R-:W-:Y:S04]  /*6e70*/  @!P0 STG.E.128 [R54.64+0x80], R4 ;  /* 0x0000800436008986 */ /* 0x002fe8000c101d08 */
[----:B------:R-:W1:Y:S04]  /*6e80*/  @!P4 LDS.128 R4, [R219+0x8100] ;  /* 0x00810000db04c984 */ /* 0x000e680000000c00 */
[----:B-1----:R1:W-:Y:S02]  /*6e90*/  @!P4 STG.E.128 [R54.64], R4 ;  /* 0x000000043600c986 */ /* 0x0023e4000c101d08 */
.L_x_734:
[----:B------:R-:W-:Y:S05]  /*6ea0*/  BSYNC B0 ;  /* 0x0000000000007941 */ /* 0x000fea0003800000 */
.L_x_733:
[----:B------:R-:W-:Y:S01]  /*6eb0*/  ISETP.GE.AND P0, PT, R134, R2, PT ;  /* 0x000000028600720c */ /* 0x000fe20003f06270 */
[----:B------:R-:W-:Y:S01]  /*6ec0*/  @!UPT UIADD3 URZ, URZ, URZ, URZ ;  /* 0x0000003f3f3ff290 */ /* 0x000fe2000fffe03f */
[----:B------:R-:W-:Y:S11]  /*6ed0*/  BSSY B0, `(.L_x_735) ;  /* 0x0000008000007945 */ /* 0x000ff60003800000 */
[----:B------:R-:W-:-:S05]  /*6ee0*/  @P0 BRA `(.L_x_736) ;  /* 0x0000006000000947 */ /* 0x000fca0003800000 */
[----:B------:R-:W-:Y:S11]  /*6ef0*/  ISETP.GE.AND P0, PT, R86, c[0x0][0x1d4], PT ;  /* 0x0000750056007a0c */ /* 0x000ff60003f06270 */
[----:B------:R-:W-:Y:S02]  /*6f00*/  @!UPT UIADD3 URZ, URZ, URZ, URZ ;  /* 0x0000003f3f3ff290 */ /* 0x000fe4000fffe03f */
[----:B-1----:R-:W1:Y:S04]  /*6f10*/  @!P0 LDS.128 R4, [R219+0xc100] ;  /* 0x00c10000db048984 */ /* 0x002e680000000c00 */
[----:B-1----:R-:W-:Y:S04]  /*6f20*/  @!P0 STG.E.128 [R62.64+0x80], R4 ;  /* 0x000080043e008986 */ /* 0x002fe8000c101d08 */
[----:B------:R-:W1:Y:S04]  /*6f30*/  @!P4 LDS.128 R4, [R219+0x9100] ;  /* 0x00910000db04c984 */ /* 0x000e680000000c00 */
[----:B-1----:R1:W-:Y:S02]  /*6f40*/  @!P4 STG.E.128 [R62.64], R4 ;  /* 0x000000043e00c986 */ /* 0x0023e4000c101d08 */
.L_x_736:
[----:B------:R-:W-:Y:S05]  /*6f50*/  BSYNC B0 ;  /* 0x0000000000007941 */ /* 0x000fea0003800000 */
.L_x_735:
[----:B------:R-:W-:Y:S11]  /*6f60*/  ISETP.GE.AND P0, PT, R135, R2, PT ;  /* 0x000000028700720c */ /* 0x000ff60003f06270 */
[----:B------:R-:W-:Y:S02]  /*6f70*/  @!UPT UIADD3 URZ, URZ, URZ, URZ ;  /* 0x0000003f3f3ff290 */ /* 0x000fe4000fffe03f */
[----:B------:R-:W-:-:S05]  /*6f80*/  @P0 BRA `(.L_x_726) ;  /* 0x0000006000000947 */ /* 0x000fca0003800000 */
[----:B------:R-:W-:Y:S11]  /*6f90*/  ISETP.GE.AND P0, PT, R86, c[0x0][0x1d4], PT ;  /* 0x0000750056007a0c */ /* 0x000ff60003f06270 */
[----:B------:R-:W-:Y:S02]  /*6fa0*/  @!UPT UIADD3 URZ, URZ, URZ, URZ ;  /* 0x0000003f3f3ff290 */ /* 0x000fe4000fffe03f */
[----:B-1----:R-:W1:Y:S04]  /*6fb0*/  @!P0 LDS.128 R4, [R219+0xd100] ;  /* 0x00d10000db048984 */ /* 0x002e680000000c00 */
[----:B-1----:R-:W-:Y:S04]  /*6fc0*/  @!P0 STG.E.128 [R70.64+0x80], R4 ;  /* 0x0000800446008986 */ /* 0x002fe8000c101d08 */
[----:B------:R-:W1:Y:S04]  /*6fd0*/  @!P4 LDS.128 R4, [R219+0xa100] ;  /* 0x00a10000db04c984 */ /* 0x000e680000000c00 */
[----:B-1----:R1:W-:Y:S02]  /*6fe0*/  @!P4 STG.E.128 [R70.64], R4 ;  /* 0x000000044600c986 */ /* 0x0023e4000c101d08 */
.L_x_726:
[----:B------:R-:W-:Y:S05]  /*6ff0*/  BSYNC B2 ;  /* 0x0000000000027941 */ /* 0x000fea0003800000 */
.L_x_709:
[C---:B------:R-:W-:Y:S01]  /*7000*/  IMAD R12, R34.reuse, -0x60, RZ ;  /* 0xffffffa0220c7824 */ /* 0x040fe200078e02ff */
[----:B------:R-:W3:Y:S01]  /*7010*/  LDL R15, [R1] ;  /* 0x00000000010f7983 */ /* 0x000ee20000100800 */
[----:B-1----:R-:W-:Y:S01]  /*7020*/  IMAD.WIDE.U32 R10, R34, 0x60, RZ ;  /* 0x00000060220a7825 */ /* 0x002fe200078e00ff */
[----:B------:R-:W-:Y:S01]  /*7030*/  ISETP.NE.AND P5, PT, R131, RZ, PT ;  /* 0x000000ff8300720c */ /* 0x000fe20003fa5270 */
[----:B------:R-:W-:Y:S01]  /*7040*/  BSSY B0, `(.L_x_737) ;  /* 0x0000047000007945 */ /* 0x000fe20003800000 */
[----:B-----5:R-:W-:Y:S01]  /*7050*/  IADD3 R4, R111, R12, RZ ;  /* 0x0000000c6f047210 */ /* 0x020fe20007ffe0ff */
[----:B--2---:R-:W-:Y:S03]  /*7060*/  IMAD R2, R87, 0x60, RZ ;  /* 0x0000006057027824 */ /* 0x004fe600078e02ff */
[----:B------:R-:W-:Y:S01]  /*7070*/  ISETP.GE.AND P1, PT, R4, 0x21, PT ;  /* 0x000000210400780c */ /* 0x000fe20003f26270 */
[----:B------:R-:W-:Y:S01]  /*7080*/  IMAD.IADD R14, R11, 0x1, R2 ;  /* 0x000000010b0e7824 */ /* 0x000fe200078e0202 */
[----:B------:R-:W-:Y:S05]  /*7090*/  IADD3 R2, P0, R124, R10, RZ ;  /* 0x0000000a7c027210 */ /* 0x000fea0007f1e0ff */
[----:B------:R-:W-:Y:S06]  /*70a0*/  IMAD.X R3, R14, 0x1, R130, P0 ;  /* 0x000000010e037824 */ /* 0x000fec00000e0682 */
[----:B------:R-:W-:Y:S05]  /*70b0*/  @P1 IADD3 R6, P0, R2, 0x20, RZ ;  /* 0x0000002002061810 */ /* 0x000fea0007f1e0ff */
[--C-:B------:R-:W-:Y:S01]  /*70c0*/  @P1 IMAD.X R7, RZ, RZ, R3.reuse, P0 ;  /* 0x000000ffff071224 */ /* 0x100fe200000e0603 */
[----:B------:R-:W-:Y:S11]  /*70d0*/  ISETP.GE.AND P0, PT, R4, 0x41, PT ;  /* 0x000000410400780c */ /* 0x000ff60003f06270 */
[----:B------:R-:W-:Y:S02]  /*70e0*/  @!UPT UIADD3 URZ, URZ, URZ, URZ ;  /* 0x0000003f3f3ff290 */ /* 0x000fe4000fffe03f */
[----:B------:R-:W-:Y:S05]  /*70f0*/  @P0 IADD3 R11, P2, R2, 0x40, RZ ;  /* 0x00000040020b0810 */ /* 0x000fea0007f5e0ff */
[----:B------:R-:W-:Y:S01]  /*7100*/  @P0 IMAD.X R13, RZ, RZ, R3, P2 ;  /* 0x000000ffff0d0224 */ /* 0x000fe200010e0603 */
[----:B------:R-:W-:Y:S11]  /*7110*/  ISETP.GE.AND P2, PT, R4, 0x1, PT ;  /* 0x000000010400780c */ /* 0x000ff60003f46270 */
[----:B------:R-:W-:Y:S02]  /*7120*/  @!UPT UIADD3 URZ, URZ, URZ, URZ ;  /* 0x0000003f3f3ff290 */ /* 0x000fe4000fffe03f */
[----:B------:R-:W-:Y:S01]  /*7130*/  @P2 IMAD R3, R3, c[0x0][0x258], RZ ;  /* 0x0000960003032a24 */ /* 0x000fe200078e02ff */
[----:B------:R-:W-:Y:S01]  /*7140*/  @P2 MOV R4, R90 ;  /* 0x0000005a00042202 */ /* 0x000fe20000000f00 */
[----:B------:R-:W-:Y:S04]  /*7150*/  @P2 IMAD.MOV.U32 R5, RZ, RZ, R101 ;  /* 0x000000ffff052224 */ /* 0x000fe800078e0065 */
[C---:B------:R-:W-:Y:S04]  /*7160*/  @P2 IMAD.WIDE.U32 R4, R2.reuse, c[0x0][0x258], R4 ;  /* 0x0000960002042a25 */ /* 0x040fe800078e0004 */
[----:B------:R-:W-:Y:S01]  /*7170*/  @P2 IMAD R2, R2, c[0x0][0x25c], R3 ;  /* 0x0000970002022a24 */ /* 0x000fe200078e0203 */
[C---:B------:R-:W-:Y:S02]  /*7180*/  @P2 LEA R8, P3, R4.reuse, c[0x0][0x250], 0x1 ;  /* 0x0000940004082a11 */ /* 0x040fe400078608ff */
[----:B------:R-:W-:Y:S02]  /*7190*/  @P1 MOV R3, R101 ;  /* 0x0000006500031202 */ /* 0x000fe40000000f00 */
[----:B------:R-:W-:Y:S04]  /*71a0*/  @P2 IADD3 R2, R5, R2, RZ ;  /* 0x0000000205022210 */ /* 0x000fe80007ffe0ff */
[----:B------:R-:W-:Y:S01]  /*71b0*/  @P2 LEA.HI.X R9, R4, c[0x0][0x254], R2, 0x1, P3 ;  /* 0x0000950004092a11 */ /* 0x000fe200018f0c02 */
[----:B------:R-:W-:Y:S02]  /*71c0*/  @P1 IMAD R4, R7, c[0x0][0x258], RZ ;  /* 0x0000960007041a24 */ /* 0x000fe400078e02ff */
[----:B------:R-:W-:Y:S02]  /*71d0*/  @P1 IMAD.MOV.U32 R2, RZ, RZ, R90 ;  /* 0x000000ffff021224 */ /* 0x000fe400078e005a */
[----:B------:R-:W-:Y:S01]  /*71e0*/  @!PT LDS RZ, [RZ] ;  /* 0x00000000fffff984 */ /* 0x000fe20000000800 */
[----:B------:R-:W-:Y:S01]  /*71f0*/  @!PT LDS RZ, [RZ] ;  /* 0x00000000fffff984 */ /* 0x000fe20000000800 */
[----:B------:R-:W-:Y:S01]  /*7200*/  @!PT LDS RZ, [RZ] ;  /* 0x00000000fffff984 */ /* 0x000fe20000000800 */
[----:B------:R1:W-:Y:S01]  /*7210*/  @P2 LDGSTS.E.BYPASS.LTC128B.128 [R219+0x100], [R8.64], !P5 ;  /* 0x0010000008db2fae */ /* 0x0003e2000e901d48 */
[C---:B------:R-:W-:Y:S02]  /*7220*/  @P1 IMAD R4, R6.reuse, c[0x0][0x25c], R4 ;  /* 0x0000970006041a24 */ /* 0x040fe400078e0204 */
[----:B------:R-:W-:Y:S01]  /*7230*/  @P1 IMAD.WIDE.U32 R2, R6, c[0x0][0x258], R2 ;  /* 0x0000960006021a25 */ /* 0x000fe200078e0002 */
[----:B------:R1:W-:Y:S03]  /*7240*/  @P2 LDGSTS.E.BYPASS.LTC128B.128 [R219+0x3100], [R8.64+0x80], !P6 ;  /* 0x0310008008db2fae */ /* 0x0003e6000f101d48 */
[----:B------:R-:W-:Y:S01]  /*7250*/  @P1 IMAD.IADD R3, R3, 0x1, R4 ;  /* 0x0000000103031824 */ /* 0x000fe200078e0204 */
[C---:B------:R-:W-:Y:S01]  /*7260*/  @P1 LEA R6, P3, R2.reuse, c[0x0][0x250], 0x1 ;  /* 0x0000940002061a11 */ /* 0x040fe200078608ff */
[----:B------:R-:W-:Y:S03]  /*7270*/  @P0 IMAD R4, R13, c[0x0][0x258], RZ ;  /* 0x000096000d040a24 */ /* 0x000fe600078e02ff */
[----:B------:R-:W-:Y:S01]  /*7280*/  @P1 LEA.HI.X R7, R2, c[0x0][0x254], R3, 0x1, P3 ;  /* 0x0000950002071a11 */ /* 0x000fe200018f0c03 */
[----:B------:R-:W-:Y:S01]  /*7290*/  @P0 IMAD.MOV.U32 R3, RZ, RZ, R101 ;  /* 0x000000ffff030224 */ /* 0x000fe200078e0065 */
[----:B------:R-:W-:Y:S01]  /*72a0*/  @P0 MOV R2, R90 ;  /* 0x0000005a00020202 */ /* 0x000fe20000000f00 */
[C---:B------:R-:W-:Y:S04]  /*72b0*/  @P0 IMAD R4, R11.reuse, c[0x0][0x25c], R4 ;  /* 0x000097000b040a24 */ /* 0x040fe800078e0204 */
[----:B------:R-:W-:Y:S05]  /*72c0*/  @P0 IMAD.WIDE.U32 R2, R11, c[0x0][0x258], R2 ;  /* 0x000096000b020a25 */ /* 0x000fea00078e0002 */
[----:B------:R-:W-:Y:S02]  /*72d0*/  @P0 IADD3 R3, R3, R4, RZ ;  /* 0x0000000403030210 */ /* 0x000fe40007ffe0ff */
[C---:B------:R-:W-:Y:S04]  /*72e0*/  @P0 LEA R4, P3, R2.reuse, c[0x0][0x250], 0x1 ;  /* 0x0000940002040a11 */ /* 0x040fe800078608ff */
[----:B------:R-:W-:Y:S02]  /*72f0*/  @P0 LEA.HI.X R5, R2, c[0x0][0x254], R3, 0x1, P3 ;  /* 0x0000950002050a11 */ /* 0x000fe400018f0c03 */
[----:B------:R-:W-:Y:S02]  /*7300*/  IADD3 R2, R12, R0, RZ ;  /* 0x000000000c027210 */ /* 0x000fe40007ffe0ff */
[----:B-1----:R-:W-:Y:S02]  /*7310*/  IADD3 R8, P2, R127, R10, RZ ;  /* 0x0000000a7f087210 */ /* 0x002fe40007f5e0ff */
[----:B------:R-:W-:Y:S03]  /*7320*/  IMNMX R9, R2, 0x60, PT ;  /* 0x0000006002097817 */ /* 0x000fe60003800200 */
[----:B------:R-:W-:Y:S01]  /*7330*/  IMAD.X R10, R14, 0x1, R125, P2 ;  /* 0x000000010e0a7824 */ /* 0x000fe200010e067d */
[----:B---3--:R1:W-:Y:S04]  /*7340*/  @P1 LDGSTS.E.BYPASS.LTC128B.128 [R15+0x1100], [R6.64], !P5 ;  /* 0x01100000060f1fae */ /* 0x0083e8000e901d48 */
[----:B------:R1:W-:Y:S04]  /*7350*/  @P1 LDGSTS.E.BYPASS.LTC128B.128 [R15+0x4100], [R6.64+0x80], !P6 ;  /* 0x04100080060f1fae */ /* 0x0003e8000f101d48 */
[----:B------:R1:W-:Y:S04]  /*7360*/  @P0 LDGSTS.E.BYPASS.LTC128B.128 [R15+0x2100], [R4.64], !P5 ;  /* 0x02100000040f0fae */ /* 0x0003e8000e901d48 */
[----:B------:R1:W-:Y:S01]  /*7370*/  @P0 LDGSTS.E.BYPASS.LTC128B.128 [R15+0x5100], [R4.64+0x80], !P6 ;  /* 0x05100080040f0fae */ /* 0x0003e2000f101d48 */
[----:B------:R-:W-:Y:S03]  /*7380*/  ISETP.GE.AND P0, PT, R84, R9, PT ;  /* 0x000000095400720c */ /* 0x000fe60003f06270 */
[----:B------:R-:W0:Y:S01]  /*7390*/  LDGDEPBAR ;  /* 0x00000000000079af */ /* 0x000e220000000000 */
[----:B------:R-:W-:Y:S04]  /*73a0*/  DEPBAR.LE SB0, 0x0 ;  /* 0x000080000000791a */ /* 0x000fe80000000000 */
[----:B------:R-:W-:Y:S06]  /*73b0*/  BAR.SYNC.DEFER_BLOCKING 0x0 ;  /* 0x0000000000007b1d */ /* 0x000fec0000010000 */
[----:B------:R-:W-:-:S05]  /*73c0*/  @P0 BRA `(.L_x_738) ;  /* 0x000000e000000947 */ /* 0x000fca0003800000 */
[----:B-1----:R-:W-:Y:S01]  /*73d0*/  MOV R4, R88 ;  /* 0x0000005800047202 */ /* 0x002fe20000000f00 */
[----:B------:R-:W-:Y:S01]  /*73e0*/  IMAD R2, R10, c[0x0][0x208], RZ ;  /* 0x000082000a027a24 */ /* 0x000fe200078e02ff */
[----:B------:R-:W-:Y:S03]  /*73f0*/  MOV R5, R100 ;  /* 0x0000006400057202 */ /* 0x000fe60000000f00 */
[C---:B------:R-:W-:Y:S02]  /*7400*/  IMAD R2, R8.reuse, c[0x0][0x20c], R2 ;  /* 0x0000830008027a24 */ /* 0x040fe400078e0202 */
[----:B------:R-:W-:Y:S05]  /*7410*/  IMAD.WIDE.U32 R4, R8, c[0x0][0x208], R4 ;  /* 0x0000820008047a25 */ /* 0x000fea00078e0004 */
[----:B------:R-:W-:Y:S02]  /*7420*/  IADD3 R3, R5, R2, RZ ;  /* 0x0000000205037210 */ /* 0x000fe40007ffe0ff */
[C---:B------:R-:W-:Y:S04]  /*7430*/  LEA R2, P0, R4.reuse, c[0x0][0x1f8], 0x1 ;  /* 0x00007e0004027a11 */ /* 0x040fe800078008ff */
[----:B------:R-:W-:Y:S02]  /*7440*/  LEA.HI.X R3, R4, c[0x0][0x1fc], R3, 0x1, P0 ;  /* 0x00007f0004037a11 */ /* 0x000fe400000f0c03 */
[----:B------:R-:W-:Y:S11]  /*7450*/  ISETP.GE.AND P0, PT, R86, c[0x0][0x1d4], PT ;  /* 0x0000750056007a0c */ /* 0x000ff60003f06270 */
[----:B------:R-:W-:Y:S02]  /*7460*/  @!UPT UIADD3 URZ, URZ, URZ, URZ ;  /* 0x0000003f3f3ff290 */ /* 0x000fe4000fffe03f */
[----:B------:R-:W1:Y:S04]  /*7470*/  @!P0 LDS.128 R4, [R219+0x3100] ;  /* 0x00310000db048984 */ /* 0x000e680000000c00 */
[----:B-1----:R-:W-:Y:S04]  /*7480*/  @!P0 STG.E.128 [R2.64+0x80], R4 ;  /* 0x0000800402008986 */ /* 0x002fe8000c101d08 */
[----:B------:R-:W1:Y:S04]  /*7490*/  @!P4 LDS.128 R4, [R219+0x100] ;  /* 0x00010000db04c984 */ /* 0x000e680000000c00 */
[----:B-1----:R1:W-:Y:S02]  /*74a0*/  @!P4 STG.E.128 [R2.64], R4 ;  /* 0x000000040200c986 */ /* 0x0023e4000c101d08 */
.L_x_738:
[----:B-1----:R-:W-:Y:S05]  /*74b0*/  BSYNC B0 ;  /* 0x0000000000007941 */ /* 0x002fea0003800000 */
.L_x_737:
[----:B------:R-:W-:Y:S01]  /*74c0*/  ISETP.GE.AND P0, PT, R134, R9, PT ;  /* 0x000000098600720c */ /* 0x000fe20003f06270 */
[----:B------:R-:W-:Y:S01]  /*74d0*/  @!UPT UIADD3 URZ, URZ, URZ, URZ ;  /* 0x0000003f3f3ff290 */ /* 0x000fe2000fffe03f */
[----:B------:R-:W-:Y:S11]  /*74e0*/  BSSY B0, `(.L_x_739) ;  /* 0x0000012000007945 */ /* 0x000ff60003800000 */
[----:B------:R-:W-:-:S05]  /*74f0*/  @P0 BRA `(.L_x_740) ;  /* 0x0000010000000947 */ /* 0x000fca0003800000 */
[----:B------:R-:W-:Y:S01]  /*7500*/  IADD3 R2, P0, R8, 0x20, RZ ;  /* 0x0000002008027810 */ /* 0x000fe20007f1e0ff */
[----:B------:R-:W-:Y:S01]  /*7510*/  IMAD.MOV.U32 R4, RZ, RZ, R88 ;  /* 0x000000ffff047224 */ /* 0x000fe200078e0058 */
[----:B------:R-:W-:Y:S03]  /*7520*/  MOV R5, R100 ;  /* 0x0000006400057202 */ /* 0x000fe60000000f00 */
[----:B------:R-:W-:Y:S02]  /*7530*/  IMAD.X R3, RZ, RZ, R10, P0 ;  /* 0x000000ffff037224 */ /* 0x000fe400000e060a */
[C---:B------:R-:W-:Y:S04]  /*7540*/  IMAD.WIDE.U32 R4, R2.reuse, c[0x0][0x208], R4 ;  /* 0x0000820002047a25 */ /* 0x040fe800078e0004 */
[----:B------:R-:W-:Y:S04]  /*7550*/  IMAD R3, R3, c[0x0][0x208], RZ ;  /* 0x0000820003037a24 */ /* 0x000fe800078e02ff */
[----:B------:R-:W-:Y:S01]  /*7560*/  IMAD R3, R2, c[0x0][0x20c], R3 ;  /* 0x0000830002037a24 */ /* 0x000fe200078e0203 */
[C---:B------:R-:W-:Y:S04]  /*7570*/  LEA R2, P0, R4.reuse, c[0x0][0x1f8], 0x1 ;  /* 0x00007e0004027a11 */ /* 0x040fe800078008ff */
[----:B------:R-:W-:Y:S04]  /*7580*/  IADD3 R3, R5, R3, RZ ;  /* 0x0000000305037210 */ /* 0x000fe80007ffe0ff */
[----:B------:R-:W-:Y:S02]  /*7590*/  LEA.HI.X R3, R4, c[0x0][0x1fc], R3, 0x1, P0 ;  /* 0x00007f0004037a11 */ /* 0x000fe400000f0c03 */
[----:B------:R-:W-:Y:S11]  /*75a0*/  ISETP.GE.AND P0, PT, R86, c[0x0][0x1d4], PT ;  /* 0x0000750056007a0c */ /* 0x000ff60003f06270 */
[----:B------:R-:W-:Y:S02]  /*75b0*/  @!UPT UIADD3 URZ, URZ, URZ, URZ ;  /* 0x0000003f3f3ff290 */ /* 0x000fe4000fffe03f */
[----:B------:R-:W1:Y:S04]  /*75c0*/  @!P0 LDS.128 R4, [R219+0x4100] ;  /* 0x00410000db048984 */ /* 0x000e680000000c00 */
[----:B-1----:R-:W-:Y:S04]  /*75d0*/  @!P0 STG.E.128 [R2.64+0x80], R4 ;  /* 0x0000800402008986 */ /* 0x002fe8000c101d08 */
[----:B------:R-:W1:Y:S04]  /*75e0*/  @!P4 LDS.128 R4, [R219+0x1100] ;  /* 0x00110000db04c984 */ /* 0x000e680000000c00 */
[----:B-1----:R1:W-:Y:S02]  /*75f0*/  @!P4 STG.E.128 [R2.64], R4 ;  /* 0x000000040200c986 */ /* 0x0023e4000c101d08 */
.L_x_740:
[----:B------:R-:W-:Y:S05]  /*7600*/  BSYNC B0 ;  /* 0x0000000000007941 */ /* 0x000fea0003800000 */
.L_x_739:
[----:B------:R-:W-:Y:S01]  /*7610*/  ISETP.GE.AND P0, PT, R135, R9, PT ;  /* 0x000000098700720c */ /* 0x000fe20003f06270 */
[----:B------:R-:W-:Y:S01]  /*7620*/  @!UPT UIADD3 URZ, URZ, URZ, URZ ;  /* 0x0000003f3f3ff290 */ /* 0x000fe2000fffe03f */
[----:B------:R-:W-:Y:S11]  /*7630*/  BSSY B0, `(.L_x_741) ;  /* 0x0000012000007945 */ /* 0x000ff60003800000 */
[----:B------:R-:W-:-:S05]  /*7640*/  @P0 BRA `(.L_x_742) ;  /* 0x0000010000000947 */ /* 0x000fca0003800000 */
[----:B-1----:R-:W-:Y:S01]  /*7650*/  IADD3 R2, P0, R8, 0x40, RZ ;  /* 0x0000004008027810 */ /* 0x002fe20007f1e0ff */
        /* <DEDUP_REMOVED lines=15> */
.L_x_742:
[----:B------:R-:W-:Y:S05]  /*7750*/  BSYNC B0 ;  /* 0x0000000000007941 */ /* 0x000fea0003800000 */
.L_x_741:
[C---:B------:R-:W-:Y:S02]  /*7760*/  ISETP.GT.AND P0, PT, R34.reuse, R129, PT ;  /* 0x000000812200720c */ /* 0x040fe40003f04270 */
[----:B------:R-:W-:Y:S11]  /*7770*/  IADD3 R34, R34, -0x1, RZ ;  /* 0xffffffff22227810 */ /* 0x000ff60007ffe0ff */
[----:B-1----:R-:W-:Y:S01]  /*7780*/  @P0 SHF.R.S32.HI R5, RZ, 0x1f, R34 ;  /* 0x0000001fff050819 */ /* 0x002fe20000011422 */
[----:B------:R-:W-:Y:S01]  /*7790*/  @P0 IMAD R4, R165, R34, RZ ;  /* 0x00000022a5040224 */ /* 0x000fe200078e02ff */
[C---:B------:R-:W-:Y:S01]  /*77a0*/  @P0 SHF.L.U32 R6, R171.reuse, 0x1, RZ ;  /* 0x00000001ab060819 */ /* 0x040fe200000006ff */
[----:B------:R-:W-:Y:S01]  /*77b0*/  @P0 IMAD.MOV.U32 R2, RZ, RZ, R114 ;  /* 0x000000ffff020224 */ /* 0x000fe200078e0072 */
[----:B------:R-:W-:Y:S01]  /*77c0*/  @P0 SHF.L.U64.HI R7, R171, 0x1, R166 ;  /* 0x00000001ab070819 */ /* 0x000fe200000102a6 */
[----:B------:R-:W-:Y:S02]  /*77d0*/  @P0 IMAD.MOV.U32 R3, RZ, RZ, R113 ;  /* 0x000000ffff030224 */ /* 0x000fe400078e0071 */
[-C--:B------:R-:W-:Y:S02]  /*77e0*/  @P0 IMAD R4, R5, R142.reuse, R4 ;  /* 0x0000008e05040224 */ /* 0x080fe400078e0204 */
[----:B------:R-:W-:Y:S04]  /*77f0*/  @P0 IMAD.WIDE.U32 R2, R34, R142, R2 ;  /* 0x0000008e22020225 */ /* 0x000fe800078e0002 */
[----:B------:R-:W-:Y:S01]  /*7800*/  @P0 IMAD.IADD R3, R3, 0x1, R4 ;  /* 0x0000000103030824 */ /* 0x000fe200078e0204 */
[C---:B------:R-:W-:Y:S04]  /*7810*/  @P0 LEA R4, P1, R2.reuse, c[0x0][0x220], 0x1 ;  /* 0x0000880002040a11 */ /* 0x040fe800078208ff */
[----:B------:R-:W-:Y:S02]  /*7820*/  @P0 LEA.HI.X R5, R2, c[0x0][0x224], R3, 0x1, P1 ;  /* 0x0000890002050a11 */ /* 0x000fe400008f0c03 */
[----:B------:R-:W-:Y:S03]  /*7830*/  @P0 IADD3 R2, P1, R6, R4, RZ ;  /* 0x0000000406020210 */ /* 0x000fe60007f3e0ff */
[----:B------:R-:W-:Y:S01]  /*7840*/  @!PT LDS RZ, [RZ] ;  /* 0x00000000fffff984 */ /* 0x000fe20000000800 */
[----:B------:R-:W-:Y:S01]  /*7850*/  @!PT LDS RZ, [RZ] ;  /* 0x00000000fffff984 */ /* 0x000fe20000000800 */
[----:B------:R-:W-:Y:S01]  /*7860*/  @!PT LDS RZ, [RZ] ;  /* 0x00000000fffff984 */ /* 0x000fe20000000800 */
[----:B------:R1:W-:Y:S02]  /*7870*/  @P0 LDGSTS.E.BYPASS.LTC128B.128 [R219+0x8100], [R4.64], !P5 ;  /* 0x0810000004db0fae */ /* 0x0003e4000e901d48 */
[----:B------:R-:W-:Y:S01]  /*7880*/  @P0 IMAD.X R3, R7, 0x1, R5, P1 ;  /* 0x0000000107030824 */ /* 0x000fe200008e0605 */
[----:B------:R-:W-:Y:S01]  /*7890*/  @P0 IADD3 R6, P1, R2, R6, RZ ;  /* 0x0000000602060210 */ /* 0x000fe20007f3e0ff */
[----:B------:R1:W-:Y:S03]  /*78a0*/  @P0 LDGSTS.E.BYPASS.LTC128B.128 [R219+0xb100], [R4.64+0x80], !P6 ;  /* 0x0b10008004db0fae */ /* 0x0003e6000f101d48 */
[----:B------:R-:W-:Y:S01]  /*78b0*/  @P0 IADD3.X R7, R3, R7, RZ, P1, !PT ;  /* 0x0000000703070210 */ /* 0x000fe20000ffe4ff */
[----:B------:R1:W-:Y:S04]  /*78c0*/  @P0 LDGSTS.E.BYPASS.LTC128B.128 [R219+0x9100], [R2.64], !P5 ;  /* 0x0910000002db0fae */ /* 0x0003e8000e901d48 */
[----:B------:R1:W-:Y:S04]  /*78d0*/  @P0 LDGSTS.E.BYPASS.LTC128B.128 [R219+0xc100], [R2.64+0x80], !P6 ;  /* 0x0c10008002db0fae */ /* 0x0003e8000f101d48 */
[----:B------:R1:W-:Y:S04]  /*78e0*/  @P0 LDGSTS.E.BYPASS.LTC128B.128 [R219+0xa100], [R6.64], !P5 ;  /* 0x0a10000006db0fae */ /* 0x0003e8000e901d48 */
[----:B------:R1:W-:Y:S04]  /*78f0*/  @P0 LDGSTS.E.BYPASS.LTC128B.128 [R219+0xd100], [R6.64+0x80], !P6 ;  /* 0x0d10008006db0fae */ /* 0x0003e8000f101d48 */
[----:B------:R-:W0:Y:S01]  /*7900*/  LDGDEPBAR ;  /* 0x00000000000079af */ /* 0x000e220000000000 */
[----:B------:R-:W-:-:S05]  /*7910*/  @P0 BRA `(.L_x_743) ;  /* 0xffffbb5000000947 */ /* 0x000fca000383ffff */
[----:B------:R-:W-:Y:S01]  /*7920*/  WARPSYNC 0xffffffff ;  /* 0xffffffff00007948 */ /* 0x000fe20003800000 */
[----:B------:R-:W-:Y:S06]  /*7930*/  BAR.SYNC.DEFER_BLOCKING 0x0 ;  /* 0x0000000000007b1d */ /* 0x000fec0000010000 */
.L_x_708:
[----:B------:R-:W2:Y:S01]  /*7940*/  LDL R147, [R1+0x14] ;  /* 0x0000140001937983 */ /* 0x000ea20000100800 */
[----:B------:R-:W-:-:S03]  /*7950*/  IMAD.MOV.U32 R142, RZ, RZ, c[0x0][0x2c4] ;  /* 0x0000b100ff8e7624 */ /* 0x000fc600078e00ff */
[----:B------:R-:W3:Y:S04]  /*7960*/  LDL R140, [R1+0xc] ;  /* 0x00000c00018c7983 */ /* 0x000ee80000100800 */
[----:B------:R-:W3:Y:S01]  /*7970*/  LDL R137, [R1+0x8] ;  /* 0x0000080001897983 */ /* 0x000ee20000100800 */
[----:B------:R-:W-:Y:S01]  /*7980*/  ISETP.NE.AND P3, PT, R142, 0x1, PT ;  /* 0x000000018e00780c */ /* 0x000fe20003f65270 */
[----:B------:R-:W-:-:S05]  /*7990*/  IMAD.MOV.U32 R141, RZ, RZ, c[0x0][0x32c] ;  /* 0x0000cb00ff8d7624 */ /* 0x000fca00078e00ff */
[----:B------:R-:W-:Y:S01]  /*79a0*/  ISETP.GE.AND P1, PT, R141, 0x1, PT ;  /* 0x000000018d00780c */ /* 0x000fe20003f26270 */
[----:B------:R-:W-:Y:S01]  /*79b0*/  IMAD.IADD R11, R153, 0x1, R154 ;  /* 0x00000001990b7824 */ /* 0x000fe200078e029a */
[----:B--2---:R-:W-:-:S05]  /*79c0*/  IADD3 R0, R147, 0x7f, RZ ;  /* 0x0000007f93007810 */ /* 0x004fca0007ffe0ff */
[----:B-1----:R-:W-:Y:S01]  /*79d0*/  @P3 IMAD.HI.U32 R3, R0, c[0x0][0x2c8], RZ ;  /* 0x0000b20000033a27 */ /* 0x002fe200078e00ff */
[----:B---3--:R-:W-:-:S04]  /*79e0*/  IADD3 R2, R140, 0x1, -R137 ;  /* 0x000000018c027810 */ /* 0x008fc80007ffe889 */
[----:B------:R-:W-:-:S05]  /*79f0*/  @P3 SHF.R.U32.HI R0, RZ, c[0x0][0x2cc], R3 ;  /* 0x0000b300ff003a19 */ /* 0x000fca0000011603 */
[----:B------:R-:W-:-:S05]  /*7a00*/  IMAD.IADD R0, R2, 0x1, R0 ;  /* 0x0000000102007824 */ /* 0x000fca00078e0200 */
[----:B------:R-:W-:Y:S01]  /*7a10*/  IADD3 R3, R0, c[0x0][0x328], RZ ;  /* 0x0000ca0000037a10 */ /* 0x000fe20007ffe0ff */
[----:B------:R-:W-:Y:S05]  /*7a20*/  @!P1 BRA `(.L_x_744) ;  /* 0x0000011000009947 */ /* 0x000fea0003800000 */
[C---:B------:R-:W-:Y:S01]  /*7a30*/  ISETP.GT.AND P0, PT, R0.reuse, RZ, PT ;  /* 0x000000ff0000720c */ /* 0x040fe20003f04270 */
[----:B------:R-:W-:Y:S01]  /*7a40*/  BSSY B0, `(.L_x_745) ;  /* 0x000000d000007945 */ /* 0x000fe20003800000 */
[----:B------:R-:W-:Y:S01]  /*7a50*/  IADD3 R2, R0, -0x1, RZ ;  /* 0xffffffff00027810 */ /* 0x000fe20007ffe0ff */
[----:B------:R-:W-:-:S10]  /*7a60*/  IMAD.MOV.U32 R4, RZ, RZ, c[0x0][0x32c] ;  /* 0x0000cb00ff047624 */ /* 0x000fd400078e00ff */
[----:B------:R-:W-:Y:S05]  /*7a70*/  @P0 BRA `(.L_x_746) ;  /* 0x0000006000000947 */ /* 0x000fea0003800000 */
[----:B------:R-:W-:Y:S01]  /*7a80*/  ISETP.NE.AND P0, PT, R4, 0x1, PT ;  /* 0x000000010400780c */ /* 0x000fe20003f05270 */
[----:B------:R-:W-:-:S12]  /*7a90*/  IMAD.MOV R0, RZ, RZ, -R0 ;  /* 0x000000ffff007224 */ /* 0x000fd800078e0a00 */
[----:B------:R-:W-:-:S05]  /*7aa0*/  @P0 IMAD.HI.U32 R2, R0, c[0x0][0x330], RZ ;  /* 0x0000cc0000020a27 */ /* 0x000fca00078e00ff */
[----:B------:R-:W-:-:S04]  /*7ab0*/  @P0 SHF.R.U32.HI R0, RZ, c[0x0][0x334], R2 ;  /* 0x0000cd00ff000a19 */ /* 0x000fc80000011602 */
[----:B------:R-:W-:Y:S01]  /*7ac0*/  LOP3.LUT R2, RZ, R0, RZ, 0x33, !PT ;  /* 0x00000000ff027212 */ /* 0x000fe200078e33ff */
[----:B------:R-:W-:Y:S05]  /*7ad0*/  BRA `(.L_x_747) ;  /* 0x0000003000007947 */ /* 0x000fea0003800000 */
.L_x_746:
[----:B------:R-:W-:-:S13]  /*7ae0*/  ISETP.NE.AND P0, PT, R4, 0x1, PT ;  /* 0x000000010400780c */ /* 0x000fda0003f05270 */
[----:B------:R-:W-:-:S05]  /*7af0*/  @P0 IMAD.HI.U32 R0, R2, c[0x0][0x330], RZ ;  /* 0x0000cc0002000a27 */ /* 0x000fca00078e00ff */
[----:B------:R-:W-:Y:S02]  /*7b00*/  @P0 SHF.R.U32.HI R2, RZ, c[0x0][0x334], R0 ;  /* 0x0000cd00ff020a19 */ /* 0x000fe40000011600 */
.L_x_747:
[----:B------:R-:W-:Y:S05]  /*7b10*/  BSYNC B0 ;  /* 0x0000000000007941 */ /* 0x000fea0003800000 */
.L_x_745:
[----:B------:R-:W-:-:S05]  /*7b20*/  IMAD R2, R2, R4, c[0x0][0x32c] ;  /* 0x0000cb0002027624 */ /* 0x000fca00078e0204 */
[----:B------:R-:W-:-:S04]  /*7b30*/  IMNMX R3, R3, R2, PT ;  /* 0x0000000203037217 */ /* 0x000fc80003800200 */
.L_x_744:
[----:B------:R-:W-:Y:S01]  /*7b40*/  IADD3 R3, R3, 0x5f, RZ ;  /* 0x0000005f03037810 */ /* 0x000fe20007ffe0ff */
[----:B------:R-:W-:-:S04]  /*7b50*/  @P3 IMAD.HI.U32 R2, R147, c[0x0][0x2c8], RZ ;  /* 0x0000b20093023a27 */ /* 0x000fc800078e00ff */
[----:B------:R-:W-:-:S04]  /*7b60*/  IMAD.HI R4, R3, 0x2aaaaaab, RZ ;  /* 0x2aaaaaab03047827 */ /* 0x000fc800078e02ff */
[----:B------:R-:W-:Y:S01]  /*7b70*/  IMAD.MOV.U32 R0, RZ, RZ, R147 ;  /* 0x000000ffff007224 */ /* 0x000fe200078e0093 */
[----:B------:R-:W-:Y:S02]  /*7b80*/  @P3 SHF.R.U32.HI R0, RZ, c[0x0][0x2cc], R2 ;  /* 0x0000b300ff003a19 */ /* 0x000fe40000011602 */
[----:B------:R-:W-:-:S03]  /*7b90*/  SHF.R.U32.HI R3, RZ, 0x1f, R4 ;  /* 0x0000001fff037819 */ /* 0x000fc60000011604 */
        /* <DEDUP_REMOVED lines=15> */
.L_x_750:
[----:B------:R-:W-:-:S04]  /*7c90*/  MOV R3, c[0x0][0x32c] ;  /* 0x0000cb0000037a02 */ /* 0x000fc80000000f00 */
[----:B------:R-:W-:-:S13]  /*7ca0*/  ISETP.NE.AND P0, PT, R3, 0x1, PT ;  /* 0x000000010300780c */ /* 0x000fda0003f05270 */
[----:B------:R-:W-:-:S05]  /*7cb0*/  @P0 IMAD.HI.U32 R3, R0, c[0x0][0x330], RZ ;  /* 0x0000cc0000030a27 */ /* 0x000fca00078e00ff */
[----:B------:R-:W-:Y:S02]  /*7cc0*/  @P0 SHF.R.U32.HI R0, RZ, c[0x0][0x334], R3 ;  /* 0x0000cd00ff000a19 */ /* 0x000fe40000011603 */
.L_x_751:
[----:B------:R-:W-:Y:S05]  /*7cd0*/  BSYNC B0 ;  /* 0x0000000000007941 */ /* 0x000fea0003800000 */
.L_x_749:
[----:B------:R-:W-:-:S05]  /*7ce0*/  IMAD R0, R0, c[0x0][0x32c], RZ ;  /* 0x0000cb0000007a24 */ /* 0x000fca00078e02ff */
[----:B------:R-:W-:-:S05]  /*7cf0*/  IMNMX R2, R2, R0, !PT ;  /* 0x0000000002027217 */ /* 0x000fca0007800200 */
.L_x_748:
[----:B------:R-:W-:Y:S01]  /*7d00*/  IMAD.HI R2, R2, 0x2aaaaaab, RZ ;  /* 0x2aaaaaab02027827 */ /* 0x000fe200078e02ff */
[----:B------:R-:W-:Y:S04]  /*7d10*/  BSSY B0, `(.L_x_752) ;  /* 0x0000025000007945 */ /* 0x000fe80003800000 */
[----:B------:R-:W-:-:S04]  /*7d20*/  SHF.R.U32.HI R0, RZ, 0x1f, R2 ;  /* 0x0000001fff007819 */ /* 0x000fc80000011602 */
[----:B------:R-:W-:Y:S01]  /*7d30*/  LEA.HI.SX32 R2, R2, R0, 0x1c ;  /* 0x0000000002027211 */ /* 0x000fe200078fe2ff */
[----:B------:R-:W-:-:S03]  /*7d40*/  IMAD.MOV.U32 R0, RZ, RZ, RZ ;  /* 0x000000ffff007224 */ /* 0x000fc600078e00ff */
[----:B------:R-:W-:-:S04]  /*7d50*/  IMNMX R5, RZ, R2, !PT ;  /* 0x00000002ff057217 */ /* 0x000fc80007800200 */
[----:B------:R-:W-:-:S13]  /*7d60*/  ISETP.GT.AND P0, PT, R8, R5, PT ;  /* 0x000000050800720c */ /* 0x000fda0003f04270 */
[----:B------:R-:W-:Y:S05]  /*7d70*/  @!P0 BRA `(.L_x_753) ;  /* 0x000001e000008947 */ /* 0x000fea0003800000 */
[----:B------:R-:W-:-:S05]  /*7d80*/  IABS R0, R132 ;  /* 0x0000008400007213 */ /* 0x000fca0000000000 */
[----:B------:R-:W-:-:S04]  /*7d90*/  IMAD.MOV.U32 R4, RZ, RZ, R0 ;  /* 0x000000ffff047224 */ /* 0x000fc800078e0000 */
[----:B------:R-:W1:Y:S08]  /*7da0*/  I2F.RP R2, R4 ;  /* 0x0000000400027306 */ /* 0x000e700000209400 */
[----:B-1----:R-:W1:Y:S02]  /*7db0*/  MUFU.RCP R2, R2 ;  /* 0x0000000200027308 */ /* 0x002e640000001000 */
[----:B-1----:R-:W-:-:S06]  /*7dc0*/  IADD3 R2, R2, 0xffffffe, RZ ;  /* 0x0ffffffe02027810 */ /* 0x002fcc0007ffe0ff */
[----:B------:R1:W2:Y:S02]  /*7dd0*/  F2I.FTZ.U32.TRUNC.NTZ R3, R2 ;  /* 0x0000000200037305 */ /* 0x0002a4000021f000 */
[----:B-1----:R-:W-:Y:S01]  /*7de0*/  IADD3 R2, R132, -0x1, R8 ;  /* 0xffffffff84027810 */ /* 0x002fe20007ffe008 */
[----:B--2---:R-:W-:-:S04]  /*7df0*/  IMAD.MOV R0, RZ, RZ, -R3 ;  /* 0x000000ffff007224 */ /* 0x004fc800078e0a03 */
[----:B------:R-:W-:Y:S01]  /*7e00*/  IMAD.MOV.U32 R7, RZ, RZ, R0 ;  /* 0x000000ffff077224 */ /* 0x000fe200078e0000 */
[----:B------:R-:W-:Y:S01]  /*7e10*/  IABS R0, R132 ;  /* 0x0000008400007213 */ /* 0x000fe20000000000 */
[----:B------:R-:W-:Y:S01]  /*7e20*/  IMAD.IADD R6, R2, 0x1, -R5 ;  /* 0x0000000102067824 */ /* 0x000fe200078e0a05 */
[----:B------:R-:W-:Y:S01]  /*7e30*/  MOV R2, RZ ;  /* 0x000000ff00027202 */ /* 0x000fe20000000f00 */
[----:B------:R-:W-:Y:S02]  /*7e40*/  IMAD R7, R7, R4, RZ ;  /* 0x0000000407077224 */ /* 0x000fe400078e02ff */
[----:B------:R-:W-:Y:S01]  /*7e50*/  IMAD.MOV R9, RZ, RZ, -R0 ;  /* 0x000000ffff097224 */ /* 0x000fe200078e0a00 */
[----:B------:R-:W-:Y:S01]  /*7e60*/  IABS R10, R6 ;  /* 0x00000006000a7213 */ /* 0x000fe20000000000 */
        /* <DEDUP_REMOVED lines=15> */
.L_x_753:
[----:B------:R-:W-:Y:S05]  /*7f60*/  BSYNC B0 ;  /* 0x0000000000007941 */ /* 0x000fea0003800000 */
.L_x_752:
[----:B------:R-:W2:Y:S01]  /*7f70*/  LDL R3, [R1+0x34] ;  /* 0x0000340001037983 */ /* 0x000ea20000100800 */
[----:B------:R-:W-:Y:S01]  /*7f80*/  PRMT R2, RZ, 0x7610, R2 ;  /* 0x00007610ff027816 */ /* 0x000fe20000000002 */
[----:B------:R-:W-:Y:S01]  /*7f90*/  IMAD.MOV.U32 R24, RZ, RZ, RZ ;  /* 0x000000ffff187224 */ /* 0x000fe200078e00ff */
[----:B------:R-:W-:Y:S01]  /*7fa0*/  MOV R22, RZ ;  /* 0x000000ff00167202 */ /* 0x000fe20000000f00 */
        /* <DEDUP_REMOVED lines=32> */
[----:B--2---:R-:W-:-:S04]  /*81b0*/  IMAD R226, R3, R0, R5 ;  /* 0x0000000003e27224 */ /* 0x004fc800078e0205 */
[----:B------:R-:W-:-:S05]  /*81c0*/  IMAD.IADD R0, R226, 0x1, R0 ;  /* 0x00000001e2007824 */ /* 0x000fca00078e0200 */
[----:B------:R-:W-:-:S04]  /*81d0*/  IMNMX R223, R8, R0, PT ;  /* 0x0000000008df7217 */ /* 0x000fc80003800200 */
[----:B------:R-:W-:-:S13]  /*81e0*/  ISETP.GT.AND P0, PT, R223, R226, PT ;  /* 0x000000e2df00720c */ /* 0x000fda0003f04270 */
[----:B------:R-:W-:Y:S05]  /*81f0*/  @!P0 BRA `(.L_x_754) ;  /* 0x0001563000008947 */ /* 0x000fea0003800000 */
[----:B------:R-:W2:Y:S01]  /*8200*/  LDL R12, [R1+0x2c] ;  /* 0x00002c00010c7983 */ /* 0x000ea20000100800 */
[----:B------:R-:W-:-:S03]  /*8210*/  ISETP.NE.U32.AND P0, PT, RZ, c[0x0][0x340], PT ;  /* 0x0000d000ff007a0c */ /* 0x000fc60003f05070 */
[----:B------:R-:W3:Y:S01]  /*8220*/  LDL R13, [R1+0x30] ;  /* 0x00003000010d7983 */ /* 0x000ee20000100800 */
[----:B------:R-:W-:-:S13]  /*8230*/  ISETP.NE.AND.EX P1, PT, RZ, c[0x0][0x344], PT, P0 ;  /* 0x0000d100ff007a0c */ /* 0x000fda0003f25300 */
[----:B------:R-:W-:Y:S02]  /*8240*/  @P1 MOV R2, 0x4 ;  /* 0x0000000400021802 */ /* 0x000fe40000000f00 */
[----:B------:R-:W-:-:S03]  /*8250*/  IADD3 R0, P0, R84, R11, RZ ;  /* 0x0000000b54007210 */ /* 0x000fc60007f1e0ff */
[----:B--2---:R-:W-:-:S05]  /*8260*/  @P1 IMAD.WIDE R2, R12, R2, c[0x0][0x340] ;  /* 0x0000d0000c021625 */ /* 0x004fca00078e0202 */
[----:B------:R1:W2:Y:S01]  /*8270*/  @P1 LDG.E R10, [R2.64] ;  /* 0x00000008020a1981 */ /* 0x0002a2000c1e1900 */
[----:B------:R-:W-:Y:S01]  /*8280*/  LEA.HI.X.SX32 R6, R11, R178, 0x1, P0 ;  /* 0x000000b20b067211 */ /* 0x000fe200000f0eff */
[----:B------:R-:W-:Y:S01]  /*8290*/  IMAD.MOV.U32 R5, RZ, RZ, R73 ;  /* 0x000000ffff057224 */ /* 0x000fe200078e0049 */
[----:B------:R-:W-:Y:S01]  /*82a0*/  MOV R4, R72 ;  /* 0x0000004800047202 */ /* 0x000fe20000000f00 */
[----:B------:R-:W-:Y:S01]  /*82b0*/  WARPSYNC 0xffffffff ;  /* 0xffffffff00007948 */ /* 0x000fe20003800000 */
[----:B------:R-:W-:Y:S01]  /*82c0*/  ISETP.NE.U32.AND P0, PT, RZ, c[0x0][0x350], PT ;  /* 0x0000d400ff007a0c */ /* 0x000fe20003f05070 */
[C---:B------:R-:W-:Y:S01]  /*82d0*/  IMAD R7, R6.reuse, c[0x0][0x1e0], RZ ;  /* 0x0000780006077a24 */ /* 0x040fe200078e02ff */
[----:B------:R-:W-:Y:S01]  /*82e0*/  SHF.R.S32.HI R8, RZ, 0x1f, R12 ;  /* 0x0000001fff087819 */ /* 0x000fe2000001140c */
[----:B------:R-:W-:Y:S01]  /*82f0*/  IMAD R6, R6, c[0x0][0x208], RZ ;  /* 0x0000820006067a24 */ /* 0x000fe200078e02ff */
[----:B------:R-:W-:Y:S01]  /*8300*/  ISETP.NE.AND.EX P0, PT, RZ, c[0x0][0x354], PT, P0 ;  /* 0x0000d500ff007a0c */ /* 0x000fe20003f05300 */
[----:B------:R-:W-:Y:S01]  /*8310*/  IMAD R7, R0, c[0x0][0x1e4], R7 ;  /* 0x0000790000077a24 */ /* 0x000fe200078e0207 */
[----:B------:R-:W-:-:S02]  /*8320*/  SHF.R.S32.HI R9, RZ, 0x1f, R152 ;  /* 0x0000001fff097819 */ /* 0x000fc40000011498 */
[----:B------:R-:W-:Y:S02]  /*8330*/  SHF.R.S32.HI R24, RZ, 0x1f, R86 ;  /* 0x0000001fff187819 */ /* 0x000fe40000011456 */
[----:B------:R-:W-:Y:S01]  /*8340*/  IADD3 R136, R223, -0x1, RZ ;  /* 0xffffffffdf887810 */ /* 0x000fe20007ffe0ff */
[----:B------:R-:W-:Y:S02]  /*8350*/  IMAD R9, R9, c[0x0][0x178], RZ ;  /* 0x00005e0009097a24 */ /* 0x000fe400078e02ff */
[----:B-1----:R-:W-:-:S04]  /*8360*/  IMAD.WIDE.U32 R2, R0, c[0x0][0x1e0], R4 ;  /* 0x0000780000027a25 */ /* 0x002fc800078e0004 */
[----:B------:R-:W-:Y:S01]  /*8370*/  IMAD.WIDE.U32 R4, R0, c[0x0][0x208], R4 ;  /* 0x0000820000047a25 */ /* 0x000fe200078e0004 */
[----:B------:R-:W-:-:S03]  /*8380*/  IADD3 R3, R3, R7, RZ ;  /* 0x0000000703037210 */ /* 0x000fc60007ffe0ff */
[----:B------:R-:W-:Y:S02]  /*8390*/  IMAD R0, R0, c[0x0][0x20c], R6 ;  /* 0x0000830000007a24 */ /* 0x000fe400078e0206 */
[----:B---3--:R-:W-:Y:S01]  /*83a0*/  IMAD.WIDE.U32 R6, R13, c[0x0][0x1e8], R2 ;  /* 0x00007a000d067a25 */ /* 0x008fe200078e0002 */
[----:B------:R-:W-:-:S03]  /*83b0*/  MOV R2, R4 ;  /* 0x0000000400027202 */ /* 0x000fc60000000f00 */
[----:B------:R-:W-:Y:S02]  /*83c0*/  IMAD.IADD R3, R5, 0x1, R0 ;  /* 0x0000000105037824 */ /* 0x000fe400078e0200 */
[C---:B------:R-:W-:Y:S02]  /*83d0*/  IMAD R7, R13.reuse, c[0x0][0x1ec], R7 ;  /* 0x00007b000d077a24 */ /* 0x040fe400078e0207 */
[----:B------:R-:W-:-:S04]  /*83e0*/  IMAD.WIDE.U32 R4, R13, c[0x0][0x210], R2 ;  /* 0x000084000d047a25 */ /* 0x000fc800078e0002 */
[----:B------:R-:W-:Y:S01]  /*83f0*/  IMAD R5, R13, c[0x0][0x214], R5 ;  /* 0x000085000d057a24 */ /* 0x000fe200078e0205 */
[--C-:B--2---:R-:W-:Y:S01]  /*8400*/  @P1 SHF.R.S32.HI R3, RZ, 0x1f, R10.reuse ;  /* 0x0000001fff031819 */ /* 0x104fe2000001140a */
[----:B------:R-:W-:Y:S01]  /*8410*/  @P1 IMAD.MOV.U32 R2, RZ, RZ, R10 ;  /* 0x000000ffff021224 */ /* 0x000fe200078e000a */
[----:B------:R-:W-:Y:S02]  /*8420*/  @!P1 MOV R3, R8 ;  /* 0x0000000800039202 */ /* 0x000fe40000000f00 */
[----:B------:R-:W-:Y:S02]  /*8430*/  @!P1 MOV R2, R12 ;  /* 0x0000000c00029202 */ /* 0x000fe40000000f00 */
[----:B------:R-:W-:Y:S02]  /*8440*/  SEL R0, R3, RZ, !P0 ;  /* 0x000000ff03007207 */ /* 0x000fe40004000000 */
[----:B------:R-:W-:Y:S02]  /*8450*/  SEL R2, R2, RZ, !P0 ;  /* 0x000000ff02027207 */ /* 0x000fe40004000000 */
[----:B------:R-:W-:Y:S01]  /*8460*/  ISETP.NE.U32.AND P0, PT, RZ, c[0x0][0x348], PT ;  /* 0x0000d200ff007a0c */ /* 0x000fe20003f05070 */
[----:B------:R-:W-:-:S02]  /*8470*/  IMAD R3, R0, c[0x0][0x1f0], RZ ;  /* 0x00007c0000037a24 */ /* 0x000fc400078e02ff */
[----:B------:R-:W-:Y:S01]  /*8480*/  IMAD R0, R0, c[0x0][0x218], RZ ;  /* 0x0000860000007a24 */ /* 0x000fe200078e02ff */
[----:B------:R-:W-:Y:S01]  /*8490*/  ISETP.NE.AND.EX P0, PT, RZ, c[0x0][0x34c], PT, P0 ;  /* 0x0000d300ff007a0c */ /* 0x000fe20003f05300 */
[----:B------:R-:W-:-:S03]  /*84a0*/  IMAD.WIDE.U32 R230, R2, c[0x0][0x1f0], R6 ;  /* 0x00007c0002e67a25 */ /* 0x000fc600078e0006 */
[----:B------:R-:W-:Y:S01]  /*84b0*/  SEL R7, R8, RZ, !P0 ;  /* 0x000000ff08077207 */ /* 0x000fe20004000000 */
[----:B------:R-:W-:Y:S01]  /*84c0*/  IMAD.WIDE.U32 R228, R2, c[0x0][0x218], R4 ;  /* 0x0000860002e47a25 */ /* 0x000fe200078e0004 */
[----:B------:R-:W-:-:S03]  /*84d0*/  SEL R5, R12, RZ, !P0 ;  /* 0x000000ff0c057207 */ /* 0x000fc60004000000 */
[C---:B------:R-:W-:Y:S02]  /*84e0*/  IMAD R6, R2.reuse, c[0x0][0x1f4], R3 ;  /* 0x00007d0002067a24 */ /* 0x040fe400078e0203 */
[----:B------:R-:W-:Y:S02]  /*84f0*/  IMAD R4, R2, c[0x0][0x21c], R0 ;  /* 0x0000870002047a24 */ /* 0x000fe400078e0200 */
[C---:B------:R-:W-:Y:S01]  /*8500*/  IMAD R0, R152.reuse, c[0x0][0x17c], R9 ;  /* 0x00005f0098007a24 */ /* 0x040fe200078e0209 */
[----:B------:R-:W-:Y:S01]  /*8510*/  IADD3 R234, R231, R6, RZ ;  /* 0x00000006e7ea7210 */ /* 0x000fe20007ffe0ff */
[----:B------:R-:W-:Y:S01]  /*8520*/  IMAD.WIDE.U32 R2, R152, c[0x0][0x178], RZ ;  /* 0x00005e0098027a25 */ /* 0x000fe200078e00ff */
[----:B------:R-:W-:-:S03]  /*8530*/  IADD3 R233, R229, R4, RZ ;  /* 0x00000004e5e97210 */ /* 0x000fc60007ffe0ff */
[----:B------:R-:W-:Y:S02]  /*8540*/  IMAD.IADD R0, R3, 0x1, R0 ;  /* 0x0000000103007824 */ /* 0x000fe400078e0200 */
[----:B------:R-:W2:Y:S01]  /*8550*/  LDL R12, [R1] ;  /* 0x00000000010c7983 */ /* 0x000ea20000100800 */
[----:B------:R-:W-:Y:S01]  /*8560*/  IMAD R3, R144, 0x20, R84 ;  /* 0x0000002090037824 */ /* 0x000fe200078e0254 */
[----:B------:R-:W-:Y:S01]  /*8570*/  SHF.R.S32.HI R83, RZ, 0x1f, R136 ;  /* 0x0000001fff537819 */ /* 0x000fe20000011488 */
[----:B------:R-:W-:Y:S02]  /*8580*/  IMAD R6, R7, c[0x0][0x1c0], RZ ;  /* 0x0000700007067a24 */ /* 0x000fe400078e02ff */
[----:B------:R-:W-:Y:S02]  /*8590*/  IMAD.IADD R4, R147, 0x1, R3 ;  /* 0x0000000193047824 */ /* 0x000fe400078e0203 */
[----:B------:R-:W-:Y:S02]  /*85a0*/  IMAD.MOV.U32 R3, RZ, RZ, R0 ;  /* 0x000000ffff037224 */ /* 0x000fe400078e0000 */
[----:B------:R-:W-:-:S04]  /*85b0*/  @P3 IMAD.HI.U32 R7, R4, c[0x0][0x2c8], RZ ;  /* 0x0000b20004073a27 */ /* 0x000fc800078e00ff */
[----:B------:R-:W-:-:S04]  /*85c0*/  IMAD.WIDE.U32 R2, R13, c[0x0][0x1b8], R2 ;  /* 0x00006e000d027a25 */ /* 0x000fc800078e0002 */
[----:B------:R-:W-:Y:S01]  /*85d0*/  IMAD.MOV.U32 R0, RZ, RZ, R4 ;  /* 0x000000ffff007224 */ /* 0x000fe200078e0004 */
[----:B------:R-:W-:Y:S01]  /*85e0*/  @P3 SHF.R.U32.HI R0, RZ, c[0x0][0x2cc], R7 ;  /* 0x0000b300ff003a19 */ /* 0x000fe20000011607 */
[----:B------:R-:W-:Y:S02]  /*85f0*/  IMAD R3, R13, c[0x0][0x1bc], R3 ;  /* 0x00006f000d037a24 */ /* 0x000fe400078e0203 */
[C---:B------:R-:W-:Y:S01]  /*8600*/  IMAD R7, R5.reuse, c[0x0][0x1c4], R6 ;  /* 0x0000710005077a24 */ /* 0x040fe200078e0206 */
[----:B------:R-:W-:Y:S01]  /*8610*/  SHF.R.S32.HI R6, RZ, 0x1f, R0 ;  /* 0x0000001fff067819 */ /* 0x000fe20000011400 */
[----:B------:R-:W-:-:S04]  /*8620*/  IMAD.WIDE.U32 R2, R5, c[0x0][0x1c0], R2 ;  /* 0x0000700005027a25 */ /* 0x000fc800078e0002 */
[----:B------:R-:W-:Y:S02]  /*8630*/  IMAD.MOV R5, RZ, RZ, -R0 ;  /* 0x000000ffff057224 */ /* 0x000fe400078e0a00 */
[----:B------:R-:W-:Y:S02]  /*8640*/  IMAD.IADD R3, R3, 0x1, R7 ;  /* 0x0000000103037824 */ /* 0x000fe400078e0207 */
[----:B------:R-:W-:Y:S02]  /*8650*/  IMAD R4, R5, c[0x0][0x2c4], R4 ;  /* 0x0000b10005047a24 */ /* 0x000fe400078e0204 */
[----:B------:R-:W-:Y:S02]  /*8660*/  IMAD R5, R6, c[0x0][0x1b0], RZ ;  /* 0x00006c0006057a24 */ /* 0x000fe400078e02ff */
[----:B------:R-:W-:-:S04]  /*8670*/  IMAD.WIDE.U32 R2, R0, c[0x0][0x1b0], R2 ;  /* 0x00006c0000027a25 */ /* 0x000fc800078e0002 */
[----:B------:R-:W-:Y:S01]  /*8680*/  IMAD R6, R0, c[0x0][0x1b4], R5 ;  /* 0x00006d0000067a24 */ /* 0x000fe200078e0205 */
[----:B------:R-:W-:Y:S01]  /*8690*/  SHF.R.S32.HI R5, RZ, 0x1f, R4 ;  /* 0x0000001fff057819 */ /* 0x000fe20000011404 */
[----:B------:R-:W-:Y:S02]  /*86a0*/  IMAD.IADD R16, R84, 0x1, R147 ;  /* 0x0000000154107824 */ /* 0x000fe400078e0293 */
[----:B------:R-:W-:Y:S02]  /*86b0*/  IMAD.IADD R3, R3, 0x1, R6 ;  /* 0x0000000103037824 */ /* 0x000fe400078e0206 */
[----:B------:R-:W-:Y:S02]  /*86c0*/  IMAD R0, R5, c[0x0][0x1a8], RZ ;  /* 0x00006a0005007a24 */ /* 0x000fe400078e02ff */
[----:B------:R-:W-:-:S04]  /*86d0*/  IMAD.WIDE.U32 R2, R4, c[0x0][0x1a8], R2 ;  /* 0x00006a0004027a25 */ /* 0x000fc800078e0002 */
[----:B------:R-:W-:Y:S01]  /*86e0*/  IMAD R0, R4, c[0x0][0x1ac], R0 ;  /* 0x00006b0004007a24 */ /* 0x000fe200078e0200 */
[----:B------:R-:W-:Y:S01]  /*86f0*/  LEA R4, P0, R2, c[0x0][0x160], 0x1 ;  /* 0x0000580002047a11 */ /* 0x000fe200078008ff */
[----:B------:R-:W-:Y:S02]  /*8700*/  IMAD R52, R137, c[0x0][0x2c4], RZ ;  /* 0x0000b10089347a24 */ /* 0x000fe400078e02ff */
[----:B------:R-:W-:Y:S02]  /*8710*/  IMAD.IADD R0, R3, 0x1, R0 ;  /* 0x0000000103007824 */ /* 0x000fe400078e0200 */
[----:B------:R-:W1:Y:S01]  /*8720*/  SHFL.IDX PT, R6, R4, RZ, 0x181f ;  /* 0x00181fff04067589 */ /* 0x000e6200000e0000 */
[----:B------:R-:W-:Y:S01]  /*8730*/  ISETP.GE.AND P3, PT, R16, R52, PT ;  /* 0x000000341000720c */ /* 0x000fe20003f66270 */
[----:B------:R-:W-:Y:S01]  /*8740*/  IMAD R9, R83, c[0x0][0x1e0], RZ ;  /* 0x0000780053097a24 */ /* 0x000fe200078e02ff */
[----:B------:R-:W-:Y:S01]  /*8750*/  LEA.HI.X R0, R2, c[0x0][0x164], R0, 0x1, P0 ;  /* 0x0000590002007a11 */ /* 0x000fe200000f0c00 */
[----:B------:R-:W3:Y:S01]  /*8760*/  SHFL.IDX PT, R5, R4, 0x1, 0x181f ;  /* 0x00381f0004057f89 */ /* 0x000ee200000e0000 */
[----:B------:R-:W-:Y:S01]  /*8770*/  IADD3 R2, R16, 0x20, RZ ;  /* 0x0000002010027810 */ /* 0x000fe20007ffe0ff */
[----:B------:R-:W-:-:S02]  /*8780*/  IMAD.MOV.U32 R54, RZ, RZ, 0x60 ;  /* 0x00000060ff367424 */ /* 0x000fc400078e00ff */
[----:B------:R-:W4:Y:S01]  /*8790*/  SHFL.IDX PT, R7, R0, RZ, 0x181f ;  /* 0x00181fff00077589 */ /* 0x000f2200000e0000 */
[-C--:B------:R-:W-:Y:S01]  /*87a0*/  ISETP.GE.AND P4, PT, R2, R52.reuse, PT ;  /* 0x000000340200720c */ /* 0x080fe20003f86270 */
[----:B------:R-:W-:Y:S01]  /*87b0*/  IMAD R9, R136, c[0x0][0x1e4], R9 ;  /* 0x0000790088097a24 */ /* 0x000fe200078e0209 */
[----:B------:R-:W-:Y:S01]  /*87c0*/  IADD3 R2, R16, 0x40, RZ ;  /* 0x0000004010027810 */ /* 0x000fe20007ffe0ff */
[----:B------:R-:W4:Y:S01]  /*87d0*/  SHFL.IDX PT, R8, R0, 0x1, 0x181f ;  /* 0x00381f0000087f89 */ /* 0x000f2200000e0000 */
[----:B------:R-:W-:Y:S02]  /*87e0*/  IMAD R54, R223, -0x60, R54 ;  /* 0xffffffa0df367824 */ /* 0x000fe400078e0236 */
[----:B------:R-:W-:Y:S01]  /*87f0*/  ISETP.GE.AND P5, PT, R2, R52, PT ;  /* 0x000000340200720c */ /* 0x000fe20003fa6270 */
[----:B------:R-:W2:Y:S01]  /*8800*/  SHFL.IDX PT, R10, R4, 0x2, 0x181f ;  /* 0x00581f00040a7f89 */ /* 0x000ea200000e0000 */
[----:B------:R-:W-:Y:S01]  /*8810*/  IMAD.WIDE.U32 R2, R136, c[0x0][0x1e0], RZ ;  /* 0x0000780088027a25 */ /* 0x000fe200078e00ff */
[----:B------:R-:W-:-:S02]  /*8820*/  IADD3 R74, R54, R140, -R84 ;  /* 0x0000008c364a7210 */ /* 0x000fc40007ffe854 */
[----:B------:R-:W2:Y:S01]  /*8830*/  SHFL.IDX PT, R11, R0, 0x2, 0x181f ;  /* 0x00581f00000b7f89 */ /* 0x000ea200000e0000 */
[----:B------:R-:W-:Y:S02]  /*8840*/  IMAD.MOV.U32 R138, RZ, RZ, R230 ;  /* 0x000000ffff8a7224 */ /* 0x000fe400078e00e6 */
[----:B------:R-:W-:Y:S01]  /*8850*/  IMAD.MOV.U32 R139, RZ, RZ, R234 ;  /* 0x000000ffff8b7224 */ /* 0x000fe200078e00ea */
[----:B------:R-:W-:Y:S01]  /*8860*/  BAR.SYNC.DEFER_BLOCKING 0x0 ;  /* 0x0000000000007b1d */ /* 0x000fe20000010000 */
[-C--:B-1----:R-:W-:Y:S01]  /*8870*/  @!P3 LEA R22, P0, R72, R6.reuse, 0x1 ;  /* 0x000000064816b211 */ /* 0x082fe200078008ff */
[----:B------:R-:W-:Y:S01]  /*8880*/  IMAD.MOV.U32 R85, RZ, RZ, 0x40 ;  /* 0x00000040ff557424 */ /* 0x000fe200078e00ff */
[----:B------:R-:W-:Y:S02]  /*8890*/  @!P3 LEA R20, P2, R86, R6, 0x1 ;  /* 0x000000065614b211 */ /* 0x000fe400078408ff */
[C---:B---3--:R-:W-:Y:S01]  /*88a0*/  @!P4 LEA R18, P1, R72.reuse, R5, 0x1 ;  /* 0x000000054812c211 */ /* 0x048fe200078208ff */
[----:B------:R-:W-:Y:S01]  /*88b0*/  SHFL.IDX PT, R0, R0, 0x3, 0x181f ;  /* 0x00781f0000007f89 */ /* 0x000fe200000e0000 */
[----:B----4-:R-:W-:-:S02]  /*88c0*/  @!P3 LEA.HI.X R23, R72, R7, R73, 0x1, P0 ;  /* 0x000000074817b211 */ /* 0x010fc400000f0c49 */
[----:B------:R-:W-:Y:S01]  /*88d0*/  @!P4 LEA R14, P0, R86, R5, 0x1 ;  /* 0x00000005560ec211 */ /* 0x000fe200078008ff */
[----:B------:R-:W-:Y:S01]  /*88e0*/  IMAD.IADD R5, R3, 0x1, R9 ;  /* 0x0000000103057824 */ /* 0x000fe200078e0209 */
[-C--:B------:R-:W-:Y:S01]  /*88f0*/  @!P4 LEA.HI.X R19, R72, R8.reuse, R73, 0x1, P1 ;  /* 0x000000084813c211 */ /* 0x080fe200008f0c49 */
[----:B------:R-:W-:Y:S01]  /*8900*/  IMAD.WIDE.U32 R2, R2, 0x60, R138 ;  /* 0x0000006002027825 */ /* 0x000fe200078e008a */
[C-C-:B------:R-:W-:Y:S02]  /*8910*/  @!P4 LEA.HI.X R15, R86.reuse, R8, R24.reuse, 0x1, P0 ;  /* 0x00000008560fc211 */ /* 0x140fe400000f0c18 */
[----:B------:R1:W3:Y:S01]  /*8920*/  SHFL.IDX PT, R8, R4, 0x3, 0x181f ;  /* 0x00781f0004087f89 */ /* 0x0002e200000e0000 */
[----:B------:R-:W-:Y:S01]  /*8930*/  IMAD R5, R5, 0x60, RZ ;  /* 0x0000006005057824 */ /* 0x000fe200078e02ff */
[----:B------:R-:W-:Y:S02]  /*8940*/  @!P3 LEA.HI.X R21, R86, R7, R24, 0x1, P2 ;  /* 0x000000075615b211 */ /* 0x000fe400010f0c18 */
[----:B------:R-:W-:Y:S01]  /*8950*/  ISETP.GE.AND P2, PT, R74, 0x1, PT ;  /* 0x000000014a00780c */ /* 0x000fe20003f46270 */
[----:B------:R-:W-:Y:S01]  /*8960*/  IMAD.IADD R17, R3, 0x1, R5 ;  /* 0x0000000103117824 */ /* 0x000fe200078e0205 */
[----:B------:R-:W-:-:S02]  /*8970*/  IADD3 R3, R16, 0x60, RZ ;  /* 0x0000006010037810 */ /* 0x000fc40007ffe0ff */
[----:B------:R-:W-:Y:S02]  /*8980*/  ISETP.GE.AND P1, PT, R72, c[0x0][0x198], PT ;  /* 0x0000660048007a0c */ /* 0x000fe40003f26270 */
[----:B------:R-:W-:-:S11]  /*8990*/  ISETP.GE.AND P6, PT, R3, R52, PT ;  /* 0x000000340300720c */ /* 0x000fd60003fc6270 */
[----:B------:R-:W-:Y:S01]  /*89a0*/  @!PT LDS RZ, [RZ] ;  /* 0x00000000fffff984 */ /* 0x000fe20000000800 */
[----:B------:R4:W-:Y:S01]  /*89b0*/  @!P3 LDGSTS.E.BYPASS.LTC128B.128 [R219+0x100], [R22.64], !P1 ;  /* 0x0010000016dbbfae */ /* 0x0009e2000c901d48 */
[----:B--2---:R-:W-:Y:S01]  /*89c0*/  IMAD.MOV.U32 R25, RZ, RZ, R12 ;  /* 0x000000ffff197224 */ /* 0x004fe200078e000c */
[----:B------:R-:W-:-:S04]  /*89d0*/  @!P5 LEA R12, P0, R72, R10, 0x1 ;  /* 0x0000000a480cd211 */ /* 0x000fc800078008ff */
[----:B------:R-:W-:Y:S02]  /*89e0*/  @!P5 LEA.HI.X R13, R72, R11, R73, 0x1, P0 ;  /* 0x0000000b480dd211 */ /* 0x000fe400000f0c49 */
[----:B------:R-:W-:-:S04]  /*89f0*/  @!P5 LEA R10, P0, R86, R10, 0x1 ;  /* 0x0000000a560ad211 */ /* 0x000fc800078008ff */
[----:B------:R-:W-:Y:S02]  /*8a00*/  @!P5 LEA.HI.X R11, R86, R11, R24, 0x1, P0 ;  /* 0x0000000b560bd211 */ /* 0x000fe400000f0c18 */
[----:B-1----:R-:W-:-:S04]  /*8a10*/  @P2 LEA R4, P0, R2, c[0x0][0x1c8], 0x1 ;  /* 0x0000720002042a11 */ /* 0x002fc800078008ff */
[----:B------:R-:W-:Y:S02]  /*8a20*/  @P2 LEA.HI.X R5, R2, c[0x0][0x1cc], R17, 0x1, P0 ;  /* 0x0000730002052a11 */ /* 0x000fe400000f0c11 */
[----:B---3--:R-:W-:-:S04]  /*8a30*/  @!P6 LEA R6, P0, R86, R8, 0x1 ;  /* 0x000000085606e211 */ /* 0x008fc800078008ff */
[----:B------:R-:W-:Y:S02]  /*8a40*/  @!P6 LEA.HI.X R7, R86, R0, R24, 0x1, P0 ;  /* 0x000000005607e211 */ /* 0x000fe400000f0c18 */
[----:B------:R-:W-:-:S04]  /*8a50*/  @!P6 LEA R8, P0, R72, R8, 0x1 ;  /* 0x000000084808e211 */ /* 0x000fc800078008ff */
[----:B------:R-:W-:Y:S01]  /*8a60*/  @!P6 LEA.HI.X R9, R72, R0, R73, 0x1, P0 ;  /* 0x000000004809e211 */ /* 0x000fe200000f0c49 */
[----:B------:R-:W-:Y:S01]  /*8a70*/  IMAD.MOV.U32 R0, RZ, RZ, 0x20 ;  /* 0x00000020ff007424 */ /* 0x000fe200078e00ff */
[----:B------:R-:W-:-:S03]  /*8a80*/  ISETP.GE.AND P0, PT, R86, c[0x0][0x198], PT ;  /* 0x0000660056007a0c */ /* 0x000fc60003f06270 */
[----:B------:R-:W-:-:S10]  /*8a90*/  IMAD R3, R0, c[0x0][0x1e4], RZ ;  /* 0x0000790000037a24 */ /* 0x000fd400078e02ff */
[----:B------:R4:W-:Y:S04]  /*8aa0*/  @!P3 LDGSTS.E.BYPASS.LTC128B.128 [R219+0x4100], [R20.64], !P0 ;  /* 0x0410000014dbbfae */ /* 0x0009e8000c101d48 */
[----:B------:R4:W-:Y:S04]  /*8ab0*/  @!P4 LDGSTS.E.BYPASS.LTC128B.128 [R25+0x1100], [R18.64], !P1 ;  /* 0x011000001219cfae */ /* 0x0009e8000c901d48 */
[----:B------:R4:W-:Y:S04]  /*8ac0*/  @!P4 LDGSTS.E.BYPASS.LTC128B.128 [R25+0x5100], [R14.64], !P0 ;  /* 0x051000000e19cfae */ /* 0x0009e8000c101d48 */
[----:B------:R4:W-:Y:S04]  /*8ad0*/  @!P5 LDGSTS.E.BYPASS.LTC128B.128 [R25+0x2100], [R12.64], !P1 ;  /* 0x021000000c19dfae */ /* 0x0009e8000c901d48 */
[----:B------:R4:W-:Y:S04]  /*8ae0*/  @!P5 LDGSTS.E.BYPASS.LTC128B.128 [R25+0x6100], [R10.64], !P0 ;  /* 0x061000000a19dfae */ /* 0x0009e8000c101d48 */
[----:B------:R4:W-:Y:S01]  /*8af0*/  @!P6 LDGSTS.E.BYPASS.LTC128B.128 [R25+0x3100], [R8.64], !P1 ;  /* 0x031000000819efae */ /* 0x0009e2000c901d48 */
[----:B------:R-:W-:-:S03]  /*8b00*/  ISETP.GE.AND P1, PT, R74, 0x21, PT ;  /* 0x000000214a00780c */ /* 0x000fc60003f26270 */
[----:B------:R4:W-:Y:S01]  /*8b10*/  @!P6 LDGSTS.E.BYPASS.LTC128B.128 [R25+0x7100], [R6.64], !P0 ;  /* 0x071000000619efae */ /* 0x0009e2000c101d48 */
[----:B------:R-:W-:-:S03]  /*8b20*/  @P2 ISETP.GE.AND P0, PT, R72, c[0x0][0x1d4], PT ;  /* 0x0000750048002a0c */ /* 0x000fc60003f06270 */
[----:B------:R-:W0:Y:S10]  /*8b30*/  LDGDEPBAR ;  /* 0x00000000000079af */ /* 0x000e340000000000 */
[----:B------:R1:W-:Y:S01]  /*8b40*/  @P2 LDGSTS.E.BYPASS.LTC128B.128 [R219+0x8100], [R4.64], !P0 ;  /* 0x0810000004db2fae */ /* 0x0003e2000c101d48 */
[----:B------:R-:W-:-:S13]  /*8b50*/  @P2 ISETP.GE.AND P0, PT, R86, c[0x0][0x1d4], PT ;  /* 0x0000750056002a0c */ /* 0x000fda0003f06270 */
[----:B------:R1:W-:Y:S02]  /*8b60*/  @P2 LDGSTS.E.BYPASS.LTC128B.128 [R219+0xb100], [R4.64+0x80], !P0 ;  /* 0x0b10008004db2fae */ /* 0x0003e4000c101d48 */
[----:B-1----:R-:W-:-:S05]  /*8b70*/  IMAD.WIDE.U32 R4, R0, c[0x0][0x1e0], RZ ;  /* 0x0000780000047a25 */ /* 0x002fca00078e00ff */
[----:B------:R-:W-:-:S04]  /*8b80*/  @P1 IADD3 R0, P0, R2, R4, RZ ;  /* 0x0000000402001210 */ /* 0x000fc80007f1e0ff */
[----:B------:R-:W-:Y:S02]  /*8b90*/  @P1 IADD3.X R3, R17, R5, R3, P0, !PT ;  /* 0x0000000511031210 */ /* 0x000fe400007fe403 */
[----:B------:R-:W-:-:S04]  /*8ba0*/  @P1 LEA R4, P0, R0, c[0x0][0x1c8], 0x1 ;  /* 0x0000720000041a11 */ /* 0x000fc800078008ff */
[----:B------:R-:W-:Y:S01]  /*8bb0*/  @P1 LEA.HI.X R5, R0, c[0x0][0x1cc], R3, 0x1, P0 ;  /* 0x0000730000051a11 */ /* 0x000fe200000f0c03 */
[----:B------:R-:W-:Y:S01]  /*8bc0*/  IMAD R0, R85, c[0x0][0x1e4], RZ ;  /* 0x0000790055007a24 */ /* 0x000fe200078e02ff */
[----:B------:R-:W-:-:S13]  /*8bd0*/  @P1 ISETP.GE.AND P0, PT, R72, c[0x0][0x1d4], PT ;  /* 0x0000750048001a0c */ /* 0x000fda0003f06270 */
[----:B------:R1:W-:Y:S01]  /*8be0*/  @P1 LDGSTS.E.BYPASS.LTC128B.128 [R25+0x9100], [R4.64], !P0 ;  /* 0x0910000004191fae */ /* 0x0003e2000c101d48 */
[----:B------:R-:W-:-:S13]  /*8bf0*/  @P1 ISETP.GE.AND P0, PT, R86, c[0x0][0x1d4], PT ;  /* 0x0000750056001a0c */ /* 0x000fda0003f06270 */
[----:B------:R1:W-:Y:S01]  /*8c00*/  @P1 LDGSTS.E.BYPASS.LTC128B.128 [R25+0xc100], [R4.64+0x80], !P0 ;  /* 0x0c10008004191fae */ /* 0x0003e2000c101d48 */
[----:B------:R-:W-:Y:S01]  /*8c10*/  ISETP.GE.AND P1, PT, R74, 0x41, PT ;  /* 0x000000414a00780c */ /* 0x000fe20003f26270 */
[----:B-1----:R-:W-:-:S12]  /*8c20*/  IMAD.WIDE.U32 R4, R85, c[0x0][0x1e0], RZ ;  /* 0x0000780055047a25 */ /* 0x002fd800078e00ff */
[----:B------:R-:W-:-:S04]  /*8c30*/  @P1 IADD3 R3, P0, R2, R4, RZ ;  /* 0x0000000402031210 */ /* 0x000fc80007f1e0ff */
[----:B------:R-:W-:Y:S02]  /*8c40*/  @P1 IADD3.X R0, R17, R5, R0, P0, !PT ;  /* 0x0000000511001210 */ /* 0x000fe400007fe400 */
[----:B------:R-:W-:-:S04]  /*8c50*/  @P1 LEA R2, P0, R3, c[0x0][0x1c8], 0x1 ;  /* 0x0000720003021a11 */ /* 0x000fc800078008ff */
[----:B------:R-:W-:Y:S02]  /*8c60*/  @P1 LEA.HI.X R3, R3, c[0x0][0x1cc], R0, 0x1, P0 ;  /* 0x0000730003031a11 */ /* 0x000fe400000f0c00 */
[----:B------:R-:W-:-:S13]  /*8c70*/  @P1 ISETP.GE.AND P0, PT, R72, c[0x0][0x1d4], PT ;  /* 0x0000750048001a0c */ /* 0x000fda0003f06270 */
[----:B------:R4:W-:Y:S01]  /*8c80*/  @P1 LDGSTS.E.BYPASS.LTC128B.128 [R25+0xa100], [R2.64], !P0 ;  /* 0x0a10000002191fae */ /* 0x0009e2000c101d48 */
[----:B------:R-:W-:-:S13]  /*8c90*/  @P1 ISETP.GE.AND P0, PT, R86, c[0x0][0x1d4], PT ;  /* 0x0000750056001a0c */ /* 0x000fda0003f06270 */
[----:B------:R4:W-:Y:S01]  /*8ca0*/  @P1 LDGSTS.E.BYPASS.LTC128B.128 [R25+0xd100], [R2.64+0x80], !P0 ;  /* 0x0d10008002191fae */ /* 0x0009e2000c101d48 */
[----:B------:R-:W-:-:S03]  /*8cb0*/  ISETP.LT.AND P0, PT, RZ, c[0x0][0x27c], PT ;  /* 0x00009f00ff007a0c */ /* 0x000fc60003f01270 */
[----:B------:R-:W0:Y:S10]  /*8cc0*/  LDGDEPBAR ;  /* 0x00000000000079af */ /* 0x000e340000000000 */
[----:B------:R-:W-:Y:S05]  /*8cd0*/  @P0 BRA `(.L_x_755) ;  /* 0x0000002000000947 */ /* 0x000fea0003800000 */
[----:B------:R-:W-:-:S04]  /*8ce0*/  DEPBAR.LE SB0, 0x1 ;  /* 0x000080400000791a */ /* 0x000fc80000000000 */
[----:B------:R-:W-:Y:S05]  /*8cf0*/  BRA `(.L_x_756) ;  /* 0x0000499000007947 */ /* 0x000fea0003800000 */
.L_x_755:
[----:B------:R-:W-:Y:S01]  /*8d00*/  ULDC.U8 UR4, c[0x0][0x298] ;  /* 0x0000a60000047ab9 */ /* 0x000fe20000000000 */
[----:B-----5:R-:W-:Y:S01]  /*8d10*/  SHF.R.S32.HI R0, RZ, 0x1f, R133 ;  /* 0x0000001fff007819 */ /* 0x020fe20000011485 */
[C---:B------:R-:W-:Y:S01]  /*8d20*/  IMAD.WIDE.U32 R4, R133.reuse, c[0x0][0x280], RZ ;  /* 0x0000a00085047a25 */ /* 0x040fe200078e00ff */
[----:B------:R-:W-:Y:S01]  /*8d30*/  ISETP.NE.AND P0, PT, RZ, UR4, PT ;  /* 0x00000004ff007c0c */ /* 0x000fe2000bf05270 */
[----:B------:R-:W-:Y:S01]  /*8d40*/  BSSY B2, `(.L_x_756) ;  /* 0x0000494000027945 */ /* 0x000fe20003800000 */
[----:B------:R-:W-:Y:S01]  /*8d50*/  IADD3 R71, R84, 0x60, RZ ;  /* 0x0000006054477810 */ /* 0x000fe20007ffe0ff */
[C---:B----4-:R-:W-:Y:S02]  /*8d60*/  IMAD R2, R0.reuse, c[0x0][0x280], RZ ;  /* 0x0000a00000027a24 */ /* 0x050fe400078e02ff */
[----:B------:R-:W-:Y:S02]  /*8d70*/  IMAD R0, R0, c[0x0][0x290], RZ ;  /* 0x0000a40000007a24 */ /* 0x000fe400078e02ff */
[----:B------:R-:W-:-:S02]  /*8d80*/  IMAD R6, R133, c[0x0][0x284], R2 ;  /* 0x0000a10085067a24 */ /* 0x000fc400078e0202 */
[C---:B------:R-:W-:Y:S01]  /*8d90*/  IMAD R7, R133.reuse, c[0x0][0x294], R0 ;  /* 0x0000a50085077a24 */ /* 0x040fe200078e0200 */
[----:B------:R-:W-:Y:S01]  /*8da0*/  LEA R0, R144, R16, 0x5 ;  /* 0x0000001090007211 */ /* 0x000fe200078e28ff */
[----:B------:R-:W-:Y:S01]  /*8db0*/  IMAD.WIDE.U32 R2, R133, c[0x0][0x290], RZ ;  /* 0x0000a40085027a25 */ /* 0x000fe200078e00ff */
[----:B------:R-:W-:-:S04]  /*8dc0*/  IADD3 R6, R6, R5, RZ ;  /* 0x0000000506067210 */ /* 0x000fc80007ffe0ff */
[----:B------:R-:W-:Y:S01]  /*8dd0*/  IADD3 R8, R7, R3, RZ ;  /* 0x0000000307087210 */ /* 0x000fe20007ffe0ff */
[----:B------:R-:W-:Y:S05]  /*8de0*/  @!P0 BRA `(.L_x_757) ;  /* 0x0000251000008947 */ /* 0x000fea0003800000 */
[----:B------:R-:W-:Y:S01]  /*8df0*/  ISETP.NE.AND P1, PT, R142, 0x1, PT ;  /* 0x000000018e00780c */ /* 0x000fe20003f25270 */
[----:B------:R-:W-:Y:S01]  /*8e00*/  IMAD.MOV.U32 R5, RZ, RZ, R6 ;  /* 0x000000ffff057224 */ /* 0x000fe200078e0006 */
[----:B------:R-:W-:Y:S01]  /*8e10*/  BSSY B0, `(.L_x_758) ;  /* 0x0000032000007945 */ /* 0x000fe20003800000 */
[----:B------:R-:W-:Y:S01]  /*8e20*/  SHF.R.S32.HI R25, RZ, 0x1f, R30 ;  /* 0x0000001fff197819 */ /* 0x000fe2000001141e */
[----:B------:R-:W-:Y:S01]  /*8e30*/  CS2R R38, SRZ ;  /* 0x0000000000267805 */ /* 0x000fe2000001ff00 */
[----:B------:R-:W-:Y:S01]  /*8e40*/  CS2R R22, SRZ ;  /* 0x0000000000167805 */ /* 0x000fe2000001ff00 */
[----:B------:R-:W-:Y:S01]  /*8e50*/  CS2R R14, SRZ ;  /* 0x00000000000e7805 */ /* 0x000fe2000001ff00 */
[----:B------:R-:W-:Y:S01]  /*8e60*/  CS2R R20, SRZ ;  /* 0x0000000000147805 */ /* 0x000fe2000001ff00 */
[----:B------:R-:W-:-:S05]  /*8e70*/  CS2R R12, SRZ ;  /* 0x00000000000c7805 */ /* 0x000fca000001ff00 */
[----:B------:R-:W-:-:S05]  /*8e80*/  @P1 IMAD.HI.U32 R3, R0, c[0x0][0x2c8], RZ ;  /* 0x0000b20000031a27 */ /* 0x000fca00078e00ff */
[----:B------:R-:W-:-:S04]  /*8e90*/  @P1 SHF.R.U32.HI R0, RZ, c[0x0][0x2cc], R3 ;  /* 0x0000b300ff001a19 */ /* 0x000fc80000011603 */
[----:B------:R-:W-:Y:S01]  /*8ea0*/  SHF.R.S32.HI R7, RZ, 0x1f, R0 ;  /* 0x0000001fff077819 */ /* 0x000fe20000011400 */
[----:B------:R-:W-:-:S04]  /*8eb0*/  IMAD.WIDE.U32 R4, R0, c[0x0][0x280], R4 ;  /* 0x0000a00000047a25 */ /* 0x000fc800078e0004 */
[C---:B------:R-:W-:Y:S01]  /*8ec0*/  IMAD R3, R7.reuse, c[0x0][0x280], RZ ;  /* 0x0000a00007037a24 */ /* 0x040fe200078e02ff */
[----:B------:R-:W-:Y:S01]  /*8ed0*/  LEA R26, P0, R4, c[0x0][0x270], 0x1 ;  /* 0x00009c00041a7a11 */ /* 0x000fe200078008ff */
[----:B------:R-:W-:Y:S02]  /*8ee0*/  IMAD R7, R7, c[0x0][0x290], RZ ;  /* 0x0000a40007077a24 */ /* 0x000fe400078e02ff */
[----:B------:R-:W-:Y:S02]  /*8ef0*/  IMAD R6, R0, c[0x0][0x284], R3 ;  /* 0x0000a10000067a24 */ /* 0x000fe400078e0203 */
[----:B------:R-:W-:-:S03]  /*8f00*/  IMAD.MOV.U32 R3, RZ, RZ, R8 ;  /* 0x000000ffff037224 */ /* 0x000fc600078e0008 */
[----:B------:R-:W-:Y:S01]  /*8f10*/  IADD3 R5, R5, R6, RZ ;  /* 0x0000000605057210 */ /* 0x000fe20007ffe0ff */
[----:B------:R-:W-:-:S03]  /*8f20*/  IMAD.WIDE.U32 R2, R0, c[0x0][0x290], R2 ;  /* 0x0000a40000027a25 */ /* 0x000fc600078e0002 */
[----:B------:R-:W-:Y:S01]  /*8f30*/  LEA.HI.X R19, R4, c[0x0][0x274], R5, 0x1, P0 ;  /* 0x00009d0004137a11 */ /* 0x000fe200000f0c05 */
[----:B------:R-:W-:Y:S01]  /*8f40*/  IMAD R0, R0, c[0x0][0x294], R7 ;  /* 0x0000a50000007a24 */ /* 0x000fe200078e0207 */
[----:B------:R-:W-:-:S03]  /*8f50*/  LEA R24, P0, R2, c[0x0][0x288], 0x1 ;  /* 0x0000a20002187a11 */ /* 0x000fc600078008ff */
[----:B------:R1:W2:Y:S01]  /*8f60*/  SHFL.IDX PT, R5, R19, RZ, 0x181f ;  /* 0x00181fff13057589 */ /* 0x0002a200000e0000 */
[----:B------:R-:W-:-:S03]  /*8f70*/  IADD3 R0, R3, R0, RZ ;  /* 0x0000000003007210 */ /* 0x000fc60007ffe0ff */
[----:B------:R1:W3:Y:S01]  /*8f80*/  SHFL.IDX PT, R10, R24, RZ, 0x181f ;  /* 0x00181fff180a7589 */ /* 0x0002e200000e0000 */
[----:B------:R-:W-:-:S03]  /*8f90*/  LEA.HI.X R18, R2, c[0x0][0x28c], R0, 0x1, P0 ;  /* 0x0000a30002127a11 */ /* 0x000fc600000f0c00 */
[----:B------:R1:W4:Y:S04]  /*8fa0*/  SHFL.IDX PT, R2, R26, RZ, 0x181f ;  /* 0x00181fff1a027589 */ /* 0x00032800000e0000 */
[----:B------:R1:W1:Y:S01]  /*8fb0*/  SHFL.IDX PT, R11, R18, RZ, 0x181f ;  /* 0x00181fff120b7589 */ /* 0x00026200000e0000 */
[----:B------:R-:W-:Y:S05]  /*8fc0*/  @P3 BRA `(.L_x_759) ;  /* 0x0000016000003947 */ /* 0x000fea0003800000 */
[----:B------:R-:W-:Y:S01]  /*8fd0*/  ISETP.GE.AND P1, PT, R28, c[0x0][0x27c], PT ;  /* 0x00009f001c007a0c */ /* 0x000fe20003f26270 */
[----:B------:R-:W-:Y:S01]  /*8fe0*/  CS2R R22, SRZ ;  /* 0x0000000000167805 */ /* 0x000fe2000001ff00 */
[----:B------:R-:W-:-:S11]  /*8ff0*/  CS2R R14, SRZ ;  /* 0x00000000000e7805 */ /* 0x000fd6000001ff00 */
[C---:B------:R-:W-:Y:S01]  /*9000*/  @!P1 IMAD.SHL.U32 R0, R28.reuse, 0x2, RZ ;  /* 0x000000021c009824 */ /* 0x040fe200078e00ff */
[----:B------:R-:W-:-:S04]  /*9010*/  @!P1 SHF.L.U64.HI R3, R28, 0x1, R29 ;  /* 0x000000011c039819 */ /* 0x000fc8000001021d */
[----:B----4-:R-:W-:-:S05]  /*9020*/  @!P1 IADD3 R8, P0, R2, R0, RZ ;  /* 0x0000000002089210 */ /* 0x010fca0007f1e0ff */
[--C-:B--2---:R-:W-:Y:S01]  /*9030*/  @!P1 IMAD.X R9, R5, 0x1, R3.reuse, P0 ;  /* 0x0000000105099824 */ /* 0x104fe200000e0603 */
[----:B---3--:R-:W-:Y:S01]  /*9040*/  @!P1 IADD3 R6, P0, R10, R0, RZ ;  /* 0x000000000a069210 */ /* 0x008fe20007f1e0ff */
[----:B------:R-:W-:Y:S01]  /*9050*/  CS2R R12, SRZ ;  /* 0x00000000000c7805 */ /* 0x000fe2000001ff00 */
[----:B------:R-:W-:Y:S02]  /*9060*/  CS2R R20, SRZ ;  /* 0x0000000000147805 */ /* 0x000fe4000001ff00 */
[----:B------:R2:W5:Y:S01]  /*9070*/  @!P1 LD.E.64 R14, [R8.64] ;  /* 0x00000008080e9980 */ /* 0x000562000c101b00 */
[----:B-1----:R-:W-:Y:S01]  /*9080*/  @!P1 IMAD.X R7, R11, 0x1, R3, P0 ;  /* 0x000000010b079824 */ /* 0x002fe200000e0603 */
[----:B------:R-:W-:-:S04]  /*9090*/  ISETP.GE.AND P0, PT, R30, c[0x0][0x27c], PT ;  /* 0x00009f001e007a0c */ /* 0x000fc80003f06270 */
[----:B------:R2:W5:Y:S09]  /*90a0*/  @!P1 LD.E.64 R12, [R6.64] ;  /* 0x00000008060c9980 */ /* 0x000572000c101b00 */
[C---:B------:R-:W-:Y:S01]  /*90b0*/  @!P0 IMAD.SHL.U32 R3, R30.reuse, 0x2, RZ ;  /* 0x000000021e038824 */ /* 0x040fe200078e00ff */
[----:B------:R-:W-:-:S04]  /*90c0*/  @!P0 SHF.L.U64.HI R0, R30, 0x1, R25 ;  /* 0x000000011e008819 */ /* 0x000fc80000010219 */
[----:B------:R-:W-:-:S05]  /*90d0*/  @!P0 IADD3 R4, P2, R2, R3, RZ ;  /* 0x0000000302048210 */ /* 0x000fca0007f5e0ff */
[----:B------:R-:W-:Y:S01]  /*90e0*/  @!P0 IMAD.X R5, R5, 0x1, R0, P2 ;  /* 0x0000000105058824 */ /* 0x000fe200010e0600 */
[----:B------:R-:W-:-:S04]  /*90f0*/  @!P0 IADD3 R2, P2, R10, R3, RZ ;  /* 0x000000030a028210 */ /* 0x000fc80007f5e0ff */
[----:B------:R2:W5:Y:S01]  /*9100*/  @!P0 LD.E.64 R22, [R4.64] ;  /* 0x0000000804168980 */ /* 0x000562000c101b00 */
[----:B------:R-:W-:-:S05]  /*9110*/  @!P0 IMAD.X R3, R11, 0x1, R0, P2 ;  /* 0x000000010b038824 */ /* 0x000fca00010e0600 */
[----:B------:R2:W5:Y:S03]  /*9120*/  @!P0 LD.E.64 R20, [R2.64] ;  /* 0x0000000802148980 */ /* 0x000566000c101b00 */
.L_x_759:
[----:B------:R-:W-:Y:S05]  /*9130*/  BSYNC B0 ;  /* 0x0000000000007941 */ /* 0x000fea0003800000 */
.L_x_758:
[----:B--2--5:R-:W-:Y:S01]  /*9140*/  IMAD.MOV.U32 R4, RZ, RZ, R22 ;  /* 0x000000ffff047224 */ /* 0x024fe200078e0016 */
[----:B-1----:R1:W2:Y:S01]  /*9150*/  SHFL.IDX PT, R11, R19, 0x1, 0x181f ;  /* 0x00381f00130b7f89 */ /* 0x0022a200000e0000 */
[----:B------:R-:W-:Y:S01]  /*9160*/  IMAD.MOV.U32 R3, RZ, RZ, R23 ;  /* 0x000000ffff037224 */ /* 0x000fe200078e0017 */
[----:B------:R-:W-:Y:S01]  /*9170*/  BSSY B0, `(.L_x_760) ;  /* 0x000002c000007945 */ /* 0x000fe20003800000 */
[----:B----4-:R-:W-:Y:S01]  /*9180*/  IMAD.MOV.U32 R2, RZ, RZ, R14 ;  /* 0x000000ffff027224 */ /* 0x010fe200078e000e */
[----:B------:R-:W-:Y:S01]  /*9190*/  PRMT R55, R55, 0x5410, R4 ;  /* 0x0000541037377816 */ /* 0x000fe20000000004 */
[----:B------:R-:W-:Y:S01]  /*91a0*/  IMAD.MOV.U32 R0, RZ, RZ, R15 ;  /* 0x000000ffff007224 */ /* 0x000fe200078e000f */
[----:B------:R-:W-:Y:S01]  /*91b0*/  PRMT R56, R56, 0x5410, R3 ;  /* 0x0000541038387816 */ /* 0x000fe20000000003 */
[----:B------:R-:W-:Y:S01]  /*91c0*/  IMAD.MOV.U32 R4, RZ, RZ, R20 ;  /* 0x000000ffff047224 */ /* 0x000fe200078e0014 */
[----:B------:R-:W-:Y:S01]  /*91d0*/  PRMT R31, R31, 0x5410, R2 ;  /* 0x000054101f1f7816 */ /* 0x000fe20000000002 */
[----:B------:R-:W-:Y:S01]  /*91e0*/  IMAD.MOV.U32 R3, RZ, RZ, R21 ;  /* 0x000000ffff037224 */ /* 0x000fe200078e0015 */
[----:B------:R-:W-:Y:S01]  /*91f0*/  PRMT R53, R53, 0x5410, R0 ;  /* 0x0000541035357816 */ /* 0x000fe20000000000 */
[----:B------:R-:W-:Y:S01]  /*9200*/  IMAD.MOV.U32 R2, RZ, RZ, R12 ;  /* 0x000000ffff027224 */ /* 0x000fe200078e000c */
[----:B------:R1:W4:Y:S01]  /*9210*/  SHFL.IDX PT, R5, R26, 0x1, 0x181f ;  /* 0x00381f001a057f89 */ /* 0x00032200000e0000 */
[----:B------:R-:W-:Y:S01]  /*9220*/  IMAD.MOV.U32 R0, RZ, RZ, R13 ;  /* 0x000000ffff007224 */ /* 0x000fe200078e000d */
[----:B------:R-:W-:Y:S01]  /*9230*/  PRMT R55, R4, 0x7610, R55 ;  /* 0x0000761004377816 */ /* 0x000fe20000000037 */
[----:B------:R-:W-:Y:S01]  /*9240*/  CS2R R32, SRZ ;  /* 0x0000000000207805 */ /* 0x000fe2000001ff00 */
[----:B------:R1:W3:Y:S01]  /*9250*/  SHFL.IDX PT, R16, R18, 0x1, 0x181f ;  /* 0x00381f0012107f89 */ /* 0x0002e200000e0000 */
[----:B------:R-:W-:Y:S01]  /*9260*/  PRMT R56, R3, 0x7610, R56 ;  /* 0x0000761003387816 */ /* 0x000fe20000000038 */
[----:B------:R-:W-:Y:S01]  /*9270*/  CS2R R36, SRZ ;  /* 0x0000000000247805 */ /* 0x000fe2000001ff00 */
[----:B------:R-:W-:Y:S01]  /*9280*/  PRMT R31, R2, 0x7610, R31 ;  /* 0x00007610021f7816 */ /* 0x000fe2000000001f */
[----:B---3--:R1:W3:Y:S01]  /*9290*/  SHFL.IDX PT, R10, R24, 0x1, 0x181f ;  /* 0x00381f00180a7f89 */ /* 0x0082e200000e0000 */
[----:B------:R-:W-:Y:S01]  /*92a0*/  PRMT R53, R0, 0x7610, R53 ;  /* 0x0000761000357816 */ /* 0x000fe20000000035 */
[----:B------:R-:W-:Y:S01]  /*92b0*/  CS2R R34, SRZ ;  /* 0x0000000000227805 */ /* 0x000fe2000001ff00 */
[----:B------:R-:W-:Y:S05]  /*92c0*/  @P4 BRA `(.L_x_761) ;  /* 0x0000016000004947 */ /* 0x000fea0003800000 */
[----:B------:R-:W-:Y:S01]  /*92d0*/  ISETP.GE.AND P1, PT, R28, c[0x0][0x27c], PT ;  /* 0x00009f001c007a0c */ /* 0x000fe20003f26270 */
[----:B------:R-:W-:Y:S01]  /*92e0*/  CS2R R38, SRZ ;  /* 0x0000000000267805 */ /* 0x000fe2000001ff00 */
[----:B------:R-:W-:Y:S01]  /*92f0*/  ISETP.GE.AND P0, PT, R30, c[0x0][0x27c], PT ;  /* 0x00009f001e007a0c */ /* 0x000fe20003f06270 */
[----:B------:R-:W-:-:S10]  /*9300*/  CS2R R32, SRZ ;  /* 0x0000000000207805 */ /* 0x000fd4000001ff00 */
[C---:B------:R-:W-:Y:S01]  /*9310*/  @!P1 IMAD.SHL.U32 R0, R28.reuse, 0x2, RZ ;  /* 0x000000021c009824 */ /* 0x040fe200078e00ff */
[----:B------:R-:W-:Y:S01]  /*9320*/  @!P1 SHF.L.U64.HI R2, R28, 0x1, R29 ;  /* 0x000000011c029819 */ /* 0x000fe2000001021d */
[----:B------:R-:W-:-:S03]  /*9330*/  @!P0 IMAD.SHL.U32 R3, R30, 0x2, RZ ;  /* 0x000000021e038824 */ /* 0x000fc600078e00ff */
[----:B----4-:R-:W-:-:S05]  /*9340*/  @!P1 IADD3 R8, P2, R5, R0, RZ ;  /* 0x0000000005089210 */ /* 0x010fca0007f5e0ff */
[--C-:B--2---:R-:W-:Y:S01]  /*9350*/  @!P1 IMAD.X R9, R11, 0x1, R2.reuse, P2 ;  /* 0x000000010b099824 */ /* 0x104fe200010e0602 */
[----:B---3--:R-:W-:Y:S02]  /*9360*/  @!P1 IADD3 R6, P2, R10, R0, RZ ;  /* 0x000000000a069210 */ /* 0x008fe40007f5e0ff */
[----:B------:R-:W-:Y:S01]  /*9370*/  @!P0 SHF.L.U64.HI R0, R30, 0x1, R25 ;  /* 0x000000011e008819 */ /* 0x000fe20000010219 */
[----:B------:R-:W-:Y:S01]  /*9380*/  CS2R R34, SRZ ;  /* 0x0000000000227805 */ /* 0x000fe2000001ff00 */
[----:B------:R-:W-:Y:S01]  /*9390*/  CS2R R36, SRZ ;  /* 0x0000000000247805 */ /* 0x000fe2000001ff00 */
[----:B------:R-:W-:Y:S01]  /*93a0*/  @!P1 IMAD.X R7, R16, 0x1, R2, P2 ;  /* 0x0000000110079824 */ /* 0x000fe200010e0602 */
[-C--:B------:R-:W-:Y:S01]  /*93b0*/  @!P0 IADD3 R4, P2, R5, R3.reuse, RZ ;  /* 0x0000000305048210 */ /* 0x080fe20007f5e0ff */
[----:B------:R2:W5:Y:S04]  /*93c0*/  @!P1 LD.E.64 R32, [R8.64] ;  /* 0x0000000808209980 */ /* 0x000568000c101b00 */
[--C-:B------:R-:W-:Y:S01]  /*93d0*/  @!P0 IMAD.X R5, R11, 0x1, R0.reuse, P2 ;  /* 0x000000010b058824 */ /* 0x100fe200010e0600 */
[----:B------:R-:W-:Y:S01]  /*93e0*/  @!P0 IADD3 R2, P2, R10, R3, RZ ;  /* 0x000000030a028210 */ /* 0x000fe20007f5e0ff */
[----:B------:R2:W5:Y:S04]  /*93f0*/  @!P1 LD.E.64 R34, [R6.64] ;  /* 0x0000000806229980 */ /* 0x000568000c101b00 */
[----:B------:R-:W-:Y:S01]  /*9400*/  @!P0 IMAD.X R3, R16, 0x1, R0, P2 ;  /* 0x0000000110038824 */ /* 0x000fe200010e0600 */
[----:B------:R2:W5:Y:S04]  /*9410*/  @!P0 LD.E.64 R38, [R4.64] ;  /* 0x0000000804268980 */ /* 0x000568000c101b00 */
[----:B------:R2:W5:Y:S03]  /*9420*/  @!P0 LD.E.64 R36, [R2.64] ;  /* 0x0000000802248980 */ /* 0x000566000c101b00 */
.L_x_761:
[----:B------:R-:W-:Y:S05]  /*9430*/  BSYNC B0 ;  /* 0x0000000000007941 */ /* 0x000fea0003800000 */
.L_x_760:
[----:B--2--5:R-:W-:Y:S01]  /*9440*/  IMAD.MOV.U32 R4, RZ, RZ, R38 ;  /* 0x000000ffff047224 */ /* 0x024fe200078e0026 */
[----:B------:R2:W1:Y:S01]  /*9450*/  SHFL.IDX PT, R17, R19, 0x2, 0x181f ;  /* 0x00581f0013117f89 */ /* 0x00046200000e0000 */
[----:B------:R-:W-:Y:S01]  /*9460*/  IMAD.MOV.U32 R3, RZ, RZ, R39 ;  /* 0x000000ffff037224 */ /* 0x000fe200078e0027 */
[----:B------:R-:W-:Y:S01]  /*9470*/  BSSY B0, `(.L_x_762) ;  /* 0x000002e000007945 */ /* 0x000fe20003800000 */
[----:B------:R-:W-:Y:S01]  /*9480*/  IMAD.MOV.U32 R2, RZ, RZ, R32 ;  /* 0x000000ffff027224 */ /* 0x000fe200078e0020 */
        /* <DEDUP_REMOVED lines=8> */
[----:B----4-:R2:W4:Y:S01]  /*9510*/  SHFL.IDX PT, R5, R26, 0x2, 0x181f ;  /* 0x00581f001a057f89 */ /* 0x01052200000e0000 */
[----:B------:R-:W-:Y:S01]  /*9520*/  IMAD.MOV.U32 R0, RZ, RZ, R35 ;  /* 0x000000ffff007224 */ /* 0x000fe200078e0023 */
[----:B------:R-:W-:Y:S01]  /*9530*/  PRMT R59, R4, 0x7610, R59 ;  /* 0x00007610043b7816 */ /* 0x000fe2000000003b */
[----:B------:R-:W-:Y:S01]  /*9540*/  CS2R R50, SRZ ;  /* 0x0000000000327805 */ /* 0x000fe2000001ff00 */
[----:B------:R2:W3:Y:S01]  /*9550*/  SHFL.IDX PT, R16, R18, 0x2, 0x181f ;  /* 0x00581f0012107f89 */ /* 0x0004e200000e0000 */
[----:B------:R-:W-:Y:S01]  /*9560*/  PRMT R60, R3, 0x7610, R60 ;  /* 0x00007610033c7816 */ /* 0x000fe2000000003c */
[----:B------:R-:W-:Y:S01]  /*9570*/  CS2R R46, SRZ ;  /* 0x00000000002e7805 */ /* 0x000fe2000001ff00 */
[----:B------:R-:W-:Y:S01]  /*9580*/  PRMT R57, R2, 0x7610, R57 ;  /* 0x0000761002397816 */ /* 0x000fe20000000039 */
[----:B------:R2:W1:Y:S01]  /*9590*/  SHFL.IDX PT, R11, R24, 0x2, 0x181f ;  /* 0x00581f00180b7f89 */ /* 0x00046200000e0000 */
[----:B------:R-:W-:Y:S01]  /*95a0*/  PRMT R58, R0, 0x7610, R58 ;  /* 0x00007610003a7816 */ /* 0x000fe2000000003a */
[----:B------:R-:W-:Y:S01]  /*95b0*/  CS2R R40, SRZ ;  /* 0x0000000000287805 */ /* 0x000fe2000001ff00 */
[----:B------:R-:W-:Y:S01]  /*95c0*/  CS2R R44, SRZ ;  /* 0x00000000002c7805 */ /* 0x000fe2000001ff00 */
        /* <DEDUP_REMOVED lines=8> */
[C---:B------:R-:W-:Y:S01]  /*9650*/  @!P0 IMAD.SHL.U32 R2, R30.reuse, 0x2, RZ ;  /* 0x000000021e028824 */ /* 0x040fe200078e00ff */
[----:B---3--:R-:W-:Y:S02]  /*9660*/  @!P0 SHF.L.U64.HI R10, R30, 0x1, R25 ;  /* 0x000000011e0a8819 */ /* 0x008fe40000010219 */
[-C--:B----4-:R-:W-:Y:S02]  /*9670*/  @!P1 IADD3 R8, P2, R5, R0.reuse, RZ ;  /* 0x0000000005089210 */ /* 0x090fe40007f5e0ff */
[----:B-1----:R-:W-:Y:S02]  /*9680*/  @!P1 IADD3 R6, P4, R11, R0, RZ ;  /* 0x000000000b069210 */ /* 0x002fe40007f9e0ff */
[-C--:B------:R-:W-:Y:S01]  /*9690*/  @!P0 IADD3 R4, P3, R5, R2.reuse, RZ ;  /* 0x0000000205048210 */ /* 0x080fe20007f7e0ff */
[--C-:B------:R-:W-:Y:S01]  /*96a0*/  @!P1 IMAD.X R9, R17, 0x1, R3.reuse, P2 ;  /* 0x0000000111099824 */ /* 0x100fe200010e0603 */
[----:B------:R-:W-:Y:S01]  /*96b0*/  @!P0 IADD3 R2, P2, R11, R2, RZ ;  /* 0x000000020b028210 */ /* 0x000fe20007f5e0ff */
[C---:B------:R-:W-:Y:S01]  /*96c0*/  @!P1 IMAD.X R7, R16.reuse, 0x1, R3, P4 ;  /* 0x0000000110079824 */ /* 0x040fe200020e0603 */
[----:B------:R-:W-:Y:S01]  /*96d0*/  CS2R R42, SRZ ;  /* 0x00000000002a7805 */ /* 0x000fe2000001ff00 */
[----:B------:R-:W-:Y:S01]  /*96e0*/  CS2R R44, SRZ ;  /* 0x00000000002c7805 */ /* 0x000fe2000001ff00 */
[--C-:B------:R-:W-:Y:S01]  /*96f0*/  @!P0 IMAD.X R5, R17, 0x1, R10.reuse, P3 ;  /* 0x0000000111058824 */ /* 0x100fe200018e060a */
[----:B------:R1:W5:Y:S01]  /*9700*/  @!P1 LD.E.64 R40, [R8.64] ;  /* 0x0000000808289980 */ /* 0x000362000c101b00 */
[----:B------:R-:W-:-:S03]  /*9710*/  @!P0 IMAD.X R3, R16, 0x1, R10, P2 ;  /* 0x0000000110038824 */ /* 0x000fc600010e060a */
[----:B------:R1:W5:Y:S04]  /*9720*/  @!P0 LD.E.64 R46, [R4.64] ;  /* 0x00000008042e8980 */ /* 0x000368000c101b00 */
[----:B------:R1:W5:Y:S04]  /*9730*/  @!P1 LD.E.64 R42, [R6.64] ;  /* 0x00000008062a9980 */ /* 0x000368000c101b00 */
[----:B------:R1:W5:Y:S02]  /*9740*/  @!P0 LD.E.64 R44, [R2.64] ;  /* 0x00000008022c8980 */ /* 0x000364000c101b00 */
.L_x_763:
[----:B------:R-:W-:Y:S05]  /*9750*/  BSYNC B0 ;  /* 0x0000000000007941 */ /* 0x000fea0003800000 */
.L_x_762:
[----:B-1---5:R-:W-:Y:S01]  /*9760*/  IMAD.MOV.U32 R4, RZ, RZ, R46 ;  /* 0x000000ffff047224 */ /* 0x022fe200078e002e */
[----:B---3--:R-:W1:Y:S01]  /*9770*/  SHFL.IDX PT, R16, R19, 0x3, 0x181f ;  /* 0x00781f0013107f89 */ /* 0x008e6200000e0000 */
        /* <DEDUP_REMOVED lines=15> */
[----:B------:R2:W1:Y:S01]  /*9870*/  SHFL.IDX PT, R11, R18, 0x3, 0x181f ;  /* 0x00781f00120b7f89 */ /* 0x00046200000e0000 */
[----:B------:R-:W-:-:S02]  /*9880*/  PRMT R64, R3, 0x7610, R64 ;  /* 0x0000761003407816 */ /* 0x000fc40000000040 */
[----:B------:R-:W-:Y:S01]  /*9890*/  PRMT R60, R60, 0x5410, R2 ;  /* 0x000054103c3c7816 */ /* 0x000fe20000000002 */
[----:B------:R1:W1:Y:S01]  /*98a0*/  SHFL.IDX PT, R10, R24, 0x3, 0x181f ;  /* 0x00781f00180a7f89 */ /* 0x00026200000e0000 */
[----:B------:R-:W-:Y:S01]  /*98b0*/  PRMT R62, R0, 0x7610, R62 ;  /* 0x00007610003e7816 */ /* 0x000fe2000000003e */
[----:B--23--:R-:W-:Y:S01]  /*98c0*/  CS2R R26, SRZ ;  /* 0x00000000001a7805 */ /* 0x00cfe2000001ff00 */
[----:B------:R-:W-:Y:S01]  /*98d0*/  CS2R R18, SRZ ;  /* 0x0000000000127805 */ /* 0x000fe2000001ff00 */
[----:B------:R-:W-:Y:S05]  /*98e0*/  @P6 BRA `(.L_x_765) ;  /* 0x0000016000006947 */ /* 0x000fea0003800000 */
[----:B----4-:R-:W-:Y:S01]  /*98f0*/  ISETP.GE.AND P1, PT, R28, c[0x0][0x27c], PT ;  /* 0x00009f001c007a0c */ /* 0x010fe20003f26270 */
[----:B------:R-:W-:Y:S01]  /*9900*/  CS2R R50, SRZ ;  /* 0x0000000000327805 */ /* 0x000fe2000001ff00 */
[----:B------:R-:W-:Y:S01]  /*9910*/  ISETP.GE.AND P0, PT, R30, c[0x0][0x27c], PT ;  /* 0x00009f001e007a0c */ /* 0x000fe20003f06270 */
[----:B------:R-:W-:-:S10]  /*9920*/  CS2R R18, SRZ ;  /* 0x0000000000127805 */ /* 0x000fd4000001ff00 */
[C---:B------:R-:W-:Y:S01]  /*9930*/  @!P1 IMAD.SHL.U32 R0, R28.reuse, 0x2, RZ ;  /* 0x000000021c009824 */ /* 0x040fe200078e00ff */
[----:B------:R-:W-:Y:S01]  /*9940*/  @!P1 SHF.L.U64.HI R7, R28, 0x1, R29 ;  /* 0x000000011c079819 */ /* 0x000fe2000001021d */
[C---:B------:R-:W-:Y:S01]  /*9950*/  @!P0 IMAD.SHL.U32 R2, R30.reuse, 0x2, RZ ;  /* 0x000000021e028824 */ /* 0x040fe200078e00ff */
[----:B------:R-:W-:Y:S02]  /*9960*/  @!P0 SHF.L.U64.HI R3, R30, 0x1, R25 ;  /* 0x000000011e038819 */ /* 0x000fe40000010219 */
[C---:B------:R-:W-:Y:S02]  /*9970*/  @!P1 IADD3 R8, P2, R5.reuse, R0, RZ ;  /* 0x0000000005089210 */ /* 0x040fe40007f5e0ff */
[----:B------:R-:W-:Y:S02]  /*9980*/  @!P0 IADD3 R4, P3, R5, R2, RZ ;  /* 0x0000000205048210 */ /* 0x000fe40007f7e0ff */
[----:B-1----:R-:W-:Y:S01]  /*9990*/  @!P1 IADD3 R6, P4, R10, R0, RZ ;  /* 0x000000000a069210 */ /* 0x002fe20007f9e0ff */
[----:B------:R-:W-:Y:S01]  /*99a0*/  @!P1 IMAD.X R9, R16, 0x1, R7, P2 ;  /* 0x0000000110099824 */ /* 0x000fe200010e0607 */
[----:B------:R-:W-:Y:S01]  /*99b0*/  @!P0 IADD3 R2, P2, R10, R2, RZ ;  /* 0x000000020a028210 */ /* 0x000fe20007f5e0ff */
[----:B------:R-:W-:Y:S01]  /*99c0*/  @!P0 IMAD.X R5, R16, 0x1, R3, P3 ;  /* 0x0000000110058824 */ /* 0x000fe200018e0603 */
[----:B------:R-:W-:Y:S01]  /*99d0*/  CS2R R26, SRZ ;  /* 0x00000000001a7805 */ /* 0x000fe2000001ff00 */
[----:B------:R-:W-:Y:S01]  /*99e0*/  CS2R R48, SRZ ;  /* 0x0000000000307805 */ /* 0x000fe2000001ff00 */
[C---:B------:R-:W-:Y:S01]  /*99f0*/  @!P1 IMAD.X R7, R11.reuse, 0x1, R7, P4 ;  /* 0x000000010b079824 */ /* 0x040fe200020e0607 */
[----:B------:R1:W5:Y:S01]  /*9a00*/  @!P1 LD.E.64 R18, [R8.64] ;  /* 0x0000000808129980 */ /* 0x000362000c101b00 */
[----:B------:R-:W-:-:S03]  /*9a10*/  @!P0 IMAD.X R3, R11, 0x1, R3, P2 ;  /* 0x000000010b038824 */ /* 0x000fc600010e0603 */
[----:B------:R1:W5:Y:S04]  /*9a20*/  @!P0 LD.E.64 R50, [R4.64] ;  /* 0x0000000804328980 */ /* 0x000368000c101b00 */
[----:B------:R1:W5:Y:S04]  /*9a30*/  @!P1 LD.E.64 R26, [R6.64] ;  /* 0x00000008061a9980 */ /* 0x000368000c101b00 */
[----:B------:R1:W5:Y:S02]  /*9a40*/  @!P0 LD.E.64 R48, [R2.64] ;  /* 0x0000000802308980 */ /* 0x000364000c101b00 */
.L_x_765:
[----:B----4-:R-:W-:Y:S05]  /*9a50*/  BSYNC B0 ;  /* 0x0000000000007941 */ /* 0x010fea0003800000 */
.L_x_764:
[----:B-1----:R-:W-:Y:S01]  /*9a60*/  IMAD.IADD R4, R52, 0x1, -R147 ;  /* 0x0000000134047824 */ /* 0x002fe200078e0a93 */
[----:B------:R-:W-:-:S04]  /*9a70*/  DEPBAR.LE SB0, 0x1 ;  /* 0x000080400000791a */ /* 0x000fc80000000000 */
[----:B------:R-:W-:Y:S01]  /*9a80*/  IMNMX R24, R4, 0x80, PT ;  /* 0x0000008004187817 */ /* 0x000fe20003800200 */
[----:B-----5:R-:W-:Y:S01]  /*9a90*/  IMAD.MOV.U32 R0, RZ, RZ, R50 ;  /* 0x000000ffff007224 */ /* 0x020fe200078e0032 */
[----:B------:R-:W-:Y:S01]  /*9aa0*/  BSSY B1, `(.L_x_766) ;  /* 0x000006c000017945 */ /* 0x000fe20003800000 */
[----:B------:R-:W-:Y:S01]  /*9ab0*/  IMAD.MOV.U32 R3, RZ, RZ, R51 ;  /* 0x000000ffff037224 */ /* 0x000fe200078e0033 */
[----:B------:R-:W-:Y:S01]  /*9ac0*/  BAR.SYNC.DEFER_BLOCKING 0x0 ;  /* 0x0000000000007b1d */ /* 0x000fe20000010000 */
[----:B------:R-:W-:Y:S01]  /*9ad0*/  ISETP.GE.AND P0, PT, R84, R24, PT ;  /* 0x000000185400720c */ /* 0x000fe20003f06270 */
[----:B------:R-:W-:Y:S01]  /*9ae0*/  IMAD.MOV.U32 R2, RZ, RZ, R18 ;  /* 0x000000ffff027224 */ /* 0x000fe200078e0012 */
[----:B------:R-:W-:Y:S01]  /*9af0*/  PRMT R66, R0, 0x7610, R66 ;  /* 0x0000761000427816 */ /* 0x000fe20000000042 */
[----:B------:R-:W-:Y:S02]  /*9b00*/  IMAD.MOV.U32 R0, RZ, RZ, R19 ;  /* 0x000000ffff007224 */ /* 0x000fe400078e0013 */
[----:B------:R-:W-:Y:S01]  /*9b10*/  IMAD.MOV.U32 R4, RZ, RZ, R48 ;  /* 0x000000ffff047224 */ /* 0x000fe200078e0030 */
[----:B------:R-:W-:Y:S01]  /*9b20*/  PRMT R66, R66, 0x5410, R3 ;  /* 0x0000541042427816 */ /* 0x000fe20000000003 */
[----:B------:R-:W-:Y:S01]  /*9b30*/  IMAD.MOV.U32 R3, RZ, RZ, R49 ;  /* 0x000000ffff037224 */ /* 0x000fe200078e0031 */
[----:B------:R-:W-:Y:S01]  /*9b40*/  PRMT R25, R25, 0x5410, R2 ;  /* 0x0000541019197816 */ /* 0x000fe20000000002 */
[----:B------:R-:W-:Y:S01]  /*9b50*/  IMAD.MOV.U32 R2, RZ, RZ, R26 ;  /* 0x000000ffff027224 */ /* 0x000fe200078e001a */
[----:B------:R-:W-:Y:S01]  /*9b60*/  PRMT R52, R52, 0x5410, R0 ;  /* 0x0000541034347816 */ /* 0x000fe20000000000 */
[----:B------:R-:W-:Y:S01]  /*9b70*/  IMAD.MOV.U32 R0, RZ, RZ, R27 ;  /* 0x000000ffff007224 */ /* 0x000fe200078e001b */
[----:B------:R-:W-:-:S02]  /*9b80*/  PRMT R65, R4, 0x5410, R3 ;  /* 0x0000541004417816 */ /* 0x000fc40000000003 */
[----:B------:R-:W-:Y:S02]  /*9b90*/  PRMT R25, R2, 0x7610, R25 ;  /* 0x0000761002197816 */ /* 0x000fe40000000019 */
[----:B------:R-:W-:Y:S01]  /*9ba0*/  PRMT R52, R0, 0x7610, R52 ;  /* 0x0000761000347816 */ /* 0x000fe20000000034 */
[----:B------:R-:W-:Y:S05]  /*9bb0*/  @P0 BRA `(.L_x_767) ;  /* 0x000005a000000947 */ /* 0x000fea0003800000 */
[----:B------:R-:W-:Y:S01]  /*9bc0*/  ISETP.GE.AND P0, PT, R28, c[0x0][0x27c], PT ;  /* 0x00009f001c007a0c */ /* 0x000fe20003f06270 */
[----:B------:R-:W-:-:S12]  /*9bd0*/  BSSY B0, `(.L_x_768) ;  /* 0x000002c000007945 */ /* 0x000fd80003800000 */
[----:B------:R-:W-:Y:S05]  /*9be0*/  @P0 BRA `(.L_x_769) ;  /* 0x000002a000000947 */ /* 0x000fea0003800000 */
[----:B------:R-:W1:Y:S01]  /*9bf0*/  LDS.128 R4, [R219+0x100] ;  /* 0x00010000db047984 */ /* 0x000e620000000c00 */
[----:B------:R-:W-:Y:S02]  /*9c00*/  SHF.R.U32.HI R0, RZ, 0x10, R13 ;  /* 0x00000010ff007819 */ /* 0x000fe4000001160d */
[--C-:B------:R-:W-:Y:S02]  /*9c10*/  SHF.R.U64 R16, R14, 0x10, R15.reuse ;  /* 0x000000100e107819 */ /* 0x100fe4000000120f */
[----:B------:R-:W-:Y:S02]  /*9c20*/  SHF.R.U32.HI R2, RZ, 0x10, R15 ;  /* 0x00000010ff027819 */ /* 0x000fe4000001160f */
[----:B------:R-:W-:Y:S01]  /*9c30*/  SHF.R.U64 R15, R12, 0x10, R13 ;  /* 0x000000100c0f7819 */ /* 0x000fe2000000120d */
[----:B------:R-:W-:Y:S02]  /*9c40*/  HADD2.F32 R12, -RZ, R0.H0_H0 ;  /* 0x20000000ff0c7230 */ /* 0x000fe40000004100 */
[----:B------:R-:W-:-:S02]  /*9c50*/  HADD2.F32 R0, -RZ, R31.H0_H0 ;  /* 0x2000001fff007230 */ /* 0x000fc40000004100 */
[----:B------:R-:W-:Y:S02]  /*9c60*/  HADD2.F32 R17, -RZ, R2.H0_H0 ;  /* 0x20000002ff117230 */ /* 0x000fe40000004100 */
[----:B------:R-:W-:Y:S02]  /*9c70*/  HADD2.F32 R2, -RZ, R31.H1_H1 ;  /* 0x3000001fff027230 */ /* 0x000fe40000004100 */
[--C-:B-1----:R-:W-:Y:S02]  /*9c80*/  HADD2.F32 R8, -RZ, R7.reuse.H0_H0 ;  /* 0x20000007ff087230 */ /* 0x102fe40000004100 */
[----:B------:R-:W-:Y:S02]  /*9c90*/  HADD2.F32 R3, -RZ, R7.H1_H1 ;  /* 0x30000007ff037230 */ /* 0x000fe40000004100 */
[--C-:B------:R-:W-:Y:S02]  /*9ca0*/  HADD2.F32 R7, -RZ, R4.reuse.H0_H0 ;  /* 0x20000004ff077230 */ /* 0x100fe40000004100 */
[----:B------:R-:W-:Y:S01]  /*9cb0*/  HADD2.F32 R4, -RZ, R4.H1_H1 ;  /* 0x30000004ff047230 */ /* 0x000fe20000004100 */
[-C--:B------:R-:W-:Y:S01]  /*9cc0*/  FMUL.FTZ R11, R3, R12.reuse ;  /* 0x0000000c030b7220 */ /* 0x080fe20000410000 */
[--C-:B------:R-:W-:Y:S01]  /*9cd0*/  HADD2.F32 R9, -RZ, R6.reuse.H0_H0 ;  /* 0x20000006ff097230 */ /* 0x100fe20000004100 */
[----:B------:R-:W-:Y:S01]  /*9ce0*/  FMUL.FTZ R12, R8, R12 ;  /* 0x0000000c080c7220 */ /* 0x000fe20000410000 */
[----:B------:R-:W-:Y:S01]  /*9cf0*/  HADD2.F32 R6, -RZ, R6.H1_H1 ;  /* 0x30000006ff067230 */ /* 0x000fe20000004100 */
[-C--:B------:R-:W-:Y:S01]  /*9d00*/  FMUL.FTZ R13, R4, R0.reuse ;  /* 0x00000000040d7220 */ /* 0x080fe20000410000 */
[--C-:B------:R-:W-:Y:S01]  /*9d10*/  HADD2.F32 R10, -RZ, R5.reuse.H0_H0 ;  /* 0x20000005ff0a7230 */ /* 0x100fe20000004100 */
[-C--:B------:R-:W-:Y:S01]  /*9d20*/  FFMA.FTZ R14, R8, R17.reuse, -R11 ;  /* 0x00000011080e7223 */ /* 0x080fe2000001080b */
[----:B------:R-:W-:Y:S01]  /*9d30*/  HADD2.F32 R5, -RZ, R5.H1_H1 ;  /* 0x30000005ff057230 */ /* 0x000fe20000004100 */
[C---:B------:R-:W-:Y:S01]  /*9d40*/  FMUL.FTZ R8, R7.reuse, R0 ;  /* 0x0000000007087220 */ /* 0x040fe20000410000 */
[----:B------:R-:W-:Y:S01]  /*9d50*/  HADD2.F32 R0, -RZ, R53.H0_H0 ;  /* 0x20000035ff007230 */ /* 0x000fe20000004100 */
[-C--:B------:R-:W-:Y:S01]  /*9d60*/  FFMA.FTZ R13, R7, R2.reuse, -R13 ;  /* 0x00000002070d7223 */ /* 0x080fe2000001080d */
[----:B------:R-:W-:Y:S01]  /*9d70*/  HADD2.F32 R7, -RZ, R15.H0_H0 ;  /* 0x2000000fff077230 */ /* 0x000fe20000004100 */
[----:B------:R-:W-:Y:S01]  /*9d80*/  FFMA.FTZ R8, R4, R2, R8 ;  /* 0x0000000204087223 */ /* 0x000fe20000010008 */
[----:B------:R-:W-:Y:S01]  /*9d90*/  HADD2.F32 R2, -RZ, R53.H1_H1 ;  /* 0x30000035ff027230 */ /* 0x000fe20000004100 */
[----:B------:R-:W-:Y:S01]  /*9da0*/  FFMA.FTZ R11, R3, R17, R12 ;  /* 0x00000011030b7223 */ /* 0x000fe2000001000c */
[----:B------:R-:W-:Y:S01]  /*9db0*/  HADD2.F32 R12, -RZ, R16.H0_H0 ;  /* 0x20000010ff0c7230 */ /* 0x000fe20000004100 */
[----:B------:R-:W-:-:S02]  /*9dc0*/  FMUL.FTZ R3, R6, R0 ;  /* 0x0000000006037220 */ /* 0x000fc40000410000 */
[----:B------:R-:W-:Y:S02]  /*9dd0*/  FMUL.FTZ R0, R9, R0 ;  /* 0x0000000009007220 */ /* 0x000fe40000410000 */
[-C--:B------:R-:W-:Y:S02]  /*9de0*/  FMUL.FTZ R4, R5, R7.reuse ;  /* 0x0000000705047220 */ /* 0x080fe40000410000 */
[----:B------:R-:W-:Y:S02]  /*9df0*/  FMUL.FTZ R7, R10, R7 ;  /* 0x000000070a077220 */ /* 0x000fe40000410000 */
[-C--:B------:R-:W-:Y:S02]  /*9e00*/  FFMA.FTZ R9, R9, R2.reuse, -R3 ;  /* 0x0000000209097223 */ /* 0x080fe40000010803 */
[----:B------:R-:W-:Y:S02]  /*9e10*/  FFMA.FTZ R2, R6, R2, R0 ;  /* 0x0000000206027223 */ /* 0x000fe40000010000 */
[-C--:B------:R-:W-:Y:S01]  /*9e20*/  FFMA.FTZ R3, R10, R12.reuse, -R4 ;  /* 0x0000000c0a037223 */ /* 0x080fe20000010804 */
[----:B------:R-:W-:Y:S01]  /*9e30*/  F2FP.PACK_AB R4, R8, R13 ;  /* 0x0000000d0804723e */ /* 0x000fe200000000ff */
[----:B------:R-:W-:Y:S01]  /*9e40*/  FFMA.FTZ R0, R5, R12, R7 ;  /* 0x0000000c05007223 */ /* 0x000fe20000010007 */
[----:B------:R-:W-:-:S02]  /*9e50*/  F2FP.PACK_AB R7, R11, R14 ;  /* 0x0000000e0b07723e */ /* 0x000fc400000000ff */
[----:B------:R-:W-:Y:S02]  /*9e60*/  F2FP.PACK_AB R6, R2, R9 ;  /* 0x000000090206723e */ /* 0x000fe400000000ff */
[----:B------:R-:W-:-:S05]  /*9e70*/  F2FP.PACK_AB R5, R0, R3 ;  /* 0x000000030005723e */ /* 0x000fca00000000ff */
[----:B------:R1:W-:Y:S02]  /*9e80*/  STS.128 [R219+0x100], R4 ;  /* 0x00010004db007388 */ /* 0x0003e40000000c00 */
.L_x_769:
[----:B------:R-:W-:Y:S05]  /*9e90*/  BSYNC B0 ;  /* 0x0000000000007941 */ /* 0x000fea0003800000 */
.L_x_768:
[----:B------:R-:W-:-:S13]  /*9ea0*/  ISETP.GE.AND P0, PT, R30, c[0x0][0x27c], PT ;  /* 0x00009f001e007a0c */ /* 0x000fda0003f06270 */
[----:B------:R-:W-:Y:S05]  /*9eb0*/  @P0 BRA `(.L_x_767) ;  /* 0x000002a000000947 */ /* 0x000fea0003800000 */
[----:B-1----:R-:W1:Y:S01]  /*9ec0*/  LDS.128 R4, [R219+0x4100] ;  /* 0x00410000db047984 */ /* 0x002e620000000c00 */
[----:B------:R-:W-:Y:S02]  /*9ed0*/  SHF.R.U32.HI R0, RZ, 0x10, R21 ;  /* 0x00000010ff007819 */ /* 0x000fe40000011615 */
[----:B------:R-:W-:Y:S02]  /*9ee0*/  SHF.R.U32.HI R2, RZ, 0x10, R23 ;  /* 0x00000010ff027819 */ /* 0x000fe40000011617 */
[----:B------:R-:W-:Y:S01]  /*9ef0*/  SHF.R.U64 R15, R20, 0x10, R21 ;  /* 0x00000010140f7819 */ /* 0x000fe20000001215 */
[----:B------:R-:W-:Y:S01]  /*9f00*/  HADD2.F32 R12, -RZ, R0.H0_H0 ;  /* 0x20000000ff0c7230 */ /* 0x000fe20000004100 */
[----:B------:R-:W-:Y:S01]  /*9f10*/  SHF.R.U64 R16, R22, 0x10, R23 ;  /* 0x0000001016107819 */ /* 0x000fe20000001217 */
[----:B------:R-:W-:Y:S02]  /*9f20*/  HADD2.F32 R0, -RZ, R55.H0_H0 ;  /* 0x20000037ff007230 */ /* 0x000fe40000004100 */
[----:B------:R-:W-:-:S02]  /*9f30*/  HADD2.F32 R17, -RZ, R2.H0_H0 ;  /* 0x20000002ff117230 */ /* 0x000fc40000004100 */
        /* <DEDUP_REMOVED lines=14> */
[--C-:B------:R-:W-:Y:S01]  /*a020*/  HADD2.F32 R0, -RZ, R56.reuse.H0_H0 ;  /* 0x20000038ff007230 */ /* 0x100fe20000004100 */
        /* <DEDUP_REMOVED lines=19> */
.L_x_767:
[----:B------:R-:W-:Y:S05]  /*a160*/  BSYNC B1 ;  /* 0x0000000000017941 */ /* 0x000fea0003800000 */
.L_x_766:
[----:B------:R-:W-:Y:S01]  /*a170*/  ISETP.GE.AND P0, PT, R134, R24, PT ;  /* 0x000000188600720c */ /* 0x000fe20003f06270 */
[----:B------:R-:W-:-:S12]  /*a180*/  BSSY B1, `(.L_x_770) ;  /* 0x000005c000017945 */ /* 0x000fd80003800000 */
[----:B------:R-:W-:Y:S05]  /*a190*/  @P0 BRA `(.L_x_771) ;  /* 0x000005a000000947 */ /* 0x000fea0003800000 */
[----:B------:R-:W-:Y:S01]  /*a1a0*/  ISETP.GE.AND P0, PT, R28, c[0x0][0x27c], PT ;  /* 0x00009f001c007a0c */ /* 0x000fe20003f06270 */
[----:B------:R-:W-:-:S12]  /*a1b0*/  BSSY B0, `(.L_x_772) ;  /* 0x000002c000007945 */ /* 0x000fd80003800000 */
        /* <DEDUP_REMOVED lines=10> */
[----:B------:R-:W-:Y:S02]  /*a260*/  HADD2.F32 R15, -RZ, R15.H0_H0 ;  /* 0x2000000fff0f7230 */ /* 0x000fe40000004100 */
        /* <DEDUP_REMOVED lines=18> */
[----:B------:R-:W-:-:S02]  /*a390*/  FFMA.FTZ R11, R3, R17, R12 ;  /* 0x00000011030b7223 */ /* 0x000fc4000001000c */
[-C--:B------:R-:W-:Y:S02]  /*a3a0*/  FMUL.FTZ R3, R6, R0.reuse ;  /* 0x0000000006037220 */ /* 0x080fe40000410000 */
[----:B------:R-:W-:Y:S02]  /*a3b0*/  FMUL.FTZ R0, R9, R0 ;  /* 0x0000000009007220 */ /* 0x000fe40000410000 */
[-C--:B------:R-:W-:Y:S02]  /*a3c0*/  FMUL.FTZ R4, R5, R7.reuse ;  /* 0x0000000705047220 */ /* 0x080fe40000410000 */
[----:B------:R-:W-:Y:S02]  /*a3d0*/  FMUL.FTZ R7, R10, R7 ;  /* 0x000000070a077220 */ /* 0x000fe40000410000 */
[-C--:B------:R-:W-:Y:S02]  /*a3e0*/  FFMA.FTZ R9, R9, R2.reuse, -R3 ;  /* 0x0000000209097223 */ /* 0x080fe40000010803 */
[----:B------:R-:W-:-:S02]  /*a3f0*/  FFMA.FTZ R2, R6, R2, R0 ;  /* 0x0000000206027223 */ /* 0x000fc40000010000 */
[----:B------:R-:W-:Y:S01]  /*a400*/  FFMA.FTZ R3, R10, R15, -R4 ;  /* 0x0000000f0a037223 */ /* 0x000fe20000010804 */
[----:B------:R-:W-:Y:S01]  /*a410*/  F2FP.PACK_AB R4, R8, R13 ;  /* 0x0000000d0804723e */ /* 0x000fe200000000ff */
[----:B------:R-:W-:Y:S01]  /*a420*/  FFMA.FTZ R0, R5, R15, R7 ;  /* 0x0000000f05007223 */ /* 0x000fe20000010007 */
[----:B------:R-:W-:Y:S02]  /*a430*/  F2FP.PACK_AB R7, R11, R16 ;  /* 0x000000100b07723e */ /* 0x000fe400000000ff */
[----:B------:R-:W-:Y:S02]  /*a440*/  F2FP.PACK_AB R6, R2, R9 ;  /* 0x000000090206723e */ /* 0x000fe400000000ff */
[----:B------:R-:W-:-:S05]  /*a450*/  F2FP.PACK_AB R5, R0, R3 ;  /* 0x000000030005723e */ /* 0x000fca00000000ff */
[----:B------:R1:W-:Y:S02]  /*a460*/  STS.128 [R219+0x1100], R4 ;  /* 0x00110004db007388 */ /* 0x0003e40000000c00 */
.L_x_773:
[----:B------:R-:W-:Y:S05]  /*a470*/  BSYNC B0 ;  /* 0x0000000000007941 */ /* 0x000fea0003800000 */
.L_x_772:
        /* <DEDUP_REMOVED lines=29> */
[----:B------:R-:W-:Y:S01]  /*a650*/  HADD2.F32 R2, -RZ, R61.H0_H0 ;  /* 0x2000003dff027230 */ /* 0x000fe20000004100 */
        /* <DEDUP_REMOVED lines=14> */
.L_x_771:
[----:B------:R-:W-:Y:S05]  /*a740*/  BSYNC B1 ;  /* 0x0000000000017941 */ /* 0x000fea0003800000 */
.L_x_770:
        /* <DEDUP_REMOVED lines=12> */
[----:B------:R-:W-:Y:S02]  /*a810*/  HADD2.F32 R0, -RZ, R60.H1_H1 ;  /* 0x3000003cff007230 */ /* 0x000fe40000004100 */
        /* <DEDUP_REMOVED lines=35> */
.L_x_777:
[----:B------:R-:W-:Y:S05]  /*aa50*/  BSYNC B0 ;  /* 0x0000000000007941 */ /* 0x000fea0003800000 */
.L_x_776:
        /* <DEDUP_REMOVED lines=44> */
.L_x_775:
[----:B------:R-:W-:Y:S05]  /*ad20*/  BSYNC B1 ;  /* 0x0000000000017941 */ /* 0x000fea0003800000 */
.L_x_774:
[----:B------:R-:W-:-:S13]  /*ad30*/  ISETP.GE.AND P0, PT, R71, R24, PT ;  /* 0x000000184700720c */ /* 0x000fda0003f06270 */
        /* <DEDUP_REMOVED lines=46> */
.L_x_780:
[----:B------:R-:W-:Y:S05]  /*b020*/  BSYNC B0 ;  /* 0x0000000000007941 */ /* 0x000fea0003800000 */
.L_x_779:
        /* <DEDUP_REMOVED lines=10> */
[----:B------:R-:W-:Y:S02]  /*b0d0*/  HADD2.F32 R2, -RZ, R66.H0_H0 ;  /* 0x20000042ff027230 */ /* 0x000fe40000004100 */
        /* <DEDUP_REMOVED lines=14> */
[----:B------:R-:W-:Y:S01]  /*b1c0*/  HADD2.F32 R0, -RZ, R65.H1_H1 ;  /* 0x30000041ff007230 */ /* 0x000fe20000004100 */
        /* <DEDUP_REMOVED lines=17> */
[----:B------:R1:W-:Y:S01]  /*b2e0*/  STS.128 [R219+0x7100], R4 ;  /* 0x00710004db007388 */ /* 0x0003e20000000c00 */
[----:B------:R-:W-:Y:S05]  /*b2f0*/  BRA `(.L_x_778) ;  /* 0x0000238000007947 */ /* 0x000fea0003800000 */
.L_x_757:
[----:B------:R-:W-:Y:S01]  /*b300*/  ISETP.NE.AND P0, PT, R142, 0x1, PT ;  /* 0x000000018e00780c */ /* 0x000fe20003f05270 */
[----:B------:R-:W-:Y:S01]  /*b310*/  IMAD.MOV.U32 R5, RZ, RZ, R6 ;  /* 0x000000ffff057224 */ /* 0x000fe200078e0006 */
[----:B------:R-:W-:Y:S01]  /*b320*/  CS2R R18, SRZ ;  /* 0x0000000000127805 */ /* 0x000fe2000001ff00 */
[----:B------:R-:W-:-:S10]  /*b330*/  CS2R R16, SRZ ;  /* 0x0000000000107805 */ /* 0x000fd4000001ff00 */
        /* <DEDUP_REMOVED lines=8> */
[----:B------:R-:W1:Y:S02]  /*b3c0*/  SHFL.IDX PT, R10, R20, RZ, 0x181f ;  /* 0x00181fff140a7589 */ /* 0x000e6400000e0000 */
[----:B------:R-:W-:Y:S02]  /*b3d0*/  IMAD.IADD R5, R5, 0x1, R3 ;  /* 0x0000000105057824 */ /* 0x000fe400078e0203 */
[----:B------:R-:W-:-:S03]  /*b3e0*/  IMAD.MOV.U32 R3, RZ, RZ, R8 ;  /* 0x000000ffff037224 */ /* 0x000fc600078e0008 */
[----:B------:R-:W-:Y:S01]  /*b3f0*/  LEA.HI.X R8, R4, c[0x0][0x274], R5, 0x1, P0 ;  /* 0x00009d0004087a11 */ /* 0x000fe200000f0c05 */
[----:B------:R-:W-:Y:S01]  /*b400*/  IMAD.WIDE.U32 R2, R0, c[0x0][0x290], R2 ;  /* 0x0000a40000027a25 */ /* 0x000fe200078e0002 */
[----:B------:R-:W-:-:S03]  /*b410*/  ISETP.GE.OR P0, PT, R72, c[0x0][0x27c], P3 ;  /* 0x00009f0048007a0c */ /* 0x000fc60001f06670 */
[----:B------:R-:W-:Y:S01]  /*b420*/  IMAD R0, R0, c[0x0][0x294], R7 ;  /* 0x0000a50000007a24 */ /* 0x000fe200078e0207 */
[----:B------:R-:W2:Y:S01]  /*b430*/  SHFL.IDX PT, R9, R8, RZ, 0x181f ;  /* 0x00181fff08097589 */ /* 0x000ea200000e0000 */
[----:B------:R-:W-:Y:S02]  /*b440*/  LEA R7, P1, R2, c[0x0][0x288], 0x1 ;  /* 0x0000a20002077a11 */ /* 0x000fe400078208ff */
[----:B------:R-:W-:-:S03]  /*b450*/  IMAD.IADD R0, R3, 0x1, R0 ;  /* 0x0000000103007824 */ /* 0x000fc600078e0200 */
[----:B------:R-:W3:Y:S02]  /*b460*/  SHFL.IDX PT, R5, R7, RZ, 0x181f ;  /* 0x00181fff07057589 */ /* 0x000ee400000e0000 */
[----:B------:R-:W-:Y:S01]  /*b470*/  LEA.HI.X R6, R2, c[0x0][0x28c], R0, 0x1, P1 ;  /* 0x0000a30002067a11 */ /* 0x000fe200008f0c00 */
[C---:B------:R-:W-:Y:S01]  /*b480*/  @!P0 IMAD.SHL.U32 R0, R72.reuse, 0x2, RZ ;  /* 0x0000000248008824 */ /* 0x040fe200078e00ff */
[----:B------:R-:W-:-:S03]  /*b490*/  @!P0 SHF.L.U64.HI R4, R72, 0x1, R73 ;  /* 0x0000000148048819 */ /* 0x000fc60000010249 */
[----:B------:R-:W4:Y:S01]  /*b4a0*/  SHFL.IDX PT, R11, R6, RZ, 0x181f ;  /* 0x00181fff060b7589 */ /* 0x000f2200000e0000 */
[----:B-1----:R-:W-:-:S04]  /*b4b0*/  @!P0 IADD3 R2, P1, R10, R0, RZ ;  /* 0x000000000a028210 */ /* 0x002fc80007f3e0ff */
[----:B--2---:R-:W-:-:S05]  /*b4c0*/  @!P0 IADD3.X R3, R9, R4, RZ, P1, !PT ;  /* 0x0000000409038210 */ /* 0x004fca0000ffe4ff */
[----:B------:R3:W2:Y:S01]  /*b4d0*/  @!P0 LD.E.128 R16, [R2.64] ;  /* 0x0000000802108980 */ /* 0x0006a2000c101d00 */
[----:B------:R-:W-:Y:S01]  /*b4e0*/  CS2R R14, SRZ ;  /* 0x00000000000e7805 */ /* 0x000fe2000001ff00 */
[----:B------:R-:W-:Y:S01]  /*b4f0*/  CS2R R12, SRZ ;  /* 0x00000000000c7805 */ /* 0x000fe2000001ff00 */
[----:B---3--:R-:W-:-:S05]  /*b500*/  @!P0 IADD3 R2, P1, R5, R0, RZ ;  /* 0x0000000005028210 */ /* 0x008fca0007f3e0ff */
[----:B----4-:R-:W-:-:S05]  /*b510*/  @!P0 IMAD.X R3, R11, 0x1, R4, P1 ;  /* 0x000000010b038824 */ /* 0x010fca00008e0604 */
[----:B------:R1:W3:Y:S01]  /*b520*/  @!P0 LD.E.128 R12, [R2.64] ;  /* 0x00000008020c8980 */ /* 0x0002e2000c101d00 */
[----:B------:R-:W-:Y:S01]  /*b530*/  BSSY B0, `(.L_x_781) ;  /* 0x0000025000007945 */ /* 0x000fe20003800000 */
[----:B------:R-:W-:Y:S01]  /*b540*/  ISETP.GE.AND P2, PT, R72, c[0x0][0x27c], PT ;  /* 0x00009f0048007a0c */ /* 0x000fe20003f46270 */
[----:B------:R-:W-:Y:S01]  /*b550*/  CS2R R30, SRZ ;  /* 0x00000000001e7805 */ /* 0x000fe2000001ff00 */
[----:B------:R4:W1:Y:S01]  /*b560*/  SHFL.IDX PT, R4, R20, 0x1, 0x181f ;  /* 0x00381f0014047f89 */ /* 0x00086200000e0000 */
[----:B------:R-:W-:Y:S01]  /*b570*/  CS2R R28, SRZ ;  /* 0x00000000001c7805 */ /* 0x000fe2000001ff00 */
[----:B------:R-:W-:Y:S01]  /*b580*/  CS2R R26, SRZ ;  /* 0x00000000001a7805 */ /* 0x000fe2000001ff00 */
[----:B------:R-:W-:Y:S01]  /*b590*/  CS2R R24, SRZ ;  /* 0x0000000000187805 */ /* 0x000fe2000001ff00 */
[----:B------:R4:W1:Y:S04]  /*b5a0*/  SHFL.IDX PT, R5, R7, 0x1, 0x181f ;  /* 0x00381f0007057f89 */ /* 0x00086800000e0000 */
[----:B------:R4:W1:Y:S04]  /*b5b0*/  SHFL.IDX PT, R10, R8, 0x1, 0x181f ;  /* 0x00381f00080a7f89 */ /* 0x00086800000e0000 */
[----:B------:R4:W1:Y:S01]  /*b5c0*/  SHFL.IDX PT, R9, R6, 0x1, 0x181f ;  /* 0x00381f0006097f89 */ /* 0x00086200000e0000 */
[----:B--2---:R-:W-:Y:S01]  /*b5d0*/  IMAD.MOV.U32 R0, RZ, RZ, R18 ;  /* 0x000000ffff007224 */ /* 0x004fe200078e0012 */
[----:B-1----:R-:W-:Y:S01]  /*b5e0*/  MOV R3, R16 ;  /* 0x0000001000037202 */ /* 0x002fe20000000f00 */
[----:B------:R-:W-:-:S03]  /*b5f0*/  IMAD.MOV.U32 R2, RZ, RZ, R17 ;  /* 0x000000ffff027224 */ /* 0x000fc600078e0011 */
[----:B------:R-:W-:Y:S01]  /*b600*/  PRMT R55, R0, 0x7610, R55 ;  /* 0x0000761000377816 */ /* 0x000fe20000000037 */
[----:B------:R-:W-:Y:S01]  /*b610*/  IMAD.MOV.U32 R0, RZ, RZ, R19 ;  /* 0x000000ffff007224 */ /* 0x000fe200078e0013 */
[----:B------:R-:W-:-:S04]  /*b620*/  PRMT R35, R2, 0x5410, R3 ;  /* 0x0000541002237816 */ /* 0x000fc80000000003 */
[----:B------:R-:W-:Y:S01]  /*b630*/  PRMT R39, R39, 0x5410, R0 ;  /* 0x0000541027277816 */ /* 0x000fe20000000000 */
[----:B---3--:R-:W-:Y:S01]  /*b640*/  IMAD.MOV.U32 R0, RZ, RZ, R14 ;  /* 0x000000ffff007224 */ /* 0x008fe200078e000e */
[----:B------:R-:W-:Y:S01]  /*b650*/  MOV R2, R12 ;  /* 0x0000000c00027202 */ /* 0x000fe20000000f00 */
[----:B------:R-:W-:-:S03]  /*b660*/  IMAD.MOV.U32 R3, RZ, RZ, R15 ;  /* 0x000000ffff037224 */ /* 0x000fc600078e000f */
[----:B------:R-:W-:Y:S01]  /*b670*/  PRMT R38, R0, 0x7610, R38 ;  /* 0x0000761000267816 */ /* 0x000fe20000000026 */
[----:B------:R-:W-:Y:S01]  /*b680*/  IMAD.MOV.U32 R0, RZ, RZ, R13 ;  /* 0x000000ffff007224 */ /* 0x000fe200078e000d */
[----:B------:R-:W-:-:S04]  /*b690*/  PRMT R39, R3, 0x7610, R39 ;  /* 0x0000761003277816 */ /* 0x000fc80000000027 */
[----:B------:R-:W-:Y:S01]  /*b6a0*/  PRMT R34, R0, 0x5410, R2 ;  /* 0x0000541000227816 */ /* 0x000fe20000000002 */
[----:B------:R-:W-:Y:S05]  /*b6b0*/  @P4 BRA `(.L_x_782) ;  /* 0x000000c000004947 */ /* 0x000fea0003800000 */
[----:B----4-:R-:W-:Y:S01]  /*b6c0*/  CS2R R28, SRZ ;  /* 0x00000000001c7805 */ /* 0x010fe2000001ff00 */
[----:B------:R-:W-:Y:S01]  /*b6d0*/  CS2R R26, SRZ ;  /* 0x00000000001a7805 */ /* 0x000fe2000001ff00 */
[----:B------:R-:W-:Y:S01]  /*b6e0*/  CS2R R24, SRZ ;  /* 0x0000000000187805 */ /* 0x000fe2000001ff00 */
[----:B------:R-:W-:Y:S05]  /*b6f0*/  @P2 BRA `(.L_x_782) ;  /* 0x0000008000002947 */ /* 0x000fea0003800000 */
[C---:B------:R-:W-:Y:S01]  /*b700*/  IMAD.SHL.U32 R2, R72.reuse, 0x2, RZ ;  /* 0x0000000248027824 */ /* 0x040fe200078e00ff */
[----:B------:R-:W-:-:S04]  /*b710*/  SHF.L.U64.HI R0, R72, 0x1, R73 ;  /* 0x0000000148007819 */ /* 0x000fc80000010249 */
[-C--:B------:R-:W-:Y:S02]  /*b720*/  IADD3 R4, P1, R4, R2.reuse, RZ ;  /* 0x0000000204047210 */ /* 0x080fe40007f3e0ff */
[----:B------:R-:W-:-:S03]  /*b730*/  IADD3 R2, P0, R5, R2, RZ ;  /* 0x0000000205027210 */ /* 0x000fc60007f1e0ff */
[--C-:B------:R-:W-:Y:S02]  /*b740*/  IMAD.X R5, R10, 0x1, R0.reuse, P1 ;  /* 0x000000010a057824 */ /* 0x100fe400008e0600 */
[----:B------:R-:W-:-:S03]  /*b750*/  IMAD.X R3, R9, 0x1, R0, P0 ;  /* 0x0000000109037824 */ /* 0x000fc600000e0600 */
[----:B------:R1:W5:Y:S04]  /*b760*/  LD.E.128 R28, [R4.64] ;  /* 0x00000008041c7980 */ /* 0x000368000c101d00 */
[----:B------:R1:W5:Y:S02]  /*b770*/  LD.E.128 R24, [R2.64] ;  /* 0x0000000802187980 */ /* 0x000364000c101d00 */
.L_x_782:
[----:B----4-:R-:W-:Y:S05]  /*b780*/  BSYNC B0 ;  /* 0x0000000000007941 */ /* 0x010fea0003800000 */
.L_x_781:
[----:B-1----:R-:W1:Y:S01]  /*b790*/  SHFL.IDX PT, R3, R20, 0x2, 0x181f ;  /* 0x00581f0014037f89 */ /* 0x002e6200000e0000 */
[C---:B------:R-:W-:Y:S01]  /*b7a0*/  ISETP.GE.OR P0, PT, R72.reuse, c[0x0][0x27c], P5 ;  /* 0x00009f0048007a0c */ /* 0x040fe20002f06670 */
[----:B------:R-:W-:Y:S01]  /*b7b0*/  CS2R R50, SRZ ;  /* 0x0000000000327805 */ /* 0x000fe2000001ff00 */
[----:B------:R-:W-:Y:S01]  /*b7c0*/  CS2R R48, SRZ ;  /* 0x0000000000307805 */ /* 0x000fe2000001ff00 */
[----:B------:R-:W2:Y:S04]  /*b7d0*/  SHFL.IDX PT, R5, R8, 0x2, 0x181f ;  /* 0x00581f0008057f89 */ /* 0x000ea800000e0000 */
[----:B------:R-:W3:Y:S04]  /*b7e0*/  SHFL.IDX PT, R9, R7, 0x2, 0x181f ;  /* 0x00581f0007097f89 */ /* 0x000ee800000e0000 */
[----:B------:R-:W4:Y:S02]  /*b7f0*/  SHFL.IDX PT, R10, R6, 0x2, 0x181f ;  /* 0x00581f00060a7f89 */ /* 0x000f2400000e0000 */
[C---:B------:R-:W-:Y:S01]  /*b800*/  @!P0 IMAD.SHL.U32 R2, R72.reuse, 0x2, RZ ;  /* 0x0000000248028824 */ /* 0x040fe200078e00ff */
[----:B------:R-:W-:-:S04]  /*b810*/  @!P0 SHF.L.U64.HI R0, R72, 0x1, R73 ;  /* 0x0000000148008819 */ /* 0x000fc80000010249 */
[----:B-1----:R-:W-:-:S05]  /*b820*/  @!P0 IADD3 R4, P1, R3, R2, RZ ;  /* 0x0000000203048210 */ /* 0x002fca0007f3e0ff */
[----:B--2---:R-:W-:Y:S01]  /*b830*/  @!P0 IMAD.X R5, R5, 0x1, R0, P1 ;  /* 0x0000000105058824 */ /* 0x004fe200008e0600 */
[----:B---3--:R-:W-:Y:S01]  /*b840*/  @!P0 IADD3 R2, P1, R9, R2, RZ ;  /* 0x0000000209028210 */ /* 0x008fe20007f3e0ff */
[----:B------:R-:W-:-:S03]  /*b850*/  CS2R R46, SRZ ;  /* 0x00000000002e7805 */ /* 0x000fc6000001ff00 */
[----:B------:R1:W2:Y:S01]  /*b860*/  @!P0 LD.E.128 R48, [R4.64] ;  /* 0x0000000804308980 */ /* 0x0002a2000c101d00 */
[----:B------:R-:W-:Y:S01]  /*b870*/  CS2R R44, SRZ ;  /* 0x00000000002c7805 */ /* 0x000fe2000001ff00 */
[----:B----4-:R-:W-:-:S05]  /*b880*/  @!P0 IMAD.X R3, R10, 0x1, R0, P1 ;  /* 0x000000010a038824 */ /* 0x010fca00008e0600 */
[----:B------:R3:W4:Y:S01]  /*b890*/  @!P0 LD.E.128 R44, [R2.64] ;  /* 0x00000008022c8980 */ /* 0x000722000c101d00 */
[----:B-----5:R-:W-:Y:S01]  /*b8a0*/  MOV R0, R29 ;  /* 0x0000001d00007202 */ /* 0x020fe20000000f00 */
[----:B------:R-:W-:Y:S01]  /*b8b0*/  BSSY B0, `(.L_x_783) ;  /* 0x0000031000007945 */ /* 0x000fe20003800000 */
[----:B------:R-:W-:Y:S01]  /*b8c0*/  CS2R R62, SRZ ;  /* 0x00000000003e7805 */ /* 0x000fe2000001ff00 */
[----:B------:R-:W2:Y:S01]  /*b8d0*/  SHFL.IDX PT, R8, R8, 0x3, 0x181f ;  /* 0x00781f0008087f89 */ /* 0x000ea200000e0000 */
[----:B------:R-:W-:Y:S01]  /*b8e0*/  CS2R R60, SRZ ;  /* 0x00000000003c7805 */ /* 0x000fe2000001ff00 */
[----:B------:R-:W-:Y:S01]  /*b8f0*/  CS2R R58, SRZ ;  /* 0x00000000003a7805 */ /* 0x000fe2000001ff00 */
[----:B------:R-:W-:Y:S01]  /*b900*/  CS2R R56, SRZ ;  /* 0x0000000000387805 */ /* 0x000fe2000001ff00 */
[----:B------:R-:W2:Y:S04]  /*b910*/  SHFL.IDX PT, R7, R7, 0x3, 0x181f ;  /* 0x00781f0007077f89 */ /* 0x000ea800000e0000 */
[----:B------:R-:W2:Y:S01]  /*b920*/  SHFL.IDX PT, R6, R6, 0x3, 0x181f ;  /* 0x00781f0006067f89 */ /* 0x000ea200000e0000 */
[----:B-1----:R-:W-:-:S03]  /*b930*/  IMAD.MOV.U32 R4, RZ, RZ, R30 ;  /* 0x000000ffff047224 */ /* 0x002fc600078e001e */
[----:B------:R1:W1:Y:S02]  /*b940*/  SHFL.IDX PT, R5, R20, 0x3, 0x181f ;  /* 0x00781f0014057f89 */ /* 0x00026400000e0000 */
[----:B------:R-:W-:Y:S01]  /*b950*/  PRMT R70, R70, 0x5410, R4 ;  /* 0x0000541046467816 */ /* 0x000fe20000000004 */
[----:B------:R-:W-:Y:S02]  /*b960*/  IMAD.MOV.U32 R4, RZ, RZ, R26 ;  /* 0x000000ffff047224 */ /* 0x000fe400078e001a */
[----:B---3--:R-:W-:Y:S02]  /*b970*/  IMAD.MOV.U32 R3, RZ, RZ, R31 ;  /* 0x000000ffff037224 */ /* 0x008fe400078e001f */
[----:B------:R-:W-:Y:S01]  /*b980*/  IMAD.MOV.U32 R2, RZ, RZ, R28 ;  /* 0x000000ffff027224 */ /* 0x000fe200078e001c */
[----:B------:R-:W-:Y:S02]  /*b990*/  PRMT R70, R4, 0x7610, R70 ;  /* 0x0000761004467816 */ /* 0x000fe40000000046 */
[----:B------:R-:W-:Y:S01]  /*b9a0*/  PRMT R68, R3, 0x5410, R0 ;  /* 0x0000541003447816 */ /* 0x000fe20000000000 */
[----:B------:R-:W-:Y:S01]  /*b9b0*/  IMAD.MOV.U32 R3, RZ, RZ, R27 ;  /* 0x000000ffff037224 */ /* 0x000fe200078e001b */
[----:B------:R-:W-:Y:S01]  /*b9c0*/  PRMT R69, R69, 0x5410, R2 ;  /* 0x0000541045457816 */ /* 0x000fe20000000002 */
[----:B------:R-:W-:-:S02]  /*b9d0*/  IMAD.MOV.U32 R2, RZ, RZ, R24 ;  /* 0x000000ffff027224 */ /* 0x000fc400078e0018 */
[----:B------:R-:W-:-:S03]  /*b9e0*/  IMAD.MOV.U32 R0, RZ, RZ, R25 ;  /* 0x000000ffff007224 */ /* 0x000fc600078e0019 */
[----:B------:R-:W-:Y:S02]  /*b9f0*/  PRMT R69, R2, 0x7610, R69 ;  /* 0x0000761002457816 */ /* 0x000fe40000000045 */
[----:B------:R-:W-:Y:S01]  /*ba00*/  PRMT R67, R3, 0x5410, R0 ;  /* 0x0000541003437816 */ /* 0x000fe20000000000 */
[----:B--2---:R-:W-:Y:S01]  /*ba10*/  IMAD.MOV.U32 R3, RZ, RZ, R51 ;  /* 0x000000ffff037224 */ /* 0x004fe200078e0033 */
[----:B------:R-:W-:Y:S01]  /*ba20*/  MOV R4, R50 ;  /* 0x0000003200047202 */ /* 0x000fe20000000f00 */
[----:B------:R-:W-:Y:S02]  /*ba30*/  IMAD.MOV.U32 R2, RZ, RZ, R48 ;  /* 0x000000ffff027224 */ /* 0x000fe400078e0030 */
[----:B------:R-:W-:Y:S01]  /*ba40*/  IMAD.MOV.U32 R0, RZ, RZ, R49 ;  /* 0x000000ffff007224 */ /* 0x000fe200078e0031 */
[----:B------:R-:W-:Y:S02]  /*ba50*/  PRMT R78, R78, 0x5410, R4 ;  /* 0x000054104e4e7816 */ /* 0x000fe40000000004 */
[----:B------:R-:W-:Y:S01]  /*ba60*/  PRMT R77, R77, 0x5410, R2 ;  /* 0x000054104d4d7816 */ /* 0x000fe20000000002 */
[----:B----4-:R-:W-:Y:S01]  /*ba70*/  IMAD.MOV.U32 R4, RZ, RZ, R46 ;  /* 0x000000ffff047224 */ /* 0x010fe200078e002e */
[----:B------:R-:W-:Y:S01]  /*ba80*/  PRMT R76, R3, 0x5410, R0 ;  /* 0x00005410034c7816 */ /* 0x000fe20000000000 */
[----:B------:R-:W-:Y:S01]  /*ba90*/  IMAD.MOV.U32 R2, RZ, RZ, R44 ;  /* 0x000000ffff027224 */ /* 0x000fe200078e002c */
[----:B------:R-:W-:Y:S01]  /*baa0*/  MOV R3, R47 ;  /* 0x0000002f00037202 */ /* 0x000fe20000000f00 */
[----:B------:R-:W-:Y:S01]  /*bab0*/  IMAD.MOV.U32 R0, RZ, RZ, R45 ;  /* 0x000000ffff007224 */ /* 0x000fe200078e002d */
[----:B------:R-:W-:-:S02]  /*bac0*/  PRMT R78, R4, 0x7610, R78 ;  /* 0x00007610044e7816 */ /* 0x000fc4000000004e */
[----:B------:R-:W-:Y:S02]  /*bad0*/  PRMT R77, R2, 0x7610, R77 ;  /* 0x00007610024d7816 */ /* 0x000fe4000000004d */
[----:B------:R-:W-:Y:S01]  /*bae0*/  PRMT R75, R3, 0x5410, R0 ;  /* 0x00005410034b7816 */ /* 0x000fe20000000000 */
[----:B------:R-:W-:Y:S05]  /*baf0*/  @P6 BRA `(.L_x_784) ;  /* 0x000000c000006947 */ /* 0x000fea0003800000 */
[----:B-1----:R-:W-:Y:S01]  /*bb00*/  CS2R R60, SRZ ;  /* 0x00000000003c7805 */ /* 0x002fe2000001ff00 */
        /* <DEDUP_REMOVED lines=11> */
.L_x_784:
[----:B-1----:R-:W-:Y:S05]  /*bbc0*/  BSYNC B0 ;  /* 0x0000000000007941 */ /* 0x002fea0003800000 */
.L_x_783:
[----:B------:R-:W-:Y:S01]  /*bbd0*/  IMAD.IADD R4, R52, 0x1, -R147 ;  /* 0x0000000134047824 */ /* 0x000fe200078e0a93 */
[----:B------:R-:W-:-:S04]  /*bbe0*/  DEPBAR.LE SB0, 0x1 ;  /* 0x000080400000791a */ /* 0x000fc80000000000 */
[----:B------:R-:W-:Y:S01]  /*bbf0*/  IMNMX R64, R4, 0x80, PT ;  /* 0x0000008004407817 */ /* 0x000fe20003800200 */
[----:B-----5:R-:W-:Y:S01]  /*bc00*/  IMAD.MOV.U32 R0, RZ, RZ, R62 ;  /* 0x000000ffff007224 */ /* 0x020fe200078e003e */
[----:B------:R-:W-:Y:S01]  /*bc10*/  BSSY B0, `(.L_x_785) ;  /* 0x000006f000007945 */ /* 0x000fe20003800000 */
[----:B------:R-:W-:Y:S01]  /*bc20*/  IMAD.MOV.U32 R3, RZ, RZ, R63 ;  /* 0x000000ffff037224 */ /* 0x000fe200078e003f */
[----:B------:R-:W-:Y:S01]  /*bc30*/  BAR.SYNC.DEFER_BLOCKING 0x0 ;  /* 0x0000000000007b1d */ /* 0x000fe20000010000 */
[----:B------:R-:W-:Y:S01]  /*bc40*/  ISETP.GE.OR P0, PT, R84, R64, P2 ;  /* 0x000000405400720c */ /* 0x000fe20001706670 */
[----:B------:R-:W-:Y:S01]  /*bc50*/  IMAD.MOV.U32 R2, RZ, RZ, R60 ;  /* 0x000000ffff027224 */ /* 0x000fe200078e003c */
[----:B------:R-:W-:Y:S01]  /*bc60*/  PRMT R82, R82, 0x5410, R0 ;  /* 0x0000541052527816 */ /* 0x000fe20000000000 */
[----:B------:R-:W-:Y:S01]  /*bc70*/  IMAD.MOV.U32 R4, RZ, RZ, R58 ;  /* 0x000000ffff047224 */ /* 0x000fe200078e003a */
[----:B------:R-:W-:Y:S02]  /*bc80*/  MOV R0, R61 ;  /* 0x0000003d00007202 */ /* 0x000fe40000000f00 */
[----:B------:R-:W-:-:S02]  /*bc90*/  PRMT R82, R2, 0x7610, R82 ;  /* 0x0000761002527816 */ /* 0x000fc40000000052 */
[----:B------:R-:W-:Y:S01]  /*bca0*/  PRMT R80, R0, 0x5410, R3 ;  /* 0x0000541000507816 */ /* 0x000fe20000000003 */
[----:B------:R-:W-:Y:S01]  /*bcb0*/  IMAD.MOV.U32 R3, RZ, RZ, R59 ;  /* 0x000000ffff037224 */ /* 0x000fe200078e003b */
[----:B------:R-:W-:Y:S01]  /*bcc0*/  MOV R2, R56 ;  /* 0x0000003800027202 */ /* 0x000fe20000000f00 */
[----:B------:R-:W-:-:S03]  /*bcd0*/  IMAD.MOV.U32 R0, RZ, RZ, R57 ;  /* 0x000000ffff007224 */ /* 0x000fc600078e0039 */
[----:B------:R-:W-:Y:S02]  /*bce0*/  PRMT R81, R2, 0x5410, R4 ;  /* 0x0000541002517816 */ /* 0x000fe40000000004 */
[----:B------:R-:W-:Y:S01]  /*bcf0*/  PRMT R79, R0, 0x5410, R3 ;  /* 0x00005410004f7816 */ /* 0x000fe20000000003 */
[----:B------:R-:W-:Y:S05]  /*bd00*/  @P0 BRA `(.L_x_786) ;  /* 0x000005f000000947 */ /* 0x000fea0003800000 */
[----:B------:R-:W-:Y:S01]  /*bd10*/  MOV R0, c[0x0][0x27c] ;  /* 0x00009f0000007a02 */ /* 0x000fe20000000f00 */
[----:B------:R-:W1:Y:S01]  /*bd20*/  LDS.128 R4, [R219+0x100] ;  /* 0x00010000db047984 */ /* 0x000e620000000c00 */
[----:B------:R-:W-:Y:S02]  /*bd30*/  SHF.R.U32.HI R22, RZ, 0x10, R13 ;  /* 0x00000010ff167819 */ /* 0x000fe4000001160d */
[----:B------:R-:W-:Y:S02]  /*bd40*/  LEA.HI R0, R0, R144, RZ, 0x1d ;  /* 0x0000009000007211 */ /* 0x000fe400078fe8ff */
[----:B------:R-:W-:Y:S01]  /*bd50*/  SHF.R.U64 R40, R14, 0x10, R15 ;  /* 0x000000100e287819 */ /* 0x000fe2000000120f */
[----:B------:R-:W-:Y:S01]  /*bd60*/  HADD2.F32 R22, -RZ, R22.H0_H0 ;  /* 0x20000016ff167230 */ /* 0x000fe20000004100 */
[----:B------:R-:W-:-:S02]  /*bd70*/  SHF.R.S32.HI R3, RZ, 0x1f, R0 ;  /* 0x0000001fff037819 */ /* 0x000fc40000011400 */
[----:B------:R-:W-:Y:S02]  /*bd80*/  SHF.L.U32 R2, R0, 0x3, RZ ;  /* 0x0000000300027819 */ /* 0x000fe400000006ff */
[----:B------:R-:W-:Y:S02]  /*bd90*/  LEA.HI R0, R3, R0, RZ, 0x3 ;  /* 0x0000000003007211 */ /* 0x000fe400078f18ff */
[----:B------:R-:W-:Y:S02]  /*bda0*/  LOP3.LUT R2, R145, 0x38, R2, 0xf8, !PT ;  /* 0x0000003891027812 */ /* 0x000fe400078ef802 */
[----:B------:R-:W-:Y:S02]  /*bdb0*/  SHF.L.U32 R0, R0, 0xa, RZ ;  /* 0x0000000a00007819 */ /* 0x000fe400000006ff */
[----:B------:R-:W-:Y:S02]  /*bdc0*/  LOP3.LUT R2, R2, R179, RZ, 0x3c, !PT ;  /* 0x000000b302027212 */ /* 0x000fe400078e3cff */
[----:B------:R-:W-:-:S02]  /*bdd0*/  LOP3.LUT R0, R0, 0x7fffe000, RZ, 0xc0, !PT ;  /* 0x7fffe00000007812 */ /* 0x000fc400078ec0ff */
[----:B------:R-:W-:Y:S02]  /*bde0*/  SHF.R.U32.HI R32, RZ, 0x10, R15 ;  /* 0x00000010ff207819 */ /* 0x000fe4000001160f */
[----:B------:R-:W-:Y:S02]  /*bdf0*/  IADD3 R0, R2, R0, R155 ;  /* 0x0000000002007210 */ /* 0x000fe40007ffe09b */
[--C-:B------:R-:W-:Y:S02]  /*be00*/  SHF.R.U32.HI R23, RZ, 0x10, R17.reuse ;  /* 0x00000010ff177819 */ /* 0x100fe40000011611 */
[----:B------:R-:W-:Y:S01]  /*be10*/  SHF.L.U32 R36, R0, 0x1, RZ ;  /* 0x0000000100247819 */ /* 0x000fe200000006ff */
[----:B------:R-:W-:Y:S01]  /*be20*/  HADD2.F32 R0, -RZ, R34.H0_H0 ;  /* 0x20000022ff007230 */ /* 0x000fe20000004100 */
[----:B------:R-:W-:Y:S01]  /*be30*/  SHF.R.U64 R53, R16, 0x10, R17 ;  /* 0x0000001010357819 */ /* 0x000fe20000001211 */
[----:B------:R-:W-:Y:S01]  /*be40*/  HADD2.F32 R66, -RZ, R23.H0_H0 ;  /* 0x20000017ff427230 */ /* 0x000fe20000004100 */
[----:B------:R-:W-:Y:S01]  /*be50*/  SHF.R.U64 R43, R12, 0x10, R13 ;  /* 0x000000100c2b7819 */ /* 0x000fe2000000120d */
[----:B------:R-:W2:Y:S01]  /*be60*/  LDS.128 R8, [R36+0x100] ;  /* 0x0001000024087984 */ /* 0x000ea20000000c00 */
[----:B------:R-:W-:-:S02]  /*be70*/  SHF.R.U64 R52, R18, 0x10, R19 ;  /* 0x0000001012347819 */ /* 0x000fc40000001213 */
[----:B------:R-:W-:Y:S01]  /*be80*/  SHF.R.U32.HI R33, RZ, 0x10, R19 ;  /* 0x00000010ff217819 */ /* 0x000fe20000011613 */
[--C-:B-1----:R-:W-:Y:S02]  /*be90*/  HADD2.F32 R15, -RZ, R5.reuse.H0_H0 ;  /* 0x20000005ff0f7230 */ /* 0x102fe40000004100 */
[----:B------:R-:W-:Y:S02]  /*bea0*/  HADD2.F32 R14, -RZ, R5.H1_H1 ;  /* 0x30000005ff0e7230 */ /* 0x000fe40000004100 */
[--C-:B------:R-:W-:Y:S02]  /*beb0*/  HADD2.F32 R17, -RZ, R7.reuse.H0_H0 ;  /* 0x20000007ff117230 */ /* 0x100fe40000004100 */
[----:B------:R-:W-:Y:S02]  /*bec0*/  HADD2.F32 R16, -RZ, R7.H1_H1 ;  /* 0x30000007ff107230 */ /* 0x000fe40000004100 */
[--C-:B------:R-:W-:Y:S02]  /*bed0*/  HADD2.F32 R19, -RZ, R4.reuse.H0_H0 ;  /* 0x20000004ff137230 */ /* 0x100fe40000004100 */
[----:B------:R-:W-:-:S02]  /*bee0*/  HADD2.F32 R21, -RZ, R4.H1_H1 ;  /* 0x30000004ff157230 */ /* 0x000fc40000004100 */
[--C-:B------:R-:W-:Y:S02]  /*bef0*/  HADD2.F32 R18, -RZ, R6.reuse.H0_H0 ;  /* 0x20000006ff127230 */ /* 0x100fe40000004100 */
[----:B------:R-:W-:Y:S01]  /*bf00*/  HADD2.F32 R20, -RZ, R6.H1_H1 ;  /* 0x30000006ff147230 */ /* 0x000fe20000004100 */
[----:B------:R-:W-:Y:S01]  /*bf10*/  FMUL.FTZ R6, R15, R0 ;  /* 0x000000000f067220 */ /* 0x000fe20000410000 */
[----:B------:R-:W-:Y:S02]  /*bf20*/  HADD2.F32 R4, -RZ, R34.H1_H1 ;  /* 0x30000022ff047230 */ /* 0x000fe40000004100 */
[----:B------:R-:W-:Y:S02]  /*bf30*/  HADD2.F32 R65, -RZ, R33.H0_H0 ;  /* 0x20000021ff417230 */ /* 0x000fe40000004100 */
[----:B--2---:R-:W-:Y:S02]  /*bf40*/  HADD2.F32 R3, -RZ, R9.H0_H0 ;  /* 0x20000009ff037230 */ /* 0x004fe40000004100 */
[----:B------:R-:W-:-:S02]  /*bf50*/  HADD2.F32 R5, -RZ, R8.H0_H0 ;  /* 0x20000008ff057230 */ /* 0x000fc40000004100 */
[----:B------:R-:W-:Y:S01]  /*bf60*/  HADD2.F32 R13, -RZ, R8.H1_H1 ;  /* 0x30000008ff0d7230 */ /* 0x000fe20000004100 */
[----:B------:R-:W-:Y:S01]  /*bf70*/  FMUL.FTZ R37, R3, R0 ;  /* 0x0000000003257220 */ /* 0x000fe20000410000 */
[--C-:B------:R-:W-:Y:S01]  /*bf80*/  HADD2.F32 R8, -RZ, R11.reuse.H0_H0 ;  /* 0x2000000bff087230 */ /* 0x100fe20000004100 */
[----:B------:R-:W-:Y:S01]  /*bf90*/  FMUL.FTZ R0, R14, R22 ;  /* 0x000000160e007220 */ /* 0x000fe20000410000 */
[----:B------:R-:W-:Y:S01]  /*bfa0*/  HADD2.F32 R7, -RZ, R11.H1_H1 ;  /* 0x3000000bff077230 */ /* 0x000fe20000004100 */
[-C--:B------:R-:W-:Y:S01]  /*bfb0*/  FMUL.FTZ R34, R5, R4.reuse ;  /* 0x0000000405227220 */ /* 0x080fe20000410000 */
[----:B------:R-:W-:Y:S02]  /*bfc0*/  HADD2.F32 R11, -RZ, R35.H0_H0 ;  /* 0x20000023ff0b7230 */ /* 0x000fe40000004100 */
[----:B------:R-:W-:Y:S02]  /*bfd0*/  HADD2.F32 R2, -RZ, R9.H1_H1 ;  /* 0x30000009ff027230 */ /* 0x000fe40000004100 */
[--C-:B------:R-:W-:Y:S01]  /*bfe0*/  HADD2.F32 R9, -RZ, R10.reuse.H0_H0 ;  /* 0x2000000aff097230 */ /* 0x100fe20000004100 */
[----:B------:R-:W-:Y:S01]  /*bff0*/  FFMA.FTZ R42, R3, R11, R6 ;  /* 0x0000000b032a7223 */ /* 0x000fe20000010006 */
[----:B------:R-:W-:Y:S01]  /*c000*/  HADD2.F32 R12, -RZ, R10.H1_H1 ;  /* 0x3000000aff0c7230 */ /* 0x000fe20000004100 */
[----:B------:R-:W-:Y:S01]  /*c010*/  FMUL.FTZ R3, R19, R4 ;  /* 0x0000000413037220 */ /* 0x000fe20000410000 */
[----:B------:R-:W-:Y:S01]  /*c020*/  HADD2.F32 R10, -RZ, R35.H1_H1 ;  /* 0x30000023ff0a7230 */ /* 0x000fe20000004100 */
[C---:B------:R-:W-:Y:S01]  /*c030*/  FFMA.FTZ R41, R2.reuse, R66, R0 ;  /* 0x0000004202297223 */ /* 0x040fe20000010000 */
[--C-:B------:R-:W-:Y:S01]  /*c040*/  HADD2.F32 R0, -RZ, R39.reuse.H0_H0 ;  /* 0x20000027ff007230 */ /* 0x100fe20000004100 */
[----:B------:R-:W-:Y:S01]  /*c050*/  FMUL.FTZ R35, R2, R22 ;  /* 0x0000001602237220 */ /* 0x000fe20000410000 */
[----:B------:R-:W-:Y:S01]  /*c060*/  HADD2.F32 R2, -RZ, R38.H0_H0 ;  /* 0x20000026ff027230 */ /* 0x000fe20000004100 */
[----:B------:R-:W-:Y:S01]  /*c070*/  FFMA.FTZ R38, R5, R10, R3 ;  /* 0x0000000a05267223 */ /* 0x000fe20000010003 */
[----:B------:R-:W-:Y:S01]  /*c080*/  HADD2.F32 R3, -RZ, R39.H1_H1 ;  /* 0x30000027ff037230 */ /* 0x000fe20000004100 */
[----:B------:R-:W-:Y:S01]  /*c090*/  FMUL.FTZ R5, R17, R0 ;  /* 0x0000000011057220 */ /* 0x000fe20000410000 */
[----:B------:R-:W-:Y:S01]  /*c0a0*/  HADD2.F32 R4, -RZ, R55.H0_H0 ;  /* 0x20000037ff047230 */ /* 0x000fe20000004100 */
[----:B------:R-:W-:Y:S01]  /*c0b0*/  FMUL.FTZ R6, R18, R2 ;  /* 0x0000000212067220 */ /* 0x000fe20000410000 */
[----:B------:R-:W-:Y:S01]  /*c0c0*/  HADD2.F32 R55, -RZ, R32.H0_H0 ;  /* 0x20000020ff377230 */ /* 0x000fe20000004100 */
[C---:B------:R-:W-:Y:S01]  /*c0d0*/  FFMA.FTZ R23, R8.reuse, R3, R5 ;  /* 0x0000000308177223 */ /* 0x040fe20000010005 */
[----:B------:R-:W-:Y:S01]  /*c0e0*/  HADD2.F32 R5, -RZ, R43.H0_H0 ;  /* 0x2000002bff057230 */ /* 0x000fe20000004100 */
[----:B------:R-:W-:Y:S01]  /*c0f0*/  FMUL.FTZ R22, R8, R0 ;  /* 0x0000000008167220 */ /* 0x000fe20000410000 */
[----:B------:R-:W-:Y:S01]  /*c100*/  HADD2.F32 R8, -RZ, R40.H0_H0 ;  /* 0x20000028ff087230 */ /* 0x000fe20000004100 */
[----:B------:R-:W-:Y:S01]  /*c110*/  FMUL.FTZ R0, R16, R55 ;  /* 0x0000003710007220 */ /* 0x000fe20000410000 */
[----:B------:R-:W-:Y:S01]  /*c120*/  HADD2.F32 R43, -RZ, R53.H0_H0 ;  /* 0x20000035ff2b7230 */ /* 0x000fe20000004100 */
[C---:B------:R-:W-:Y:S01]  /*c130*/  FMUL.FTZ R32, R9.reuse, R2 ;  /* 0x0000000209207220 */ /* 0x040fe20000410000 */
[----:B------:R-:W-:Y:S01]  /*c140*/  HADD2.F32 R40, -RZ, R52.H0_H0 ;  /* 0x20000034ff287230 */ /* 0x000fe20000004100 */
[----:B------:R-:W-:-:S02]  /*c150*/  FFMA.FTZ R39, R9, R4, R6 ;  /* 0x0000000409277223 */ /* 0x000fc40000010006 */
[----:B------:R-:W-:Y:S02]  /*c160*/  FMUL.FTZ R2, R21, R5 ;  /* 0x0000000515027220 */ /* 0x000fe40000410000 */
[C---:B------:R-:W-:Y:S02]  /*c170*/  FMUL.FTZ R6, R7.reuse, R55 ;  /* 0x0000003707067220 */ /* 0x040fe40000410000 */
[----:B------:R-:W-:Y:S02]  /*c180*/  FFMA.FTZ R7, R7, R65, R0 ;  /* 0x0000004107077223 */ /* 0x000fe40000010000 */
[----:B------:R-:W-:Y:S02]  /*c190*/  FMUL.FTZ R0, R20, R8 ;  /* 0x0000000814007220 */ /* 0x000fe40000410000 */
[----:B------:R-:W-:Y:S01]  /*c1a0*/  FMUL.FTZ R5, R13, R5 ;  /* 0x000000050d057220 */ /* 0x000fe20000410000 */
[----:B------:R-:W-:Y:S01]  /*c1b0*/  F2FP.PACK_AB R7, R7, R23 ;  /* 0x000000170707723e */ /* 0x000fe200000000ff */
[----:B------:R-:W-:-:S02]  /*c1c0*/  FFMA.FTZ R13, R13, R43, R2 ;  /* 0x0000002b0d0d7223 */ /* 0x000fc40000010002 */
[C---:B------:R-:W-:Y:S02]  /*c1d0*/  FMUL.FTZ R2, R12.reuse, R8 ;  /* 0x000000080c027220 */ /* 0x040fe40000410000 */
        /* <DEDUP_REMOVED lines=8> */
[----:B------:R-:W-:-:S02]  /*c260*/  FFMA.FTZ R3, R17, R3, -R22 ;  /* 0x0000000311037223 */ /* 0x000fc40000010816 */
[----:B------:R-:W-:Y:S01]  /*c270*/  FFMA.FTZ R6, R21, R43, -R5 ;  /* 0x0000002b15067223 */ /* 0x000fe20000010805 */
[----:B------:R-:W-:Y:S01]  /*c280*/  F2FP.PACK_AB R5, R41, R42 ;  /* 0x0000002a2905723e */ /* 0x000fe200000000ff */
[----:B------:R-:W-:Y:S01]  /*c290*/  FFMA.FTZ R2, R20, R40, -R2 ;  /* 0x0000002814027223 */ /* 0x000fe20000010802 */
[----:B------:R-:W-:Y:S02]  /*c2a0*/  F2FP.PACK_AB R11, R0, R3 ;  /* 0x00000003000b723e */ /* 0x000fe400000000ff */
[----:B------:R-:W-:Y:S02]  /*c2b0*/  F2FP.PACK_AB R8, R6, R12 ;  /* 0x0000000c0608723e */ /* 0x000fe400000000ff */
[----:B------:R-:W-:Y:S02]  /*c2c0*/  F2FP.PACK_AB R10, R2, R10 ;  /* 0x0000000a020a723e */ /* 0x000fe400000000ff */
[----:B------:R-:W-:-:S03]  /*c2d0*/  F2FP.PACK_AB R6, R33, R39 ;  /* 0x000000272106723e */ /* 0x000fc600000000ff */
[----:B------:R1:W-:Y:S04]  /*c2e0*/  STS.128 [R219+0x100], R8 ;  /* 0x00010008db007388 */ /* 0x0003e80000000c00 */
[----:B------:R1:W-:Y:S02]  /*c2f0*/  STS.128 [R36+0x100], R4 ;  /* 0x0001000424007388 */ /* 0x0003e40000000c00 */
.L_x_786:
[----:B------:R-:W-:Y:S05]  /*c300*/  BSYNC B0 ;  /* 0x0000000000007941 */ /* 0x000fea0003800000 */
.L_x_785:
[----:B------:R-:W-:Y:S01]  /*c310*/  ISETP.GE.OR P0, PT, R134, R64, P2 ;  /* 0x000000408600720c */ /* 0x000fe20001706670 */
[----:B------:R-:W-:-:S12]  /*c320*/  BSSY B0, `(.L_x_787) ;  /* 0x0000064000007945 */ /* 0x000fd80003800000 */
[----:B------:R-:W-:Y:S05]  /*c330*/  @P0 BRA `(.L_x_788) ;  /* 0x0000062000000947 */ /* 0x000fea0003800000 */
[----:B------:R-:W-:Y:S02]  /*c340*/  MOV R3, c[0x0][0x27c] ;  /* 0x00009f0000037a02 */ /* 0x000fe40000000f00 */
[----:B------:R-:W-:Y:S02]  /*c350*/  LOP3.LUT R0, R146, 0x38, R72, 0xf8, !PT ;  /* 0x0000003892007812 */ /* 0x000fe400078ef848 */
[----:B------:R-:W-:Y:S02]  /*c360*/  LEA.HI R3, R3, R144, RZ, 0x1d ;  /* 0x0000009003037211 */ /* 0x000fe400078fe8ff */
[----:B------:R-:W-:Y:S02]  /*c370*/  SHF.R.U64 R37, R30, 0x10, R31 ;  /* 0x000000101e257819 */ /* 0x000fe4000000121f */
[----:B-1----:R-:W-:Y:S02]  /*c380*/  SHF.R.S32.HI R4, RZ, 0x1f, R3 ;  /* 0x0000001fff047819 */ /* 0x002fe40000011403 */
[----:B------:R-:W-:-:S02]  /*c390*/  SHF.L.U32 R2, R3, 0x3, RZ ;  /* 0x0000000303027819 */ /* 0x000fc400000006ff */
[----:B------:R-:W-:Y:S02]  /*c3a0*/  LEA.HI R4, R4, R3, RZ, 0x3 ;  /* 0x0000000304047211 */ /* 0x000fe400078f18ff */
[----:B------:R-:W-:Y:S02]  /*c3b0*/  LOP3.LUT R3, R156, R0, R182, 0xf6, !PT ;  /* 0x000000009c037212 */ /* 0x000fe400078ef6b6 */
[----:B------:R-:W-:Y:S02]  /*c3c0*/  LOP3.LUT R2, R146, 0x38, R2, 0xf8, !PT ;  /* 0x0000003892027812 */ /* 0x000fe400078ef802 */
[----:B------:R-:W-:Y:S02]  /*c3d0*/  SHF.L.U32 R0, R4, 0xa, RZ ;  /* 0x0000000a04007819 */ /* 0x000fe400000006ff */
[----:B------:R-:W-:Y:S02]  /*c3e0*/  LOP3.LUT R2, R2, R182, RZ, 0x3c, !PT ;  /* 0x000000b602027212 */ /* 0x000fe400078e3cff */
[----:B------:R-:W-:-:S02]  /*c3f0*/  LOP3.LUT R0, R0, 0x7fffe000, RZ, 0xc0, !PT ;  /* 0x7fffe00000007812 */ /* 0x000fc400078ec0ff */
[----:B------:R-:W-:Y:S02]  /*c400*/  LEA R33, R3, 0x100, 0x1 ;  /* 0x0000010003217811 */ /* 0x000fe400078e08ff */
[----:B------:R-:W-:Y:S02]  /*c410*/  IADD3 R0, R2, R0, R156 ;  /* 0x0000000002007210 */ /* 0x000fe40007ffe09c */
[----:B------:R-:W-:Y:S01]  /*c420*/  SHF.R.U32.HI R2, RZ, 0x10, R27 ;  /* 0x00000010ff027819 */ /* 0x000fe2000001161b */
[----:B------:R-:W1:Y:S01]  /*c430*/  LDS.128 R4, [R33] ;  /* 0x0000000021047984 */ /* 0x000e620000000c00 */
[----:B------:R-:W-:Y:S01]  /*c440*/  SHF.L.U32 R32, R0, 0x1, RZ ;  /* 0x0000000100207819 */ /* 0x000fe200000006ff */
[----:B------:R-:W-:Y:S01]  /*c450*/  HADD2.F32 R0, -RZ, R67.H0_H0 ;  /* 0x20000043ff007230 */ /* 0x000fe20000004100 */
[----:B------:R-:W-:Y:S02]  /*c460*/  SHF.R.U32.HI R23, RZ, 0x10, R31 ;  /* 0x00000010ff177819 */ /* 0x000fe4000001161f */
[----:B------:R-:W-:Y:S01]  /*c470*/  SHF.R.U64 R31, R24, 0x10, R25 ;  /* 0x00000010181f7819 */ /* 0x000fe20000001219 */
[----:B------:R-:W2:Y:S01]  /*c480*/  LDS.128 R8, [R32+0x100] ;  /* 0x0001000020087984 */ /* 0x000ea20000000c00 */
[----:B------:R-:W-:Y:S01]  /*c490*/  HADD2.F32 R24, -RZ, R2.H0_H0 ;  /* 0x20000002ff187230 */ /* 0x000fe20000004100 */
[----:B------:R-:W-:Y:S01]  /*c4a0*/  SHF.R.U64 R35, R28, 0x10, R29 ;  /* 0x000000101c237819 */ /* 0x000fe2000000121d */
[----:B------:R-:W-:Y:S01]  /*c4b0*/  HADD2.F32 R39, -RZ, R23.H0_H0 ;  /* 0x20000017ff277230 */ /* 0x000fe20000004100 */
[----:B------:R-:W-:Y:S01]  /*c4c0*/  SHF.R.U32.HI R22, RZ, 0x10, R25 ;  /* 0x00000010ff167819 */ /* 0x000fe20000011619 */
[----:B------:R-:W-:Y:S01]  /*c4d0*/  HADD2.F32 R2, -RZ, R67.H1_H1 ;  /* 0x30000043ff027230 */ /* 0x000fe20000004100 */
[----:B------:R-:W-:Y:S01]  /*c4e0*/  SHF.R.U64 R36, R26, 0x10, R27 ;  /* 0x000000101a247819 */ /* 0x000fe2000000121b */
[----:B------:R-:W-:Y:S01]  /*c4f0*/  HADD2.F32 R35, -RZ, R35.H0_H0 ;  /* 0x20000023ff237230 */ /* 0x000fe20000004100 */
[----:B------:R-:W-:Y:S01]  /*c500*/  SHF.R.U32.HI R26, RZ, 0x10, R29 ;  /* 0x00000010ff1a7819 */ /* 0x000fe2000001161d */
[----:B------:R-:W-:-:S04]  /*c510*/  HADD2.F32 R22, -RZ, R22.H0_H0 ;  /* 0x20000016ff167230 */ /* 0x000fc80000004100 */
[----:B------:R-:W-:Y:S02]  /*c520*/  HADD2.F32 R38, -RZ, R26.H0_H0 ;  /* 0x2000001aff267230 */ /* 0x000fe40000004100 */
[--C-:B-1----:R-:W-:Y:S02]  /*c530*/  HADD2.F32 R19, -RZ, R4.reuse.H0_H0 ;  /* 0x20000004ff137230 */ /* 0x102fe40000004100 */
[----:B------:R-:W-:Y:S02]  /*c540*/  HADD2.F32 R21, -RZ, R4.H1_H1 ;  /* 0x30000004ff157230 */ /* 0x000fe40000004100 */
[----:B------:R-:W-:Y:S02]  /*c550*/  HADD2.F32 R15, -RZ, R7.H0_H0 ;  /* 0x20000007ff0f7230 */ /* 0x000fe40000004100 */
[----:B--2---:R-:W-:Y:S02]  /*c560*/  HADD2.F32 R4, -RZ, R11.H0_H0 ;  /* 0x2000000bff047230 */ /* 0x004fe40000004100 */
[----:B------:R-:W-:-:S02]  /*c570*/  HADD2.F32 R14, -RZ, R7.H1_H1 ;  /* 0x30000007ff0e7230 */ /* 0x000fc40000004100 */
[--C-:B------:R-:W-:Y:S01]  /*c580*/  HADD2.F32 R18, -RZ, R6.reuse.H0_H0 ;  /* 0x20000006ff127230 */ /* 0x100fe20000004100 */
[-C--:B------:R-:W-:Y:S01]  /*c590*/  FMUL.FTZ R28, R4, R0.reuse ;  /* 0x00000000041c7220 */ /* 0x080fe20000410000 */
[----:B------:R-:W-:Y:S01]  /*c5a0*/  HADD2.F32 R20, -RZ, R6.H1_H1 ;  /* 0x30000006ff147230 */ /* 0x000fe20000004100 */
[----:B------:R-:W-:Y:S01]  /*c5b0*/  FMUL.FTZ R6, R15, R0 ;  /* 0x000000000f067220 */ /* 0x000fe20000410000 */
[----:B------:R-:W-:Y:S01]  /*c5c0*/  HADD2.F32 R3, -RZ, R11.H1_H1 ;  /* 0x3000000bff037230 */ /* 0x000fe20000004100 */
[----:B------:R-:W-:Y:S01]  /*c5d0*/  FMUL.FTZ R0, R14, R24 ;  /* 0x000000180e007220 */ /* 0x000fe20000410000 */
[----:B------:R-:W-:Y:S02]  /*c5e0*/  HADD2.F32 R11, -RZ, R68.H0_H0 ;  /* 0x20000044ff0b7230 */ /* 0x000fe40000004100 */
[--C-:B------:R-:W-:Y:S01]  /*c5f0*/  HADD2.F32 R17, -RZ, R5.reuse.H0_H0 ;  /* 0x20000005ff117230 */ /* 0x100fe20000004100 */
[----:B------:R-:W-:Y:S01]  /*c600*/  FFMA.FTZ R30, R3, R39, R0 ;  /* 0x00000027031e7223 */ /* 0x000fe20000010000 */
[----:B------:R-:W-:Y:S01]  /*c610*/  HADD2.F32 R16, -RZ, R5.H1_H1 ;  /* 0x30000005ff107230 */ /* 0x000fe20000004100 */
[-C--:B------:R-:W-:Y:S01]  /*c620*/  FFMA.FTZ R34, R4, R11.reuse, R6 ;  /* 0x0000000b04227223 */ /* 0x080fe20000010006 */
[--C-:B------:R-:W-:Y:S01]  /*c630*/  HADD2.F32 R5, -RZ, R9.reuse.H0_H0 ;  /* 0x20000009ff057230 */ /* 0x100fe20000004100 */
[----:B------:R-:W-:Y:S01]  /*c640*/  FMUL.FTZ R4, R17, R2 ;  /* 0x0000000211047220 */ /* 0x000fe20000410000 */
[----:B------:R-:W-:Y:S01]  /*c650*/  HADD2.F32 R7, -RZ, R9.H1_H1 ;  /* 0x30000009ff077230 */ /* 0x000fe20000004100 */
[----:B------:R-:W-:Y:S01]  /*c660*/  FMUL.FTZ R6, R3, R24 ;  /* 0x0000001803067220 */ /* 0x000fe20000410000 */
[--C-:B------:R-:W-:Y:S01]  /*c670*/  HADD2.F32 R9, -RZ, R8.reuse.H0_H0 ;  /* 0x20000008ff097230 */ /* 0x100fe20000004100 */
[----:B------:R-:W-:Y:S01]  /*c680*/  FMUL.FTZ R24, R5, R2 ;  /* 0x0000000205187220 */ /* 0x000fe20000410000 */
[----:B------:R-:W-:Y:S01]  /*c690*/  HADD2.F32 R13, -RZ, R8.H1_H1 ;  /* 0x30000008ff0d7230 */ /* 0x000fe20000004100 */
[----:B------:R-:W-:Y:S01]  /*c6a0*/  FMUL.FTZ R23, R7, R22 ;  /* 0x0000001607177220 */ /* 0x000fe20000410000 */
[--C-:B------:R-:W-:Y:S01]  /*c6b0*/  HADD2.F32 R8, -RZ, R10.reuse.H0_H0 ;  /* 0x2000000aff087230 */ /* 0x100fe20000004100 */
[----:B------:R-:W-:Y:S01]  /*c6c0*/  FFMA.FTZ R11, R15, R11, -R28 ;  /* 0x0000000b0f0b7223 */ /* 0x000fe2000001081c */
[----:B------:R-:W-:Y:S01]  /*c6d0*/  HADD2.F32 R12, -RZ, R10.H1_H1 ;  /* 0x3000000aff0c7230 */ /* 0x000fe20000004100 */
[----:B------:R-:W-:Y:S01]  /*c6e0*/  FFMA.FTZ R6, R14, R39, -R6 ;  /* 0x000000270e067223 */ /* 0x000fe20000010806 */
[----:B------:R-:W-:-:S02]  /*c6f0*/  HADD2.F32 R10, -RZ, R68.H1_H1 ;  /* 0x30000044ff0a7230 */ /* 0x000fc40000004100 */
[--C-:B------:R-:W-:Y:S02]  /*c700*/  HADD2.F32 R0, -RZ, R69.reuse.H0_H0 ;  /* 0x20000045ff007230 */ /* 0x100fe40000004100 */
[----:B------:R-:W-:Y:S01]  /*c710*/  HADD2.F32 R3, -RZ, R69.H1_H1 ;  /* 0x30000045ff037230 */ /* 0x000fe20000004100 */
[----:B------:R-:W-:Y:S01]  /*c720*/  FFMA.FTZ R29, R5, R10, R4 ;  /* 0x0000000a051d7223 */ /* 0x000fe20000010004 */
[--C-:B------:R-:W-:Y:S01]  /*c730*/  HADD2.F32 R2, -RZ, R70.reuse.H0_H0 ;  /* 0x20000046ff027230 */ /* 0x100fe20000004100 */
[----:B------:R-:W-:Y:S01]  /*c740*/  FMUL.FTZ R5, R19, R0 ;  /* 0x0000000013057220 */ /* 0x000fe20000410000 */
[----:B------:R-:W-:Y:S01]  /*c750*/  F2FP.PACK_AB R11, R6, R11 ;  /* 0x0000000b060b723e */ /* 0x000fe200000000ff */
[----:B------:R-:W-:Y:S02]  /*c760*/  FMUL.FTZ R4, R16, R22 ;  /* 0x0000001610047220 */ /* 0x000fe40000410000 */
[----:B------:R-:W-:Y:S01]  /*c770*/  FFMA.FTZ R25, R9, R3, R5 ;  /* 0x0000000309197223 */ /* 0x000fe20000010005 */
[----:B------:R-:W-:Y:S01]  /*c780*/  HADD2.F32 R5, -RZ, R31.H0_H0 ;  /* 0x2000001fff057230 */ /* 0x000fe20000004100 */
[----:B------:R-:W-:Y:S01]  /*c790*/  FFMA.FTZ R27, R7, R38, R4 ;  /* 0x00000026071b7223 */ /* 0x000fe20000010004 */
[----:B------:R-:W-:Y:S01]  /*c7a0*/  HADD2.F32 R31, -RZ, R37.H0_H0 ;  /* 0x20000025ff1f7230 */ /* 0x000fe20000004100 */
[----:B------:R-:W-:Y:S01]  /*c7b0*/  FMUL.FTZ R22, R9, R0 ;  /* 0x0000000009167220 */ /* 0x000fe20000410000 */
[----:B------:R-:W-:Y:S01]  /*c7c0*/  HADD2.F32 R0, -RZ, R70.H1_H1 ;  /* 0x30000046ff007230 */ /* 0x000fe20000004100 */
[-C--:B------:R-:W-:Y:S01]  /*c7d0*/  FMUL.FTZ R4, R18, R2.reuse ;  /* 0x0000000212047220 */ /* 0x080fe20000410000 */
[----:B------:R-:W-:Y:S01]  /*c7e0*/  HADD2.F32 R9, -RZ, R36.H0_H0 ;  /* 0x20000024ff097230 */ /* 0x000fe20000004100 */
[----:B------:R-:W-:-:S02]  /*c7f0*/  FMUL.FTZ R7, R8, R2 ;  /* 0x0000000208077220 */ /* 0x000fc40000410000 */
[-C--:B------:R-:W-:Y:S02]  /*c800*/  FMUL.FTZ R2, R21, R5.reuse ;  /* 0x0000000515027220 */ /* 0x080fe40000410000 */
[C---:B------:R-:W-:Y:S02]  /*c810*/  FMUL.FTZ R5, R13.reuse, R5 ;  /* 0x000000050d057220 */ /* 0x040fe40000410000 */
[----:B------:R-:W-:Y:S02]  /*c820*/  FFMA.FTZ R13, R13, R35, R2 ;  /* 0x000000230d0d7223 */ /* 0x000fe40000010002 */
[----:B------:R-:W-:Y:S02]  /*c830*/  FFMA.FTZ R26, R8, R0, R4 ;  /* 0x00000000081a7223 */ /* 0x000fe40000010004 */
[-C--:B------:R-:W-:Y:S02]  /*c840*/  FMUL.FTZ R2, R12, R9.reuse ;  /* 0x000000090c027220 */ /* 0x080fe40000410000 */
[----:B------:R-:W-:-:S02]  /*c850*/  FMUL.FTZ R4, R20, R9 ;  /* 0x0000000914047220 */ /* 0x000fc40000410000 */
        /* <DEDUP_REMOVED lines=9> */
[----:B------:R-:W-:Y:S01]  /*c8f0*/  FFMA.FTZ R12, R12, R31, R4 ;  /* 0x0000001f0c0c7223 */ /* 0x000fe20000010004 */
[----:B------:R-:W-:-:S02]  /*c900*/  F2FP.PACK_AB R8, R0, R8 ;  /* 0x000000080008723e */ /* 0x000fc400000000ff */
[----:B------:R-:W-:Y:S02]  /*c910*/  F2FP.PACK_AB R10, R2, R3 ;  /* 0x00000003020a723e */ /* 0x000fe400000000ff */
[----:B------:R-:W-:Y:S02]  /*c920*/  F2FP.PACK_AB R4, R13, R25 ;  /* 0x000000190d04723e */ /* 0x000fe400000000ff */
[----:B------:R-:W-:Y:S01]  /*c930*/  F2FP.PACK_AB R6, R12, R26 ;  /* 0x0000001a0c06723e */ /* 0x000fe200000000ff */
[----:B------:R1:W-:Y:S04]  /*c940*/  STS.128 [R33], R8 ;  /* 0x0000000821007388 */ /* 0x0003e80000000c00 */
[----:B------:R1:W-:Y:S02]  /*c950*/  STS.128 [R32+0x100], R4 ;  /* 0x0001000420007388 */ /* 0x0003e40000000c00 */
.L_x_788:
[----:B------:R-:W-:Y:S05]  /*c960*/  BSYNC B0 ;  /* 0x0000000000007941 */ /* 0x000fea0003800000 */
.L_x_787:
[----:B------:R-:W-:Y:S01]  /*c970*/  ISETP.GE.OR P0, PT, R135, R64, P2 ;  /* 0x000000408700720c */ /* 0x000fe20001706670 */
[----:B------:R-:W-:-:S12]  /*c980*/  BSSY B0, `(.L_x_789) ;  /* 0x0000064000007945 */ /* 0x000fd80003800000 */
[----:B------:R-:W-:Y:S05]  /*c990*/  @P0 BRA `(.L_x_790) ;  /* 0x0000062000000947 */ /* 0x000fea0003800000 */
[----:B------:R-:W-:Y:S02]  /*c9a0*/  MOV R3, c[0x0][0x27c] ;  /* 0x00009f0000037a02 */ /* 0x000fe40000000f00 */
[----:B------:R-:W-:Y:S02]  /*c9b0*/  LOP3.LUT R0, R149, 0x38, R72, 0xf8, !PT ;  /* 0x0000003895007812 */ /* 0x000fe400078ef848 */
[----:B------:R-:W-:Y:S02]  /*c9c0*/  LEA.HI R3, R3, R144, RZ, 0x1d ;  /* 0x0000009003037211 */ /* 0x000fe400078fe8ff */
[----:B------:R-:W-:Y:S02]  /*c9d0*/  SHF.R.U32.HI R14, RZ, 0x10, R51 ;  /* 0x00000010ff0e7819 */ /* 0x000fe40000011633 */
[----:B-1----:R-:W-:Y:S02]  /*c9e0*/  SHF.R.S32.HI R4, RZ, 0x1f, R3 ;  /* 0x0000001fff047819 */ /* 0x002fe40000011403 */
[----:B------:R-:W-:Y:S01]  /*c9f0*/  SHF.L.U32 R2, R3, 0x3, RZ ;  /* 0x0000000303027819 */ /* 0x000fe200000006ff */
[----:B------:R-:W-:Y:S01]  /*ca00*/  HADD2.F32 R38, -RZ, R14.H0_H0 ;  /* 0x2000000eff267230 */ /* 0x000fe20000004100 */
[----:B------:R-:W-:-:S02]  /*ca10*/  LEA.HI R4, R4, R3, RZ, 0x3 ;  /* 0x0000000304047211 */ /* 0x000fc400078f18ff */
[----:B------:R-:W-:Y:S02]  /*ca20*/  LOP3.LUT R3, R157, R0, R183, 0xf6, !PT ;  /* 0x000000009d037212 */ /* 0x000fe400078ef6b7 */
[----:B------:R-:W-:Y:S02]  /*ca30*/  LOP3.LUT R2, R149, 0x38, R2, 0xf8, !PT ;  /* 0x0000003895027812 */ /* 0x000fe400078ef802 */
[----:B------:R-:W-:Y:S02]  /*ca40*/  SHF.L.U32 R0, R4, 0xa, RZ ;  /* 0x0000000a04007819 */ /* 0x000fe400000006ff */
[----:B------:R-:W-:Y:S02]  /*ca50*/  LOP3.LUT R2, R2, R183, RZ, 0x3c, !PT ;  /* 0x000000b702027212 */ /* 0x000fe400078e3cff */
[----:B------:R-:W-:Y:S02]  /*ca60*/  LOP3.LUT R0, R0, 0x7fffe000, RZ, 0xc0, !PT ;  /* 0x7fffe00000007812 */ /* 0x000fe400078ec0ff */
[----:B------:R-:W-:-:S02]  /*ca70*/  LEA R29, R3, 0x100, 0x1 ;  /* 0x00000100031d7811 */ /* 0x000fc400078e08ff */
[----:B------:R-:W-:Y:S02]  /*ca80*/  IADD3 R0, R2, R0, R157 ;  /* 0x0000000002007210 */ /* 0x000fe40007ffe09d */
[----:B------:R-:W-:Y:S01]  /*ca90*/  SHF.R.U32.HI R2, RZ, 0x10, R47 ;  /* 0x00000010ff027819 */ /* 0x000fe2000001162f */
[----:B------:R-:W1:Y:S01]  /*caa0*/  LDS.128 R4, [R29] ;  /* 0x000000001d047984 */ /* 0x000e620000000c00 */
[----:B------:R-:W-:Y:S01]  /*cab0*/  SHF.L.U32 R28, R0, 0x1, RZ ;  /* 0x00000001001c7819 */ /* 0x000fe200000006ff */
[--C-:B------:R-:W-:Y:S01]  /*cac0*/  HADD2.F32 R0, -RZ, R75.reuse.H0_H0 ;  /* 0x2000004bff007230 */ /* 0x100fe20000004100 */
[----:B------:R-:W-:Y:S01]  /*cad0*/  SHF.R.U32.HI R23, RZ, 0x10, R45 ;  /* 0x00000010ff177819 */ /* 0x000fe2000001162d */
[----:B------:R-:W-:Y:S01]  /*cae0*/  HADD2.F32 R24, -RZ, R2.H0_H0 ;  /* 0x20000002ff187230 */ /* 0x000fe20000004100 */
[----:B------:R-:W-:Y:S01]  /*caf0*/  SHF.R.U32.HI R25, RZ, 0x10, R49 ;  /* 0x00000010ff197819 */ /* 0x000fe20000011631 */
[----:B------:R-:W2:Y:S01]  /*cb00*/  LDS.128 R8, [R28+0x100] ;  /* 0x000100001c087984 */ /* 0x000ea20000000c00 */
[----:B------:R-:W-:Y:S01]  /*cb10*/  HADD2.F32 R2, -RZ, R75.H1_H1 ;  /* 0x3000004bff027230 */ /* 0x000fe20000004100 */
[----:B------:R-:W-:Y:S01]  /*cb20*/  SHF.R.U64 R26, R44, 0x10, R45 ;  /* 0x000000102c1a7819 */ /* 0x000fe2000000122d */
[----:B------:R-:W-:Y:S01]  /*cb30*/  HADD2.F32 R14, -RZ, R23.H0_H0 ;  /* 0x20000017ff0e7230 */ /* 0x000fe20000004100 */
[----:B------:R-:W-:Y:S01]  /*cb40*/  SHF.R.U64 R34, R48, 0x10, R49 ;  /* 0x0000001030227819 */ /* 0x000fe20000001231 */
[----:B------:R-:W-:Y:S01]  /*cb50*/  HADD2.F32 R37, -RZ, R25.H0_H0 ;  /* 0x20000019ff257230 */ /* 0x000fe20000004100 */
[----:B------:R-:W-:-:S02]  /*cb60*/  SHF.R.U64 R32, R46, 0x10, R47 ;  /* 0x000000102e207819 */ /* 0x000fc4000000122f */
[----:B------:R-:W-:Y:S01]  /*cb70*/  SHF.R.U64 R36, R50, 0x10, R51 ;  /* 0x0000001032247819 */ /* 0x000fe20000001233 */
        /* <DEDUP_REMOVED lines=14> */
[C---:B------:R-:W-:Y:S01]  /*cc60*/  FFMA.FTZ R33, R3.reuse, R38, R0 ;  /* 0x0000002603217223 */ /* 0x040fe20000010000 */
        /* <DEDUP_REMOVED lines=18> */
[----:B------:R-:W-:Y:S01]  /*cd90*/  HADD2.F32 R2, -RZ, R78.H0_H0 ;  /* 0x2000004eff027230 */ /* 0x000fe20000004100 */
[----:B------:R-:W-:Y:S01]  /*cda0*/  FMUL.FTZ R5, R20, R0 ;  /* 0x0000000014057220 */ /* 0x000fe20000410000 */
[----:B------:R-:W-:Y:S01]  /*cdb0*/  F2FP.PACK_AB R11, R6, R11 ;  /* 0x0000000b060b723e */ /* 0x000fe200000000ff */
[----:B------:R-:W-:Y:S02]  /*cdc0*/  FMUL.FTZ R4, R17, R14 ;  /* 0x0000000e11047220 */ /* 0x000fe40000410000 */
[----:B------:R-:W-:Y:S01]  /*cdd0*/  FFMA.FTZ R25, R9, R3, R5 ;  /* 0x0000000309197223 */ /* 0x000fe20000010005 */
[----:B------:R-:W-:Y:S01]  /*cde0*/  HADD2.F32 R5, -RZ, R26.H0_H0 ;  /* 0x2000001aff057230 */ /* 0x000fe20000004100 */
[----:B------:R-:W-:-:S02]  /*cdf0*/  FFMA.FTZ R27, R7, R37, R4 ;  /* 0x00000025071b7223 */ /* 0x000fc40000010004 */
[----:B------:R-:W-:Y:S01]  /*ce00*/  FMUL.FTZ R14, R9, R0 ;  /* 0x00000000090e7220 */ /* 0x000fe20000410000 */
[----:B------:R-:W-:Y:S01]  /*ce10*/  HADD2.F32 R0, -RZ, R78.H1_H1 ;  /* 0x3000004eff007230 */ /* 0x000fe20000004100 */
[-C--:B------:R-:W-:Y:S01]  /*ce20*/  FMUL.FTZ R4, R19, R2.reuse ;  /* 0x0000000213047220 */ /* 0x080fe20000410000 */
[----:B------:R-:W-:Y:S01]  /*ce30*/  HADD2.F32 R9, -RZ, R32.H0_H0 ;  /* 0x20000020ff097230 */ /* 0x000fe20000004100 */
[----:B------:R-:W-:Y:S01]  /*ce40*/  FMUL.FTZ R7, R8, R2 ;  /* 0x0000000208077220 */ /* 0x000fe20000410000 */
[----:B------:R-:W-:Y:S01]  /*ce50*/  HADD2.F32 R32, -RZ, R36.H0_H0 ;  /* 0x20000024ff207230 */ /* 0x000fe20000004100 */
[-C--:B------:R-:W-:Y:S02]  /*ce60*/  FMUL.FTZ R2, R22, R5.reuse ;  /* 0x0000000516027220 */ /* 0x080fe40000410000 */
[C---:B------:R-:W-:Y:S02]  /*ce70*/  FMUL.FTZ R5, R13.reuse, R5 ;  /* 0x000000050d057220 */ /* 0x040fe40000410000 */
[----:B------:R-:W-:-:S02]  /*ce80*/  FFMA.FTZ R13, R13, R34, R2 ;  /* 0x000000220d0d7223 */ /* 0x000fc40000010002 */
[----:B------:R-:W-:Y:S02]  /*ce90*/  FFMA.FTZ R26, R8, R0, R4 ;  /* 0x00000000081a7223 */ /* 0x000fe40000010004 */
[-C--:B------:R-:W-:Y:S02]  /*cea0*/  FMUL.FTZ R2, R12, R9.reuse ;  /* 0x000000090c027220 */ /* 0x080fe40000410000 */
[----:B------:R-:W-:Y:S02]  /*ceb0*/  FMUL.FTZ R4, R21, R9 ;  /* 0x0000000915047220 */ /* 0x000fe40000410000 */
[----:B------:R-:W-:Y:S02]  /*cec0*/  FFMA.FTZ R8, R20, R3, -R14 ;  /* 0x0000000314087223 */ /* 0x000fe4000001080e */
[----:B------:R-:W-:Y:S02]  /*ced0*/  FFMA.FTZ R10, R18, R10, -R24 ;  /* 0x0000000a120a7223 */ /* 0x000fe40000010818 */
[----:B------:R-:W-:-:S02]  /*cee0*/  FFMA.FTZ R9, R17, R37, -R23 ;  /* 0x0000002511097223 */ /* 0x000fc40000010817 */
[----:B------:R-:W-:Y:S01]  /*cef0*/  FFMA.FTZ R3, R19, R0, -R7 ;  /* 0x0000000013037223 */ /* 0x000fe20000010807 */
[----:B------:R-:W-:Y:S01]  /*cf00*/  F2FP.PACK_AB R7, R33, R35 ;  /* 0x000000232107723e */ /* 0x000fe200000000ff */
[----:B------:R-:W-:Y:S01]  /*cf10*/  FFMA.FTZ R0, R22, R34, -R5 ;  /* 0x0000002216007223 */ /* 0x000fe20000010805 */
[----:B------:R-:W-:Y:S01]  /*cf20*/  F2FP.PACK_AB R9, R9, R10 ;  /* 0x0000000a0909723e */ /* 0x000fe200000000ff */
[-C--:B------:R-:W-:Y:S01]  /*cf30*/  FFMA.FTZ R2, R21, R32.reuse, -R2 ;  /* 0x0000002015027223 */ /* 0x080fe20000010802 */
[----:B------:R-:W-:Y:S01]  /*cf40*/  F2FP.PACK_AB R5, R27, R31 ;  /* 0x0000001f1b05723e */ /* 0x000fe200000000ff */
[----:B------:R-:W-:Y:S01]  /*cf50*/  FFMA.FTZ R12, R12, R32, R4 ;  /* 0x000000200c0c7223 */ /* 0x000fe20000010004 */
[----:B------:R-:W-:Y:S02]  /*cf60*/  F2FP.PACK_AB R8, R0, R8 ;  /* 0x000000080008723e */ /* 0x000fe400000000ff */
[----:B------:R-:W-:Y:S02]  /*cf70*/  F2FP.PACK_AB R10, R2, R3 ;  /* 0x00000003020a723e */ /* 0x000fe400000000ff */
[----:B------:R-:W-:-:S02]  /*cf80*/  F2FP.PACK_AB R4, R13, R25 ;  /* 0x000000190d04723e */ /* 0x000fc400000000ff */
[----:B------:R-:W-:Y:S01]  /*cf90*/  F2FP.PACK_AB R6, R12, R26 ;  /* 0x0000001a0c06723e */ /* 0x000fe200000000ff */
[----:B------:R1:W-:Y:S04]  /*cfa0*/  STS.128 [R29], R8 ;  /* 0x000000081d007388 */ /* 0x0003e80000000c00 */
[----:B------:R1:W-:Y:S02]  /*cfb0*/  STS.128 [R28+0x100], R4 ;  /* 0x000100041c007388 */ /* 0x0003e40000000c00 */
.L_x_790:
[----:B------:R-:W-:Y:S05]  /*cfc0*/  BSYNC B0 ;  /* 0x0000000000007941 */ /* 0x000fea0003800000 */
.L_x_789:
[----:B------:R-:W-:-:S13]  /*cfd0*/  ISETP.GE.OR P0, PT, R71, R64, P2 ;  /* 0x000000404700720c */ /* 0x000fda0001706670 */
[----:B------:R-:W-:Y:S05]  /*cfe0*/  @P0 BRA `(.L_x_778) ;  /* 0x0000069000000947 */ /* 0x000fea0003800000 */
[----:B------:R-:W-:Y:S02]  /*cff0*/  SHF.R.S32.HI R2, RZ, 0x1f, R71 ;  /* 0x0000001fff027819 */ /* 0x000fe40000011447 */
[----:B-1----:R-:W-:Y:S02]  /*d000*/  MOV R6, c[0x0][0x27c] ;  /* 0x00009f0000067a02 */ /* 0x002fe40000000f00 */
[----:B------:R-:W-:Y:S02]  /*d010*/  SHF.L.U32 R0, R71, 0x6, RZ ;  /* 0x0000000647007819 */ /* 0x000fe400000006ff */
[----:B------:R-:W-:Y:S02]  /*d020*/  LEA.HI R2, R2, R71, RZ, 0x3 ;  /* 0x0000004702027211 */ /* 0x000fe400078f18ff */
[----:B------:R-:W-:Y:S02]  /*d030*/  LEA.HI R6, R6, R144, RZ, 0x1d ;  /* 0x0000009006067211 */ /* 0x000fe400078fe8ff */
[----:B------:R-:W-:-:S02]  /*d040*/  LOP3.LUT R0, R0, 0x1c0, RZ, 0xc0, !PT ;  /* 0x000001c000007812 */ /* 0x000fc400078ec0ff */
[----:B------:R-:W-:Y:S01]  /*d050*/  SHF.L.U32 R2, R2, 0x6, RZ ;  /* 0x0000000602027819 */ /* 0x000fe200000006ff */
[----:B------:R-:W-:Y:S01]  /*d060*/  IMAD.SHL.U32 R4, R6, 0x8, RZ ;  /* 0x0000000806047824 */ /* 0x000fe200078e00ff */
[----:B------:R-:W-:Y:S02]  /*d070*/  SHF.R.S32.HI R7, RZ, 0x1f, R6 ;  /* 0x0000001fff077819 */ /* 0x000fe40000011406 */
[----:B------:R-:W-:Y:S02]  /*d080*/  SHF.R.U32.HI R3, RZ, 0x3, R0 ;  /* 0x00000003ff037819 */ /* 0x000fe40000011600 */
[----:B------:R-:W-:Y:S02]  /*d090*/  LOP3.LUT R5, R0, 0x38, R72, 0xf8, !PT ;  /* 0x0000003800057812 */ /* 0x000fe400078ef848 */
[----:B------:R-:W-:Y:S02]  /*d0a0*/  LOP3.LUT R2, R2, 0xfffffe00, RZ, 0xc0, !PT ;  /* 0xfffffe0002027812 */ /* 0x000fe400078ec0ff */
[----:B------:R-:W-:-:S02]  /*d0b0*/  LEA.HI R6, R7, R6, RZ, 0x3 ;  /* 0x0000000607067211 */ /* 0x000fc400078f18ff */
[----:B------:R-:W-:Y:S02]  /*d0c0*/  LOP3.LUT R0, R0, 0x38, R4, 0xf8, !PT ;  /* 0x0000003800007812 */ /* 0x000fe400078ef804 */
[----:B------:R-:W-:Y:S02]  /*d0d0*/  LOP3.LUT R4, R2, R5, R3, 0xf6, !PT ;  /* 0x0000000502047212 */ /* 0x000fe400078ef603 */
[----:B------:R-:W-:Y:S02]  /*d0e0*/  SHF.L.U32 R5, R6, 0xa, RZ ;  /* 0x0000000a06057819 */ /* 0x000fe400000006ff */
[----:B------:R-:W-:Y:S02]  /*d0f0*/  LOP3.LUT R3, R0, R3, RZ, 0x3c, !PT ;  /* 0x0000000300037212 */ /* 0x000fe400078e3cff */
[----:B------:R-:W-:Y:S02]  /*d100*/  LOP3.LUT R0, R5, 0x7fffe000, RZ, 0xc0, !PT ;  /* 0x7fffe00005007812 */ /* 0x000fe400078ec0ff */
[----:B------:R-:W-:-:S02]  /*d110*/  LEA R30, R4, 0x100, 0x1 ;  /* 0x00000100041e7811 */ /* 0x000fc400078e08ff */
[----:B------:R-:W-:Y:S01]  /*d120*/  IADD3 R0, R3, R0, R2 ;  /* 0x0000000003007210 */ /* 0x000fe20007ffe002 */
[----:B------:R-:W-:Y:S01]  /*d130*/  HADD2.F32 R2, -RZ, R79.H0_H0 ;  /* 0x2000004fff027230 */ /* 0x000fe20000004100 */
[----:B------:R-:W-:Y:S01]  /*d140*/  SHF.R.U32.HI R13, RZ, 0x10, R61 ;  /* 0x00000010ff0d7819 */ /* 0x000fe2000001163d */
[----:B------:R-:W1:Y:S01]  /*d150*/  LDS.128 R4, [R30] ;  /* 0x000000001e047984 */ /* 0x000e620000000c00 */
[----:B------:R-:W-:Y:S01]  /*d160*/  SHF.R.U32.HI R22, RZ, 0x10, R59 ;  /* 0x00000010ff167819 */ /* 0x000fe2000001163b */
[----:B------:R-:W-:Y:S01]  /*d170*/  IMAD.SHL.U32 R29, R0, 0x2, RZ ;  /* 0x00000002001d7824 */ /* 0x000fe200078e00ff */
[----:B------:R-:W-:Y:S01]  /*d180*/  SHF.R.U32.HI R0, RZ, 0x10, R57 ;  /* 0x00000010ff007819 */ /* 0x000fe20000011639 */
[----:B------:R-:W-:Y:S01]  /*d190*/  HADD2.F32 R39, -RZ, R13.H0_H0 ;  /* 0x2000000dff277230 */ /* 0x000fe20000004100 */
[----:B------:R-:W-:Y:S01]  /*d1a0*/  SHF.R.U32.HI R23, RZ, 0x10, R63 ;  /* 0x00000010ff177819 */ /* 0x000fe2000001163f */
[----:B------:R-:W-:Y:S01]  /*d1b0*/  HADD2.F32 R13, -RZ, R22.H0_H0 ;  /* 0x20000016ff0d7230 */ /* 0x000fe20000004100 */
[----:B------:R-:W2:Y:S01]  /*d1c0*/  LDS.128 R8, [R29+0x100] ;  /* 0x000100001d087984 */ /* 0x000ea20000000c00 */
[----:B------:R-:W-:Y:S01]  /*d1d0*/  HADD2.F32 R24, -RZ, R0.H0_H0 ;  /* 0x20000000ff187230 */ /* 0x000fe20000004100 */
[----:B------:R-:W-:Y:S01]  /*d1e0*/  SHF.R.U64 R27, R56, 0x10, R57 ;  /* 0x00000010381b7819 */ /* 0x000fe20000001239 */
[----:B------:R-:W-:Y:S01]  /*d1f0*/  HADD2.F32 R0, -RZ, R79.H1_H1 ;  /* 0x3000004fff007230 */ /* 0x000fe20000004100 */
[----:B------:R-:W-:Y:S01]  /*d200*/  SHF.R.U64 R33, R58, 0x10, R59 ;  /* 0x000000103a217819 */ /* 0x000fe2000000123b */
[----:B------:R-:W-:Y:S01]  /*d210*/  HADD2.F32 R38, -RZ, R23.H0_H0 ;  /* 0x20000017ff267230 */ /* 0x000fe20000004100 */
[----:B------:R-:W-:-:S02]  /*d220*/  SHF.R.U64 R34, R60, 0x10, R61 ;  /* 0x000000103c227819 */ /* 0x000fc4000000123d */
[----:B------:R-:W-:-:S03]  /*d230*/  SHF.R.U64 R36, R62, 0x10, R63 ;  /* 0x000000103e247819 */ /* 0x000fc6000000123f */
[----:B------:R-:W-:Y:S02]  /*d240*/  HADD2.F32 R34, -RZ, R34.H0_H0 ;  /* 0x20000022ff227230 */ /* 0x000fe40000004100 */
[--C-:B-1----:R-:W-:Y:S02]  /*d250*/  HADD2.F32 R15, -RZ, R5.reuse.H0_H0 ;  /* 0x20000005ff0f7230 */ /* 0x102fe40000004100 */
[----:B------:R-:W-:Y:S02]  /*d260*/  HADD2.F32 R14, -RZ, R5.H1_H1 ;  /* 0x30000005ff0e7230 */ /* 0x000fe40000004100 */
[--C-:B------:R-:W-:Y:S02]  /*d270*/  HADD2.F32 R19, -RZ, R4.reuse.H0_H0 ;  /* 0x20000004ff137230 */ /* 0x100fe40000004100 */
[----:B------:R-:W-:Y:S02]  /*d280*/  HADD2.F32 R21, -RZ, R4.H1_H1 ;  /* 0x30000004ff157230 */ /* 0x000fe40000004100 */
[----:B------:R-:W-:-:S02]  /*d290*/  HADD2.F32 R17, -RZ, R7.H0_H0 ;  /* 0x20000007ff117230 */ /* 0x000fc40000004100 */
[----:B------:R-:W-:Y:S02]  /*d2a0*/  HADD2.F32 R16, -RZ, R7.H1_H1 ;  /* 0x30000007ff107230 */ /* 0x000fe40000004100 */
[--C-:B--2---:R-:W-:Y:S02]  /*d2b0*/  HADD2.F32 R5, -RZ, R9.reuse.H0_H0 ;  /* 0x20000009ff057230 */ /* 0x104fe40000004100 */
[----:B------:R-:W-:Y:S02]  /*d2c0*/  HADD2.F32 R4, -RZ, R9.H1_H1 ;  /* 0x30000009ff047230 */ /* 0x000fe40000004100 */
[--C-:B------:R-:W-:Y:S01]  /*d2d0*/  HADD2.F32 R3, -RZ, R11.reuse.H0_H0 ;  /* 0x2000000bff037230 */ /* 0x100fe20000004100 */
[----:B------:R-:W-:Y:S01]  /*d2e0*/  FMUL.FTZ R32, R5, R2 ;  /* 0x0000000205207220 */ /* 0x000fe20000410000 */
[----:B------:R-:W-:Y:S01]  /*d2f0*/  HADD2.F32 R7, -RZ, R11.H1_H1 ;  /* 0x3000000bff077230 */ /* 0x000fe20000004100 */
[----:B------:R-:W-:Y:S01]  /*d300*/  FMUL.FTZ R28, R4, R24 ;  /* 0x00000018041c7220 */ /* 0x000fe20000410000 */
[----:B------:R-:W-:-:S02]  /*d310*/  HADD2.F32 R9, -RZ, R8.H0_H0 ;  /* 0x20000008ff097230 */ /* 0x000fc40000004100 */
[----:B------:R-:W-:Y:S01]  /*d320*/  HADD2.F32 R12, -RZ, R8.H1_H1 ;  /* 0x30000008ff0c7230 */ /* 0x000fe20000004100 */
[----:B------:R-:W-:Y:S01]  /*d330*/  FMUL.FTZ R22, R7, R13 ;  /* 0x0000000d07167220 */ /* 0x000fe20000410000 */
[--C-:B------:R-:W-:Y:S02]  /*d340*/  HADD2.F32 R8, -RZ, R10.reuse.H0_H0 ;  /* 0x2000000aff087230 */ /* 0x100fe40000004100 */
[----:B------:R-:W-:Y:S02]  /*d350*/  HADD2.F32 R11, -RZ, R10.H1_H1 ;  /* 0x3000000aff0b7230 */ /* 0x000fe40000004100 */
[--C-:B------:R-:W-:Y:S02]  /*d360*/  HADD2.F32 R18, -RZ, R6.reuse.H0_H0 ;  /* 0x20000006ff127230 */ /* 0x100fe40000004100 */
[----:B------:R-:W-:Y:S01]  /*d370*/  HADD2.F32 R20, -RZ, R6.H1_H1 ;  /* 0x30000006ff147230 */ /* 0x000fe20000004100 */
[----:B------:R-:W-:Y:S01]  /*d380*/  FMUL.FTZ R6, R15, R2 ;  /* 0x000000020f067220 */ /* 0x000fe20000410000 */
[----:B------:R-:W-:Y:S01]  /*d390*/  HADD2.F32 R10, -RZ, R80.H0_H0 ;  /* 0x20000050ff0a7230 */ /* 0x000fe20000004100 */
[----:B------:R-:W-:-:S04]  /*d3a0*/  FMUL.FTZ R2, R17, R0 ;  /* 0x0000000011027220 */ /* 0x000fc80000410000 */
[----:B------:R-:W-:Y:S01]  /*d3b0*/  FFMA.FTZ R37, R5, R10, R6 ;  /* 0x0000000a05257223 */ /* 0x000fe20000010006 */
[----:B------:R-:W-:Y:S01]  /*d3c0*/  HADD2.F32 R6, -RZ, R80.H1_H1 ;  /* 0x30000050ff067230 */ /* 0x000fe20000004100 */
[----:B------:R-:W-:Y:S02]  /*d3d0*/  FMUL.FTZ R5, R14, R24 ;  /* 0x000000180e057220 */ /* 0x000fe40000410000 */
[C---:B------:R-:W-:Y:S01]  /*d3e0*/  FMUL.FTZ R24, R3.reuse, R0 ;  /* 0x0000000003187220 */ /* 0x040fe20000410000 */
[--C-:B------:R-:W-:Y:S01]  /*d3f0*/  HADD2.F32 R0, -RZ, R81.reuse.H0_H0 ;  /* 0x20000051ff007230 */ /* 0x100fe20000004100 */
[----:B------:R-:W-:Y:S01]  /*d400*/  FFMA.FTZ R31, R3, R6, R2 ;  /* 0x00000006031f7223 */ /* 0x000fe20000010002 */
[----:B------:R-:W-:Y:S01]  /*d410*/  HADD2.F32 R3, -RZ, R82.H0_H0 ;  /* 0x20000052ff037230 */ /* 0x000fe20000004100 */
[----:B------:R-:W-:Y:S01]  /*d420*/  FFMA.FTZ R35, R4, R39, R5 ;  /* 0x0000002704237223 */ /* 0x000fe20000010005 */
[----:B------:R-:W-:Y:S01]  /*d430*/  HADD2.F32 R2, -RZ, R81.H1_H1 ;  /* 0x30000051ff027230 */ /* 0x000fe20000004100 */
[----:B------:R-:W-:-:S02]  /*d440*/  FMUL.FTZ R5, R19, R0 ;  /* 0x0000000013057220 */ /* 0x000fc40000410000 */
[----:B------:R-:W-:Y:S02]  /*d450*/  FMUL.FTZ R4, R16, R13 ;  /* 0x0000000d10047220 */ /* 0x000fe40000410000 */
[C---:B------:R-:W-:Y:S01]  /*d460*/  FFMA.FTZ R25, R9.reuse, R3, R5 ;  /* 0x0000000309197223 */ /* 0x040fe20000010005 */
[----:B------:R-:W-:Y:S01]  /*d470*/  HADD2.F32 R5, -RZ, R27.H0_H0 ;  /* 0x2000001bff057230 */ /* 0x000fe20000004100 */
[----:B------:R-:W-:Y:S01]  /*d480*/  FMUL.FTZ R13, R9, R0 ;  /* 0x00000000090d7220 */ /* 0x000fe20000410000 */
[----:B------:R-:W-:Y:S01]  /*d490*/  HADD2.F32 R0, -RZ, R82.H1_H1 ;  /* 0x30000052ff007230 */ /* 0x000fe20000004100 */
[----:B------:R-:W-:Y:S01]  /*d4a0*/  FFMA.FTZ R26, R7, R38, R4 ;  /* 0x00000026071a7223 */ /* 0x000fe20000010004 */
[----:B------:R-:W-:Y:S01]  /*d4b0*/  HADD2.F32 R9, -RZ, R33.H0_H0 ;  /* 0x20000021ff097230 */ /* 0x000fe20000004100 */
[-C--:B------:R-:W-:Y:S01]  /*d4c0*/  FMUL.FTZ R4, R18, R2.reuse ;  /* 0x0000000212047220 */ /* 0x080fe20000410000 */
[----:B------:R-:W-:Y:S01]  /*d4d0*/  HADD2.F32 R33, -RZ, R36.H0_H0 ;  /* 0x20000024ff217230 */ /* 0x000fe20000004100 */
[----:B------:R-:W-:-:S02]  /*d4e0*/  FMUL.FTZ R7, R8, R2 ;  /* 0x0000000208077220 */ /* 0x000fc40000410000 */
[----:B------:R-:W-:Y:S02]  /*d4f0*/  FMUL.FTZ R2, R21, R5 ;  /* 0x0000000515027220 */ /* 0x000fe40000410000 */
[----:B------:R-:W-:Y:S02]  /*d500*/  FFMA.FTZ R27, R8, R0, R4 ;  /* 0x00000000081b7223 */ /* 0x000fe40000010004 */
[----:B------:R-:W-:Y:S02]  /*d510*/  FMUL.FTZ R4, R20, R9 ;  /* 0x0000000914047220 */ /* 0x000fe40000410000 */
[C---:B------:R-:W-:Y:S02]  /*d520*/  FMUL.FTZ R5, R12.reuse, R5 ;  /* 0x000000050c057220 */ /* 0x040fe40000410000 */
[----:B------:R-:W-:Y:S02]  /*d530*/  FFMA.FTZ R12, R12, R34, R2 ;  /* 0x000000220c0c7223 */ /* 0x000fe40000010002 */
[----:B------:R-:W-:-:S02]  /*d540*/  FMUL.FTZ R2, R11, R9 ;  /* 0x000000090b027220 */ /* 0x000fc40000410000 */
[----:B------:R-:W-:Y:S01]  /*d550*/  FFMA.FTZ R23, R11, R33, R4 ;  /* 0x000000210b177223 */ /* 0x000fe20000010004 */
[----:B------:R-:W-:Y:S01]  /*d560*/  F2FP.PACK_AB R4, R12, R25 ;  /* 0x000000190c04723e */ /* 0x000fe200000000ff */
[----:B------:R-:W-:Y:S02]  /*d570*/  FFMA.FTZ R8, R19, R3, -R13 ;  /* 0x0000000313087223 */ /* 0x000fe4000001080d */
        /* <DEDUP_REMOVED lines=14> */
[----:B------:R1:W-:Y:S04]  /*d660*/  STS.128 [R30], R8 ;  /* 0x000000081e007388 */ /* 0x0003e80000000c00 */
[----:B------:R1:W-:Y:S02]  /*d670*/  STS.128 [R29+0x100], R4 ;  /* 0x000100041d007388 */ /* 0x0003e40000000c00 */
.L_x_778:
[----:B------:R-:W-:Y:S05]  /*d680*/  BSYNC B2 ;  /* 0x0000000000027941 */ /* 0x000fea0003800000 */
.L_x_756:
[----:B-1--4-:R-:W2:Y:S01]  /*d690*/  LDL.LU R10, [R1+0x18] ;  /* 0x00001800010a7983 */ /* 0x012ea20000300800 */
[----:B------:R-:W-:Y:S01]  /*d6a0*/  LEA.HI R0, R186, R185, RZ, 0x4 ;  /* 0x000000b9ba007211 */ /* 0x000fe200078f20ff */
[----:B------:R-:W-:Y:S01]  /*d6b0*/  IMAD.WIDE.U32 R6, R136, c[0x0][0x208], RZ ;  /* 0x0000820088067a25 */ /* 0x000fe200078e00ff */
[----:B------:R-:W-:Y:S01]  /*d6c0*/  MOV R3, 0x40 ;  /* 0x0000004000037802 */ /* 0x000fe20000000f00 */
[----:B------:R-:W-:Y:S01]  /*d6d0*/  BAR.SYNC.DEFER_BLOCKING 0x0 ;  /* 0x0000000000007b1d */ /* 0x000fe20000010000 */
[----:B------:R-:W-:Y:S02]  /*d6e0*/  LOP3.LUT R0, R0, 0xfffffff0, RZ, 0xc0, !PT ;  /* 0xfffffff000007812 */ /* 0x000fe400078ec0ff */
[----:B------:R-:W-:-:S02]  /*d6f0*/  MOV R8, R228 ;  /* 0x000000e400087202 */ /* 0x000fc40000000f00 */
[----:B------:R-:W-:Y:S01]  /*d700*/  IADD3 R0, -R0, R185, RZ ;  /* 0x000000b900007210 */ /* 0x000fe20007ffe1ff */
[----:B------:R-:W-:Y:S01]  /*d710*/  ULDC.64 UR4, c[0x0][0x208] ;  /* 0x0000820000047ab9 */ /* 0x000fe20000000a00 */
[----:B------:R-:W-:Y:S01]  /*d720*/  MOV R9, R233 ;  /* 0x000000e900097202 */ /* 0x000fe20000000f00 */
[----:B------:R-:W-:Y:S01]  /*d730*/  USHF.L.U32 UR7, UR4, 0x6, URZ ;  /* 0x0000000604077899 */ /* 0x000fe2000800063f */
[----:B------:R-:W-:Y:S01]  /*d740*/  SHF.R.S32.HI R2, RZ, 0x1f, R0 ;  /* 0x0000001fff027819 */ /* 0x000fe20000011400 */
[----:B------:R-:W-:Y:S01]  /*d750*/  UMOV UR6, 0x6 ;  /* 0x0000000600067882 */ /* 0x000fe20000000000 */
[----:B------:R-:W-:Y:S01]  /*d760*/  IADD3 R206, R201, 0x20, RZ ;  /* 0x00000020c9ce7810 */ /* 0x000fe20007ffe0ff */
[----:B------:R-:W-:Y:S01]  /*d770*/  USHF.L.U64.HI UR5, UR4, UR6, UR5 ;  /* 0x0000000604057299 */ /* 0x000fe20008010205 */
[----:B------:R-:W-:Y:S01]  /*d780*/  LEA.HI R2, R2, R0, RZ, 0x3 ;  /* 0x0000000002027211 */ /* 0x000fe200078f18ff */
[----:B------:R-:W-:Y:S03]  /*d790*/  BSSY B0, `(.L_x_791) ;  /* 0x000015a000007945 */ /* 0x000fe60003800000 */
[----:B------:R-:W-:-:S04]  /*d7a0*/  LOP3.LUT R2, R2, 0xfffffff8, RZ, 0xc0, !PT ;  /* 0xfffffff802027812 */ /* 0x000fc800078ec0ff */
[----:B------:R-:W-:Y:S02]  /*d7b0*/  IADD3 R0, R0, -R2, RZ ;  /* 0x8000000200007210 */ /* 0x000fe40007ffe0ff */
[----:B------:R-:W-:Y:S01]  /*d7c0*/  MOV R2, 0x20 ;  /* 0x0000002000027802 */ /* 0x000fe20000000f00 */
[----:B------:R-:W-:Y:S01]  /*d7d0*/  LDSM.16.M88.4 R124, [R218] ;  /* 0x00000000da7c783b */ /* 0x000fe20000000200 */
[C---:B------:R-:W-:Y:S02]  /*d7e0*/  LOP3.LUT P0, RZ, R0.reuse, 0x2, RZ, 0xc0, !PT ;  /* 0x0000000200ff7812 */ /* 0x040fe4000780c0ff */
[----:B------:R-:W-:Y:S01]  /*d7f0*/  LOP3.LUT P1, RZ, R0, 0x4, RZ, 0xc0, !PT ;  /* 0x0000000400ff7812 */ /* 0x000fe2000782c0ff */
[----:B------:R-:W-:Y:S01]  /*d800*/  IMAD R0, R83, c[0x0][0x208], RZ ;  /* 0x0000820053007a24 */ /* 0x000fe200078e02ff */
[----:B------:R-:W-:Y:S01]  /*d810*/  SEL R2, R2, 0xffffffe0, !P0 ;  /* 0xffffffe002027807 */ /* 0x000fe20004000000 */
[----:B------:R-:W-:Y:S01]  /*d820*/  LDSM.16.M88.4 R180, [R218+0x4000] ;  /* 0x00400000dab4783b */ /* 0x000fe20000000200 */
[----:B------:R-:W-:Y:S01]  /*d830*/  SEL R3, R3, 0xffffffc0, !P1 ;  /* 0xffffffc003037807 */ /* 0x000fe20004800000 */
[----:B------:R-:W-:Y:S01]  /*d840*/  IMAD R4, R136, c[0x0][0x20c], R0 ;  /* 0x0000830088047a24 */ /* 0x000fe200078e0200 */
[----:B------:R-:W-:-:S02]  /*d850*/  IADD3 R0, R218, R2, RZ ;  /* 0x00000002da007210 */ /* 0x000fc40007ffe0ff */
[-C--:B------:R-:W-:Y:S02]  /*d860*/  IADD3 R2, R218, R3.reuse, RZ ;  /* 0x00000003da027210 */ /* 0x080fe40007ffe0ff */
[----:B------:R-:W-:Y:S01]  /*d870*/  IADD3 R3, R0, R3, RZ ;  /* 0x0000000300037210 */ /* 0x000fe20007ffe0ff */
[----:B------:R-:W-:Y:S01]  /*d880*/  LDSM.16.M88.4 R128, [R0] ;  /* 0x000000000080783b */ /* 0x000fe20000000200 */
[----:B------:R-:W-:Y:S02]  /*d890*/  IADD3 R4, R7, R4, RZ ;  /* 0x0000000407047210 */ /* 0x000fe40007ffe0ff */
[----:B------:R-:W-:Y:S01]  /*d8a0*/  R2P PR, R144, 0x6 ;  /* 0x0000000690007804 */ /* 0x000fe20000000000 */
[----:B------:R1:W-:Y:S01]  /*d8b0*/  LDSM.16.M88.4 R184, [R0+0x4000] ;  /* 0x0040000000b8783b */ /* 0x0003e20000000200 */
[----:B------:R-:W-:Y:S02]  /*d8c0*/  ISETP.GE.AND P4, PT, R72, c[0x0][0x1d4], PT ;  /* 0x0000750048007a0c */ /* 0x000fe40003f86270 */
[----:B------:R-:W-:Y:S01]  /*d8d0*/  ISETP.GE.AND P5, PT, R86, c[0x0][0x1d4], PT ;  /* 0x0000750056007a0c */ /* 0x000fe20003fa6270 */
[----:B------:R-:W-:Y:S04]  /*d8e0*/  LDSM.16.M88.4 R156, [R2] ;  /* 0x00000000029c783b */ /* 0x000fe80000000200 */
[----:B------:R-:W-:Y:S04]  /*d8f0*/  LDSM.16.M88.4 R188, [R2+0x4000] ;  /* 0x0040000002bc783b */ /* 0x000fe80000000200 */
[----:B------:R-:W-:Y:S01]  /*d900*/  LDSM.16.M88.4 R176, [R3] ;  /* 0x0000000003b0783b */ /* 0x000fe20000000200 */
[----:B------:R-:W-:-:S02]  /*d910*/  @P1 IADD3 R206, R201, -0x20, RZ ;  /* 0xffffffe0c9ce1810 */ /* 0x000fc40007ffe0ff */
[----:B------:R-:W-:Y:S01]  /*d920*/  ISETP.LT.OR P1, PT, R74, 0x1, P4 ;  /* 0x000000014a00780c */ /* 0x000fe20002721670 */
[----:B------:R3:W-:Y:S01]  /*d930*/  LDSM.16.M88.4 R196, [R3+0x4000] ;  /* 0x0040000003c4783b */ /* 0x0007e20000000200 */
[C---:B------:R-:W-:Y:S02]  /*d940*/  IADD3 R207, R206.reuse, 0x3000, RZ ;  /* 0x00003000cecf7810 */ /* 0x040fe40007ffe0ff */
[C---:B------:R-:W-:Y:S01]  /*d950*/  IADD3 R217, R206.reuse, 0x5800, RZ ;  /* 0x00005800ced97810 */ /* 0x040fe20007ffe0ff */
[----:B------:R-:W-:Y:S01]  /*d960*/  BAR.SYNC.DEFER_BLOCKING 0x0 ;  /* 0x0000000000007b1d */ /* 0x000fe20000010000 */
[----:B------:R-:W-:Y:S01]  /*d970*/  IADD3 R216, R206, 0x5000, RZ ;  /* 0x00005000ced87810 */ /* 0x000fe20007ffe0ff */
[----:B-1----:R-:W-:Y:S01]  /*d980*/  IMAD R0, R4, 0x60, RZ ;  /* 0x0000006004007824 */ /* 0x002fe200078e02ff */
[C---:B------:R-:W-:Y:S02]  /*d990*/  IADD3 R215, R206.reuse, 0x4800, RZ ;  /* 0x00004800ced77810 */ /* 0x040fe40007ffe0ff */
[----:B------:R-:W-:-:S02]  /*d9a0*/  IADD3 R214, R206, 0x4000, RZ ;  /* 0x00004000ced67810 */ /* 0x000fc40007ffe0ff */
[C---:B------:R-:W-:Y:S02]  /*d9b0*/  IADD3 R213, R206.reuse, 0x3800, RZ ;  /* 0x00003800ced57810 */ /* 0x040fe40007ffe0ff */
[C---:B------:R-:W-:Y:S02]  /*d9c0*/  IADD3 R212, R206.reuse, 0x2800, RZ ;  /* 0x00002800ced47810 */ /* 0x040fe40007ffe0ff */
[C---:B------:R-:W-:Y:S02]  /*d9d0*/  IADD3 R211, R206.reuse, 0x2000, RZ ;  /* 0x00002000ced37810 */ /* 0x040fe40007ffe0ff */
[C---:B------:R-:W-:Y:S02]  /*d9e0*/  IADD3 R210, R206.reuse, 0x1800, RZ ;  /* 0x00001800ced27810 */ /* 0x040fe40007ffe0ff */
[C---:B------:R-:W-:Y:S02]  /*d9f0*/  IADD3 R209, R206.reuse, 0x1000, RZ ;  /* 0x00001000ced17810 */ /* 0x040fe40007ffe0ff */
[----:B------:R-:W-:Y:S01]  /*da00*/  IADD3 R208, R206, 0x800, RZ ;  /* 0x00000800ced07810 */ /* 0x000fe20007ffe0ff */
[----:B---3--:R-:W-:Y:S01]  /*da10*/  IMAD.WIDE.U32 R2, R6, 0x60, R8 ;  /* 0x0000006006027825 */ /* 0x008fe200078e0008 */
[----:B------:R-:W-:-:S04]  /*da20*/  DEPBAR.LE SB0, 0x0 ;  /* 0x000080000000791a */ /* 0x000fc80000000000 */
[----:B------:R-:W-:Y:S01]  /*da30*/  BAR.SYNC.DEFER_BLOCKING 0x0 ;  /* 0x0000000000007b1d */ /* 0x000fe20000010000 */
[----:B------:R-:W-:Y:S02]  /*da40*/  LEA R4, P0, R2, c[0x0][0x1f8], 0x1 ;  /* 0x00007e0002047a11 */ /* 0x000fe400078008ff */
[----:B------:R-:W-:-:S04]  /*da50*/  IADD3 R0, R3, R0, RZ ;  /* 0x0000000003007210 */ /* 0x000fc80007ffe0ff */
[----:B------:R-:W-:Y:S02]  /*da60*/  LEA.HI.X R5, R2, c[0x0][0x1fc], R0, 0x1, P0 ;  /* 0x00007f0002057a11 */ /* 0x000fe400000f0c00 */
[----:B------:R-:W-:Y:S02]  /*da70*/  IADD3 R2, P3, R4, UR7, RZ ;  /* 0x0000000704027c10 */ /* 0x000fe4000ff7e0ff */
[----:B------:R-:W-:Y:S02]  /*da80*/  SEL R0, R85, 0xffffffc0, !P2 ;  /* 0xffffffc055007807 */ /* 0x000fe40005000000 */
[----:B------:R-:W-:Y:S02]  /*da90*/  IADD3 R6, P0, R2, UR7, RZ ;  /* 0x0000000702067c10 */ /* 0x000fe4000ff1e0ff */
[----:B------:R-:W-:Y:S02]  /*daa0*/  IADD3.X R3, R5, UR5, RZ, P3, !PT ;  /* 0x0000000505037c10 */ /* 0x000fe40009ffe4ff */
[----:B------:R-:W-:-:S02]  /*dab0*/  ISETP.LT.OR P3, PT, R74, 0x21, P4 ;  /* 0x000000214a00780c */ /* 0x000fc40002761670 */
[----:B------:R-:W-:Y:S02]  /*dac0*/  IADD3.X R7, R3, UR5, RZ, P0, !PT ;  /* 0x0000000503077c10 */ /* 0x000fe400087fe4ff */
[C---:B------:R-:W-:Y:S02]  /*dad0*/  ISETP.LT.OR P0, PT, R74.reuse, 0x1, P5 ;  /* 0x000000014a00780c */ /* 0x040fe40002f01670 */
[C---:B------:R-:W-:Y:S01]  /*dae0*/  ISETP.LT.OR P2, PT, R74.reuse, 0x21, P5 ;  /* 0x000000214a00780c */ /* 0x040fe20002f41670 */
[----:B------:R-:W1:Y:S01]  /*daf0*/  LDSM.16.M88.4 R16, [R201] ;  /* 0x00000000c910783b */ /* 0x000e620000000200 */
[-C--:B------:R-:W-:Y:S02]  /*db00*/  IADD3 R200, R201, R0.reuse, RZ ;  /* 0x00000000c9c87210 */ /* 0x080fe40007ffe0ff */
[----:B------:R-:W-:Y:S01]  /*db10*/  IADD3 R75, R207, R0, RZ ;  /* 0x00000000cf4b7210 */ /* 0x000fe20007ffe0ff */
[----:B------:R-:W-:Y:S04]  /*db20*/  LDSM.16.M88.4 R32, [R206] ;  /* 0x00000000ce20783b */ /* 0x000fe80000000200 */
[----:B------:R-:W-:Y:S04]  /*db30*/  LDSM.16.M88.4 R28, [R201+0x1800] ;  /* 0x00180000c91c783b */ /* 0x000fe80000000200 */
[----:B------:R-:W3:Y:S04]  /*db40*/  LDSM.16.M88.4 R12, [R201+0x800] ;  /* 0x00080000c90c783b */ /* 0x000ee80000000200 */
[----:B------:R-:W4:Y:S04]  /*db50*/  LDSM.16.M88.4 R20, [R201+0x1000] ;  /* 0x00100000c914783b */ /* 0x000f280000000200 */
[----:B------:R-:W-:Y:S04]  /*db60*/  LDSM.16.M88.4 R76, [R201+0x2000] ;  /* 0x00200000c94c783b */ /* 0x000fe80000000200 */
[----:B------:R-:W-:Y:S04]  /*db70*/  LDSM.16.M88.4 R92, [R201+0x2800] ;  /* 0x00280000c95c783b */ /* 0x000fe80000000200 */
[----:B------:R-:W4:Y:S04]  /*db80*/  LDSM.16.M88.4 R60, [R206+0x800] ;  /* 0x00080000ce3c783b */ /* 0x000f280000000200 */
[----:B------:R-:W4:Y:S04]  /*db90*/  LDSM.16.M88.4 R68, [R206+0x1000] ;  /* 0x00100000ce44783b */ /* 0x000f280000000200 */
[----:B------:R-:W2:Y:S04]  /*dba0*/  LDSM.16.M88.4 R64, [R206+0x1800] ;  /* 0x00180000ce40783b */ /* 0x000ea80000000200 */
[----:B------:R-:W-:Y:S01]  /*dbb0*/  LDSM.16.M88.4 R96, [R206+0x2000] ;  /* 0x00200000ce60783b */ /* 0x000fe20000000200 */
[----:B-1----:R-:W-:Y:S03]  /*dbc0*/  HMMA.16816.F32 R40, R124, R18, RZ ;  /* 0x000000127c28723c */ /* 0x002fe600000018ff */
[----:B------:R-:W-:Y:S04]  /*dbd0*/  LDSM.16.M88.4 R100, [R206+0x2800] ;  /* 0x00280000ce64783b */ /* 0x000fe80000000200 */
[----:B------:R-:W-:Y:S01]  /*dbe0*/  @!PT LDS RZ, [RZ] ;  /* 0x00000000fffff984 */ /* 0x000fe20000000800 */
[----:B------:R-:W-:Y:S01]  /*dbf0*/  @!PT LDS RZ, [RZ] ;  /* 0x00000000fffff984 */ /* 0x000fe20000000800 */
[----:B------:R-:W-:Y:S01]  /*dc00*/  @!PT LDS RZ, [RZ] ;  /* 0x00000000fffff984 */ /* 0x000fe20000000800 */
[----:B------:R1:W-:Y:S01]  /*dc10*/  LDGSTS.E.BYPASS.LTC128B.128 [R219+0x100], [R4.64], !P1 ;  /* 0x0010000004db7fae */ /* 0x0003e2000c901d48 */
[----:B------:R-:W-:-:S03]  /*dc20*/  ISETP.LT.OR P1, PT, R74, 0x41, P4 ;  /* 0x000000414a00780c */ /* 0x000fc60002721670 */
[----:B------:R1:W-:Y:S01]  /*dc30*/  LDGSTS.E.BYPASS.LTC128B.128 [R219+0x3100], [R4.64+0x80], !P0 ;  /* 0x0310008004db7fae */ /* 0x0003e2000c101d48 */
[----:B------:R-:W-:Y:S01]  /*dc40*/  ISETP.LT.OR P0, PT, R74, 0x41, P5 ;  /* 0x000000414a00780c */ /* 0x000fe20002f01670 */
[C---:B---3--:R-:W-:Y:S02]  /*dc50*/  HMMA.16816.F32 R36, R124.reuse, R14, RZ ;  /* 0x0000000e7c24723c */ /* 0x048fe400000018ff */
[----:B------:R3:W-:Y:S04]  /*dc60*/  LDGSTS.E.BYPASS.LTC128B.128 [R219+0x1100], [R2.64], !P3 ;  /* 0x0110000002db7fae */ /* 0x0007e8000d901d48 */
[----:B------:R3:W-:Y:S02]  /*dc70*/  LDGSTS.E.BYPASS.LTC128B.128 [R219+0x4100], [R2.64+0x80], !P2 ;  /* 0x0410008002db7fae */ /* 0x0007e4000d101d48 */
[C---:B------:R-:W-:Y:S02]  /*dc80*/  HMMA.16816.F32 R24, R124.reuse, R12, RZ ;  /* 0x0000000c7c18723c */ /* 0x040fe400000018ff */
[----:B------:R1:W-:Y:S04]  /*dc90*/  LDGSTS.E.BYPASS.LTC128B.128 [R219+0x2100], [R6.64], !P1 ;  /* 0x0210000006db7fae */ /* 0x0003e8000c901d48 */
[----:B------:R1:W-:Y:S01]  /*dca0*/  LDGSTS.E.BYPASS.LTC128B.128 [R219+0x5100], [R6.64+0x80], !P0 ;  /* 0x0510008006db7fae */ /* 0x0003e2000c101d48 */
[----:B------:R-:W-:Y:S01]  /*dcb0*/  ISETP.GT.AND P0, PT, R136, R226, PT ;  /* 0x000000e28800720c */ /* 0x000fe20003f04270 */
[----:B----4-:R-:W-:Y:S02]  /*dcc0*/  HMMA.16816.F32 R12, R124, R22, RZ ;  /* 0x000000167c0c723c */ /* 0x010fe400000018ff */
[----:B------:R-:W4:Y:S04]  /*dcd0*/  LDSM.16.M88.4 R48, [R200] ;  /* 0x00000000c830783b */ /* 0x000f280000000200 */
[----:B------:R-:W2:Y:S02]  /*dce0*/  LDSM.16.M88.4 R56, [R75+-0x3000] ;  /* 0xffd000004b38783b */ /* 0x000ea40000000200 */
[C---:B------:R-:W-:Y:S02]  /*dcf0*/  HMMA.16816.F32 R84, R128.reuse, R62, R36 ;  /* 0x0000003e8054723c */ /* 0x040fe40000001824 */
[----:B------:R-:W2:Y:S04]  /*dd00*/  LDSM.16.M88.4 R80, [R200+0x800] ;  /* 0x00080000c850783b */ /* 0x000ea80000000200 */
[----:B------:R-:W2:Y:S02]  /*dd10*/  LDSM.16.M88.4 R36, [R201+0x3000] ;  /* 0x00300000c924783b */ /* 0x000ea40000000200 */
[C---:B------:R-:W-:Y:S02]  /*dd20*/  HMMA.16816.F32 R24, R128.reuse, R60, R24 ;  /* 0x0000003c8018723c */ /* 0x040fe40000001818 */
[----:B------:R-:W2:Y:S04]  /*dd30*/  LDSM.16.M88.4 R60, [R75+-0x2800] ;  /* 0xffd800004b3c783b */ /* 0x000ea80000000200 */
[----:B------:R-:W-:Y:S02]  /*dd40*/  LDSM.16.M88.4 R112, [R201+0x3800] ;  /* 0x00380000c970783b */ /* 0x000fe40000000200 */
[----:B------:R-:W-:Y:S02]  /*dd50*/  HMMA.16816.F32 R120, R128, R70, R12 ;  /* 0x000000468078723c */ /* 0x000fe4000000180c */
[----:B------:R-:W-:Y:S04]  /*dd60*/  LDSM.16.M88.4 R116, [R200+0x3000] ;  /* 0x00300000c874783b */ /* 0x000fe80000000200 */
[----:B------:R-:W-:Y:S02]  /*dd70*/  LDSM.16.M88.4 R108, [R206+0x3800] ;  /* 0x00380000ce6c783b */ /* 0x000fe40000000200 */
[----:B-1----:R-:W-:Y:S02]  /*dd80*/  HMMA.16816.F32 R4, R124, R30, RZ ;  /* 0x0000001e7c04723c */ /* 0x002fe400000018ff */
[----:B------:R-:W0:Y:S01]  /*dd90*/  LDGDEPBAR ;  /* 0x00000000000079af */ /* 0x000e220000000000 */
[----:B--2---:R-:W-:-:S04]  /*dda0*/  LOP3.LUT R10, R10, 0xfffdffff, RZ, 0xc0, !PT ;  /* 0xfffdffff0a0a7812 */ /* 0x004fc800078ec0ff */
[----:B------:R-:W-:-:S05]  /*ddb0*/  @P5 LOP3.LUT R10, R10, 0x20000, RZ, 0xfc, !PT ;  /* 0x000200000a0a5812 */ /* 0x000fca00078efcff */
[----:B------:R1:W-:Y:S02]  /*ddc0*/  STL [R1+0x18], R10 ;  /* 0x0000180a01007387 */ /* 0x0003e40000100800 */
[C---:B-1----:R-:W-:Y:S08]  /*ddd0*/  HMMA.16816.F32 R8, R124.reuse, R16, RZ ;  /* 0x000000107c08723c */ /* 0x042ff000000018ff */
[----:B------:R-:W-:Y:S08]  /*dde0*/  HMMA.16816.F32 R16, R124, R20, RZ ;  /* 0x000000147c10723c */ /* 0x000ff000000018ff */
[C---:B------:R-:W-:Y:S01]  /*ddf0*/  HMMA.16816.F32 R20, R128.reuse, R34, R40 ;  /* 0x000000228014723c */ /* 0x040fe20000001828 */
[----:B------:R-:W-:Y:S07]  /*de00*/  LDSM.16.M88.4 R40, [R200+0x1800] ;  /* 0x00180000c828783b */ /* 0x000fee0000000200 */
[----:B------:R-:W-:Y:S01]  /*de10*/  HMMA.16816.F32 R44, R128, R32, R8 ;  /* 0x00000020802c723c */ /* 0x000fe20000001808 */
[----:B------:R-:W-:Y:S07]  /*de20*/  LDSM.16.M88.4 R32, [R200+0x2000] ;  /* 0x00200000c820783b */ /* 0x000fee0000000200 */
[----:B------:R-:W-:Y:S08]  /*de30*/  HMMA.16816.F32 R8, R124, R28, RZ ;  /* 0x0000001c7c08723c */ /* 0x000ff000000018ff */
[----:B------:R-:W-:Y:S01]  /*de40*/  HMMA.16816.F32 R88, R128, R68, R16 ;  /* 0x000000448058723c */ /* 0x000fe20000001810 */
[----:B------:R-:W-:Y:S07]  /*de50*/  LDSM.16.M88.4 R68, [R75+-0x2000] ;  /* 0xffe000004b44783b */ /* 0x000fee0000000200 */
[----:B------:R-:W-:Y:S08]  /*de60*/  HMMA.16816.F32 R28, R124, R76, RZ ;  /* 0x0000004c7c1c723c */ /* 0x000ff000000018ff */
[----:B-----5:R-:W-:Y:S08]  /*de70*/  HMMA.16816.F32 R132, R128, R64, R8 ;  /* 0x000000408084723c */ /* 0x020ff00000001808 */
[----:B----4-:R-:W-:Y:S08]  /*de80*/  HMMA.16816.F32 R8, R156, R48, R44 ;  /* 0x000000309c08723c */ /* 0x010ff0000000182c */
[----:B------:R-:W-:Y:S08]  /*de90*/  HMMA.16816.F32 R64, R128, R66, R4 ;  /* 0x000000428040723c */ /* 0x000ff00000001804 */
[----:B------:R-:W-:Y:S01]  /*dea0*/  HMMA.16816.F32 R4, R156, R50, R20 ;  /* 0x000000329c04723c */ /* 0x000fe20000001814 */
[----:B------:R-:W-:Y:S07]  /*deb0*/  LDSM.16.M88.4 R48, [R200+0x1000] ;  /* 0x00100000c830783b */ /* 0x000fee0000000200 */
[----:B------:R-:W-:Y:S08]  /*dec0*/  HMMA.16816.F32 R12, R176, R56, R8 ;  /* 0x00000038b00c723c */ /* 0x000ff00000001808 */
[C---:B------:R-:W-:Y:S01]  /*ded0*/  HMMA.16816.F32 R16, R124.reuse, R78, RZ ;  /* 0x0000004e7c10723c */ /* 0x040fe200000018ff */
[----:B------:R-:W1:Y:S07]  /*dee0*/  LDSM.16.M88.4 R76, [R206+0x3000] ;  /* 0x00300000ce4c783b */ /* 0x000e6e0000000200 */
[----:B------:R-:W-:Y:S08]  /*def0*/  HMMA.16816.F32 R8, R124, R92, RZ ;  /* 0x0000005c7c08723c */ /* 0x000ff000000018ff */
[----:B------:R-:W-:Y:S08]  /*df00*/  HMMA.16816.F32 R44, R156, R80, R24 ;  /* 0x000000509c2c723c */ /* 0x000ff00000001818 */
[----:B------:R-:W-:Y:S08]  /*df10*/  HMMA.16816.F32 R24, R176, R58, R4 ;  /* 0x0000003ab018723c */ /* 0x000ff00000001804 */
[----:B------:R-:W-:Y:S01]  /*df20*/  HMMA.16816.F32 R4, R124, R94, RZ ;  /* 0x0000005e7c04723c */ /* 0x000fe200000018ff */
[----:B------:R-:W2:Y:S07]  /*df30*/  LDSM.16.M88.4 R92, [R200+0x2800] ;  /* 0x00280000c85c783b */ /* 0x000eae0000000200 */
[----:B------:R-:W-:Y:S08]  /*df40*/  HMMA.16816.F32 R20, R180, R36, R12 ;  /* 0x00000024b414723c */ /* 0x000ff0000000180c */
[----:B------:R-:W-:Y:S08]  /*df50*/  HMMA.16816.F32 R12, R128, R100, R8 ;  /* 0x00000064800c723c */ /* 0x000ff00000001808 */
[----:B------:R-:W-:Y:S01]  /*df60*/  HMMA.16816.F32 R8, R156, R82, R84 ;  /* 0x000000529c08723c */ /* 0x000fe20000001854 */
[----:B------:R-:W4:Y:S04]  /*df70*/  LDSM.16.M88.4 R80, [R75+-0x1800] ;  /* 0xffe800004b50783b */ /* 0x000f280000000200 */
[----:B------:R-:W-:Y:S03]  /*df80*/  LDSM.16.M88.4 R84, [R75+-0x1000] ;  /* 0xfff000004b54783b */ /* 0x000fe60000000200 */
[C---:B------:R-:W-:Y:S08]  /*df90*/  HMMA.16816.F32 R104, R128.reuse, R96, R28 ;  /* 0x000000608068723c */ /* 0x040ff0000000181c */
[C---:B------:R-:W-:Y:S08]  /*dfa0*/  HMMA.16816.F32 R28, R128.reuse, R98, R16 ;  /* 0x00000062801c723c */ /* 0x040ff00000001810 */
[----:B------:R-:W-:Y:S01]  /*dfb0*/  HMMA.16816.F32 R96, R128, R102, R4 ;  /* 0x000000668060723c */ /* 0x000fe20000001804 */
[----:B------:R-:W-:Y:S07]  /*dfc0*/  LDSM.16.M88.4 R100, [R75+-0x800] ;  /* 0xfff800004b64783b */ /* 0x000fee0000000200 */
[----:B------:R-:W-:Y:S08]  /*dfd0*/  HMMA.16816.F32 R4, R176, R60, R44 ;  /* 0x0000003cb004723c */ /* 0x000ff0000000182c */
[----:B-1----:R-:W-:Y:S08]  /*dfe0*/  HMMA.16816.F32 R20, R184, R76, R20 ;  /* 0x0000004cb814723c */ /* 0x002ff00000001814 */
[----:B------:R-:W-:Y:S08]  /*dff0*/  HMMA.16816.F32 R16, R180, R38, R24 ;  /* 0x00000026b410723c */ /* 0x000ff00000001818 */
[----:B------:R-:W-:Y:S01]  /*e000*/  HMMA.16816.F32 R36, R156, R50, R120 ;  /* 0x000000329c24723c */ /* 0x000fe20000001878 */
[----:B------:R-:W1:Y:S07]  /*e010*/  LDSM.16.M88.4 R120, [R75] ;  /* 0x000000004b78783b */ /* 0x000e6e0000000200 */
        /* <DEDUP_REMOVED lines=13> */
[----:B------:R-:W1:Y:S07]  /*e0f0*/  LDSM.16.M88.4 R92, [R200+0x3800] ;  /* 0x00380000c85c783b */ /* 0x000e6e0000000200 */
[----:B------:R-:W-:Y:S08]  /*e100*/  HMMA.16816.F32 R20, R180, R114, R24 ;  /* 0x00000072b414723c */ /* 0x000ff00000001818 */
[----:B------:R-:W-:Y:S08]  /*e110*/  HMMA.16816.F32 R16, R176, R68, R88 ;  /* 0x00000044b010723c */ /* 0x000ff00000001858 */
[----:B------:R-:W-:Y:S08]  /*e120*/  HMMA.16816.F32 R12, R184, R108, R12 ;  /* 0x0000006cb80c723c */ /* 0x000ff0000000180c */
[C---:B----4-:R-:W-:Y:S08]  /*e130*/  HMMA.16816.F32 R48, R176.reuse, R80, R48 ;  /* 0x00000050b030723c */ /* 0x050ff00000001830 */
[----:B------:R-:W-:Y:S08]  /*e140*/  HMMA.16816.F32 R64, R176, R82, R64 ;  /* 0x00000052b040723c */ /* 0x000ff00000001840 */
[----:B-1----:R-:W-:Y:S08]  /*e150*/  HMMA.16816.F32 R24, R196, R120, R4 ;  /* 0x00000078c418723c */ /* 0x002ff00000001804 */
[----:B------:R-:W-:Y:S01]  /*e160*/  HMMA.16816.F32 R80, R176, R100, R40 ;  /* 0x00000064b050723c */ /* 0x000fe20000001828 */
[----:B------:R-:W1:Y:S07]  /*e170*/  LDSM.16.M88.4 R40, [R206+0x4000] ;  /* 0x00400000ce28783b */ /* 0x000e6e0000000200 */
[----:B------:R-:W-:Y:S08]  /*e180*/  HMMA.16816.F32 R4, R188, R118, R8 ;  /* 0x00000076bc04723c */ /* 0x000ff00000001808 */
[----:B------:R-:W-:Y:S01]  /*e190*/  HMMA.16816.F32 R36, R176, R70, R36 ;  /* 0x00000046b024723c */ /* 0x000fe20000001824 */
[----:B------:R-:W-:-:S04]  /*e1a0*/  FMUL.FTZ R0, R24, c[0x0][0x320] ;  /* 0x0000c80018007a20 */ /* 0x000fc80000410000 */
[----:B------:R4:W1:Y:S03]  /*e1b0*/  MUFU.TANH R98, R0 ;  /* 0x0000000000627308 */ /* 0x0008660000002400 */
[----:B------:R-:W-:Y:S01]  /*e1c0*/  HMMA.16816.F32 R68, R176, R84, R56 ;  /* 0x00000054b044723c */ /* 0x000fe20000001838 */
[----:B------:R-:W1:Y:S07]  /*e1d0*/  LDSM.16.M88.4 R56, [R75+0x800] ;  /* 0x000800004b38783b */ /* 0x000e6e0000000200 */
[----:B------:R-:W-:Y:S01]  /*e1e0*/  HMMA.16816.F32 R20, R184, R110, R20 ;  /* 0x0000006eb814723c */ /* 0x000fe20000001814 */
[----:B----4-:R-:W-:-:S07]  /*e1f0*/  FMUL.FTZ R0, R25, c[0x0][0x320] ;  /* 0x0000c80019007a20 */ /* 0x010fce0000410000 */
[----:B--2---:R-:W-:Y:S01]  /*e200*/  HMMA.16816.F32 R8, R180, R32, R16 ;  /* 0x00000020b408723c */ /* 0x004fe20000001810 */
[----:B------:R2:W4:Y:S07]  /*e210*/  MUFU.TANH R96, R0 ;  /* 0x0000000000607308 */ /* 0x00052e0000002400 */
[----:B------:R-:W-:Y:S08]  /*e220*/  HMMA.16816.F32 R16, R188, R92, R12 ;  /* 0x0000005cbc10723c */ /* 0x000ff0000000180c */
[----:B------:R-:W-:Y:S01]  /*e230*/  HMMA.16816.F32 R100, R176, R102, R28 ;  /* 0x00000066b064723c */ /* 0x000fe2000000181c */
[----:B------:R-:W3:Y:S01]  /*e240*/  LDSM.16.M88.4 R28, [R200+0x4000] ;  /* 0x00400000c81c783b */ /* 0x000ee20000000200 */
[----:B--2---:R-:W-:-:S04]  /*e250*/  FMUL.FTZ R0, R26, c[0x0][0x320] ;  /* 0x0000c8001a007a20 */ /* 0x004fc80000410000 */
[----:B------:R2:W1:Y:S02]  /*e260*/  MUFU.TANH R99, R0 ;  /* 0x0000000000637308 */ /* 0x0004640000002400 */
[----:B------:R-:W-:Y:S08]  /*e270*/  HMMA.16816.F32 R12, R196, R122, R4 ;  /* 0x0000007ac40c723c */ /* 0x000ff00000001804 */
[----:B------:R-:W-:Y:S01]  /*e280*/  HMMA.16816.F32 R32, R180, R34, R36 ;  /* 0x00000022b420723c */ /* 0x000fe20000001824 */
[----:B------:R-:W3:Y:S01]  /*e290*/  LDSM.16.M88.4 R36, [R206+0x4800] ;  /* 0x00480000ce24783b */ /* 0x000ee20000000200 */
[----:B--2---:R-:W-:-:S06]  /*e2a0*/  FMUL.FTZ R0, R27, c[0x0][0x320] ;  /* 0x0000c8001b007a20 */ /* 0x004fcc0000410000 */
[----:B------:R-:W-:Y:S01]  /*e2b0*/  HMMA.16816.F32 R4, R188, R94, R20 ;  /* 0x0000005ebc04723c */ /* 0x000fe20000001814 */
[----:B------:R2:W2:Y:S07]  /*e2c0*/  MUFU.TANH R97, R0 ;  /* 0x0000000000617308 */ /* 0x0004ae0000002400 */
[----:B-1----:R-:W-:Y:S08]  /*e2d0*/  HMMA.16816.F32 R8, R184, R40, R8 ;  /* 0x00000028b808723c */ /* 0x002ff00000001808 */
[----:B------:R-:W-:Y:S01]  /*e2e0*/  HMMA.16816.F32 R24, R196, R56, R16 ;  /* 0x00000038c418723c */ /* 0x000fe20000001810 */
[----:B--2---:R-:W-:-:S04]  /*e2f0*/  FMUL.FTZ R0, R12, c[0x0][0x320] ;  /* 0x0000c8000c007a20 */ /* 0x004fc80000410000 */
[----:B------:R1:W2:Y:S03]  /*e300*/  MUFU.TANH R92, R0 ;  /* 0x00000000005c7308 */ /* 0x0002a60000002400 */
[----:B------:R-:W-:Y:S01]  /*e310*/  HMMA.16816.F32 R84, R176, R86, R44 ;  /* 0x00000056b054723c */ /* 0x000fe2000000182c */
[----:B------:R-:W-:Y:S07]  /*e320*/  LDSM.16.M88.4 R44, [R75+0x1000] ;  /* 0x001000004b2c783b */ /* 0x000fee0000000200 */
[----:B------:R-:W-:Y:S01]  /*e330*/  HMMA.16816.F32 R60, R180, R76, R48 ;  /* 0x0000004cb43c723c */ /* 0x000fe20000001830 */
[----:B------:R-:W2:Y:S01]  /*e340*/  LDSM.16.M88.4 R48, [R201+0x5000] ;  /* 0x00500000c930783b */ /* 0x000ea20000000200 */
        /* <DEDUP_REMOVED lines=8> */
[C---:B---3--:R-:W-:Y:S08]  /*e3d0*/  HMMA.16816.F32 R16, R188.reuse, R28, R8 ;  /* 0x0000001cbc10723c */ /* 0x048ff00000001808 */
[----:B------:R-:W-:Y:S01]  /*e3e0*/  HMMA.16816.F32 R8, R188, R30, R20 ;  /* 0x0000001ebc08723c */ /* 0x000fe20000001814 */
[----:B------:R-:W-:Y:S01]  /*e3f0*/  LDSM.16.M88.4 R28, [R206+0x5000] ;  /* 0x00500000ce1c783b */ /* 0x000fe20000000200 */
[----:B-1----:R-:W-:-:S06]  /*e400*/  FMUL.FTZ R0, R15, c[0x0][0x320] ;  /* 0x0000c8000f007a20 */ /* 0x002fcc0000410000 */
[C---:B------:R-:W-:Y:S01]  /*e410*/  HMMA.16816.F32 R12, R184.reuse, R36, R60 ;  /* 0x00000024b80c723c */ /* 0x040fe2000000183c */
[----:B------:R-:W1:Y:S01]  /*e420*/  LDSM.16.M88.4 R60, [R201+0x5800] ;  /* 0x00580000c93c783b */ /* 0x000e620000000200 */
[----:B------:R3:W1:Y:S06]  /*e430*/  MUFU.TANH R93, R0 ;  /* 0x00000000005d7308 */ /* 0x00066c0000002400 */
[----:B------:R-:W-:Y:S01]  /*e440*/  HMMA.16816.F32 R20, R184, R38, R64 ;  /* 0x00000026b814723c */ /* 0x000fe20000001840 */
[----:B------:R-:W4:Y:S07]  /*e450*/  LDSM.16.M88.4 R36, [R75+0x1800] ;  /* 0x001800004b24783b */ /* 0x000f2e0000000200 */
[----:B--2---:R-:W-:Y:S01]  /*e460*/  HMMA.16816.F32 R68, R180, R48, R68 ;  /* 0x00000030b444723c */ /* 0x004fe20000001844 */
[----:B---3--:R-:W-:-:S04]  /*e470*/  FMUL.FTZ R0, R24, c[0x0][0x320] ;  /* 0x0000c80018007a20 */ /* 0x008fc80000410000 */
[----:B------:R2:W3:Y:S03]  /*e480*/  MUFU.TANH R88, R0 ;  /* 0x0000000000587308 */ /* 0x0004e60000002400 */
[----:B------:R-:W-:Y:S01]  /*e490*/  HMMA.16816.F32 R32, R180, R50, R84 ;  /* 0x00000032b420723c */ /* 0x000fe20000001854 */
[----:B------:R-:W-:Y:S01]  /*e4a0*/  LDSM.16.M88.4 R48, [R206+0x5800] ;  /* 0x00580000ce30783b */ /* 0x000fe20000000200 */
[----:B--2---:R-:W-:-:S06]  /*e4b0*/  FMUL.FTZ R0, R25, c[0x0][0x320] ;  /* 0x0000c80019007a20 */ /* 0x004fcc0000410000 */
[----:B-1----:R-:W-:Y:S01]  /*e4c0*/  HMMA.16816.F32 R56, R180, R60, R80 ;  /* 0x0000003cb438723c */ /* 0x002fe20000001850 */
[----:B------:R1:W2:Y:S02]  /*e4d0*/  MUFU.TANH R79, R0 ;  /* 0x00000000004f7308 */ /* 0x0002a40000002400 */
        /* <DEDUP_REMOVED lines=19> */
[----:B----4-:R-:W-:Y:S01]  /*e610*/  HMMA.16816.F32 R20, R196, R36, R16 ;  /* 0x00000024c414723c */ /* 0x010fe20000001810 */
[----:B--2---:R-:W-:-:S04]  /*e620*/  FMUL.FTZ R0, R24, c[0x0][0x320] ;  /* 0x0000c80018007a20 */ /* 0x004fc80000410000 */
[----:B------:R2:W4:Y:S11]  /*e630*/  MUFU.TANH R67, R0 ;  /* 0x0000000000437308 */ /* 0x0005360000002400 */
        /* <DEDUP_REMOVED lines=88> */
[----:B------:R-:W-:-:S04]  /*ebc0*/  USHF.L.U64.HI UR5, UR4, UR6, UR5 ;  /* 0x0000000604057299 */ /* 0x000fc80008010205 */
[----:B------:R-:W-:Y:S02]  /*ebd0*/  IMAD R4, R2, c[0x0][0x1e0], RZ ;  /* 0x0000780002047a24 */ /* 0x000fe400078e02ff */
[----:B------:R-:W-:-:S04]  /*ebe0*/  IMAD.WIDE.U32 R2, R0, c[0x0][0x1e0], RZ ;  /* 0x0000780000027a25 */ /* 0x000fc800078e00ff */
[----:B------:R-:W-:Y:S02]  /*ebf0*/  IMAD R0, R0, c[0x0][0x1e4], R4 ;  /* 0x0000790000007a24 */ /* 0x000fe400078e0204 */
[----:B------:R-:W-:-:S04]  /*ec00*/  IMAD.WIDE.U32 R6, R2, 0x60, R138 ;  /* 0x0000006002067825 */ /* 0x000fc800078e008a */
[----:B------:R-:W-:Y:S01]  /*ec10*/  IMAD.IADD R0, R3, 0x1, R0 ;  /* 0x0000000103007824 */ /* 0x000fe200078e0200 */
[----:B------:R-:W-:-:S03]  /*ec20*/  LEA R4, P0, R6, c[0x0][0x1c8], 0x1 ;  /* 0x0000720006047a11 */ /* 0x000fc600078008ff */
[----:B------:R-:W-:Y:S01]  /*ec30*/  IMAD R0, R0, 0x60, RZ ;  /* 0x0000006000007824 */ /* 0x000fe200078e02ff */
[----:B------:R-:W-:-:S03]  /*ec40*/  IADD3 R2, P2, R4, UR7, RZ ;  /* 0x0000000704027c10 */ /* 0x000fc6000ff5e0ff */
[----:B------:R-:W-:-:S05]  /*ec50*/  IMAD.IADD R0, R7, 0x1, R0 ;  /* 0x0000000107007824 */ /* 0x000fca00078e0200 */
        /* <DEDUP_REMOVED lines=13> */
.L_x_792:
[----:B--234-:R-:W-:Y:S05]  /*ed30*/  BSYNC B0 ;  /* 0x0000000000007941 */ /* 0x01cfea0003800000 */
.L_x_791:
[----:B-1----:R-:W2:Y:S04]  /*ed40*/  LDL R0, [R1+0x1c] ;  /* 0x00001c0001007983 */ /* 0x002ea80000100800 */
[----:B------:R-:W3:Y:S01]  /*ed50*/  LDL R8, [R1+0x4] ;  /* 0x0000040001087983 */ /* 0x000ee20000100800 */
[----:B------:R-:W-:Y:S01]  /*ed60*/  ISETP.NE.AND P0, PT, R142, 0x1, PT ;  /* 0x000000018e00780c */ /* 0x000fe20003f05270 */
[----:B------:R-:W-:-:S02]  /*ed70*/  ULDC UR4, c[0x0][0x324] ;  /* 0x0000c90000047ab9 */ /* 0x000fc40000000800 */
[----:B------:R-:W-:Y:S01]  /*ed80*/  ULOP3.LUT UR4, URZ, UR4, URZ, 0x33, !UPT ;  /* 0x000000043f047292 */ /* 0x000fe2000f8e333f */
[----:B------:R-:W0:Y:S01]  /*ed90*/  LDGDEPBAR ;  /* 0x00000000000079af */ /* 0x000e220000000000 */
[----:B--2---:R-:W-:-:S08]  /*eda0*/  IMAD.IADD R0, R0, 0x1, R147 ;  /* 0x0000000100007824 */ /* 0x004fd000078e0293 */
[----:B------:R-:W-:-:S04]  /*edb0*/  @P0 IMAD.HI.U32 R2, R0, c[0x0][0x2c8], RZ ;  /* 0x0000b20000020a27 */ /* 0x000fc800078e00ff */
[----:B------:R-:W-:Y:S01]  /*edc0*/  IMAD.MOV.U32 R4, RZ, RZ, R0 ;  /* 0x000000ffff047224 */ /* 0x000fe200078e0000 */
[----:B------:R-:W-:Y:S01]  /*edd0*/  @P0 SHF.R.U32.HI R4, RZ, c[0x0][0x2cc], R2 ;  /* 0x0000b300ff040a19 */ /* 0x000fe20000011602 */
[----:B------:R-:W-:Y:S01]  /*ede0*/  IMAD.IADD R0, R140, 0x1, R54 ;  /* 0x000000018c007824 */ /* 0x000fe200078e0236 */
[----:B------:R-:W-:-:S03]  /*edf0*/  ISETP.GE.AND P0, PT, R141, 0x1, PT ;  /* 0x000000018d00780c */ /* 0x000fc60003f06270 */
[----:B------:R-:W1:Y:S01]  /*ee00*/  SHFL.IDX PT, R3, R4, RZ, 0x1c1f ;  /* 0x001c1fff04037589 */ /* 0x000e6200000e0000 */
[C---:B---3--:R-:W-:Y:S02]  /*ee10*/  IADD3 R2, -R8.reuse, 0x1, R0 ;  /* 0x0000000108027810 */ /* 0x048fe40007ffe100 */
[----:B------:R-:W-:Y:S01]  /*ee20*/  IADD3 R7, -R8, R0, RZ ;  /* 0x0000000008077210 */ /* 0x000fe20007ffe1ff */
[----:B------:R-:W-:Y:S02]  /*ee30*/  IMAD.IADD R8, R54, 0x1, -R8 ;  /* 0x0000000136087824 */ /* 0x000fe400078e0a08 */
[----:B------:R-:W-:-:S05]  /*ee40*/  IMAD.IADD R2, R2, 0x1, -R137 ;  /* 0x0000000102027824 */ /* 0x000fca00078e0a89 */
[C---:B------:R-:W-:Y:S02]  /*ee50*/  IADD3 R5, R2.reuse, c[0x0][0x328], RZ ;  /* 0x0000ca0002057a10 */ /* 0x040fe40007ffe0ff */
[----:B------:R-:W-:-:S03]  /*ee60*/  IADD3 R6, R2, UR4, RZ ;  /* 0x0000000402067c10 */ /* 0x000fc6000fffe0ff */
[----:B-1----:R-:W-:Y:S01]  /*ee70*/  IMAD.IADD R2, R5, 0x1, R3 ;  /* 0x0000000105027824 */ /* 0x002fe200078e0203 */
[----:B------:R-:W-:-:S04]  /*ee80*/  IADD3 R0, R6, R3, RZ ;  /* 0x0000000306007210 */ /* 0x000fc80007ffe0ff */
[----:B------:R-:W-:Y:S01]  /*ee90*/  IMNMX R2, R7, R2, PT ;  /* 0x0000000207027217 */ /* 0x000fe20003800200 */
[----:B------:R-:W-:Y:S05]  /*eea0*/  @!P0 BRA `(.L_x_793) ;  /* 0x0000014000008947 */ /* 0x000fea0003800000 */
[----:B------:R-:W-:Y:S01]  /*eeb0*/  IADD3 R3, -R137, R140, R3 ;  /* 0x0000008c89037210 */ /* 0x000fe20007ffe103 */
[----:B------:R-:W-:Y:S03]  /*eec0*/  BSSY B0, `(.L_x_794) ;  /* 0x000000e000007945 */ /* 0x000fe60003800000 */
        /* <DEDUP_REMOVED lines=9> */
.L_x_795:
[----:B------:R-:W-:-:S04]  /*ef60*/  MOV R9, c[0x0][0x32c] ;  /* 0x0000cb0000097a02 */ /* 0x000fc80000000f00 */
[----:B------:R-:W-:-:S13]  /*ef70*/  ISETP.NE.AND P0, PT, R9, 0x1, PT ;  /* 0x000000010900780c */ /* 0x000fda0003f05270 */
[----:B------:R-:W-:-:S05]  /*ef80*/  @P0 IMAD.HI.U32 R9, R3, c[0x0][0x330], RZ ;  /* 0x0000cc0003090a27 */ /* 0x000fca00078e00ff */
[----:B------:R-:W-:Y:S02]  /*ef90*/  @P0 SHF.R.U32.HI R3, RZ, c[0x0][0x334], R9 ;  /* 0x0000cd00ff030a19 */ /* 0x000fe40000011609 */
.L_x_796:
[----:B------:R-:W-:Y:S05]  /*efa0*/  BSYNC B0 ;  /* 0x0000000000007941 */ /* 0x000fea0003800000 */
.L_x_794:
[----:B------:R-:W-:-:S05]  /*efb0*/  IMAD R3, R3, c[0x0][0x32c], R8 ;  /* 0x0000cb0003037a24 */ /* 0x000fca00078e0208 */
[----:B------:R-:W-:Y:S02]  /*efc0*/  IADD3 R9, R3, c[0x0][0x32c], RZ ;  /* 0x0000cb0003097a10 */ /* 0x000fe40007ffe0ff */
[----:B------:R-:W-:Y:S02]  /*efd0*/  IMNMX R0, R0, R3, !PT ;  /* 0x0000000300007217 */ /* 0x000fe40007800200 */
[----:B------:R-:W-:Y:S02]  /*efe0*/  IMNMX R2, R2, R9, PT ;  /* 0x0000000902027217 */ /* 0x000fe40003800200 */
.L_x_793:
[C---:B------:R-:W-:Y:S01]  /*eff0*/  ISETP.GE.AND P0, PT, R54.reuse, 0x9, PT ;  /* 0x000000093600780c */ /* 0x040fe20003f06270 */
[----:B------:R-:W1:Y:S01]  /*f000*/  SHFL.IDX PT, R3, R4, 0x1, 0x1c1f ;  /* 0x003c1f0004037f89 */ /* 0x000e6200000e0000 */
        /* <DEDUP_REMOVED lines=67> */
[----:B------:R-:W-:Y:S02]  /*f440*/  ISETP.GE.AND P5, PT, R54, 0x41, PT ;  /* 0x000000413600780c */ /* 0x000fe40003fa6270 */
[----:B------:R-:W-:-:S02]  /*f450*/  FSEL R161, R49, -INF , !P0 ;  /* 0xff80000031a17808 */ /* 0x000fc40004000000 */
[----:B------:R-:W-:Y:S02]  /*f460*/  ISETP.GT.AND P0, PT, R0, 0x39, !P6 ;  /* 0x000000390000780c */ /* 0x000fe40007704270 */
[----:B------:R-:W-:Y:S02]  /*f470*/  ISETP.GE.AND P4, PT, R54, 0x42, PT ;  /* 0x000000423600780c */ /* 0x000fe40003f86270 */
        /* <DEDUP_REMOVED lines=13> */
[----:B------:R-:W-:-:S04]  /*f550*/  ISETP.GT.AND P0, PT, R0, 0x48, !P3 ;  /* 0x000000480000780c */ /* 0x000fc80005f04270 */
[----:B------:R-:W-:-:S04]  /*f560*/  ISETP.LT.OR P0, PT, R2, 0x49, P0 ;  /* 0x000000490200780c */ /* 0x000fc80000701670 */
[----:B------:R-:W-:Y:S02]  /*f570*/  FSEL R169, R36, -INF , !P0 ;  /* 0xff80000024a97808 */ /* 0x000fe40004000000 */
[----:B------:R-:W-:-:S04]  /*f580*/  ISETP.GT.AND P0, PT, R0, 0x49, !P2 ;  /* 0x000000490000780c */ /* 0x000fc80005704270 */
[----:B------:R-:W-:-:S04]  /*f590*/  ISETP.LT.OR P0, PT, R2, 0x4a, P0 ;  /* 0x0000004a0200780c */ /* 0x000fc80000701670 */
        /* <DEDUP_REMOVED lines=16> */
[----:B------:R-:W-:-:S04]  /*f6a0*/  ISETP.GT.AND P0, PT, R0, RZ, !P1 ;  /* 0x000000ff0000720c */ /* 0x000fc80004f04270 */
[----:B------:R-:W-:-:S04]  /*f6b0*/  ISETP.LT.OR P0, PT, R2, 0x1, P0 ;  /* 0x000000010200780c */ /* 0x000fc80000701670 */
[----:B------:R-:W-:Y:S02]  /*f6c0*/  FSEL R27, R98, -INF , !P0 ;  /* 0xff800000621b7808 */ /* 0x000fe40004000000 */
[----:B------:R-:W-:-:S04]  /*f6d0*/  ISETP.GE.AND P0, PT, R54, 0x5a, PT ;  /* 0x0000005a3600780c */ /* 0x000fc80003f06270 */
[----:B------:R-:W-:Y:S02]  /*f6e0*/  P2R R9, PR, RZ, 0x1 ;  /* 0x00000001ff097803 */ /* 0x000fe40000000000 */
[----:B------:R-:W-:Y:S01]  /*f6f0*/  ISETP.GT.AND P0, PT, R0, 0x59, !P0 ;  /* 0x000000590000780c */ /* 0x000fe20004704270 */
[----:B-1----:R-:W-:-:S03]  /*f700*/  IMAD.IADD R0, R6, 0x1, R3 ;  /* 0x0000000106007824 */ /* 0x002fc600078e0203 */
[----:B------:R-:W-:Y:S01]  /*f710*/  ISETP.LT.OR P0, PT, R2, 0x5a, P0 ;  /* 0x0000005a0200780c */ /* 0x000fe20000701670 */
[----:B------:R-:W-:-:S03]  /*f720*/  IMAD.IADD R2, R5, 0x1, R3 ;  /* 0x0000000105027824 */ /* 0x000fc600078e0203 */
[----:B------:R-:W-:Y:S02]  /*f730*/  FSEL R220, R31, -INF , !P0 ;  /* 0xff8000001fdc7808 */ /* 0x000fe40004000000 */
[----:B------:R-:W-:Y:S02]  /*f740*/  ISETP.GE.AND P0, PT, R141, 0x1, PT ;  /* 0x000000018d00780c */ /* 0x000fe40003f06270 */
[----:B------:R-:W-:-:S11]  /*f750*/  IMNMX R2, R7, R2, PT ;  /* 0x0000000207027217 */ /* 0x000fd60003800200 */
        /* <DEDUP_REMOVED lines=12> */
.L_x_799:
[----:B------:R-:W-:-:S04]  /*f820*/  MOV R4, c[0x0][0x32c] ;  /* 0x0000cb0000047a02 */ /* 0x000fc80000000f00 */
[----:B------:R-:W-:-:S13]  /*f830*/  ISETP.NE.AND P0, PT, R4, 0x1, PT ;  /* 0x000000010400780c */ /* 0x000fda0003f05270 */
[----:B------:R-:W-:-:S05]  /*f840*/  @P0 IMAD.HI.U32 R4, R3, c[0x0][0x330], RZ ;  /* 0x0000cc0003040a27 */ /* 0x000fca00078e00ff */
[----:B------:R-:W-:Y:S02]  /*f850*/  @P0 SHF.R.U32.HI R3, RZ, c[0x0][0x334], R4 ;  /* 0x0000cd00ff030a19 */ /* 0x000fe40000011604 */
.L_x_800:
[----:B------:R-:W-:Y:S05]  /*f860*/  BSYNC B0 ;  /* 0x0000000000007941 */ /* 0x000fea0003800000 */
.L_x_798:
[----:B------:R-:W-:-:S05]  /*f870*/  IMAD R3, R3, c[0x0][0x32c], R8 ;  /* 0x0000cb0003037a24 */ /* 0x000fca00078e0208 */
[----:B------:R-:W-:Y:S02]  /*f880*/  IADD3 R4, R3, c[0x0][0x32c], RZ ;  /* 0x0000cb0003047a10 */ /* 0x000fe40007ffe0ff */
[----:B------:R-:W-:Y:S02]  /*f890*/  IMNMX R0, R0, R3, !PT ;  /* 0x0000000300007217 */ /* 0x000fe40007800200 */
[----:B------:R-:W-:Y:S02]  /*f8a0*/  IMNMX R2, R2, R4, PT ;  /* 0x0000000402027217 */ /* 0x000fe40003800200 */
.L_x_797:
        /* <DEDUP_REMOVED lines=43> */
[----:B------:R-:W-:Y:S01]  /*fb60*/  FMNMX.FTZ R3, R171, R3, !PT ;  /* 0x00000003ab037209 */ /* 0x000fe20007810000 */
[----:B------:R-:W-:Y:S01]  /*fb70*/  LDSM.16.MT88.4 R20, [R204] ;  /* 0x00000000cc14783b */ /* 0x000fe20000004200 */
        /* <DEDUP_REMOVED lines=9> */
[----:B------:R-:W-:-:S03]  /*fc10*/  ISETP.LT.OR P0, PT, R2, 0x21, P0 ;  /* 0x000000210200780c */ /* 0x000fc60000701670 */
[----:B------:R-:W1:Y:S01]  /*fc20*/  SHFL.BFLY PT, R5, R3, 0x2, 0x1f ;  /* 0x0c401f0003057f89 */ /* 0x000e6200000e0000 */
        /* <DEDUP_REMOVED lines=26> */
[----:B------:R-:W-:Y:S02]  /*fdd0*/  ISETP.GT.AND P0, PT, R0, 0x39, !P6 ;  /* 0x000000390000780c */ /* 0x000fe40007704270 */
[----:B------:R-:W-:Y:S02]  /*fde0*/  ISETP.NE.AND P6, PT, R9, RZ, PT ;  /* 0x000000ff0900720c */ /* 0x000fe40003fc5270 */
        /* <DEDUP_REMOVED lines=8> */
[----:B------:R-:W-:Y:S01]  /*fe70*/  ISETP.LT.OR P0, PT, R2, 0x42, P0 ;  /* 0x000000420200780c */ /* 0x000fe20000701670 */
[----:B------:R-:W-:Y:S03]  /*fe80*/  LDSM.16.MT88.4 R8, [R203] ;  /* 0x00000000cb08783b */ /* 0x000fe60000004200 */
[----:B------:R-:W-:-:S02]  /*fe90*/  FSEL R164, R43, -INF , !P0 ;  /* 0xff8000002ba47808 */ /* 0x000fc40004000000 */
[----:B------:R-:W-:Y:S02]  /*fea0*/  ISETP.GT.AND P0, PT, R0, 0x48, !P3 ;  /* 0x000000480000780c */ /* 0x000fe40005f04270 */
[----:B------:R-:W-:Y:S02]  /*feb0*/  ISETP.NE.AND P3, PT, R12, RZ, PT ;  /* 0x000000ff0c00720c */ /* 0x000fe40003f65270 */
[----:B------:R-:W-:Y:S01]  /*fec0*/  ISETP.LT.OR P0, PT, R2, 0x49, P0 ;  /* 0x000000490200780c */ /* 0x000fe20000701670 */
[----:B------:R-:W-:Y:S03]  /*fed0*/  LDSM.16.MT88.4 R12, [R205] ;  /* 0x00000000cd0c783b */ /* 0x000fe60000004200 */
[----:B------:R-:W-:Y:S02]  /*fee0*/  FSEL R166, R40, -INF , !P0 ;  /* 0xff80000028a67808 */ /* 0x000fe40004000000 */
[C---:B------:R-:W-:Y:S01]  /*fef0*/  ISETP.GT.AND P0, PT, R0.reuse, 0x49, !P2 ;  /* 0x000000490000780c */ /* 0x040fe20005704270 */
[----:B------:R-:W-:Y:S01]  /*ff00*/  LDSM.16.MT88.4 R40, [R203+0x3000] ;  /* 0x00300000cb28783b */ /* 0x000fe20000004200 */
[----:B------:R-:W-:-:S02]  /*ff10*/  ISETP.GT.AND P2, PT, R0, 0x51, !P4 ;  /* 0x000000510000780c */ /* 0x000fc40006744270 */
[C---:B------:R-:W-:Y:S02]  /*ff20*/  ISETP.LT.OR P0, PT, R2.reuse, 0x4a, P0 ;  /* 0x0000004a0200780c */ /* 0x040fe40000701670 */
[----:B------:R-:W-:Y:S02]  /*ff30*/  ISETP.LT.OR P2, PT, R2, 0x52, P2 ;  /* 0x000000520200780c */ /* 0x000fe40001741670 */
[----:B------:R-:W-:Y:S02]  /*ff40*/  FSEL R168, R39, -INF , !P0 ;  /* 0xff80000027a87808 */ /* 0x000fe40004000000 */
[C---:B------:R-:W-:Y:S02]  /*ff50*/  ISETP.GT.AND P0, PT, R0.reuse, RZ, !P1 ;  /* 0x000000ff0000720c */ /* 0x040fe40004f04270 */
[----:B------:R-:W-:Y:S02]  /*ff60*/  ISETP.GT.AND P1, PT, R0, 0x58, !P5 ;  /* 0x000000580000780c */ /* 0x000fe40006f24270 */
[----:B------:R-:W-:-:S02]  /*ff70*/  ISETP.LT.OR P0, PT, R2, 0x1, P0 ;  /* 0x000000010200780c */ /* 0x000fc40000701670 */
[----:B------:R-:W-:Y:S02]  /*ff80*/  ISETP.LT.OR P1, PT, R2, 0x59, P1 ;  /* 0x000000590200780c */ /* 0x000fe40000f21670 */
[----:B------:R-:W-:Y:S02]  /*ff90*/  FSEL R6, R99, -INF , !P0 ;  /* 0xff80000063067808 */ /* 0x000fe40004000000 */
[----:B------:R-:W-:Y:S02]  /*ffa0*/  ISETP.GT.AND P0, PT, R0, 0x50, !P3 ;  /* 0x000000500000780c */ /* 0x000fe40005f04270 */
[----:B------:R-:W-:Y:S02]  /*ffb0*/  FMNMX.FTZ R4, R6, R7, !PT ;  /* 0x0000000706047209 */ /* 0x000fe40007810000 */
[----:B------:R-:W-:Y:S02]  /*ffc0*/  ISETP.LT.OR P0, PT, R2, 0x51, P0 ;  /* 0x000000510200780c */ /* 0x000fe40000701670 */
[----:B------:R-:W-:-:S02]  /*ffd0*/  FMNMX.FTZ R4, R25, R4, !PT ;  /* 0x0000000419047209 */ /* 0x000fc40007810000 */
[----:B------:R-:W-:Y:S02]  /*ffe0*/  FSEL R172, R50, -INF , !P0 ;  /* 0xff80000032ac7808 */ /* 0x000fe40004000000 */
[----:B------:R-:W-:Y:S02]  /*fff0*/  FMNMX.FTZ R4, R24, R4, !PT ;  /* 0x0000000418047209 */ /* 0x000fe40007810000 */
[----:B------:R-:W-:Y:S02]  /*10000*/  ISETP.GT.AND P0, PT, R0, 0x59, !P6 ;  /* 0x000000590000780c */ /* 0x000fe40007704270 */
[----:B------:R-:W-:Y:S02]  /*10010*/  FMNMX.FTZ R4, R36, R4, !PT ;  /* 0x0000000424047209 */ /* 0x000fe40007810000 */
[----:B------:R-:W-:Y:S02]  /*10020*/  FSEL R173, R48, -INF , !P2 ;  /* 0xff80000030ad7808 */ /* 0x000fe40005000000 */
[----:B------:R-:W-:-:S02]  /*10030*/  FMNMX.FTZ R4, R31, R4, !PT ;  /* 0x000000041f047209 */ /* 0x000fc40007810000 */
[----:B------:R-:W-:Y:S02]  /*10040*/  ISETP.LT.OR P0, PT, R2, 0x5a, P0 ;  /* 0x0000005a0200780c */ /* 0x000fe40000701670 */
[----:B------:R-:W-:Y:S02]  /*10050*/  FMNMX.FTZ R4, R60, R4, !PT ;  /* 0x000000043c047209 */ /* 0x000fe40007810000 */
[----:B------:R-:W-:Y:S02]  /*10060*/  FSEL R175, R46, -INF , !P1 ;  /* 0xff8000002eaf7808 */ /* 0x000fe40004800000 */
        /* <DEDUP_REMOVED lines=27> */
[----:B------:R-:W-:-:S04]  /*10220*/  FFMA.FTZ R0, R27, c[0x0][0x2d0], -R2 ;  /* 0x0000b4001b007a23 */ /* 0x000fc80000010802 */
[----:B------:R2:W-:Y:S01]  /*10230*/  MUFU.EX2 R251, R0 ;  /* 0x0000000000fb7308 */ /* 0x0005e20000000800 */
[----:B-1----:R-:W-:Y:S01]  /*10240*/  FMNMX.FTZ R3, R3, R4, !PT ;  /* 0x0000000403037209 */ /* 0x002fe20007810000 */
[--C-:B------:R-:W-:Y:S02]  /*10250*/  FFMA.FTZ R4, R30, c[0x0][0x2d0], -R2.reuse ;  /* 0x0000b4001e047a23 */ /* 0x100fe40000010802 */
[----:B--2---:R-:W-:Y:S01]  /*10260*/  FFMA.FTZ R0, R28, c[0x0][0x2d0], -R2 ;  /* 0x0000b4001c007a23 */ /* 0x004fe20000010802 */
[----:B------:R-:W-:-:S03]  /*10270*/  FSETP.NEU.FTZ.AND P0, PT, R3, -INF , PT ;  /* 0xff8000000300780b */ /* 0x000fc60003f1d000 */
[----:B------:R-:W-:Y:S08]  /*10280*/  MUFU.EX2 R252, R4 ;  /* 0x0000000400fc7308 */ /* 0x000ff00000000800 */
[----:B------:R1:W-:Y:S02]  /*10290*/  MUFU.EX2 R250, R0 ;  /* 0x0000000000fa7308 */ /* 0x0003e40000000800 */
[----:B-1----:R-:W-:-:S06]  /*102a0*/  FFMA.FTZ R0, R29, c[0x0][0x2d0], -R2 ;  /* 0x0000b4001d007a23 */ /* 0x002fcc0000010802 */
[----:B------:R1:W2:Y:S02]  /*102b0*/  MUFU.EX2 R33, R0 ;  /* 0x0000000000217308 */ /* 0x0002a40000000800 */
[----:B-1----:R-:W-:-:S05]  /*102c0*/  FMUL.FTZ R0, R3, c[0x0][0x2d0] ;  /* 0x0000b40003007a20 */ /* 0x002fca0000410000 */
[----:B------:R-:W-:-:S05]  /*102d0*/  FSEL R0, R0, RZ, P0 ;  /* 0x000000ff00007208 */ /* 0x000fca0000000000 */
[----:B------:R-:W-:Y:S01]  /*102e0*/  FFMA.FTZ R4, R6, c[0x0][0x2d0], -R0 ;  /* 0x0000b40006047a23 */ /* 0x000fe20000010800 */
[----:B--2---:R-:W-:-:S03]  /*102f0*/  F2FP.PACK_AB R6, R252, R33 ;  /* 0x00000021fc06723e */ /* 0x004fc600000000ff */
[----:B------:R1:W-:Y:S02]  /*10300*/  MUFU.EX2 R192, R4 ;  /* 0x0000000400c07308 */ /* 0x0003e40000000800 */
[----:B-1----:R-:W-:-:S06]  /*10310*/  FFMA.FTZ R4, R7, c[0x0][0x2d0], -R0 ;  /* 0x0000b40007047a23 */ /* 0x002fcc0000010800 */
[----:B------:R1:W2:Y:S02]  /*10320*/  MUFU.EX2 R243, R4 ;  /* 0x0000000400f37308 */ /* 0x0002a40000000800 */
[----:B-1----:R-:W-:Y:S01]  /*10330*/  FFMA.FTZ R4, R25, c[0x0][0x2d0], -R0 ;  /* 0x0000b40019047a23 */ /* 0x002fe20000010800 */
[----:B--2---:R-:W-:-:S05]  /*10340*/  F2FP.PACK_AB R5, R243, R192 ;  /* 0x000000c0f305723e */ /* 0x004fca00000000ff */
[----:B------:R1:W-:Y:S02]  /*10350*/  MUFU.EX2 R249, R4 ;  /* 0x0000000400f97308 */ /* 0x0003e40000000800 */
[----:B-1----:R-:W-:Y:S02]  /*10360*/  FFMA.FTZ R4, R24, c[0x0][0x2d0], -R0 ;  /* 0x0000b40018047a23 */ /* 0x002fe40000010800 */
[----:B------:R-:W1:Y:S04]  /*10370*/  LDSM.16.MT88.4 R24, [R202+0x3000] ;  /* 0x00300000ca18783b */ /* 0x000e680000004200 */
[----:B------:R2:W3:Y:S02]  /*10380*/  MUFU.EX2 R248, R4 ;  /* 0x0000000400f87308 */ /* 0x0004e40000000800 */
[----:B--2---:R-:W-:-:S02]  /*10390*/  F2FP.PACK_AB R4, R250, R251 ;  /* 0x000000fbfa04723e */ /* 0x004fc400000000ff */
[----:B---3--:R-:W-:-:S07]  /*103a0*/  F2FP.PACK_AB R7, R248, R249 ;  /* 0x000000f9f807723e */ /* 0x008fce00000000ff */
[C---:B------:R-:W-:Y:S07]  /*103b0*/  HMMA.16816.F32 R64, R4.reuse, R8, RZ ;  /* 0x000000080440723c */ /* 0x040fee00000018ff */
[--C-:B------:R-:W-:Y:S01]  /*103c0*/  FFMA.FTZ R8, R32, c[0x0][0x2d0], -R2.reuse ;  /* 0x0000b40020087a23 */ /* 0x100fe20000010802 */
[C---:B------:R-:W-:Y:S01]  /*103d0*/  HMMA.16816.F32 R48, R4.reuse, R12, RZ ;  /* 0x0000000c0430723c */ /* 0x040fe200000018ff */
[----:B------:R-:W-:Y:S02]  /*103e0*/  IMAD.MOV.U32 R9, RZ, RZ, R33 ;  /* 0x000000ffff097224 */ /* 0x000fe400078e0021 */
[----:B------:R2:W-:Y:S05]  /*103f0*/  MUFU.EX2 R247, R8 ;  /* 0x0000000800f77308 */ /* 0x0005ea0000000800 */
[C---:B------:R-:W-:Y:S01]  /*10400*/  HMMA.16816.F32 R44, R4.reuse, R14, RZ ;  /* 0x0000000e042c723c */ /* 0x040fe200000018ff */
[----:B------:R-:W-:Y:S07]  /*10410*/  LDSM.16.MT88.4 R12, [R204+0x3000] ;  /* 0x00300000cc0c783b */ /* 0x000fee0000004200 */
[----:B------:R-:W-:Y:S01]  /*10420*/  HMMA.16816.F32 R84, R4, R16, RZ ;  /* 0x000000100454723c */ /* 0x000fe200000018ff */
[----:B--2---:R-:W-:-:S02]  /*10430*/  FFMA.FTZ R8, R35, c[0x0][0x2d0], -R2 ;  /* 0x0000b40023087a23 */ /* 0x004fc40000010802 */
[----:B------:R-:W2:Y:S02]  /*10440*/  LDSM.16.MT88.4 R32, [R205+0x3000] ;  /* 0x00300000cd20783b */ /* 0x000ea40000004200 */
[----:B------:R3:W4:Y:S03]  /*10450*/  MUFU.EX2 R245, R8 ;  /* 0x0000000800f57308 */ /* 0x0007260000000800 */
[C---:B------:R-:W-:Y:S01]  /*10460*/  HMMA.16816.F32 R80, R4.reuse, R18, RZ ;  /* 0x000000120450723c */ /* 0x040fe200000018ff */
[----:B------:R-:W5:Y:S07]  /*10470*/  LDSM.16.MT88.4 R16, [R205+0x800] ;  /* 0x00080000cd10783b */ /* 0x000f6e0000004200 */
[----:B------:R-:W-:Y:S01]  /*10480*/  HMMA.16816.F32 R56, R4, R10, RZ ;  /* 0x0000000a0438723c */ /* 0x000fe200000018ff */
[----:B---3--:R-:W-:-:S07]  /*10490*/  FFMA.FTZ R8, R37, c[0x0][0x2d0], -R2 ;  /* 0x0000b40025087a23 */ /* 0x008fce0000010802 */
[----:B------:R-:W-:Y:S01]  /*104a0*/  HMMA.16816.F32 R52, R4, R20, RZ ;  /* 0x000000140434723c */ /* 0x000fe200000018ff */
[----:B------:R-:W-:Y:S01]  /*104b0*/  IMAD.MOV.U32 R10, RZ, RZ, R137 ;  /* 0x000000ffff0a7224 */ /* 0x000fe200078e0089 */
[----:B------:R3:W-:Y:S01]  /*104c0*/  MUFU.EX2 R246, R8 ;  /* 0x0000000800f67308 */ /* 0x0007e20000000800 */
[----:B------:R-:W-:-:S05]  /*104d0*/  IMAD.MOV.U32 R11, RZ, RZ, R140 ;  /* 0x000000ffff0b7224 */ /* 0x000fca00078e008c */
[C---:B------:R-:W-:Y:S01]  /*104e0*/  HMMA.16816.F32 R76, R4.reuse, R22, RZ ;  /* 0x00000016044c723c */ /* 0x040fe200000018ff */
[----:B------:R-:W-:Y:S07]  /*104f0*/  LDSM.16.MT88.4 R20, [R204+0x800] ;  /* 0x00080000cc14783b */ /* 0x000fee0000004200 */
[----:B-1----:R-:W-:Y:S01]  /*10500*/  HMMA.16816.F32 R88, R4, R24, RZ ;  /* 0x000000180458723c */ /* 0x002fe200000018ff */
[----:B---3--:R-:W-:-:S04]  /*10510*/  FFMA.FTZ R8, R38, c[0x0][0x2d0], -R2 ;  /* 0x0000b40026087a23 */ /* 0x008fc80000010802 */
[----:B------:R1:W3:Y:S03]  /*10520*/  MUFU.EX2 R244, R8 ;  /* 0x0000000800f47308 */ /* 0x0002e60000000800 */
[C---:B------:R-:W-:Y:S01]  /*10530*/  HMMA.16816.F32 R92, R4.reuse, R26, RZ ;  /* 0x0000001a045c723c */ /* 0x040fe200000018ff */
[----:B------:R-:W-:Y:S07]  /*10540*/  LDSM.16.MT88.4 R24, [R202+0x3800] ;  /* 0x00380000ca18783b */ /* 0x000fee0000004200 */
[----:B------:R-:W-:Y:S01]  /*10550*/  HMMA.16816.F32 R100, R4, R40, RZ ;  /* 0x000000280464723c */ /* 0x000fe200000018ff */
[----:B-1----:R-:W-:-:S07]  /*10560*/  FFMA.FTZ R8, R36, c[0x0][0x2d0], -R0 ;  /* 0x0000b40024087a23 */ /* 0x002fce0000010800 */
[C---:B------:R-:W-:Y:S01]  /*10570*/  HMMA.16816.F32 R112, R4.reuse, R42, RZ ;  /* 0x0000002a0470723c */ /* 0x040fe200000018ff */
[----:B------:R-:W1:Y:S01]  /*10580*/  LDSM.16.MT88.4 R36, [R202+0x800] ;  /* 0x00080000ca24783b */ /* 0x000e620000004200 */
[----:B------:R3:W-:Y:S03]  /*10590*/  MUFU.EX2 R242, R8 ;  /* 0x0000000800f27308 */ /* 0x0007e60000000800 */
[----:B------:R-:W-:Y:S03]  /*105a0*/  LDSM.16.MT88.4 R40, [R203+0x3800] ;  /* 0x00380000cb28783b */ /* 0x000fe60000004200 */
[C---:B--2---:R-:W-:Y:S08]  /*105b0*/  HMMA.16816.F32 R96, R4.reuse, R32, RZ ;  /* 0x000000200460723c */ /* 0x044ff000000018ff */
[----:B------:R-:W-:Y:S01]  /*105c0*/  HMMA.16816.F32 R108, R4, R34, RZ ;  /* 0x00000022046c723c */ /* 0x000fe200000018ff */
[----:B------:R-:W-:Y:S01]  /*105d0*/  LDSM.16.MT88.4 R32, [R203+0x1000] ;  /* 0x00100000cb20783b */ /* 0x000fe20000004200 */
[----:B---3--:R-:W-:-:S03]  /*105e0*/  FFMA.FTZ R8, R31, c[0x0][0x2d0], -R0 ;  /* 0x0000b4001f087a23 */ /* 0x008fc60000010800 */
[----:B------:R-:W2:Y:S01]  /*105f0*/  LDSM.16.MT88.4 R28, [R203+0x800] ;  /* 0x00080000cb1c783b */ /* 0x000ea20000004200 */
[----:B------:R3:W1:Y:S02]  /*10600*/  MUFU.EX2 R240, R8 ;  /* 0x0000000800f07308 */ /* 0x0006640000000800 */
[C---:B------:R-:W-:Y:S08]  /*10610*/  HMMA.16816.F32 R136, R4.reuse, R12, RZ ;  /* 0x0000000c0488723c */ /* 0x040ff000000018ff */
[----:B------:R-:W-:Y:S01]  /*10620*/  HMMA.16816.F32 R104, R4, R14, RZ ;  /* 0x0000000e0468723c */ /* 0x000fe200000018ff */
[----:B------:R-:W-:Y:S01]  /*10630*/  LDSM.16.MT88.4 R12, [R204+0x3800] ;  /* 0x00380000cc0c783b */ /* 0x000fe20000004200 */
[----:B---3--:R-:W-:-:S05]  /*10640*/  FFMA.FTZ R8, R60, c[0x0][0x2d0], -R0 ;  /* 0x0000b4003c087a23 */ /* 0x008fca0000010800 */
[----:B----4-:R-:W-:Y:S02]  /*10650*/  F2FP.PACK_AB R4, R245, R247 ;  /* 0x000000f7f504723e */ /* 0x010fe400000000ff */
[----:B------:R-:W-:Y:S01]  /*10660*/  F2FP.PACK_AB R6, R244, R246 ;  /* 0x000000f6f406723e */ /* 0x000fe200000000ff */
[----:B------:R3:W-:Y:S01]  /*10670*/  MUFU.EX2 R241, R8 ;  /* 0x0000000800f17308 */ /* 0x0007e20000000800 */
[----:B-1----:R-:W-:Y:S01]  /*10680*/  F2FP.PACK_AB R5, R240, R242 ;  /* 0x000000f2f005723e */ /* 0x002fe200000000ff */
[----:B---3--:R-:W-:-:S06]  /*10690*/  FFMA.FTZ R8, R61, c[0x0][0x2d0], -R0 ;  /* 0x0000b4003d087a23 */ /* 0x008fcc0000010800 */
[----:B------:R1:W3:Y:S02]  /*106a0*/  MUFU.EX2 R239, R8 ;  /* 0x0000000800ef7308 */ /* 0x0002e40000000800 */
[----:B-1----:R-:W-:Y:S01]  /*106b0*/  FFMA.FTZ R8, R71, c[0x0][0x2d0], -R2 ;  /* 0x0000b40047087a23 */ /* 0x002fe20000010802 */
[----:B---3--:R-:W-:Y:S01]  /*106c0*/  F2FP.PACK_AB R7, R239, R241 ;  /* 0x000000f1ef07723e */ /* 0x008fe200000000ff */
[----:B------:R-:W-:-:S04]  /*106d0*/  IMAD.MOV.U32 R71, RZ, RZ, R147 ;  /* 0x000000ffff477224 */ /* 0x000fc800078e0093 */
[----:B------:R1:W-:Y:S02]  /*106e0*/  MUFU.EX2 R238, R8 ;  /* 0x0000000800ee7308 */ /* 0x0003e40000000800 */
[C---:B-----5:R-:W-:Y:S08]  /*106f0*/  HMMA.16816.F32 R60, R4.reuse, R16, R48 ;  /* 0x00000010043c723c */ /* 0x060ff00000001830 */
        /* <DEDUP_REMOVED lines=11> */
[----:B------:R-:W3:Y:S07]  /*107b0*/  LDSM.16.MT88.4 R20, [R202+0x4000] ;  /* 0x00400000ca14783b */ /* 0x000eee0000004200 */
[----:B------:R-:W-:Y:S01]  /*107c0*/  HMMA.16816.F32 R120, R4, R26, R92 ;  /* 0x0000001a0478723c */ /* 0x000fe2000000185c */
[----:B-1----:R-:W-:-:S04]  /*107d0*/  FFMA.FTZ R8, R117, c[0x0][0x2d0], -R2 ;  /* 0x0000b40075087a23 */ /* 0x002fc80000010802 */
[----:B------:R1:W1:Y:S03]  /*107e0*/  MUFU.EX2 R235, R8 ;  /* 0x0000000800eb7308 */ /* 0x0002660000000800 */
[C---:B------:R-:W-:Y:S01]  /*107f0*/  HMMA.16816.F32 R116, R4.reuse, R24, R88 ;  /* 0x000000180474723c */ /* 0x040fe20000001858 */
[----:B------:R-:W4:Y:S07]  /*10800*/  LDSM.16.MT88.4 R24, [R205+0x1000] ;  /* 0x00100000cd18783b */ /* 0x000f2e0000004200 */
[----:B--2---:R-:W-:Y:S01]  /*10810*/  HMMA.16816.F32 R84, R4, R28, R64 ;  /* 0x0000001c0454723c */ /* 0x004fe20000001840 */
[----:B-1----:R-:W-:-:S07]  /*10820*/  FFMA.FTZ R8, R70, c[0x0][0x2d0], -R0 ;  /* 0x0000b40046087a23 */ /* 0x002fce0000010800 */
[C---:B------:R-:W-:Y:S01]  /*10830*/  HMMA.16816.F32 R80, R4.reuse, R30, R56 ;  /* 0x0000001e0450723c */ /* 0x040fe20000001838 */
[----:B------:R-:W-:Y:S01]  /*10840*/  LDSM.16.MT88.4 R28, [R204+0x1000] ;  /* 0x00100000cc1c783b */ /* 0x000fe20000004200 */
[----:B------:R1:W-:Y:S06]  /*10850*/  MUFU.EX2 R232, R8 ;  /* 0x0000000800e87308 */ /* 0x0003ec0000000800 */
[C---:B------:R-:W-:Y:S08]  /*10860*/  HMMA.16816.F32 R144, R4.reuse, R40, R100 ;  /* 0x000000280490723c */ /* 0x040ff00000001864 */
[----:B---3--:R-:W-:Y:S01]  /*10870*/  HMMA.16816.F32 R96, R4, R16, R96 ;  /* 0x000000100460723c */ /* 0x008fe20000001860 */
[----:B-1----:R-:W-:-:S04]  /*10880*/  FFMA.FTZ R8, R69, c[0x0][0x2d0], -R0 ;  /* 0x0000b40045087a23 */ /* 0x002fc80000010800 */
[----:B------:R1:W2:Y:S03]  /*10890*/  MUFU.EX2 R227, R8 ;  /* 0x0000000800e37308 */ /* 0x0002a60000000800 */
[C---:B------:R-:W-:Y:S01]  /*108a0*/  HMMA.16816.F32 R76, R4.reuse, R18, R108 ;  /* 0x00000012044c723c */ /* 0x040fe2000000186c */
[----:B------:R-:W-:Y:S07]  /*108b0*/  LDSM.16.MT88.4 R16, [R205+0x4000] ;  /* 0x00400000cd10783b */ /* 0x000fee0000004200 */
[----:B------:R-:W-:Y:S01]  /*108c0*/  HMMA.16816.F32 R64, R4, R12, R136 ;  /* 0x0000000c0440723c */ /* 0x000fe20000001888 */
[----:B-1----:R-:W-:-:S07]  /*108d0*/  FFMA.FTZ R8, R132, c[0x0][0x2d0], -R0 ;  /* 0x0000b40084087a23 */ /* 0x002fce0000010800 */
[----:B------:R-:W-:Y:S01]  /*108e0*/  HMMA.16816.F32 R56, R4, R14, R104 ;  /* 0x0000000e0438723c */ /* 0x000fe20000001868 */
[----:B------:R-:W-:Y:S01]  /*108f0*/  LDSM.16.MT88.4 R12, [R204+0x4000] ;  /* 0x00400000cc0c783b */ /* 0x000fe20000004200 */
[----:B------:R1:W-:Y:S02]  /*10900*/  MUFU.EX2 R225, R8 ;  /* 0x0000000800e17308 */ /* 0x0003e40000000800 */
[----:B-1----:R-:W-:-:S04]  /*10910*/  FFMA.FTZ R8, R133, c[0x0][0x2d0], -R0 ;  /* 0x0000b40085087a23 */ /* 0x002fc80000010800 */
[----:B------:R-:W-:Y:S02]  /*10920*/  HMMA.16816.F32 R132, R4, R42, R112 ;  /* 0x0000002a0484723c */ /* 0x000fe40000001870 */
[----:B------:R-:W1:Y:S05]  /*10930*/  MUFU.EX2 R224, R8 ;  /* 0x0000000800e07308 */ /* 0x000e6a0000000800 */
[----:B----4-:R-:W-:Y:S02]  /*10940*/  F2FP.PACK_AB R4, R237, R238 ;  /* 0x000000eeed04723e */ /* 0x010fe400000000ff */
[----:B------:R-:W-:Y:S02]  /*10950*/  F2FP.PACK_AB R6, R235, R236 ;  /* 0x000000eceb06723e */ /* 0x000fe400000000ff */
[----:B--2---:R-:W-:-:S02]  /*10960*/  F2FP.PACK_AB R5, R227, R232 ;  /* 0x000000e8e305723e */ /* 0x004fc400000000ff */
[----:B-1----:R-:W-:Y:S01]  /*10970*/  F2FP.PACK_AB R7, R224, R225 ;  /* 0x000000e1e007723e */ /* 0x002fe200000000ff */
[----:B------:R-:W-:-:S04]  /*10980*/  FFMA.FTZ R8, R155, c[0x0][0x2d0], -R2 ;  /* 0x0000b4009b087a23 */ /* 0x000fc80000010802 */
[----:B------:R1:W-:Y:S02]  /*10990*/  MUFU.EX2 R222, R8 ;  /* 0x0000000800de7308 */ /* 0x0003e40000000800 */
[C---:B-----5:R-:W-:Y:S08]  /*109a0*/  HMMA.16816.F32 R92, R4.reuse, R36, R148 ;  /* 0x00000024045c723c */ /* 0x060ff00000001894 */
[----:B------:R-:W-:Y:S01]  /*109b0*/  HMMA.16816.F32 R104, R4, R38, R140 ;  /* 0x000000260468723c */ /* 0x000fe2000000188c */
[----:B------:R-:W2:Y:S01]  /*109c0*/  LDSM.16.MT88.4 R36, [R203+0x4000] ;  /* 0x00400000cb24783b */ /* 0x000ea20000004200 */
[----:B-1----:R-:W-:-:S06]  /*109d0*/  FFMA.FTZ R8, R162, c[0x0][0x2d0], -R2 ;  /* 0x0000b400a2087a23 */ /* 0x002fcc0000010802 */
[C---:B------:R-:W-:Y:S01]  /*109e0*/  HMMA.16816.F32 R112, R4.reuse, R20, R116 ;  /* 0x000000140470723c */ /* 0x040fe20000001874 */
[----:B------:R1:W3:Y:S07]  /*109f0*/  MUFU.EX2 R221, R8 ;  /* 0x0000000800dd7308 */ /* 0x0002ee0000000800 */
[C---:B------:R-:W-:Y:S01]  /*10a00*/  HMMA.16816.F32 R120, R4.reuse, R22, R120 ;  /* 0x000000160478723c */ /* 0x040fe20000001878 */
[----:B------:R-:W4:Y:S07]  /*10a10*/  LDSM.16.MT88.4 R20, [R205+0x1800] ;  /* 0x00180000cd14783b */ /* 0x000f2e0000004200 */
[----:B------:R-:W-:Y:S01]  /*10a20*/  HMMA.16816.F32 R88, R4, R24, R60 ;  /* 0x000000180458723c */ /* 0x000fe2000000183c */
[----:B-1----:R-:W-:-:S04]  /*10a30*/  FFMA.FTZ R8, R161, c[0x0][0x2d0], -R2 ;  /* 0x0000b400a1087a23 */ /* 0x002fc80000010802 */
[----:B------:R1:W-:Y:S03]  /*10a40*/  MUFU.EX2 R162, R8 ;  /* 0x0000000800a27308 */ /* 0x0003e60000000800 */
[C---:B------:R-:W-:Y:S01]  /*10a50*/  HMMA.16816.F32 R40, R4.reuse, R26, R44 ;  /* 0x0000001a0428723c */ /* 0x040fe2000000182c */
[----:B------:R-:W5:Y:S07]  /*10a60*/  LDSM.16.MT88.4 R24, [R204+0x1800] ;  /* 0x00180000cc18783b */ /* 0x000f6e0000004200 */
[----:B------:R-:W-:Y:S01]  /*10a70*/  HMMA.16816.F32 R108, R4, R32, R84 ;  /* 0x00000020046c723c */ /* 0x000fe20000001854 */
[----:B-1----:R-:W-:-:S07]  /*10a80*/  FFMA.FTZ R8, R163, c[0x0][0x2d0], -R2 ;  /* 0x0000b400a3087a23 */ /* 0x002fce0000010802 */
[C---:B--2---:R-:W-:Y:S01]  /*10a90*/  HMMA.16816.F32 R136, R4.reuse, R36, R144 ;  /* 0x000000240488723c */ /* 0x044fe20000001890 */
[----:B------:R-:W-:Y:S01]  /*10aa0*/  IMAD.MOV.U32 R163, RZ, RZ, R11 ;  /* 0x000000ffffa37224 */ /* 0x000fe200078e000b */
[----:B------:R1:W2:Y:S06]  /*10ab0*/  MUFU.EX2 R161, R8 ;  /* 0x0000000800a17308 */ /* 0x0002ac0000000800 */
[C---:B------:R-:W-:Y:S08]  /*10ac0*/  HMMA.16816.F32 R84, R4.reuse, R28, R52 ;  /* 0x0000001c0454723c */ /* 0x040ff00000001834 */
[----:B------:R-:W-:Y:S01]  /*10ad0*/  HMMA.16816.F32 R44, R4, R30, R48 ;  /* 0x0000001e042c723c */ /* 0x000fe20000001830 */
[----:B------:R-:W2:Y:S01]  /*10ae0*/  LDSM.16.MT88.4 R28, [R203+0x1800] ;  /* 0x00180000cb1c783b */ /* 0x000ea20000004200 */
[----:B-1----:R-:W-:-:S04]  /*10af0*/  FFMA.FTZ R8, R153, c[0x0][0x2d0], -R0 ;  /* 0x0000b40099087a23 */ /* 0x002fc80000010800 */
[----:B------:R1:W-:Y:S02]  /*10b00*/  MUFU.EX2 R155, R8 ;  /* 0x00000008009b7308 */ /* 0x0003e40000000800 */
[C---:B------:R-:W-:Y:S01]  /*10b10*/  HMMA.16816.F32 R140, R4.reuse, R38, R132 ;  /* 0x00000026048c723c */ /* 0x040fe20000001884 */
[----:B------:R-:W-:Y:S07]  /*10b20*/  LDSM.16.MT88.4 R36, [R203+0x4800] ;  /* 0x00480000cb24783b */ /* 0x000fee0000004200 */
[----:B------:R-:W-:Y:S01]  /*10b30*/  HMMA.16816.F32 R132, R4, R16, R96 ;  /* 0x000000100484723c */ /* 0x000fe20000001860 */
[----:B-1----:R-:W-:-:S07]  /*10b40*/  FFMA.FTZ R8, R152, c[0x0][0x2d0], -R0 ;  /* 0x0000b40098087a23 */ /* 0x002fce0000010800 */
[C---:B------:R-:W-:Y:S01]  /*10b50*/  HMMA.16816.F32 R100, R4.reuse, R34, R80 ;  /* 0x000000220464723c */ /* 0x040fe20000001850 */
[----:B------:R-:W-:Y:S01]  /*10b60*/  LDSM.16.MT88.4 R32, [R202+0x1800] ;  /* 0x00180000ca20783b */ /* 0x000fe20000004200 */
[----:B------:R1:W1:Y:S06]  /*10b70*/  MUFU.EX2 R153, R8 ;  /* 0x0000000800997308 */ /* 0x00026c0000000800 */
[C---:B------:R-:W-:Y:S01]  /*10b80*/  HMMA.16816.F32 R116, R4.reuse, R18, R76 ;  /* 0x000000120474723c */ /* 0x040fe2000000184c */
[----:B------:R-:W-:Y:S07]  /*10b90*/  LDSM.16.MT88.4 R16, [R203+0x2000] ;  /* 0x00200000cb10783b */ /* 0x000fee0000004200 */
[----:B------:R-:W-:Y:S01]  /*10ba0*/  HMMA.16816.F32 R96, R4, R12, R64 ;  /* 0x0000000c0460723c */ /* 0x000fe20000001840 */
[----:B-1----:R-:W-:-:S02]  /*10bb0*/  FFMA.FTZ R8, R154, c[0x0][0x2d0], -R0 ;  /* 0x0000b4009a087a23 */ /* 0x002fc40000010800 */
[----:B------:R-:W-:Y:S02]  /*10bc0*/  IMAD.MOV.U32 R154, RZ, RZ, R10 ;  /* 0x000000ffff9a7224 */ /* 0x000fe400078e000a */
[----:B------:R1:W-:Y:S03]  /*10bd0*/  MUFU.EX2 R145, R8 ;  /* 0x0000000800917308 */ /* 0x0003e60000000800 */
[----:B------:R-:W-:Y:S01]  /*10be0*/  HMMA.16816.F32 R60, R4, R14, R56 ;  /* 0x0000000e043c723c */ /* 0x000fe20000001838 */
[----:B------:R-:W-:Y:S06]  /*10bf0*/  LDSM.16.MT88.4 R12, [R202+0x4800] ;  /* 0x00480000ca0c783b */ /* 0x000fec0000004200 */
[----:B---3--:R-:W-:-:S02]  /*10c00*/  F2FP.PACK_AB R4, R221, R222 ;  /* 0x000000dedd04723e */ /* 0x008fc400000000ff */
[----:B--2---:R-:W-:Y:S02]  /*10c10*/  F2FP.PACK_AB R6, R161, R162 ;  /* 0x000000a2a106723e */ /* 0x004fe400000000ff */
[----:B------:R-:W-:Y:S01]  /*10c20*/  F2FP.PACK_AB R5, R153, R155 ;  /* 0x0000009b9905723e */ /* 0x000fe200000000ff */
[----:B-1----:R-:W-:Y:S02]  /*10c30*/  FFMA.FTZ R8, R160, c[0x0][0x2d0], -R0 ;  /* 0x0000b400a0087a23 */ /* 0x002fe40000010800 */
[----:B------:R-:W-:Y:S02]  /*10c40*/  IMAD.MOV.U32 R160, RZ, RZ, R71 ;  /* 0x000000ffffa07224 */ /* 0x000fe400078e0047 */
[----:B------:R1:W2:Y:S02]  /*10c50*/  MUFU.EX2 R144, R8 ;  /* 0x0000000800907308 */ /* 0x0002a40000000800 */
[----:B-1----:R-:W-:Y:S01]  /*10c60*/  FFMA.FTZ R8, R167, c[0x0][0x2d0], -R2 ;  /* 0x0000b400a7087a23 */ /* 0x002fe20000010802 */
[----:B--2---:R-:W-:Y:S01]  /*10c70*/  F2FP.PACK_AB R7, R144, R145 ;  /* 0x000000919007723e */ /* 0x004fe200000000ff */
[----:B------:R-:W-:-:S04]  /*10c80*/  IMAD.MOV.U32 R167, RZ, RZ, R9 ;  /* 0x000000ffffa77224 */ /* 0x000fc800078e0009 */
[----:B------:R1:W-:Y:S02]  /*10c90*/  MUFU.EX2 R152, R8 ;  /* 0x0000000800987308 */ /* 0x0003e40000000800 */
[C---:B----4-:R-:W-:Y:S08]  /*10ca0*/  HMMA.16816.F32 R52, R4.reuse, R20, R88 ;  /* 0x000000140434723c */ /* 0x050ff00000001858 */
[----:B------:R-:W-:Y:S01]  /*10cb0*/  HMMA.16816.F32 R40, R4, R22, R40 ;  /* 0x000000160428723c */ /* 0x000fe20000001828 */
[----:B------:R-:W2:Y:S01]  /*10cc0*/  LDSM.16.MT88.4 R20, [R204+0x4800] ;  /* 0x00480000cc14783b */ /* 0x000ea20000004200 */
[----:B-1----:R-:W-:-:S02]  /*10cd0*/  FFMA.FTZ R8, R170, c[0x0][0x2d0], -R2 ;  /* 0x0000b400aa087a23 */ /* 0x002fc40000010802 */
[----:B------:R-:W-:Y:S02]  /*10ce0*/  IMAD.MOV.U32 R170, RZ, RZ, R251 ;  /* 0x000000ffffaa7224 */ /* 0x000fe400078e00fb */
[----:B------:R1:W3:Y:S02]  /*10cf0*/  MUFU.EX2 R151, R8 ;  /* 0x0000000800977308 */ /* 0x0002e40000000800 */
[C---:B-----5:R-:W-:Y:S08]  /*10d00*/  HMMA.16816.F32 R48, R4.reuse, R24, R84 ;  /* 0x000000180430723c */ /* 0x060ff00000001854 */
[----:B------:R-:W-:Y:S01]  /*10d10*/  HMMA.16816.F32 R44, R4, R26, R44 ;  /* 0x0000001a042c723c */ /* 0x000fe2000000182c */
[----:B------:R-:W4:Y:S01]  /*10d20*/  LDSM.16.MT88.4 R24, [R205+0x4800] ;  /* 0x00480000cd18783b */ /* 0x000f220000004200 */
[----:B-1----:R-:W-:-:S06]  /*10d30*/  FFMA.FTZ R8, R169, c[0x0][0x2d0], -R2 ;  /* 0x0000b400a9087a23 */ /* 0x002fcc0000010802 */
[C---:B------:R-:W-:Y:S01]  /*10d40*/  HMMA.16816.F32 R64, R4.reuse, R28, R108 ;  /* 0x0000001c0440723c */ /* 0x040fe2000000186c */
[----:B------:R1:W-:Y:S07]  /*10d50*/  MUFU.EX2 R150, R8 ;  /* 0x0000000800967308 */ /* 0x0003ee0000000800 */
[C---:B------:R-:W-:Y:S01]  /*10d60*/  HMMA.16816.F32 R56, R4.reuse, R30, R100 ;  /* 0x0000001e0438723c */ /* 0x040fe20000001864 */
[----:B------:R-:W-:Y:S07]  /*10d70*/  LDSM.16.MT88.4 R28, [R202+0x2000] ;  /* 0x00200000ca1c783b */ /* 0x000fee0000004200 */
[----:B--2---:R-:W-:Y:S01]  /*10d80*/  HMMA.16816.F32 R100, R4, R20, R96 ;  /* 0x000000140464723c */ /* 0x004fe20000001860 */
[----:B------:R-:W-:Y:S01]  /*10d90*/  LDSM.16.MT88.4 R96, [R205+0x2800] ;  /* 0x00280000cd60783b */ /* 0x000fe20000004200 */
[----:B-1----:R-:W-:-:S04]  /*10da0*/  FFMA.FTZ R8, R171, c[0x0][0x2d0], -R2 ;  /* 0x0000b400ab087a23 */ /* 0x002fc80000010802 */
[----:B------:R1:W2:Y:S02]  /*10db0*/  MUFU.EX2 R149, R8 ;  /* 0x0000000800957308 */ /* 0x0002a40000000800 */
[C---:B------:R-:W-:Y:S01]  /*10dc0*/  HMMA.16816.F32 R60, R4.reuse, R22, R60 ;  /* 0x00000016043c723c */ /* 0x040fe2000000183c */
[----:B------:R-:W5:Y:S07]  /*10dd0*/  LDSM.16.MT88.4 R20, [R202+0x5000] ;  /* 0x00500000ca14783b */ /* 0x000f6e0000004200 */
[----:B------:R-:W-:Y:S01]  /*10de0*/  HMMA.16816.F32 R80, R4, R32, R92 ;  /* 0x000000200450723c */ /* 0x000fe2000000185c */
[----:B-1----:R-:W-:-:S07]  /*10df0*/  FFMA.FTZ R8, R165, c[0x0][0x2d0], -R0 ;  /* 0x0000b400a5087a23 */ /* 0x002fce0000010800 */
[C---:B------:R-:W-:Y:S01]  /*10e00*/  HMMA.16816.F32 R76, R4.reuse, R34, R104 ;  /* 0x00000022044c723c */ /* 0x040fe20000001868 */
[----:B------:R-:W-:Y:S01]  /*10e10*/  LDSM.16.MT88.4 R32, [R204+0x2000] ;  /* 0x00200000cc20783b */ /* 0x000fe20000004200 */
[----:B------:R1:W-:Y:S06]  /*10e20*/  MUFU.EX2 R74, R8 ;  /* 0x00000008004a7308 */ /* 0x0003ec0000000800 */
[C---:B------:R-:W-:Y:S08]  /*10e30*/  HMMA.16816.F32 R88, R4.reuse, R12, R112 ;  /* 0x0000000c0458723c */ /* 0x040ff00000001870 */
[----:B------:R-:W-:Y:S01]  /*10e40*/  HMMA.16816.F32 R92, R4, R14, R120 ;  /* 0x0000000e045c723c */ /* 0x000fe20000001878 */
[----:B------:R-:W2:Y:S01]  /*10e50*/  LDSM.16.MT88.4 R12, [R205+0x2000] ;  /* 0x00200000cd0c783b */ /* 0x000ea20000004200 */
[----:B-1----:R-:W-:-:S03]  /*10e60*/  FFMA.FTZ R8, R164, c[0x0][0x2d0], -R0 ;  /* 0x0000b400a4087a23 */ /* 0x002fc60000010800 */
[----:B------:R-:W-:Y:S01]  /*10e70*/  LDSM.16.MT88.4 R120, [R203+0x5800] ;  /* 0x00580000cb78783b */ /* 0x000fe20000004200 */
[----:B------:R1:W1:Y:S02]  /*10e80*/  MUFU.EX2 R71, R8 ;  /* 0x0000000800477308 */ /* 0x0002640000000800 */
[C---:B------:R-:W-:Y:S08]  /*10e90*/  HMMA.16816.F32 R104, R4.reuse, R36, R136 ;  /* 0x000000240468723c */ /* 0x040ff00000001888 */
[----:B------:R-:W-:Y:S01]  /*10ea0*/  HMMA.16816.F32 R140, R4, R38, R140 ;  /* 0x00000026048c723c */ /* 0x000fe2000000188c */
[----:B-1----:R-:W-:-:S07]  /*10eb0*/  FFMA.FTZ R8, R166, c[0x0][0x2d0], -R0 ;  /* 0x0000b400a6087a23 */ /* 0x002fce0000010800 */
[C---:B----4-:R-:W-:Y:S01]  /*10ec0*/  HMMA.16816.F32 R132, R4.reuse, R24, R132 ;  /* 0x000000180484723c */ /* 0x050fe20000001884 */
[----:B------:R1:W-:Y:S07]  /*10ed0*/  MUFU.EX2 R70, R8 ;  /* 0x0000000800467308 */ /* 0x0003ee0000000800 */
[----:B------:R-:W-:Y:S07]  /*10ee0*/  HMMA.16816.F32 R112, R4, R26, R116 ;  /* 0x0000001a0470723c */ /* 0x000fee0000001874 */
[----:B---3--:R-:W-:-:S02]  /*10ef0*/  F2FP.PACK_AB R4, R151, R152 ;  /* 0x000000989704723e */ /* 0x008fc400000000ff */
[----:B--2---:R-:W-:Y:S01]  /*10f00*/  F2FP.PACK_AB R6, R149, R150 ;  /* 0x000000969506723e */ /* 0x004fe200000000ff */
[----:B-1----:R-:W-:Y:S01]  /*10f10*/  FFMA.FTZ R8, R168, c[0x0][0x2d0], -R0 ;  /* 0x0000b400a8087a23 */ /* 0x002fe20000010800 */
[----:B------:R-:W-:-:S03]  /*10f20*/  F2FP.PACK_AB R5, R71, R74 ;  /* 0x0000004a4705723e */ /* 0x000fc600000000ff */
        /* <DEDUP_REMOVED lines=8> */
[C---:B-----5:R-:W-:Y:S01]  /*10fb0*/  HMMA.16816.F32 R108, R4.reuse, R20, R88 ;  /* 0x00000014046c723c */ /* 0x060fe20000001858 */
[----:B------:R-:W-:Y:S01]  /*10fc0*/  LDSM.16.MT88.4 R88, [R203+0x2800] ;  /* 0x00280000cb58783b */ /* 0x000fe20000004200 */
[----:B------:R1:W3:Y:S06]  /*10fd0*/  MUFU.EX2 R147, R8 ;  /* 0x0000000800937308 */ /* 0x0002ec0000000800 */
[C---:B------:R-:W-:Y:S08]  /*10fe0*/  HMMA.16816.F32 R52, R4.reuse, R12, R52 ;  /* 0x0000000c0434723c */ /* 0x040ff00000001834 */
[C---:B------:R-:W-:Y:S01]  /*10ff0*/  HMMA.16816.F32 R40, R4.reuse, R14, R40 ;  /* 0x0000000e0428723c */ /* 0x040fe20000001828 */
[----:B------:R-:W4:Y:S01]  /*11000*/  LDSM.16.MT88.4 R12, [R205+0x5000] ;  /* 0x00500000cd0c783b */ /* 0x000f220000004200 */
[--C-:B-1----:R-:W-:Y:S01]  /*11010*/  FFMA.FTZ R8, R194, c[0x0][0x2d0], -R2.reuse ;  /* 0x0000b400c2087a23 */ /* 0x102fe20000010802 */
[----:B---3--:R-:W-:Y:S01]  /*11020*/  F2FP.PACK_AB R64, R147, R148 ;  /* 0x000000949340723e */ /* 0x008fe200000000ff */
[----:B------:R-:W-:Y:S01]  /*11030*/  FFMA.FTZ R2, R220, c[0x0][0x2d0], -R2 ;  /* 0x0000b400dc027a23 */ /* 0x000fe20000010802 */
[----:B------:R-:W-:Y:S01]  /*11040*/  IADD3 R220, R223, -0x2, RZ ;  /* 0xfffffffedfdc7810 */ /* 0x000fe20007ffe0ff */
[----:B------:R1:W-:Y:S02]  /*11050*/  MUFU.EX2 R146, R8 ;  /* 0x0000000800927308 */ /* 0x0003e40000000800 */
[C---:B------:R-:W-:Y:S01]  /*11060*/  HMMA.16816.F32 R36, R4.reuse, R28, R80 ;  /* 0x0000001c0424723c */ /* 0x040fe20000001850 */
[----:B------:R-:W-:Y:S05]  /*11070*/  LDSM.16.MT88.4 R80, [R202+0x2800] ;  /* 0x00280000ca50783b */ /* 0x000fea0000004200 */
[----:B------:R3:W5:Y:S02]  /*11080*/  MUFU.EX2 R251, R2 ;  /* 0x0000000200fb7308 */ /* 0x0007640000000800 */
[C---:B------:R-:W-:Y:S01]  /*11090*/  HMMA.16816.F32 R48, R4.reuse, R32, R48 ;  /* 0x000000200430723c */ /* 0x040fe20000001830 */
[----:B-1----:R-:W1:Y:S07]  /*110a0*/  LDSM.16.MT88.4 R8, [R204+0x5000] ;  /* 0x00500000cc08783b */ /* 0x002e6e0000004200 */
[----:B--2---:R-:W-:Y:S01]  /*110b0*/  HMMA.16816.F32 R116, R4, R16, R104 ;  /* 0x000000100474723c */ /* 0x004fe20000001868 */
[----:B------:R-:W-:Y:S01]  /*110c0*/  LDSM.16.MT88.4 R104, [R204+0x2800] ;  /* 0x00280000cc68783b */ /* 0x000fe20000004200 */
[----:B---3--:R-:W-:Y:S01]  /*110d0*/  FFMA.FTZ R2, R172, c[0x0][0x2d0], -R0 ;  /* 0x0000b400ac027a23 */ /* 0x008fe20000010800 */
[----:B-----5:R-:W-:-:S05]  /*110e0*/  F2FP.PACK_AB R66, R251, R146 ;  /* 0x00000092fb42723e */ /* 0x020fca00000000ff */
[C---:B------:R-:W-:Y:S01]  /*110f0*/  HMMA.16816.F32 R44, R4.reuse, R34, R44 ;  /* 0x00000022042c723c */ /* 0x040fe2000000182c */
[----:B------:R2:W-:Y:S07]  /*11100*/  MUFU.EX2 R20, R2 ;  /* 0x0000000200147308 */ /* 0x0005ee0000000800 */
[C---:B------:R-:W-:Y:S08]  /*11110*/  HMMA.16816.F32 R28, R4.reuse, R30, R76 ;  /* 0x0000001e041c723c */ /* 0x040ff0000000184c */
[----:B----4-:R-:W-:Y:S01]  /*11120*/  HMMA.16816.F32 R132, R4, R12, R132 ;  /* 0x0000000c0484723c */ /* 0x010fe20000001884 */
[----:B--2---:R-:W-:-:S04]  /*11130*/  FFMA.FTZ R2, R173, c[0x0][0x2d0], -R0 ;  /* 0x0000b400ad027a23 */ /* 0x004fc80000010800 */
[----:B------:R2:W3:Y:S03]  /*11140*/  MUFU.EX2 R21, R2 ;  /* 0x0000000200157308 */ /* 0x0004e60000000800 */
[C---:B------:R-:W-:Y:S08]  /*11150*/  HMMA.16816.F32 R24, R4.reuse, R22, R92 ;  /* 0x000000160418723c */ /* 0x040ff0000000185c */
[----:B-1----:R-:W-:Y:S01]  /*11160*/  HMMA.16816.F32 R136, R4, R8, R100 ;  /* 0x000000080488723c */ /* 0x002fe20000001864 */
[--C-:B--2---:R-:W-:Y:S01]  /*11170*/  FFMA.FTZ R2, R175, c[0x0][0x2d0], -R0.reuse ;  /* 0x0000b400af027a23 */ /* 0x104fe20000010800 */
[----:B---3--:R-:W-:Y:S01]  /*11180*/  F2FP.PACK_AB R65, R21, R20 ;  /* 0x000000141541723e */ /* 0x008fe200000000ff */
[----:B------:R-:W-:-:S05]  /*11190*/  FFMA.FTZ R0, R174, c[0x0][0x2d0], -R0 ;  /* 0x0000b400ae007a23 */ /* 0x000fca0000010800 */
[C---:B------:R-:W-:Y:S01]  /*111a0*/  HMMA.16816.F32 R32, R4.reuse, R18, R140 ;  /* 0x000000120420723c */ /* 0x040fe2000000188c */
[----:B------:R1:W-:Y:S07]  /*111b0*/  MUFU.EX2 R17, R2 ;  /* 0x0000000200117308 */ /* 0x0003ee0000000800 */
[C---:B------:R-:W-:Y:S01]  /*111c0*/  HMMA.16816.F32 R12, R4.reuse, R14, R112 ;  /* 0x0000000e040c723c */ /* 0x040fe20000001870 */
[----:B------:R2:W3:Y:S01]  /*111d0*/  MUFU.EX2 R16, R0 ;  /* 0x0000000000107308 */ /* 0x0004e20000000800 */
[----:B------:R-:W-:Y:S06]  /*111e0*/  LDSM.16.MT88.4 R112, [R202+0x5800] ;  /* 0x00580000ca70783b */ /* 0x000fec0000004200 */
[----:B------:R-:W-:Y:S01]  /*111f0*/  HMMA.16816.F32 R8, R4, R10, R60 ;  /* 0x0000000a0408723c */ /* 0x000fe2000000183c */
[----:B-1----:R-:W-:Y:S01]  /*11200*/  FADD.FTZ R2, R170, R250 ;  /* 0x000000faaa027221 */ /* 0x002fe20000010000 */
[----:B------:R-:W1:Y:S03]  /*11210*/  LDSM.16.MT88.4 R4, [R204+0x5800] ;  /* 0x00580000cc04783b */ /* 0x000e660000004200 */
[----:B------:R-:W-:-:S02]  /*11220*/  FADD.FTZ R2, R167, R2 ;  /* 0x00000002a7027221 */ /* 0x000fc40000010000 */
[----:B------:R-:W-:Y:S02]  /*11230*/  IMAD.MOV.U32 R167, RZ, RZ, c[0x0][0x2c4] ;  /* 0x0000b100ffa77624 */ /* 0x000fe400078e00ff */
[----:B--2---:R-:W-:Y:S01]  /*11240*/  FADD.FTZ R0, R192, R243 ;  /* 0x000000f3c0007221 */ /* 0x004fe20000010000 */
[----:B---3--:R-:W-:Y:S01]  /*11250*/  F2FP.PACK_AB R67, R16, R17 ;  /* 0x000000111043723e */ /* 0x008fe200000000ff */
[----:B------:R-:W-:Y:S01]  /*11260*/  FADD.FTZ R2, R252, R2 ;  /* 0x00000002fc027221 */ /* 0x000fe20000010000 */
[----:B------:R-:W-:Y:S01]  /*11270*/  ISETP.NE.AND P6, PT, R167, 0x1, PT ;  /* 0x00000001a700780c */ /* 0x000fe20003fc5270 */
        /* <DEDUP_REMOVED lines=44> */
[----:B--2---:R-:W-:Y:S01]  /*11540*/  HMMA.16816.F32 R52, R64, R56, R132 ;  /* 0x000000384034723c */ /* 0x004fe20000001884 */
[----:B------:R-:W-:-:S04]  /*11550*/  @P6 IMAD.HI.U32 R5, R160, c[0x0][0x2c8], RZ ;  /* 0x0000b200a0056a27 */ /* 0x000fc800078e00ff */
[----:B------:R-:W-:Y:S02]  /*11560*/  FADD.FTZ R2, R20, R0 ;  /* 0x0000000014027221 */ /* 0x000fe40000010000 */
[----:B------:R-:W-:Y:S01]  /*11570*/  IMAD.MOV.U32 R0, RZ, RZ, R160 ;  /* 0x000000ffff007224 */ /* 0x000fe200078e00a0 */
[----:B------:R-:W-:Y:S01]  /*11580*/  HMMA.16816.F32 R80, R64, R82, R28 ;  /* 0x000000524050723c */ /* 0x000fe2000000181c */
[----:B------:R-:W-:-:S07]  /*11590*/  @P6 SHF.R.U32.HI R0, RZ, c[0x0][0x2cc], R5 ;  /* 0x0000b300ff006a19 */ /* 0x000fce0000011605 */
        /* <DEDUP_REMOVED lines=8> */
[----:B------:R-:W-:Y:S02]  /*11620*/  IMAD.IADD R2, R163, 0x1, -R154 ;  /* 0x00000001a3027824 */ /* 0x000fe400078e0a9a */
[----:B------:R-:W-:Y:S02]  /*11630*/  IMAD.MOV.U32 R163, RZ, RZ, c[0x0][0x32c] ;  /* 0x0000cb00ffa37624 */ /* 0x000fe400078e00ff */
[----:B------:R-:W-:Y:S02]  /*11640*/  FADD.FTZ R4, R17, R4 ;  /* 0x0000000411047221 */ /* 0x000fe40000010000 */
[----:B------:R-:W-:Y:S01]  /*11650*/  IMAD.IADD R0, R2, 0x1, R0 ;  /* 0x0000000102007824 */ /* 0x000fe200078e0200 */
[----:B------:R-:W-:Y:S01]  /*11660*/  ISETP.GE.AND P6, PT, R163, 0x1, PT ;  /* 0x00000001a300780c */ /* 0x000fe20003fc6270 */
[----:B------:R-:W-:-:S02]  /*11670*/  FADD.FTZ R5, R146, R6 ;  /* 0x0000000692057221 */ /* 0x000fc40000010000 */
[----:B------:R-:W-:Y:S01]  /*11680*/  FADD.FTZ R252, R16, R4 ;  /* 0x0000000410fc7221 */ /* 0x000fe20000010000 */
[----:B------:R-:W-:Y:S01]  /*11690*/  IADD3 R4, R0, c[0x0][0x328], RZ ;  /* 0x0000ca0000047a10 */ /* 0x000fe20007ffe0ff */
[----:B------:R-:W-:-:S08]  /*116a0*/  FADD.FTZ R251, R251, R5 ;  /* 0x00000005fbfb7221 */ /* 0x000fd00000010000 */
        /* <DEDUP_REMOVED lines=12> */
.L_x_803:
[----:B------:R-:W-:-:S13]  /*11770*/  ISETP.NE.AND P0, PT, R5, 0x1, PT ;  /* 0x000000010500780c */ /* 0x000fda0003f05270 */
[----:B------:R-:W-:-:S05]  /*11780*/  @P0 IMAD.HI.U32 R0, R2, c[0x0][0x330], RZ ;  /* 0x0000cc0002000a27 */ /* 0x000fca00078e00ff */
[----:B------:R-:W-:Y:S02]  /*11790*/  @P0 SHF.R.U32.HI R2, RZ, c[0x0][0x334], R0 ;  /* 0x0000cd00ff020a19 */ /* 0x000fe40000011600 */
.L_x_804:
[----:B------:R-:W-:Y:S05]  /*117a0*/  BSYNC B0 ;  /* 0x0000000000007941 */ /* 0x000fea0003800000 */
.L_x_802:
[----:B------:R-:W-:-:S05]  /*117b0*/  IMAD R2, R2, R5, c[0x0][0x32c] ;  /* 0x0000cb0002027624 */ /* 0x000fca00078e0205 */
[----:B------:R-:W-:-:S05]  /*117c0*/  IMNMX R4, R4, R2, PT ;  /* 0x0000000204047217 */ /* 0x000fca0003800200 */
.L_x_801:
[----:B------:R-:W-:-:S05]  /*117d0*/  IMAD.HI R0, R4, 0x2aaaaaab, RZ ;  /* 0x2aaaaaab04007827 */ /* 0x000fca00078e02ff */
        /* <DEDUP_REMOVED lines=8> */
.L_x_814:
[----:B------:R-:W2:Y:S01]  /*11860*/  LDL R0, [R1+0x18] ;  /* 0x0000180001007983 */ /* 0x000ea20000100800 */
[----:B------:R-:W-:Y:S04]  /*11870*/  DEPBAR.LE SB0, 0x0 ;  /* 0x000080000000791a */ /* 0x000fe80000000000 */
[----:B------:R-:W-:Y:S01]  /*11880*/  WARPSYNC 0xffffffff ;  /* 0xffffffff00007948 */ /* 0x000fe20003800000 */
[----:B------:R-:W-:Y:S01]  /*11890*/  BAR.SYNC.DEFER_BLOCKING 0x0 ;  /* 0x0000000000007b1d */ /* 0x000fe20000010000 */
[----:B------:R-:W-:Y:S01]  /*118a0*/  ISETP.GT.AND P0, PT, R226, R221, PT ;  /* 0x000000dde200720c */ /* 0x000fe20003f04270 */
[----:B------:R-:W-:Y:S05]  /*118b0*/  IMAD.MOV.U32 R220, RZ, RZ, c[0x0][0x2c4] ;  /* 0x0000b100ffdc7624 */ /* 0x000fea00078e00ff */
[----:B------:R-:W-:Y:S07]  /*118c0*/  ISETP.NE.AND P6, PT, R220, 0x1, PT ;  /* 0x00000001dc00780c */ /* 0x000fee0003fc5270 */
[----:B------:R-:W-:Y:S01]  /*118d0*/  @!P0 IMAD.WIDE.U32 R38, R221, c[0x0][0x208], RZ ;  /* 0x00008200dd268a25 */ /* 0x000fe200078e00ff */
[----:B------:R-:W-:Y:S02]  /*118e0*/  @!P0 MOV R2, c[0x0][0x208] ;  /* 0x0000820000028a02 */ /* 0x000fe40000000f00 */
[----:B------:R-:W-:Y:S01]  /*118f0*/  @!P0 MOV R3, 0x5 ;  /* 0x0000000500038802 */ /* 0x000fe20000000f00 */
[----:B------:R-:W-:Y:S01]  /*11900*/  @!P0 IMAD.MOV.U32 R37, RZ, RZ, R233 ;  /* 0x000000ffff258224 */ /* 0x000fe200078e00e9 */
[----:B------:R-:W-:Y:S02]  /*11910*/  @!P0 MOV R36, R228 ;  /* 0x000000e400248202 */ /* 0x000fe40000000f00 */
[C---:B------:R-:W-:Y:S02]  /*11920*/  @!P0 SHF.L.U64.HI R3, R2.reuse, R3, c[0x0][0x20c] ;  /* 0x0000830002038619 */ /* 0x040fe40000010203 */
[----:B------:R-:W-:Y:S01]  /*11930*/  @!P0 SHF.L.U32 R2, R2, 0x5, RZ ;  /* 0x0000000502028819 */ /* 0x000fe200000006ff */
[----:B------:R-:W1:Y:S01]  /*11940*/  LDSM.16.M88.4 R8, [R201] ;  /* 0x00000000c908783b */ /* 0x000e620000000200 */
[----:B------:R-:W-:Y:S01]  /*11950*/  @!P0 IMAD.WIDE.U32 R36, R38, 0x60, R36 ;  /* 0x0000006026248825 */ /* 0x000fe200078e0024 */
[----:B------:R-:W-:Y:S01]  /*11960*/  ULDC UR4, c[0x0][0x324] ;  /* 0x0000c90000047ab9 */ /* 0x000fe20000000800 */
[----:B------:R-:W-:Y:S01]  /*11970*/  @!P0 IADD3 R44, P1, R2, R2, RZ ;  /* 0x00000002022c8210 */ /* 0x000fe20007f3e0ff */
[----:B------:R-:W-:Y:S01]  /*11980*/  ULOP3.LUT UR4, URZ, UR4, URZ, 0x33, !UPT ;  /* 0x000000043f047292 */ /* 0x000fe2000f8e333f */
[----:B------:R-:W-:Y:S02]  /*11990*/  @!P0 IMAD.WIDE.U32 R28, R38, 0x60, R2 ;  /* 0x00000060261c8825 */ /* 0x000fe400078e0002 */
[----:B------:R-:W-:Y:S01]  /*119a0*/  @!P0 IADD3.X R45, R3, R3, RZ, P1, !PT ;  /* 0x00000003032d8210 */ /* 0x000fe20000ffe4ff */
[----:B------:R-:W3:Y:S02]  /*119b0*/  LDSM.16.M88.4 R16, [R201+0x800] ;  /* 0x00080000c910783b */ /* 0x000ee40000000200 */
[-C--:B------:R-:W-:Y:S02]  /*119c0*/  @!P0 IADD3 R47, P2, P1, R228, R28.reuse, R2 ;  /* 0x0000001ce42f8210 */ /* 0x080fe4000795e002 */
[----:B------:R-:W-:Y:S01]  /*119d0*/  @!P0 LEA R2, P4, R36, c[0x0][0x1f8], 0x1 ;  /* 0x00007e0024028a11 */ /* 0x000fe200078808ff */
[----:B------:R-:W-:Y:S01]  /*119e0*/  @!P0 IMAD.WIDE.U32 R44, R38, 0x60, R44 ;  /* 0x00000060262c8825 */ /* 0x000fe200078e002c */
[----:B------:R-:W-:Y:S02]  /*119f0*/  @!P0 IADD3 R46, P3, R228, R28, RZ ;  /* 0x0000001ce42e8210 */ /* 0x000fe40007f7e0ff */
[----:B------:R-:W4:Y:S08]  /*11a00*/  LDSM.16.M88.4 R24, [R201+0x1000] ;  /* 0x00100000c918783b */ /* 0x000f300000000200 */
[----:B------:R-:W5:Y:S04]  /*11a10*/  LDL R223, [R1+0x14] ;  /* 0x0000140001df7983 */ /* 0x000f680000100800 */
[----:B------:R-:W2:Y:S08]  /*11a20*/  LDSM.16.M88.4 R32, [R201+0x1800] ;  /* 0x00180000c920783b */ /* 0x000eb00000000200 */
[----:B------:R-:W5:Y:S01]  /*11a30*/  LDL R222, [R1+0x1c] ;  /* 0x00001c0001de7983 */ /* 0x000f620000100800 */
[C---:B-1----:R-:W-:Y:S03]  /*11a40*/  HMMA.16816.F32 R4, R124.reuse, R8, RZ ;  /* 0x000000087c04723c */ /* 0x042fe600000018ff */
[----:B------:R-:W1:Y:S05]  /*11a50*/  LDSM.16.M88.4 R40, [R201+0x2000] ;  /* 0x00200000c928783b */ /* 0x000e6a0000000200 */
[C---:B------:R-:W-:Y:S03]  /*11a60*/  HMMA.16816.F32 R8, R124.reuse, R10, RZ ;  /* 0x0000000a7c08723c */ /* 0x040fe600000018ff */
[----:B------:R-:W1:Y:S05]  /*11a70*/  LDSM.16.M88.4 R48, [R201+0x2800] ;  /* 0x00280000c930783b */ /* 0x000e6a0000000200 */
[C---:B---3--:R-:W-:Y:S03]  /*11a80*/  HMMA.16816.F32 R12, R124.reuse, R16, RZ ;  /* 0x000000107c0c723c */ /* 0x048fe600000018ff */
[----:B------:R-:W3:Y:S05]  /*11a90*/  LDSM.16.M88.4 R132, [R206] ;  /* 0x00000000ce84783b */ /* 0x000eea0000000200 */
[C---:B------:R-:W-:Y:S03]  /*11aa0*/  HMMA.16816.F32 R16, R124.reuse, R18, RZ ;  /* 0x000000127c10723c */ /* 0x040fe600000018ff */
[----:B------:R-:W1:Y:S05]  /*11ab0*/  LDSM.16.M88.4 R136, [R208] ;  /* 0x00000000d088783b */ /* 0x000e6a0000000200 */
[C---:B----4-:R-:W-:Y:S03]  /*11ac0*/  HMMA.16816.F32 R20, R124.reuse, R24, RZ ;  /* 0x000000187c14723c */ /* 0x050fe600000018ff */
[----:B------:R-:W4:Y:S05]  /*11ad0*/  LDSM.16.M88.4 R140, [R209] ;  /* 0x00000000d18c783b */ /* 0x000f2a0000000200 */
[C---:B------:R-:W-:Y:S03]  /*11ae0*/  HMMA.16816.F32 R24, R124.reuse, R26, RZ ;  /* 0x0000001a7c18723c */ /* 0x040fe600000018ff */
[----:B------:R-:W1:Y:S08]  /*11af0*/  LDSM.16.M88.4 R144, [R210] ;  /* 0x00000000d290783b */ /* 0x000e700000000200 */
[----:B------:R-:W1:Y:S08]  /*11b00*/  LDSM.16.M88.4 R148, [R211] ;  /* 0x00000000d394783b */ /* 0x000e700000000200 */
[----:B------:R-:W1:Y:S01]  /*11b10*/  LDSM.16.M88.4 R152, [R212] ;  /* 0x00000000d498783b */ /* 0x000e620000000200 */
[----:B--2---:R-:W-:Y:S02]  /*11b20*/  LOP3.LUT P5, RZ, R0, 0x20000, RZ, 0xc0, !PT ;  /* 0x0002000000ff7812 */ /* 0x004fe400078ac0ff */
[----:B------:R-:W-:Y:S05]  /*11b30*/  @!P0 SHF.R.S32.HI R0, RZ, 0x1f, R221 ;  /* 0x0000001fff008819 */ /* 0x000fea00000114dd */
[----:B------:R-:W-:Y:S04]  /*11b40*/  @!P0 IMAD R0, R0, c[0x0][0x208], RZ ;  /* 0x0000820000008a24 */ /* 0x000fe800078e02ff */
[----:B------:R-:W-:Y:S05]  /*11b50*/  @!P0 IMAD R0, R221, c[0x0][0x20c], R0 ;  /* 0x00008300dd008a24 */ /* 0x000fea00078e0200 */
[----:B------:R-:W-:Y:S05]  /*11b60*/  @!P0 IADD3 R0, R39, R0, RZ ;  /* 0x0000000027008210 */ /* 0x000fea0007ffe0ff */
[----:B------:R-:W-:Y:S05]  /*11b70*/  @!P0 IMAD R0, R0, 0x60, RZ ;  /* 0x0000006000008824 */ /* 0x000fea00078e02ff */
[----:B------:R-:W-:Y:S02]  /*11b80*/  @!P0 IADD3 R39, R0, R29, RZ ;  /* 0x0000001d00278210 */ /* 0x000fe40007ffe0ff */
[C---:B------:R-:W-:Y:S02]  /*11b90*/  HMMA.16816.F32 R28, R124.reuse, R32, RZ ;  /* 0x000000207c1c723c */ /* 0x040fe400000018ff */
[----:B------:R-:W-:Y:S02]  /*11ba0*/  @!P0 IADD3.X R68, R233, R39, R3, P2, P1 ;  /* 0x00000027e9448210 */ /* 0x000fe400017e2403 */
[----:B------:R-:W-:Y:S02]  /*11bb0*/  @!P0 LEA R160, P2, R46, c[0x0][0x1f8], 0x1 ;  /* 0x00007e002ea08a11 */ /* 0x000fe400078408ff */
[----:B------:R-:W-:Y:S02]  /*11bc0*/  @!P0 IADD3 R3, R37, R0, RZ ;  /* 0x0000000025038210 */ /* 0x000fe40007ffe0ff */
[C---:B------:R-:W-:Y:S01]  /*11bd0*/  HMMA.16816.F32 R32, R124.reuse, R34, RZ ;  /* 0x000000227c20723c */ /* 0x040fe200000018ff */
[----:B------:R-:W-:Y:S03]  /*11be0*/  @!P0 IADD3.X R39, R39, R233, RZ, P3, !PT ;  /* 0x000000e927278210 */ /* 0x000fe60001ffe4ff */
[----:B------:R-:W-:Y:S02]  /*11bf0*/  @!P0 LEA.HI.X R3, R36, c[0x0][0x1fc], R3, 0x1, P4 ;  /* 0x00007f0024038a11 */ /* 0x000fe400020f0c03 */
[----:B------:R-:W-:Y:S02]  /*11c00*/  @!P0 LEA.HI.X R161, R46, c[0x0][0x1fc], R39, 0x1, P2 ;  /* 0x00007f002ea18a11 */ /* 0x000fe400010f0c27 */
[C---:B-1----:R-:W-:Y:S01]  /*11c10*/  HMMA.16816.F32 R36, R124.reuse, R40, RZ ;  /* 0x000000287c24723c */ /* 0x042fe200000018ff */
[----:B------:R-:W-:Y:S03]  /*11c20*/  @!P0 IADD3 R44, P1, R228, R44, RZ ;  /* 0x0000002ce42c8210 */ /* 0x000fe60007f3e0ff */
[----:B------:R-:W-:Y:S02]  /*11c30*/  @!P0 LEA R164, P3, R47, c[0x0][0x1f8], 0x1 ;  /* 0x00007e002fa48a11 */ /* 0x000fe400078608ff */
[----:B------:R-:W-:Y:S02]  /*11c40*/  @!P0 LEA R162, P2, R44, c[0x0][0x1f8], 0x1 ;  /* 0x00007e002ca28a11 */ /* 0x000fe400078408ff */
[C---:B------:R-:W-:Y:S01]  /*11c50*/  HMMA.16816.F32 R40, R124.reuse, R42, RZ ;  /* 0x0000002a7c28723c */ /* 0x040fe200000018ff */
[----:B------:R-:W-:Y:S02]  /*11c60*/  @!P0 IADD3.X R0, R233, R0, R45, P1, !PT ;  /* 0x00000000e9008210 */ /* 0x000fe40000ffe42d */
[----:B------:R-:W-:Y:S02]  /*11c70*/  @!P0 ISETP.GE.AND P1, PT, R72, c[0x0][0x1d4], PT ;  /* 0x0000750048008a0c */ /* 0x000fe40003f26270 */
[----:B------:R-:W-:Y:S02]  /*11c80*/  @!P0 LEA.HI.X R165, R47, c[0x0][0x1fc], R68, 0x1, P3 ;  /* 0x00007f002fa58a11 */ /* 0x000fe400018f0c44 */
[----:B------:R-:W-:Y:S02]  /*11c90*/  @!P0 LEA.HI.X R163, R44, c[0x0][0x1fc], R0, 0x1, P2 ;  /* 0x00007f002ca38a11 */ /* 0x000fe400010f0c00 */
[C---:B------:R-:W-:Y:S07]  /*11ca0*/  HMMA.16816.F32 R44, R124.reuse, R48, RZ ;  /* 0x000000307c2c723c */ /* 0x040fee00000018ff */
[----:B------:R-:W-:Y:S01]  /*11cb0*/  @!PT LDS RZ, [RZ] ;  /* 0x00000000fffff984 */ /* 0x000fe20000000800 */
[----:B------:R-:W-:Y:S01]  /*11cc0*/  @!PT LDS RZ, [RZ] ;  /* 0x00000000fffff984 */ /* 0x000fe20000000800 */
[----:B------:R-:W-:Y:S01]  /*11cd0*/  @!PT LDS RZ, [RZ] ;  /* 0x00000000fffff984 */ /* 0x000fe20000000800 */
[----:B------:R1:W-:Y:S01]  /*11ce0*/  @!P0 LDGSTS.E.BYPASS.LTC128B.128 [R219+0x100], [R2.64], !P1 ;  /* 0x0010000002db8fae */ /* 0x0003e2000c901d48 */
[----:B------:R-:W-:Y:S07]  /*11cf0*/  HMMA.16816.F32 R48, R124, R50, RZ ;  /* 0x000000327c30723c */ /* 0x000fee00000018ff */
[----:B------:R1:W-:Y:S01]  /*11d00*/  @!P0 LDGSTS.E.BYPASS.LTC128B.128 [R219+0x3100], [R2.64+0x80], !P5 ;  /* 0x0310008002db8fae */ /* 0x0003e2000e901d48 */
[C---:B---3--:R-:W-:Y:S07]  /*11d10*/  HMMA.16816.F32 R4, R128.reuse, R132, R4 ;  /* 0x000000848004723c */ /* 0x048fee0000001804 */
[----:B------:R2:W-:Y:S01]  /*11d20*/  @!P0 LDGSTS.E.BYPASS.LTC128B.128 [R219+0x1100], [R160.64], !P1 ;  /* 0x01100000a0db8fae */ /* 0x0005e2000c901d48 */
[C---:B------:R-:W-:Y:S07]  /*11d30*/  HMMA.16816.F32 R8, R128.reuse, R134, R8 ;  /* 0x000000868008723c */ /* 0x040fee0000001808 */
[----:B------:R2:W-:Y:S01]  /*11d40*/  @!P0 LDGSTS.E.BYPASS.LTC128B.128 [R219+0x4100], [R160.64+0x80], !P5 ;  /* 0x04100080a0db8fae */ /* 0x0005e2000e901d48 */
[C---:B------:R-:W-:Y:S07]  /*11d50*/  HMMA.16816.F32 R12, R128.reuse, R136, R12 ;  /* 0x00000088800c723c */ /* 0x040fee000000180c */
[----:B------:R3:W-:Y:S01]  /*11d60*/  @!P0 LDGSTS.E.BYPASS.LTC128B.128 [R219+0x2100], [R164.64], !P1 ;  /* 0x02100000a4db8fae */ /* 0x0007e2000c901d48 */
[C---:B------:R-:W-:Y:S07]  /*11d70*/  HMMA.16816.F32 R16, R128.reuse, R138, R16 ;  /* 0x0000008a8010723c */ /* 0x040fee0000001810 */
[----:B------:R2:W-:Y:S01]  /*11d80*/  @!P0 LDGSTS.E.BYPASS.LTC128B.128 [R219+0x5100], [R162.64+0x80], !P5 ;  /* 0x05100080a2db8fae */ /* 0x0005e2000e901d48 */
[C---:B----4-:R-:W-:Y:S03]  /*11d90*/  HMMA.16816.F32 R20, R128.reuse, R140, R20 ;  /* 0x0000008c8014723c */ /* 0x050fe60000001814 */
[----:B------:R-:W-:Y:S04]  /*11da0*/  ISETP.GT.AND P0, PT, R221, R226, PT ;  /* 0x000000e2dd00720c */ /* 0x000fe80003f04270 */
[----:B------:R-:W-:Y:S01]  /*11db0*/  LDSM.16.M88.4 R132, [R200+0x1000] ;  /* 0x00100000c884783b */ /* 0x000fe20000000200 */
[C---:B------:R-:W-:Y:S07]  /*11dc0*/  HMMA.16816.F32 R24, R128.reuse, R142, R24 ;  /* 0x0000008e8018723c */ /* 0x040fee0000001818 */
[----:B------:R-:W0:Y:S01]  /*11dd0*/  LDGDEPBAR ;  /* 0x00000000000079af */ /* 0x000e220000000000 */
[C---:B------:R-:W-:Y:S01]  /*11de0*/  HMMA.16816.F32 R28, R128.reuse, R144, R28 ;  /* 0x00000090801c723c */ /* 0x040fe2000000181c */
[----:B-1----:R-:W-:Y:S06]  /*11df0*/  @P0 MOV R3, c[0x0][0x1e0] ;  /* 0x0000780000030a02 */ /* 0x002fec0000000f00 */
[----:B---3--:R-:W-:Y:S01]  /*11e00*/  LDSM.16.M88.4 R164, [R200+0x800] ;  /* 0x00080000c8a4783b */ /* 0x008fe20000000200 */
[C---:B------:R-:W-:Y:S07]  /*11e10*/  HMMA.16816.F32 R32, R128.reuse, R146, R32 ;  /* 0x000000928020723c */ /* 0x040fee0000001820 */
[----:B--2---:R-:W1:Y:S01]  /*11e20*/  LDSM.16.M88.4 R160, [R200] ;  /* 0x00000000c8a0783b */ /* 0x004e620000000200 */
[C---:B------:R-:W-:Y:S07]  /*11e30*/  HMMA.16816.F32 R36, R128.reuse, R148, R36 ;  /* 0x000000948024723c */ /* 0x040fee0000001824 */
[----:B------:R-:W2:Y:S01]  /*11e40*/  LDSM.16.M88.4 R136, [R200+0x1800] ;  /* 0x00180000c888783b */ /* 0x000ea20000000200 */
[C---:B------:R-:W-:Y:S07]  /*11e50*/  HMMA.16816.F32 R40, R128.reuse, R150, R40 ;  /* 0x000000968028723c */ /* 0x040fee0000001828 */
[----:B------:R-:W3:Y:S01]  /*11e60*/  LDSM.16.M88.4 R168, [R200+0x2000] ;  /* 0x00200000c8a8783b */ /* 0x000ee20000000200 */
[C---:B------:R-:W-:Y:S07]  /*11e70*/  HMMA.16816.F32 R44, R128.reuse, R152, R44 ;  /* 0x00000098802c723c */ /* 0x040fee000000182c */
[----:B------:R-:W4:Y:S01]  /*11e80*/  LDSM.16.M88.4 R172, [R200+0x2800] ;  /* 0x00280000c8ac783b */ /* 0x000f220000000200 */
[----:B------:R-:W-:Y:S07]  /*11e90*/  HMMA.16816.F32 R48, R128, R154, R48 ;  /* 0x0000009a8030723c */ /* 0x000fee0000001830 */
[----:B------:R-:W2:Y:S01]  /*11ea0*/  LDSM.16.M88.4 R140, [R75+-0x3000] ;  /* 0xffd000004b8c783b */ /* 0x000ea20000000200 */
[C---:B-1----:R-:W-:Y:S07]  /*11eb0*/  HMMA.16816.F32 R4, R156.reuse, R160, R4 ;  /* 0x000000a09c04723c */ /* 0x042fee0000001804 */
[----:B------:R-:W1:Y:S01]  /*11ec0*/  LDSM.16.M88.4 R144, [R75+-0x2800] ;  /* 0xffd800004b90783b */ /* 0x000e620000000200 */
[C---:B------:R-:W-:Y:S07]  /*11ed0*/  HMMA.16816.F32 R8, R156.reuse, R162, R8 ;  /* 0x000000a29c08723c */ /* 0x040fee0000001808 */
[----:B------:R-:W1:Y:S01]  /*11ee0*/  LDSM.16.M88.4 R148, [R75+-0x2000] ;  /* 0xffe000004b94783b */ /* 0x000e620000000200 */
[C---:B------:R-:W-:Y:S07]  /*11ef0*/  HMMA.16816.F32 R12, R156.reuse, R164, R12 ;  /* 0x000000a49c0c723c */ /* 0x040fee000000180c */
[----:B------:R-:W1:Y:S01]  /*11f00*/  LDSM.16.M88.4 R152, [R75+-0x1800] ;  /* 0xffe800004b98783b */ /* 0x000e620000000200 */
[C---:B------:R-:W-:Y:S07]  /*11f10*/  HMMA.16816.F32 R16, R156.reuse, R166, R16 ;  /* 0x000000a69c10723c */ /* 0x040fee0000001810 */
[----:B------:R-:W1:Y:S01]  /*11f20*/  LDSM.16.M88.4 R160, [R75+-0x1000] ;  /* 0xfff000004ba0783b */ /* 0x000e620000000200 */
[C---:B------:R-:W-:Y:S07]  /*11f30*/  HMMA.16816.F32 R20, R156.reuse, R132, R20 ;  /* 0x000000849c14723c */ /* 0x040fee0000001814 */
[----:B------:R-:W-:Y:S01]  /*11f40*/  LDSM.16.M88.4 R164, [R201+0x3800] ;  /* 0x00380000c9a4783b */ /* 0x000fe20000000200 */
[C---:B------:R-:W-:Y:S07]  /*11f50*/  HMMA.16816.F32 R24, R156.reuse, R134, R24 ;  /* 0x000000869c18723c */ /* 0x040fee0000001818 */
[----:B------:R-:W1:Y:S01]  /*11f60*/  LDSM.16.M88.4 R132, [R75+-0x800] ;  /* 0xfff800004b84783b */ /* 0x000e620000000200 */
        /* <DEDUP_REMOVED lines=8> */
[----:B------:R-:W-:Y:S01]  /*11ff0*/  HMMA.16816.F32 R48, R156, R174, R48 ;  /* 0x000000ae9c30723c */ /* 0x000fe20000001830 */
[----:B------:R-:W4:Y:S07]  /*12000*/  LDSM.16.M88.4 R172, [R201+0x4800] ;  /* 0x00480000c9ac783b */ /* 0x000f2e0000000200 */
[C---:B------:R-:W-:Y:S08]  /*12010*/  HMMA.16816.F32 R4, R176.reuse, R140, R4 ;  /* 0x0000008cb004723c */ /* 0x040ff00000001804 */
[C---:B------:R-:W-:Y:S01]  /*12020*/  HMMA.16816.F32 R8, R176.reuse, R142, R8 ;  /* 0x0000008eb008723c */ /* 0x040fe20000001808 */
[----:B------:R-:W2:Y:S07]  /*12030*/  LDSM.16.M88.4 R140, [R201+0x5000] ;  /* 0x00500000c98c783b */ /* 0x000eae0000000200 */
[C---:B-1----:R-:W-:Y:S08]  /*12040*/  HMMA.16816.F32 R12, R176.reuse, R144, R12 ;  /* 0x00000090b00c723c */ /* 0x042ff0000000180c */
[C---:B------:R-:W-:Y:S01]  /*12050*/  HMMA.16816.F32 R16, R176.reuse, R146, R16 ;  /* 0x00000092b010723c */ /* 0x040fe20000001810 */
[----:B------:R-:W1:Y:S07]  /*12060*/  LDSM.16.M88.4 R144, [R201+0x5800] ;  /* 0x00580000c990783b */ /* 0x000e6e0000000200 */
[C---:B------:R-:W-:Y:S08]  /*12070*/  HMMA.16816.F32 R20, R176.reuse, R148, R20 ;  /* 0x00000094b014723c */ /* 0x040ff00000001814 */
        /* <DEDUP_REMOVED lines=8> */
[C---:B------:R-:W-:Y:S08]  /*12100*/  HMMA.16816.F32 R44, R176.reuse, R132, R44 ;  /* 0x00000084b02c723c */ /* 0x040ff0000000182c */
[----:B------:R-:W-:Y:S01]  /*12110*/  HMMA.16816.F32 R48, R176, R134, R48 ;  /* 0x00000086b030723c */ /* 0x000fe20000001830 */
[----:B------:R-:W1:Y:S07]  /*12120*/  LDSM.16.M88.4 R132, [R214] ;  /* 0x00000000d684783b */ /* 0x000e6e0000000200 */
[C---:B--2---:R-:W-:Y:S08]  /*12130*/  HMMA.16816.F32 R4, R180.reuse, R136, R4 ;  /* 0x00000088b404723c */ /* 0x044ff00000001804 */
[C---:B------:R-:W-:Y:S01]  /*12140*/  HMMA.16816.F32 R8, R180.reuse, R138, R8 ;  /* 0x0000008ab408723c */ /* 0x040fe20000001808 */
[----:B------:R-:W2:Y:S07]  /*12150*/  LDSM.16.M88.4 R136, [R215] ;  /* 0x00000000d788783b */ /* 0x000eae0000000200 */
[C---:B------:R-:W-:Y:S08]  /*12160*/  HMMA.16816.F32 R12, R180.reuse, R164, R12 ;  /* 0x000000a4b40c723c */ /* 0x040ff0000000180c */
[C---:B------:R-:W-:Y:S01]  /*12170*/  HMMA.16816.F32 R16, R180.reuse, R166, R16 ;  /* 0x000000a6b410723c */ /* 0x040fe20000001810 */
[----:B------:R-:W1:Y:S07]  /*12180*/  LDSM.16.M88.4 R164, [R217] ;  /* 0x00000000d9a4783b */ /* 0x000e6e0000000200 */
[C---:B---3--:R-:W-:Y:S08]  /*12190*/  HMMA.16816.F32 R20, R180.reuse, R168, R20 ;  /* 0x000000a8b414723c */ /* 0x048ff00000001814 */
[C---:B------:R-:W-:Y:S01]  /*121a0*/  HMMA.16816.F32 R24, R180.reuse, R170, R24 ;  /* 0x000000aab418723c */ /* 0x040fe20000001818 */
[----:B------:R-:W3:Y:S07]  /*121b0*/  LDSM.16.M88.4 R168, [R200+0x3000] ;  /* 0x00300000c8a8783b */ /* 0x000eee0000000200 */
[C---:B----4-:R-:W-:Y:S08]  /*121c0*/  HMMA.16816.F32 R28, R180.reuse, R172, R28 ;  /* 0x000000acb41c723c */ /* 0x050ff0000000181c */
[C---:B------:R-:W-:Y:S01]  /*121d0*/  HMMA.16816.F32 R32, R180.reuse, R174, R32 ;  /* 0x000000aeb420723c */ /* 0x040fe20000001820 */
[----:B------:R-:W-:Y:S07]  /*121e0*/  LDSM.16.M88.4 R172, [R200+0x5000] ;  /* 0x00500000c8ac783b */ /* 0x000fee0000000200 */
[C---:B------:R-:W-:Y:S08]  /*121f0*/  HMMA.16816.F32 R36, R180.reuse, R140, R36 ;  /* 0x0000008cb424723c */ /* 0x040ff00000001824 */
[C---:B------:R-:W-:Y:S01]  /*12200*/  HMMA.16816.F32 R40, R180.reuse, R142, R40 ;  /* 0x0000008eb428723c */ /* 0x040fe20000001828 */
[----:B------:R-:W4:Y:S07]  /*12210*/  LDSM.16.M88.4 R140, [R200+0x3800] ;  /* 0x00380000c88c783b */ /* 0x000f2e0000000200 */
        /* <DEDUP_REMOVED lines=8> */
[----:B------:R-:W1:Y:S07]  /*122a0*/  LDSM.16.M88.4 R152, [R75] ;  /* 0x000000004b98783b */ /* 0x000e6e0000000200 */
[C---:B------:R-:W-:Y:S08]  /*122b0*/  HMMA.16816.F32 R20, R184.reuse, R132, R20 ;  /* 0x00000084b814723c */ /* 0x040ff00000001814 */
        /* <DEDUP_REMOVED lines=8> */
[C---:B---3--:R-:W-:Y:S08]  /*12340*/  HMMA.16816.F32 R4, R188.reuse, R168, R4 ;  /* 0x000000a8bc04723c */ /* 0x048ff00000001804 */
[C---:B------:R-:W-:Y:S08]  /*12350*/  HMMA.16816.F32 R8, R188.reuse, R170, R8 ;  /* 0x000000aabc08723c */ /* 0x040ff00000001808 */
[C---:B----4-:R-:W-:Y:S08]  /*12360*/  HMMA.16816.F32 R12, R188.reuse, R140, R12 ;  /* 0x0000008cbc0c723c */ /* 0x050ff0000000180c */
[C---:B------:R-:W-:Y:S08]  /*12370*/  HMMA.16816.F32 R16, R188.reuse, R142, R16 ;  /* 0x0000008ebc10723c */ /* 0x040ff00000001810 */
[C---:B-1----:R-:W-:Y:S08]  /*12380*/  HMMA.16816.F32 R20, R188.reuse, R144, R20 ;  /* 0x00000090bc14723c */ /* 0x042ff00000001814 */
        /* <DEDUP_REMOVED lines=9> */
[C---:B------:R-:W-:Y:S08]  /*12420*/  HMMA.16816.F32 R12, R196.reuse, R132, R12 ;  /* 0x00000084c40c723c */ /* 0x040ff0000000180c */
        /* <DEDUP_REMOVED lines=36> */
[----:B------:R-:W-:Y:S04]  /*12670*/  BAR.SYNC.DEFER_BLOCKING 0x0 ;  /* 0x0000000000007b1d */ /* 0x000fe80000010000 */
[----:B------:R-:W-:Y:S01]  /*12680*/  @P0 MOV R5, 0x5 ;  /* 0x0000000500050802 */ /* 0x000fe20000000f00 */
[C---:B------:R-:W-:Y:S08]  /*12690*/  HMMA.16816.F32 R40, R196.reuse, R6, R40 ;  /* 0x00000006c428723c */ /* 0x040ff00000001828 */
[----:B------:R-:W-:Y:S04]  /*126a0*/  FMUL.FTZ R2, R35, c[0x0][0x320] ;  /* 0x0000c80023027a20 */ /* 0x000fe80000410000 */
[----:B------:R3:W3:Y:S01]  /*126b0*/  MUFU.TANH R132, R2 ;  /* 0x0000000200847308 */ /* 0x0006e20000002400 */
[----:B--2---:R-:W-:Y:S09]  /*126c0*/  FMUL.FTZ R0, R14, c[0x0][0x320] ;  /* 0x0000c8000e007a20 */ /* 0x004ff20000410000 */
[----:B------:R2:W2:Y:S02]  /*126d0*/  MUFU.TANH R153, R0 ;  /* 0x0000000000997308 */ /* 0x0004a40000002400 */
[----:B------:R-:W-:Y:S01]  /*126e0*/  FMUL.FTZ R4, R40, c[0x0][0x320] ;  /* 0x0000c80028047a20 */ /* 0x000fe20000410000 */
[C---:B-1----:R-:W-:Y:S08]  /*126f0*/  HMMA.16816.F32 R44, R196.reuse, R8, R44 ;  /* 0x00000008c42c723c */ /* 0x042ff0000000182c */
[----:B------:R-:W-:Y:S04]  /*12700*/  HMMA.16816.F32 R48, R196, R10, R48 ;  /* 0x0000000ac430723c */ /* 0x000fe80000001830 */
[----:B---3--:R-:W-:Y:S02]  /*12710*/  FMUL.FTZ R2, R43, c[0x0][0x320] ;  /* 0x0000c8002b027a20 */ /* 0x008fe40000410000 */
[----:B--2---:R-:W-:Y:S10]  /*12720*/  FMUL.FTZ R0, R15, c[0x0][0x320] ;  /* 0x0000c8000f007a20 */ /* 0x004ff40000410000 */
[----:B------:R-:W-:Y:S01]  /*12730*/  FMUL.FTZ R6, R44, c[0x0][0x320] ;  /* 0x0000c8002c067a20 */ /* 0x000fe20000410000 */
[----:B------:R1:W2:Y:S01]  /*12740*/  MUFU.TANH R152, R0 ;  /* 0x0000000000987308 */ /* 0x0002a20000002400 */
[----:B------:R-:W3:Y:S01]  /*12750*/  LDL R44, [R1+0x4] ;  /* 0x00000400012c7983 */ /* 0x000ee20000100800 */
[----:B------:R-:W-:Y:S03]  /*12760*/  FMUL.FTZ R7, R45, c[0x0][0x320] ;  /* 0x0000c8002d077a20 */ /* 0x000fe60000410000 */
[----:B------:R-:W2:Y:S02]  /*12770*/  LDL R45, [R1+0x8] ;  /* 0x00000800012d7983 */ /* 0x000ea40000100800 */
[----:B------:R-:W-:Y:S02]  /*12780*/  FMUL.FTZ R13, R48, c[0x0][0x320] ;  /* 0x0000c800300d7a20 */ /* 0x000fe40000410000 */
[----:B-1----:R-:W-:Y:S02]  /*12790*/  FMUL.FTZ R0, R16, c[0x0][0x320] ;  /* 0x0000c80010007a20 */ /* 0x002fe40000410000 */
[----:B------:R-:W1:Y:S10]  /*127a0*/  MUFU.TANH R16, R13 ;  /* 0x0000000d00107308 */ /* 0x000e740000002400 */
        /* <DEDUP_REMOVED lines=26> */
[----:B------:R1:W1:Y:S10]  /*12950*/  MUFU.TANH R31, R7 ;  /* 0x00000007001f7308 */ /* 0x0002740000002400 */
[----:B------:R2:W2:Y:S01]  /*12960*/  MUFU.TANH R134, R0 ;  /* 0x0000000000867308 */ /* 0x0004a20000002400 */
[----:B-1----:R-:W-:Y:S01]  /*12970*/  @P0 MOV R7, R234 ;  /* 0x000000ea00070202 */ /* 0x002fe20000000f00 */
[----:B--2---:R-:W-:Y:S08]  /*12980*/  FMUL.FTZ R0, R32, c[0x0][0x320] ;  /* 0x0000c80020007a20 */ /* 0x004ff00000410000 */
[----:B------:R-:W1:Y:S10]  /*12990*/  MUFU.TANH R32, R6 ;  /* 0x0000000600207308 */ /* 0x000e740000002400 */
[----:B------:R2:W1:Y:S02]  /*129a0*/  MUFU.TANH R18, R0 ;  /* 0x0000000000127308 */ /* 0x0004640000002400 */
[----:B--2---:R-:W-:Y:S08]  /*129b0*/  FMUL.FTZ R0, R33, c[0x0][0x320] ;  /* 0x0000c80021007a20 */ /* 0x004ff00000410000 */
[----:B------:R2:W1:Y:S02]  /*129c0*/  MUFU.TANH R17, R0 ;  /* 0x0000000000117308 */ /* 0x0004640000002400 */
[----:B--2---:R-:W-:Y:S08]  /*129d0*/  FMUL.FTZ R0, R34, c[0x0][0x320] ;  /* 0x0000c80022007a20 */ /* 0x004ff00000410000 */
[----:B------:R-:W2:Y:S10]  /*129e0*/  MUFU.TANH R34, R4 ;  /* 0x0000000400227308 */ /* 0x000eb40000002400 */
[----:B------:R1:W1:Y:S02]  /*129f0*/  MUFU.TANH R133, R0 ;  /* 0x0000000000857308 */ /* 0x0002640000002400 */
[----:B-1----:R-:W-:Y:S08]  /*12a00*/  FMUL.FTZ R0, R36, c[0x0][0x320] ;  /* 0x0000c80024007a20 */ /* 0x002ff00000410000 */
[----:B------:R1:W1:Y:S02]  /*12a10*/  MUFU.TANH R68, R0 ;  /* 0x0000000000447308 */ /* 0x0002640000002400 */
[----:B-1----:R-:W-:Y:S08]  /*12a20*/  FMUL.FTZ R0, R37, c[0x0][0x320] ;  /* 0x0000c80025007a20 */ /* 0x002ff00000410000 */
[----:B------:R1:W1:Y:S02]  /*12a30*/  MUFU.TANH R36, R0 ;  /* 0x0000000000247308 */ /* 0x0002640000002400 */
[----:B-1----:R-:W-:Y:S08]  /*12a40*/  FMUL.FTZ R0, R38, c[0x0][0x320] ;  /* 0x0000c80026007a20 */ /* 0x002ff00000410000 */
        /* <DEDUP_REMOVED lines=9> */
[----:B------:R-:W-:Y:S05]  /*12ae0*/  @P0 SHF.R.S32.HI R2, RZ, 0x1f, R0 ;  /* 0x0000001fff020819 */ /* 0x000fea0000011400 */
[----:B------:R-:W-:Y:S01]  /*12af0*/  @P0 IMAD R4, R2, c[0x0][0x1e0], RZ ;  /* 0x0000780002040a24 */ /* 0x000fe200078e02ff */
[C---:B------:R-:W-:Y:S02]  /*12b00*/  @P0 SHF.L.U32 R2, R3.reuse, 0x5, RZ ;  /* 0x0000000503020819 */ /* 0x040fe400000006ff */
[----:B------:R-:W-:Y:S01]  /*12b10*/  @P0 SHF.L.U64.HI R3, R3, R5, c[0x0][0x1e4] ;  /* 0x0000790003030619 */ /* 0x000fe20000010205 */
[----:B------:R-:W-:Y:S01]  /*12b20*/  @P0 IMAD R6, R0, c[0x0][0x1e4], R4 ;  /* 0x0000790000060a24 */ /* 0x000fe200078e0204 */
[----:B------:R-:W-:Y:S01]  /*12b30*/  @P0 IADD3 R8, P1, R2, R2, RZ ;  /* 0x0000000202080210 */ /* 0x000fe20007f3e0ff */
[----:B------:R-:W-:Y:S04]  /*12b40*/  @P0 IMAD.WIDE.U32 R4, R0, c[0x0][0x1e0], RZ ;  /* 0x0000780000040a25 */ /* 0x000fe800078e00ff */
[----:B------:R-:W-:Y:S01]  /*12b50*/  @P0 IMAD.X R9, R3, 0x1, R3, P1 ;  /* 0x0000000103090824 */ /* 0x000fe200008e0603 */
[----:B------:R-:W-:Y:S01]  /*12b60*/  @P0 IADD3 R0, R5, R6, RZ ;  /* 0x0000000605000210 */ /* 0x000fe20007ffe0ff */
[----:B------:R-:W-:Y:S01]  /*12b70*/  FMUL.FTZ R5, R46, c[0x0][0x320] ;  /* 0x0000c8002e057a20 */ /* 0x000fe20000410000 */
[----:B------:R-:W-:Y:S01]  /*12b80*/  @P0 MOV R6, R230 ;  /* 0x000000e600060202 */ /* 0x000fe20000000f00 */
[----:B------:R-:W2:Y:S01]  /*12b90*/  LDL R46, [R1+0xc] ;  /* 0x00000c00012e7983 */ /* 0x000ea20000100800 */
[C---:B------:R-:W-:Y:S01]  /*12ba0*/  @P0 IMAD.WIDE.U32 R10, R4.reuse, 0x60, R8 ;  /* 0x00000060040a0825 */ /* 0x040fe200078e0008 */
[----:B------:R1:W1:Y:S03]  /*12bb0*/  MUFU.TANH R43, R5 ;  /* 0x00000005002b7308 */ /* 0x0002660000002400 */
[----:B------:R-:W-:Y:S04]  /*12bc0*/  @P0 IMAD.WIDE.U32 R6, R4, 0x60, R6 ;  /* 0x0000006004060825 */ /* 0x000fe800078e0006 */
[----:B------:R-:W-:Y:S01]  /*12bd0*/  @P0 IMAD R0, R0, 0x60, RZ ;  /* 0x0000006000000824 */ /* 0x000fe200078e02ff */
[----:B------:R-:W-:Y:S04]  /*12be0*/  @P0 LEA R8, P2, R6, c[0x0][0x1c8], 0x1 ;  /* 0x0000720006080a11 */ /* 0x000fe800078408ff */
[----:B------:R-:W-:Y:S02]  /*12bf0*/  @P0 IADD3 R9, R7, R0, RZ ;  /* 0x0000000007090210 */ /* 0x000fe40007ffe0ff */
[----:B------:R-:W-:Y:S01]  /*12c00*/  @P0 IADD3 R7, P1, R230, R10, RZ ;  /* 0x0000000ae6070210 */ /* 0x000fe20007f3e0ff */
[----:B------:R-:W-:Y:S01]  /*12c10*/  FMUL.FTZ R10, R47, c[0x0][0x320] ;  /* 0x0000c8002f0a7a20 */ /* 0x000fe20000410000 */
[----:B------:R-:W-:Y:S02]  /*12c20*/  @P0 LEA.HI.X R9, R6, c[0x0][0x1cc], R9, 0x1, P2 ;  /* 0x0000730006090a11 */ /* 0x000fe400010f0c09 */
[----:B------:R-:W-:Y:S01]  /*12c30*/  @P0 IADD3.X R12, R234, R0, R11, P1, !PT ;  /* 0x00000000ea0c0210 */ /* 0x000fe20000ffe40b */
[----:B------:R3:W2:Y:S01]  /*12c40*/  MUFU.TANH R42, R10 ;  /* 0x0000000a002a7308 */ /* 0x0006a20000002400 */
[----:B------:R-:W-:Y:S01]  /*12c50*/  MOV R47, c[0x0][0x32c] ;  /* 0x0000cb00002f7a02 */ /* 0x000fe20000000f00 */
[--C-:B-1----:R-:W-:Y:S05]  /*12c60*/  @P0 IMAD.WIDE.U32 R4, R4, 0x60, R2.reuse ;  /* 0x0000006004040825 */ /* 0x102fea00078e0002 */
[-C--:B------:R-:W-:Y:S02]  /*12c70*/  @P0 IADD3 R6, P1, R230, R4.reuse, RZ ;  /* 0x00000004e6060210 */ /* 0x080fe40007f3e0ff */
[----:B------:R-:W-:Y:S02]  /*12c80*/  @P0 IADD3 R0, R0, R5, RZ ;  /* 0x0000000500000210 */ /* 0x000fe40007ffe0ff */
[----:B------:R-:W-:Y:S02]  /*12c90*/  @P0 IADD3 R4, P3, P2, R230, R4, R2 ;  /* 0x00000004e6040210 */ /* 0x000fe40007a7e002 */
[----:B-----5:R-:W-:Y:S02]  /*12ca0*/  IADD3 R5, R222, R223, RZ ;  /* 0x000000dfde057210 */ /* 0x020fe40007ffe0ff */
[----:B------:R-:W-:Y:S02]  /*12cb0*/  @P0 IADD3.X R11, R234, R0, R3, P3, P2 ;  /* 0x00000000ea0b0210 */ /* 0x000fe40001fe4403 */
[----:B---3--:R-:W-:Y:S01]  /*12cc0*/  @P0 IADD3.X R10, R0, R234, RZ, P1, !PT ;  /* 0x000000ea000a0210 */ /* 0x008fe20000ffe4ff */
[----:B------:R-:W-:Y:S01]  /*12cd0*/  @P6 IMAD.HI.U32 R0, R5, c[0x0][0x2c8], RZ ;  /* 0x0000b20005006a27 */ /* 0x000fe200078e00ff */
[C---:B------:R-:W-:Y:S04]  /*12ce0*/  @P0 LEA R2, P1, R6.reuse, c[0x0][0x1c8], 0x1 ;  /* 0x0000720006020a11 */ /* 0x040fe800078208ff */
[----:B------:R-:W-:Y:S02]  /*12cf0*/  @P0 LEA.HI.X R3, R6, c[0x0][0x1cc], R10, 0x1, P1 ;  /* 0x0000730006030a11 */ /* 0x000fe400008f0c0a */
[----:B------:R-:W-:Y:S02]  /*12d00*/  @P0 ISETP.GE.AND P1, PT, R72, c[0x0][0x1d4], PT ;  /* 0x0000750048000a0c */ /* 0x000fe40003f26270 */
[C---:B------:R-:W-:Y:S02]  /*12d10*/  @P0 LEA R10, P3, R4.reuse, c[0x0][0x1c8], 0x1 ;  /* 0x00007200040a0a11 */ /* 0x040fe400078608ff */
[C---:B------:R-:W-:Y:S02]  /*12d20*/  @P0 LEA R6, P2, R7.reuse, c[0x0][0x1c8], 0x1 ;  /* 0x0000720007060a11 */ /* 0x040fe400078408ff */
[----:B------:R-:W-:Y:S02]  /*12d30*/  @P0 LEA.HI.X R11, R4, c[0x0][0x1cc], R11, 0x1, P3 ;  /* 0x00007300040b0a11 */ /* 0x000fe400018f0c0b */
[----:B------:R-:W-:Y:S02]  /*12d40*/  @P0 LEA.HI.X R7, R7, c[0x0][0x1cc], R12, 0x1, P2 ;  /* 0x0000730007070a11 */ /* 0x000fe400010f0c0c */
[----:B------:R-:W-:Y:S01]  /*12d50*/  @P6 SHF.R.U32.HI R5, RZ, c[0x0][0x2cc], R0 ;  /* 0x0000b300ff056a19 */ /* 0x000fe20000011600 */
[----:B------:R-:W-:Y:S02]  /*12d60*/  FMUL.FTZ R0, R49, c[0x0][0x320] ;  /* 0x0000c80031007a20 */ /* 0x000fe40000410000 */
[----:B------:R-:W-:Y:S01]  /*12d70*/  @!PT LDS RZ, [RZ] ;  /* 0x00000000fffff984 */ /* 0x000fe20000000800 */
[----:B------:R-:W-:Y:S01]  /*12d80*/  @!PT LDS RZ, [RZ] ;  /* 0x00000000fffff984 */ /* 0x000fe20000000800 */
[----:B------:R-:W-:Y:S01]  /*12d90*/  @!PT LDS RZ, [RZ] ;  /* 0x00000000fffff984 */ /* 0x000fe20000000800 */
[----:B------:R1:W-:Y:S02]  /*12da0*/  @P0 LDGSTS.E.BYPASS.LTC128B.128 [R219+0x8100], [R8.64], !P1 ;  /* 0x0810000008db0fae */ /* 0x0003e4000c901d48 */
[----:B------:R3:W1:Y:S06]  /*12db0*/  MUFU.TANH R30, R0 ;  /* 0x00000000001e7308 */ /* 0x00066c0000002400 */
[----:B------:R1:W-:Y:S08]  /*12dc0*/  @P0 LDGSTS.E.BYPASS.LTC128B.128 [R219+0xb100], [R8.64+0x80], !P5 ;  /* 0x0b10008008db0fae */ /* 0x0003f0000e901d48 */
[----:B------:R5:W-:Y:S08]  /*12dd0*/  @P0 LDGSTS.E.BYPASS.LTC128B.128 [R219+0x9100], [R2.64], !P1 ;  /* 0x0910000002db0fae */ /* 0x000bf0000c901d48 */
[----:B------:R5:W-:Y:S01]  /*12de0*/  @P0 LDGSTS.E.BYPASS.LTC128B.128 [R219+0xc100], [R2.64+0x80], !P5 ;  /* 0x0c10008002db0fae */ /* 0x000be2000e901d48 */
[----:B---3--:R-:W-:Y:S04]  /*12df0*/  FMUL.FTZ R0, R50, c[0x0][0x320] ;  /* 0x0000c80032007a20 */ /* 0x008fe80000410000 */
[----:B------:R3:W1:Y:S03]  /*12e00*/  MUFU.TANH R37, R0 ;  /* 0x0000000000257308 */ /* 0x0006660000002400 */
[----:B------:R1:W-:Y:S08]  /*12e10*/  @P0 LDGSTS.E.BYPASS.LTC128B.128 [R219+0xa100], [R10.64], !P1 ;  /* 0x0a1000000adb0fae */ /* 0x0003f0000c901d48 */
[----:B------:R1:W-:Y:S01]  /*12e20*/  @P0 LDGSTS.E.BYPASS.LTC128B.128 [R219+0xd100], [R6.64+0x80], !P5 ;  /* 0x0d10008006db0fae */ /* 0x0003e2000e901d48 */
[----:B------:R-:W-:Y:S07]  /*12e30*/  ISETP.GE.AND P5, PT, R47, 0x1, PT ;  /* 0x000000012f00780c */ /* 0x000fee0003fa6270 */
[----:B------:R-:W1:Y:S01]  /*12e40*/  SHFL.IDX PT, R4, R5, RZ, 0x1c1f ;  /* 0x001c1fff05047589 */ /* 0x000e6200000e0000 */
[----:B-----5:R-:W-:Y:S02]  /*12e50*/  FMUL.FTZ R2, R51, c[0x0][0x320] ;  /* 0x0000c80033027a20 */ /* 0x020fe40000410000 */
[----:B---3--:R-:W-:Y:S02]  /*12e60*/  IMAD R0, R221, -0x60, RZ ;  /* 0xffffffa0dd007824 */ /* 0x008fe400078e02ff */
[----:B------:R3:W1:Y:S03]  /*12e70*/  MUFU.TANH R35, R2 ;  /* 0x0000000200237308 */ /* 0x0006660000002400 */
[----:B------:R-:W0:Y:S01]  /*12e80*/  LDGDEPBAR ;  /* 0x00000000000079af */ /* 0x000e220000000000 */
[----:B---3--:R-:W-:Y:S04]  /*12e90*/  IADD3 R2, -R44, 0x1, R0 ;  /* 0x000000012c027810 */ /* 0x008fe80007ffe100 */
[----:B--2---:R-:W-:Y:S04]  /*12ea0*/  IADD3 R2, -R45, R2, R46 ;  /* 0x000000022d027210 */ /* 0x004fe80007ffe12e */
[C---:B-1----:R-:W-:Y:S02]  /*12eb0*/  IADD3 R7, R2.reuse, c[0x0][0x328], RZ ;  /* 0x0000ca0002077a10 */ /* 0x042fe40007ffe0ff */
[----:B------:R-:W-:Y:S02]  /*12ec0*/  IADD3 R6, R2, UR4, RZ ;  /* 0x0000000402067c10 */ /* 0x000fe4000fffe0ff */
[----:B------:R-:W-:Y:S02]  /*12ed0*/  IADD3 R3, R7, R4, RZ ;  /* 0x0000000407037210 */ /* 0x000fe40007ffe0ff */
        /* <DEDUP_REMOVED lines=15> */
.L_x_808:
[----:B------:R-:W-:Y:S04]  /*12fd0*/  MOV R8, c[0x0][0x32c] ;  /* 0x0000cb0000087a02 */ /* 0x000fe80000000f00 */
[----:B------:R-:W-:Y:S11]  /*12fe0*/  ISETP.NE.AND P0, PT, R8, 0x1, PT ;  /* 0x000000010800780c */ /* 0x000ff60003f05270 */
[----:B------:R-:W-:Y:S02]  /*12ff0*/  @!UPT UIADD3 URZ, URZ, URZ, URZ ;  /* 0x0000003f3f3ff290 */ /* 0x000fe4000fffe03f */
[----:B------:R-:W-:Y:S05]  /*13000*/  @P0 IMAD.HI.U32 R8, R4, c[0x0][0x330], RZ ;  /* 0x0000cc0004080a27 */ /* 0x000fea00078e00ff */
[----:B------:R-:W-:Y:S02]  /*13010*/  @P0 SHF.R.U32.HI R4, RZ, c[0x0][0x334], R8 ;  /* 0x0000cd00ff040a19 */ /* 0x000fe40000011608 */
.L_x_809:
[----:B------:R-:W-:Y:S05]  /*13020*/  BSYNC B0 ;  /* 0x0000000000007941 */ /* 0x000fea0003800000 */
.L_x_807:
[----:B------:R-:W-:Y:S04]  /*13030*/  IMAD.IADD R8, R0, 0x1, -R44 ;  /* 0x0000000100087824 */ /* 0x000fe800078e0a2c */
[----:B------:R-:W-:Y:S05]  /*13040*/  IMAD R4, R4, c[0x0][0x32c], R8 ;  /* 0x0000cb0004047a24 */ /* 0x000fea00078e0208 */
[----:B------:R-:W-:Y:S02]  /*13050*/  IADD3 R8, R4, c[0x0][0x32c], RZ ;  /* 0x0000cb0004087a10 */ /* 0x000fe40007ffe0ff */
[----:B------:R-:W-:Y:S02]  /*13060*/  IMNMX R2, R2, R4, !PT ;  /* 0x0000000402027217 */ /* 0x000fe40007800200 */
[----:B------:R-:W-:Y:S02]  /*13070*/  IMNMX R3, R3, R8, PT ;  /* 0x0000000803037217 */ /* 0x000fe40003800200 */
.L_x_806:
        /* <DEDUP_REMOVED lines=82> */
[C---:B------:R-:W-:Y:S02]  /*135a0*/  ISETP.GE.AND P6, PT, R0.reuse, 0x42, PT ;  /* 0x000000420000780c */ /* 0x040fe40003fc6270 */
        /* <DEDUP_REMOVED lines=18> */
[----:B------:R-:W-:Y:S04]  /*136d0*/  ISETP.GT.AND P0, PT, R2, 0x50, !P3 ;  /* 0x000000500200780c */ /* 0x000fe80005f04270 */
[C---:B------:R-:W-:Y:S04]  /*136e0*/  ISETP.LT.OR P0, PT, R3.reuse, 0x51, P0 ;  /* 0x000000510300780c */ /* 0x040fe80000701670 */
[----:B------:R-:W-:Y:S02]  /*136f0*/  FSEL R171, R32, -INF , !P0 ;  /* 0xff80000020ab7808 */ /* 0x000fe40004000000 */
[C---:B------:R-:W-:Y:S04]  /*13700*/  ISETP.GT.AND P0, PT, R2.reuse, 0x51, !P2 ;  /* 0x000000510200780c */ /* 0x040fe80005704270 */
[----:B------:R-:W-:Y:S04]  /*13710*/  ISETP.LT.OR P0, PT, R3, 0x52, P0 ;  /* 0x000000520300780c */ /* 0x000fe80000701670 */
[----:B------:R-:W-:Y:S02]  /*13720*/  FSEL R172, R31, -INF , !P0 ;  /* 0xff8000001fac7808 */ /* 0x000fe40004000000 */
[----:B------:R-:W-:Y:S04]  /*13730*/  ISETP.GT.AND P0, PT, R2, 0x58, !P1 ;  /* 0x000000580200780c */ /* 0x000fe80004f04270 */
[C---:B------:R-:W-:Y:S04]  /*13740*/  ISETP.LT.OR P0, PT, R3.reuse, 0x59, P0 ;  /* 0x000000590300780c */ /* 0x040fe80000701670 */
[----:B------:R-:W-:Y:S02]  /*13750*/  FSEL R173, R16, -INF , !P0 ;  /* 0xff80000010ad7808 */ /* 0x000fe40004000000 */
[----:B------:R-:W-:Y:S04]  /*13760*/  ISETP.GE.AND P0, PT, R0, 0x5a, PT ;  /* 0x0000005a0000780c */ /* 0x000fe80003f06270 */
[----:B------:R-:W-:Y:S02]  /*13770*/  P2R R16, PR, RZ, 0x1 ;  /* 0x00000001ff107803 */ /* 0x000fe40000000000 */
[----:B------:R-:W-:Y:S01]  /*13780*/  ISETP.GT.AND P0, PT, R2, 0x59, !P0 ;  /* 0x000000590200780c */ /* 0x000fe20004704270 */
[--C-:B-1----:R-:W-:Y:S03]  /*13790*/  IMAD.IADD R2, R6, 0x1, R4.reuse ;  /* 0x0000000106027824 */ /* 0x102fe600078e0204 */
[----:B------:R-:W-:Y:S01]  /*137a0*/  ISETP.LT.OR P0, PT, R3, 0x5a, P0 ;  /* 0x0000005a0300780c */ /* 0x000fe20000701670 */
[----:B------:R-:W-:Y:S03]  /*137b0*/  IMAD.IADD R3, R7, 0x1, R4 ;  /* 0x0000000107037824 */ /* 0x000fe600078e0204 */
[----:B------:R-:W-:Y:S02]  /*137c0*/  FSEL R174, R30, -INF , !P0 ;  /* 0xff8000001eae7808 */ /* 0x000fe40004000000 */
[----:B------:R-:W-:Y:S11]  /*137d0*/  ISETP.GE.AND P0, PT, R47, 0x1, PT ;  /* 0x000000012f00780c */ /* 0x000ff60003f06270 */
[----:B------:R-:W-:Y:S02]  /*137e0*/  @!UPT UIADD3 URZ, URZ, URZ, URZ ;  /* 0x0000003f3f3ff290 */ /* 0x000fe4000fffe03f */
        /* <DEDUP_REMOVED lines=14> */
.L_x_812:
[----:B------:R-:W-:Y:S04]  /*138d0*/  MOV R5, c[0x0][0x32c] ;  /* 0x0000cb0000057a02 */ /* 0x000fe80000000f00 */
[----:B------:R-:W-:Y:S11]  /*138e0*/  ISETP.NE.AND P0, PT, R5, 0x1, PT ;  /* 0x000000010500780c */ /* 0x000ff60003f05270 */
[----:B------:R-:W-:Y:S02]  /*138f0*/  @!UPT UIADD3 URZ, URZ, URZ, URZ ;  /* 0x0000003f3f3ff290 */ /* 0x000fe4000fffe03f */
[----:B------:R-:W-:Y:S05]  /*13900*/  @P0 IMAD.HI.U32 R5, R4, c[0x0][0x330], RZ ;  /* 0x0000cc0004050a27 */ /* 0x000fea00078e00ff */
[----:B------:R-:W-:Y:S02]  /*13910*/  @P0 SHF.R.U32.HI R4, RZ, c[0x0][0x334], R5 ;  /* 0x0000cd00ff040a19 */ /* 0x000fe40000011605 */
.L_x_813:
[----:B------:R-:W-:Y:S05]  /*13920*/  BSYNC B0 ;  /* 0x0000000000007941 */ /* 0x000fea0003800000 */
.L_x_811:
[----:B------:R-:W-:Y:S04]  /*13930*/  IMAD.IADD R0, R0, 0x1, -R44 ;  /* 0x0000000100007824 */ /* 0x000fe800078e0a2c */
[----:B------:R-:W-:Y:S05]  /*13940*/  IMAD R0, R4, c[0x0][0x32c], R0 ;  /* 0x0000cb0004007a24 */ /* 0x000fea00078e0200 */
[----:B------:R-:W-:Y:S02]  /*13950*/  IADD3 R4, R0, c[0x0][0x32c], RZ ;  /* 0x0000cb0000047a10 */ /* 0x000fe40007ffe0ff */
[----:B------:R-:W-:Y:S02]  /*13960*/  IMNMX R2, R2, R0, !PT ;  /* 0x0000000002027217 */ /* 0x000fe40007800200 */
[----:B------:R-:W-:Y:S02]  /*13970*/  IMNMX R3, R3, R4, PT ;  /* 0x0000000403037217 */ /* 0x000fe40003800200 */
.L_x_810:
        /* <DEDUP_REMOVED lines=84> */
[----:B------:R-:W-:Y:S01]  /*13ec0*/  ISETP.GT.AND P2, PT, R2, 0x51, !P2 ;  /* 0x000000510200780c */ /* 0x000fe20005744270 */
[----:B------:R-:W1:Y:S01]  /*13ed0*/  SHFL.BFLY PT, R13, R0, 0x2, 0x1f ;  /* 0x0c401f00000d7f89 */ /* 0x000e6200000e0000 */
[----:B------:R-:W-:Y:S02]  /*13ee0*/  FSEL R144, R144, -INF , !P0 ;  /* 0xff80000090907808 */ /* 0x000fe40004000000 */
[----:B------:R-:W-:Y:S02]  /*13ef0*/  ISETP.NE.AND P0, PT, R21, RZ, PT ;  /* 0x000000ff1500720c */ /* 0x000fe40003f05270 */
[----:B------:R-:W-:Y:S02]  /*13f00*/  FMNMX.FTZ R12, R144, R12, !PT ;  /* 0x0000000c900c7209 */ /* 0x000fe40007810000 */
[C---:B------:R-:W-:Y:S02]  /*13f10*/  ISETP.GT.AND P0, PT, R2.reuse, 0x30, !P0 ;  /* 0x000000300200780c */ /* 0x040fe40004704270 */
[----:B------:R-:W-:Y:S02]  /*13f20*/  ISETP.GT.AND P1, PT, R2, 0x58, !P1 ;  /* 0x000000580200780c */ /* 0x000fe40004f24270 */
[C---:B------:R-:W-:Y:S02]  /*13f30*/  ISETP.LT.OR P0, PT, R3.reuse, 0x31, P0 ;  /* 0x000000310300780c */ /* 0x040fe40000701670 */
[----:B------:R-:W-:Y:S02]  /*13f40*/  ISETP.LT.OR P2, PT, R3, 0x52, P2 ;  /* 0x000000520300780c */ /* 0x000fe40001741670 */
[----:B------:R-:W-:Y:S02]  /*13f50*/  FSEL R148, R135, -INF , !P0 ;  /* 0xff80000087947808 */ /* 0x000fe40004000000 */
[----:B------:R-:W-:Y:S02]  /*13f60*/  ISETP.NE.AND P0, PT, R20, RZ, PT ;  /* 0x000000ff1400720c */ /* 0x000fe40003f05270 */
[----:B------:R-:W-:Y:S01]  /*13f70*/  FMNMX.FTZ R12, R148, R12, !PT ;  /* 0x0000000c940c7209 */ /* 0x000fe20007810000 */
[----:B------:R-:W-:Y:S01]  /*13f80*/  LDSM.16.MT88.4 R20, [R203] ;  /* 0x00000000cb14783b */ /* 0x000fe20000004200 */
[----:B------:R-:W-:Y:S02]  /*13f90*/  ISETP.GT.AND P0, PT, R2, 0x31, !P0 ;  /* 0x000000310200780c */ /* 0x000fe40004704270 */
        /* <DEDUP_REMOVED lines=8> */
[----:B------:R-:W-:Y:S04]  /*14020*/  ISETP.LT.OR P0, PT, R3, 0x39, P0 ;  /* 0x000000390300780c */ /* 0x000fe80000701670 */
[----:B------:R-:W-:Y:S02]  /*14030*/  FSEL R150, R133, -INF , !P0 ;  /* 0xff80000085967808 */ /* 0x000fe40004000000 */
[----:B------:R-:W-:Y:S02]  /*14040*/  ISETP.NE.AND P0, PT, R18, RZ, PT ;  /* 0x000000ff1200720c */ /* 0x000fe40003f05270 */
[----:B------:R-:W-:Y:S02]  /*14050*/  FMNMX.FTZ R12, R150, R12, !PT ;  /* 0x0000000c960c7209 */ /* 0x000fe40007810000 */
[----:B------:R-:W-:Y:S04]  /*14060*/  ISETP.GT.AND P0, PT, R2, 0x39, !P0 ;  /* 0x000000390200780c */ /* 0x000fe80004704270 */
[----:B------:R-:W-:Y:S04]  /*14070*/  ISETP.LT.OR P0, PT, R3, 0x3a, P0 ;  /* 0x0000003a0300780c */ /* 0x000fe80000701670 */
[----:B------:R-:W-:Y:S02]  /*14080*/  FSEL R151, R132, -INF , !P0 ;  /* 0xff80000084977808 */ /* 0x000fe40004000000 */
[----:B------:R-:W-:Y:S02]  /*14090*/  ISETP.NE.AND P0, PT, R17, RZ, PT ;  /* 0x000000ff1100720c */ /* 0x000fe40003f05270 */
[----:B------:R-:W-:Y:S02]  /*140a0*/  FMNMX.FTZ R12, R151, R12, !PT ;  /* 0x0000000c970c7209 */ /* 0x000fe40007810000 */
[----:B------:R-:W-:Y:S04]  /*140b0*/  ISETP.GT.AND P0, PT, R2, 0x40, !P0 ;  /* 0x000000400200780c */ /* 0x000fe80004704270 */
[C---:B------:R-:W-:Y:S04]  /*140c0*/  ISETP.LT.OR P0, PT, R3.reuse, 0x41, P0 ;  /* 0x000000410300780c */ /* 0x040fe80000701670 */
[----:B------:R-:W-:Y:S02]  /*140d0*/  FSEL R152, R74, -INF , !P0 ;  /* 0xff8000004a987808 */ /* 0x000fe40004000000 */
[----:B------:R-:W-:Y:S02]  /*140e0*/  ISETP.GT.AND P0, PT, R2, 0x41, !P6 ;  /* 0x000000410200780c */ /* 0x000fe40007704270 */
[----:B------:R-:W-:Y:S02]  /*140f0*/  FMNMX.FTZ R12, R152, R12, !PT ;  /* 0x0000000c980c7209 */ /* 0x000fe40007810000 */
[----:B------:R-:W-:Y:S02]  /*14100*/  ISETP.LT.OR P0, PT, R3, 0x42, P0 ;  /* 0x000000420300780c */ /* 0x000fe40000701670 */
[----:B------:R-:W-:Y:S02]  /*14110*/  ISETP.NE.AND P6, PT, R16, RZ, PT ;  /* 0x000000ff1000720c */ /* 0x000fe40003fc5270 */
[----:B------:R-:W-:Y:S02]  /*14120*/  FSEL R153, R71, -INF , !P0 ;  /* 0xff80000047997808 */ /* 0x000fe40004000000 */
[C---:B------:R-:W-:Y:S02]  /*14130*/  ISETP.GT.AND P0, PT, R2.reuse, 0x48, !P5 ;  /* 0x000000480200780c */ /* 0x040fe40006f04270 */
[----:B------:R-:W-:Y:S02]  /*14140*/  FMNMX.FTZ R12, R153, R12, !PT ;  /* 0x0000000c990c7209 */ /* 0x000fe40007810000 */
[----:B------:R-:W-:Y:S04]  /*14150*/  ISETP.LT.OR P0, PT, R3, 0x49, P0 ;  /* 0x000000490300780c */ /* 0x000fe80000701670 */
[----:B------:R-:W-:Y:S02]  /*14160*/  FSEL R160, R39, -INF , !P0 ;  /* 0xff80000027a07808 */ /* 0x000fe40004000000 */
[----:B------:R-:W-:Y:S02]  /*14170*/  ISETP.GT.AND P0, PT, R2, 0x49, !P4 ;  /* 0x000000490200780c */ /* 0x000fe40006704270 */
[----:B------:R-:W-:Y:S02]  /*14180*/  FMNMX.FTZ R12, R160, R12, !PT ;  /* 0x0000000ca00c7209 */ /* 0x000fe40007810000 */
[----:B------:R-:W-:Y:S04]  /*14190*/  ISETP.LT.OR P0, PT, R3, 0x4a, P0 ;  /* 0x0000004a0300780c */ /* 0x000fe80000701670 */
[----:B------:R-:W-:Y:S02]  /*141a0*/  FSEL R161, R38, -INF , !P0 ;  /* 0xff80000026a17808 */ /* 0x000fe40004000000 */
[C---:B------:R-:W-:Y:S01]  /*141b0*/  ISETP.GT.AND P0, PT, R2.reuse, 0x50, !P3 ;  /* 0x000000500200780c */ /* 0x040fe20005f04270 */
[----:B------:R-:W-:Y:S01]  /*141c0*/  LDSM.16.MT88.4 R36, [R204] ;  /* 0x00000000cc24783b */ /* 0x000fe20000004200 */
[----:B------:R-:W-:Y:S02]  /*141d0*/  FMNMX.FTZ R12, R161, R12, !PT ;  /* 0x0000000ca10c7209 */ /* 0x000fe40007810000 */
[----:B------:R-:W-:Y:S04]  /*141e0*/  ISETP.LT.OR P0, PT, R3, 0x51, P0 ;  /* 0x000000510300780c */ /* 0x000fe80000701670 */
[----:B------:R-:W-:Y:S02]  /*141f0*/  FSEL R164, R43, -INF , !P0 ;  /* 0xff8000002ba47808 */ /* 0x000fe40004000000 */
[----:B------:R-:W-:Y:S02]  /*14200*/  ISETP.GT.AND P0, PT, R2, 0x59, !P6 ;  /* 0x000000590200780c */ /* 0x000fe40007704270 */
[----:B------:R-:W-:Y:S02]  /*14210*/  FMNMX.FTZ R2, R164, R12, !PT ;  /* 0x0000000ca4027209 */ /* 0x000fe40007810000 */
[----:B------:R-:W-:Y:S04]  /*14220*/  ISETP.LT.OR P0, PT, R3, 0x5a, P0 ;  /* 0x0000005a0300780c */ /* 0x000fe80000701670 */
[----:B------:R-:W-:Y:S02]  /*14230*/  FSEL R71, R35, -INF , !P0 ;  /* 0xff80000023477808 */ /* 0x000fe40004000000 */
[----:B-1----:R-:W-:Y:S02]  /*14240*/  FMNMX.FTZ R3, R0, R13, !PT ;  /* 0x0000000d00037209 */ /* 0x002fe40007810000 */
[----:B------:R-:W-:Y:S03]  /*14250*/  FMNMX.FTZ R0, R165, R2, !PT ;  /* 0x00000002a5007209 */ /* 0x000fe60007810000 */
[----:B------:R-:W1:Y:S01]  /*14260*/  SHFL.BFLY PT, R12, R3, 0x1, 0x1f ;  /* 0x0c201f00030c7f89 */ /* 0x000e6200000e0000 */
[----:B------:R-:W-:Y:S04]  /*14270*/  FMNMX.FTZ R0, R170, R0, !PT ;  /* 0x00000000aa007209 */ /* 0x000fe80007810000 */
[----:B------:R-:W-:Y:S05]  /*14280*/  FMNMX.FTZ R0, R71, R0, !PT ;  /* 0x0000000047007209 */ /* 0x000fea0007810000 */
[----:B------:R-:W2:Y:S01]  /*14290*/  SHFL.BFLY PT, R2, R0, 0x2, 0x1f ;  /* 0x0c401f0000027f89 */ /* 0x000ea200000e0000 */
[----:B-1----:R-:W-:Y:S07]  /*142a0*/  FMNMX.FTZ R68, R3, R12, !PT ;  /* 0x0000000c03447209 */ /* 0x002fee0007810000 */
[----:B------:R-:W-:Y:S01]  /*142b0*/  LDSM.16.MT88.4 R12, [R202] ;  /* 0x00000000ca0c783b */ /* 0x000fe20000004200 */
[C---:B------:R-:W-:Y:S01]  /*142c0*/  FSETP.NEU.FTZ.AND P0, PT, R68.reuse, -INF , PT ;  /* 0xff8000004400780b */ /* 0x040fe20003f1d000 */
[----:B------:R-:W-:Y:S05]  /*142d0*/  FMUL.FTZ R3, R68, c[0x0][0x2d0] ;  /* 0x0000b40044037a20 */ /* 0x000fea0000410000 */
[----:B------:R-:W-:Y:S02]  /*142e0*/  FSEL R74, R3, RZ, P0 ;  /* 0x000000ff034a7208 */ /* 0x000fe40000000000 */
[----:B--2---:R-:W-:Y:S03]  /*142f0*/  FMNMX.FTZ R2, R0, R2, !PT ;  /* 0x0000000200027209 */ /* 0x004fe60007810000 */
[--C-:B------:R-:W-:Y:S02]  /*14300*/  FFMA.FTZ R0, R8, c[0x0][0x2d0], -R74.reuse ;  /* 0x0000b40008007a23 */ /* 0x100fe4000001084a */
[----:B------:R-:W1:Y:S01]  /*14310*/  SHFL.BFLY PT, R3, R2, 0x1, 0x1f ;  /* 0x0c201f0002037f89 */ /* 0x000e6200000e0000 */
[--C-:B------:R-:W-:Y:S01]  /*14320*/  FFMA.FTZ R11, R11, c[0x0][0x2d0], -R74.reuse ;  /* 0x0000b4000b0b7a23 */ /* 0x100fe2000001084a */
[----:B------:R2:W-:Y:S10]  /*14330*/  MUFU.EX2 R242, R0 ;  /* 0x0000000000f27308 */ /* 0x0005f40000000800 */
[----:B------:R-:W-:Y:S01]  /*14340*/  MUFU.EX2 R243, R11 ;  /* 0x0000000b00f37308 */ /* 0x000fe20000000800 */
[----:B-1----:R-:W-:Y:S01]  /*14350*/  FMNMX.FTZ R3, R2, R3, !PT ;  /* 0x0000000302037209 */ /* 0x002fe20007810000 */
[--C-:B--2---:R-:W-:Y:S04]  /*14360*/  FFMA.FTZ R0, R10, c[0x0][0x2d0], -R74.reuse ;  /* 0x0000b4000a007a23 */ /* 0x104fe8000001084a */
[----:B------:R-:W-:Y:S04]  /*14370*/  FMUL.FTZ R8, R3, c[0x0][0x2d0] ;  /* 0x0000b40003087a20 */ /* 0x000fe80000410000 */
[----:B------:R1:W2:Y:S02]  /*14380*/  MUFU.EX2 R245, R0 ;  /* 0x0000000000f57308 */ /* 0x0002a40000000800 */
[----:B-1----:R-:W-:Y:S01]  /*14390*/  FFMA.FTZ R0, R9, c[0x0][0x2d0], -R74 ;  /* 0x0000b40009007a23 */ /* 0x002fe2000001084a */
[----:B--2---:R-:W-:Y:S07]  /*143a0*/  F2FP.PACK_AB R132, R245, R242 ;  /* 0x000000f2f584723e */ /* 0x004fee00000000ff */
        /* <DEDUP_REMOVED lines=18> */
[C---:B---3--:R-:W-:Y:S02]  /*144d0*/  FMUL.FTZ R4, R2.reuse, R76 ;  /* 0x0000004c02047220 */ /* 0x048fe40000410000 */
        /* <DEDUP_REMOVED lines=31> */
[C---:B------:R-:W-:Y:S03]  /*146d0*/  HMMA.16816.F32 R4, R132.reuse, R12, R4 ;  /* 0x0000000c8404723c */ /* 0x040fe60000001804 */
[----:B------:R-:W3:Y:S02]  /*146e0*/  LDSM.16.MT88.4 R80, [R205+0x3000] ;  /* 0x00300000cd50783b */ /* 0x000ee40000004200 */
        /* <DEDUP_REMOVED lines=10> */
[----:B------:R-:W4:Y:S01]  /*14790*/  LDSM.16.MT88.4 R84, [R204+0x3000] ;  /* 0x00300000cc54783b */ /* 0x000f220000004200 */
        /* <DEDUP_REMOVED lines=28> */
[C---:B------:R-:W-:Y:S02]  /*14960*/  FMUL.FTZ R62, R0.reuse, R62 ;  /* 0x0000003e003e7220 */ /* 0x040fe40000410000 */
        /* <DEDUP_REMOVED lines=14> */
[----:B------:R2:W2:Y:S01]  /*14a50*/  MUFU.EX2 R236, R40 ;  /* 0x0000002800ec7308 */ /* 0x0004a20000000800 */
[--C-:B-1----:R-:W-:Y:S02]  /*14a60*/  FFMA.FTZ R70, R143, c[0x0][0x2d0], -R74.reuse ;  /* 0x0000b4008f467a23 */ /* 0x102fe4000001084a */
[C---:B-----5:R-:W-:Y:S02]  /*14a70*/  FMUL.FTZ R36, R2.reuse, R108 ;  /* 0x0000006c02247220 */ /* 0x060fe40000410000 */
[----:B------:R-:W-:Y:S05]  /*14a80*/  LDSM.16.MT88.4 R108, [R204+0x2800] ;  /* 0x00280000cc6c783b */ /* 0x000fea0000004200 */
[C---:B------:R-:W-:Y:S03]  /*14a90*/  HMMA.16816.F32 R36, R132.reuse, R44, R36 ;  /* 0x0000002c8424723c */ /* 0x040fe60000001824 */
[----:B--2---:R-:W-:Y:S02]  /*14aa0*/  FMUL.FTZ R40, R2, R112 ;  /* 0x0000007002287220 */ /* 0x004fe40000410000 */
        /* <DEDUP_REMOVED lines=17> */
[----:B-----5:R-:W-:Y:S02]  /*14bc0*/  FMUL.FTZ R48, R2, R120 ;  /* 0x0000007802307220 */ /* 0x020fe40000410000 */
[----:B------:R-:W-:Y:S05]  /*14bd0*/  LDSM.16.MT88.4 R120, [R203+0x5800] ;  /* 0x00580000cb78783b */ /* 0x000fea0000004200 */
[C---:B------:R-:W-:Y:S07]  /*14be0*/  HMMA.16816.F32 R48, R132.reuse, R78, R48 ;  /* 0x0000004e8430723c */ /* 0x040fee0000001830 */
[----:B---3--:R-:W-:Y:S01]  /*14bf0*/  F2FP.PACK_AB R78, R232, R235 ;  /* 0x000000ebe84e723e */ /* 0x008fe200000000ff */
[C---:B------:R-:W-:Y:S04]  /*14c00*/  HMMA.16816.F32 R52, R132.reuse, R80, R52 ;  /* 0x000000508434723c */ /* 0x040fe80000001834 */
[--C-:B-1----:R-:W-:Y:S01]  /*14c10*/  FFMA.FTZ R70, R146, c[0x0][0x2d0], -R74.reuse ;  /* 0x0000b40092467a23 */ /* 0x102fe2000001084a */
[----:B------:R-:W-:Y:S03]  /*14c20*/  F2FP.PACK_AB R79, R223, R224 ;  /* 0x000000e0df4f723e */ /* 0x000fe600000000ff */
[C---:B------:R-:W-:Y:S01]  /*14c30*/  HMMA.16816.F32 R56, R132.reuse, R82, R56 ;  /* 0x000000528438723c */ /* 0x040fe20000001838 */
[----:B------:R1:W-:Y:S01]  /*14c40*/  MUFU.EX2 R118, R70 ;  /* 0x0000004600767308 */ /* 0x0003e20000000800 */
[----:B------:R-:W3:Y:S06]  /*14c50*/  LDSM.16.MT88.4 R80, [R203+0x800] ;  /* 0x00080000cb50783b */ /* 0x000eec0000004200 */
[C---:B----4-:R-:W-:Y:S08]  /*14c60*/  HMMA.16816.F32 R60, R132.reuse, R84, R60 ;  /* 0x00000054843c723c */ /* 0x050ff0000000183c */
        /* <DEDUP_REMOVED lines=204> */
[----:B------:R-:W-:Y:S01]  /*15930*/  FADD.FTZ R2, R194, R2 ;  /* 0x00000002c2027221 */ /* 0x000fe20000010000 */
[----:B------:R-:W-:Y:S01]  /*15940*/  IADD3 R220, R221, -0x1, RZ ;  /* 0xffffffffdddc7810 */ /* 0x000fe20007ffe0ff */
        /* <DEDUP_REMOVED lines=29> */
[----:B------:R-:W-:Y:S02]  /*15b20*/  IMAD.MOV.U32 R221, RZ, RZ, R220 ;  /* 0x000000ffffdd7224 */ /* 0x000fe400078e00dc */
[----:B------:R-:W-:Y:S02]  /*15b30*/  IMAD.MOV.U32 R69, RZ, RZ, R68 ;  /* 0x000000ffff457224 */ /* 0x000fe400078e0044 */
[----:B------:R-:W-:Y:S01]  /*15b40*/  IMAD.MOV.U32 R70, RZ, RZ, R3 ;  /* 0x000000ffff467224 */ /* 0x000fe200078e0003 */
[----:B------:R-:W-:-:S05]  /*15b50*/  @P0 BRA `(.L_x_814) ;  /* 0xffffbd0000000947 */ /* 0x000fca000383ffff */
.L_x_805:
[----:B------:R-:W2:Y:S04]  /*15b60*/  LDL R5, [R1+0x8] ;  /* 0x0000080001057983 */ /* 0x000ea80000100800 */
[----:B------:R-:W3:Y:S04]  /*15b70*/  LDL R0, [R1+0x14] ;  /* 0x0000140001007983 */ /* 0x000ee80000100800 */
[----:B------:R-:W4:Y:S01]  /*15b80*/  LDL R2, [R1+0xc] ;  /* 0x00000c0001027983 */ /* 0x000f220000100800 */
[----:B------:R-:W-:-:S05]  /*15b90*/  IMAD.MOV.U32 R4, RZ, RZ, c[0x0][0x2c4] ;  /* 0x0000b100ff047624 */ /* 0x000fca00078e00ff */
[----:B------:R-:W-:Y:S01]  /*15ba0*/  ISETP.NE.AND P1, PT, R4, 0x1, PT ;  /* 0x000000010400780c */ /* 0x000fe20003f25270 */
[----:B--2---:R-:W-:Y:S02]  /*15bb0*/  IMAD.MOV.U32 R6, RZ, RZ, R5 ;  /* 0x000000ffff067224 */ /* 0x004fe400078e0005 */
[----:B------:R-:W-:Y:S01]  /*15bc0*/  IMAD.MOV.U32 R5, RZ, RZ, c[0x0][0x32c] ;  /* 0x0000cb00ff057624 */ /* 0x000fe200078e00ff */
[----:B---3--:R-:W-:-:S04]  /*15bd0*/  IADD3 R0, R0, 0x7f, RZ ;  /* 0x0000007f00007810 */ /* 0x008fc80007ffe0ff */
[----:B------:R-:W-:-:S05]  /*15be0*/  ISETP.GE.AND P0, PT, R5, 0x1, PT ;  /* 0x000000010500780c */ /* 0x000fca0003f06270 */
        /* <DEDUP_REMOVED lines=16> */
.L_x_817:
[----:B------:R-:W-:-:S04]  /*15cf0*/  MOV R4, c[0x0][0x32c] ;  /* 0x0000cb0000047a02 */ /* 0x000fc80000000f00 */
[----:B------:R-:W-:-:S13]  /*15d00*/  ISETP.NE.AND P0, PT, R4, 0x1, PT ;  /* 0x000000010400780c */ /* 0x000fda0003f05270 */
[----:B------:R-:W-:-:S05]  /*15d10*/  @P0 IMAD.HI.U32 R4, R0, c[0x0][0x330], RZ ;  /* 0x0000cc0000040a27 */ /* 0x000fca00078e00ff */
[----:B------:R-:W-:Y:S02]  /*15d20*/  @P0 SHF.R.U32.HI R0, RZ, c[0x0][0x334], R4 ;  /* 0x0000cd00ff000a19 */ /* 0x000fe40000011604 */
.L_x_818:
[----:B------:R-:W-:Y:S05]  /*15d30*/  BSYNC B0 ;  /* 0x0000000000007941 */ /* 0x000fea0003800000 */
.L_x_816:
[----:B------:R-:W-:-:S05]  /*15d40*/  IMAD R0, R0, c[0x0][0x32c], RZ ;  /* 0x0000cb0000007a24 */ /* 0x000fca00078e02ff */
[----:B------:R-:W-:-:S04]  /*15d50*/  IMNMX R2, R2, R0, !PT ;  /* 0x0000000002027217 */ /* 0x000fc80007800200 */
.L_x_815:
        /* <DEDUP_REMOVED lines=11> */
.L_x_820:
[----:B------:R-:W2:Y:S01]  /*15e10*/  LDL R0, [R1+0x18] ;  /* 0x0000180001007983 */ /* 0x000ea20000100800 */
[----:B------:R-:W-:Y:S04]  /*15e20*/  DEPBAR.LE SB0, 0x0 ;  /* 0x000080000000791a */ /* 0x000fe80000000000 */
[----:B------:R-:W-:Y:S01]  /*15e30*/  WARPSYNC 0xffffffff ;  /* 0xffffffff00007948 */ /* 0x000fe20003800000 */
[----:B------:R-:W-:Y:S01]  /*15e40*/  BAR.SYNC.DEFER_BLOCKING 0x0 ;  /* 0x0000000000007b1d */ /* 0x000fe20000010000 */
[----:B------:R-:W-:Y:S02]  /*15e50*/  ISETP.GT.AND P0, PT, R226, R221, PT ;  /* 0x000000dde200720c */ /* 0x000fe40003f04270 */
[C---:B------:R-:W-:Y:S11]  /*15e60*/  IADD3 R220, R221.reuse, -0x1, RZ ;  /* 0xffffffffdddc7810 */ /* 0x040ff60007ffe0ff */
[----:B------:R-:W-:Y:S01]  /*15e70*/  @!P0 IMAD.WIDE.U32 R38, R221, c[0x0][0x208], RZ ;  /* 0x00008200dd268a25 */ /* 0x000fe200078e00ff */
[----:B------:R-:W-:Y:S02]  /*15e80*/  @!P0 MOV R2, c[0x0][0x208] ;  /* 0x0000820000028a02 */ /* 0x000fe40000000f00 */
[----:B------:R-:W-:Y:S02]  /*15e90*/  @!P0 MOV R3, 0x5 ;  /* 0x0000000500038802 */ /* 0x000fe40000000f00 */
[----:B------:R-:W-:Y:S02]  /*15ea0*/  @!P0 MOV R36, R228 ;  /* 0x000000e400248202 */ /* 0x000fe40000000f00 */
[C---:B------:R-:W-:Y:S02]  /*15eb0*/  @!P0 SHF.L.U64.HI R3, R2.reuse, R3, c[0x0][0x20c] ;  /* 0x0000830002038619 */ /* 0x040fe40000010203 */
[----:B------:R-:W-:Y:S01]  /*15ec0*/  @!P0 SHF.L.U32 R2, R2, 0x5, RZ ;  /* 0x0000000502028819 */ /* 0x000fe200000006ff */
[----:B------:R-:W3:Y:S01]  /*15ed0*/  LDSM.16.M88.4 R8, [R201] ;  /* 0x00000000c908783b */ /* 0x000ee20000000200 */
[----:B------:R-:W-:Y:S02]  /*15ee0*/  @!P0 MOV R37, R233 ;  /* 0x000000e900258202 */ /* 0x000fe40000000f00 */
[----:B------:R-:W-:Y:S01]  /*15ef0*/  @!P0 IADD3 R44, P1, R2, R2, RZ ;  /* 0x00000002022c8210 */ /* 0x000fe20007f3e0ff */
[----:B------:R-:W-:Y:S03]  /*15f00*/  @!P0 IMAD.WIDE.U32 R28, R38, 0x60, R2 ;  /* 0x00000060261c8825 */ /* 0x000fe600078e0002 */
[----:B------:R-:W-:Y:S01]  /*15f10*/  @!P0 IADD3.X R45, R3, R3, RZ, P1, !PT ;  /* 0x00000003032d8210 */ /* 0x000fe20000ffe4ff */
[----:B------:R-:W4:Y:S01]  /*15f20*/  LDSM.16.M88.4 R16, [R201+0x800] ;  /* 0x00080000c910783b */ /* 0x000f220000000200 */
[-C--:B------:R-:W-:Y:S01]  /*15f30*/  @!P0 IADD3 R47, P2, P1, R228, R28.reuse, R2 ;  /* 0x0000001ce42f8210 */ /* 0x080fe2000795e002 */
[----:B------:R-:W-:Y:S01]  /*15f40*/  @!P0 IMAD.WIDE.U32 R36, R38, 0x60, R36 ;  /* 0x0000006026248825 */ /* 0x000fe200078e0024 */
[----:B------:R-:W-:Y:S03]  /*15f50*/  @!P0 IADD3 R46, P3, R228, R28, RZ ;  /* 0x0000001ce42e8210 */ /* 0x000fe60007f7e0ff */
[----:B------:R-:W-:Y:S01]  /*15f60*/  @!P0 IMAD.WIDE.U32 R44, R38, 0x60, R44 ;  /* 0x00000060262c8825 */ /* 0x000fe200078e002c */
[----:B------:R-:W-:Y:S01]  /*15f70*/  @!P0 LEA R2, P4, R36, c[0x0][0x1f8], 0x1 ;  /* 0x00007e0024028a11 */ /* 0x000fe200078808ff */
[----:B------:R-:W5:Y:S08]  /*15f80*/  LDSM.16.M88.4 R24, [R201+0x1000] ;  /* 0x00100000c918783b */ /* 0x000f700000000200 */
[----:B------:R-:W1:Y:S08]  /*15f90*/  LDSM.16.M88.4 R32, [R201+0x1800] ;  /* 0x00180000c920783b */ /* 0x000e700000000200 */
[----:B------:R-:W1:Y:S02]  /*15fa0*/  LDSM.16.M88.4 R40, [R201+0x2000] ;  /* 0x00200000c928783b */ /* 0x000e640000000200 */
[C---:B-1-3--:R-:W-:Y:S06]  /*15fb0*/  HMMA.16816.F32 R4, R124.reuse, R8, RZ ;  /* 0x000000087c04723c */ /* 0x04afec00000018ff */
[----:B------:R-:W1:Y:S02]  /*15fc0*/  LDSM.16.M88.4 R48, [R201+0x2800] ;  /* 0x00280000c930783b */ /* 0x000e640000000200 */
[C---:B------:R-:W-:Y:S06]  /*15fd0*/  HMMA.16816.F32 R8, R124.reuse, R10, RZ ;  /* 0x0000000a7c08723c */ /* 0x040fec00000018ff */
[----:B------:R-:W3:Y:S02]  /*15fe0*/  LDSM.16.M88.4 R132, [R206] ;  /* 0x00000000ce84783b */ /* 0x000ee40000000200 */
[C---:B----4-:R-:W-:Y:S06]  /*15ff0*/  HMMA.16816.F32 R12, R124.reuse, R16, RZ ;  /* 0x000000107c0c723c */ /* 0x050fec00000018ff */
[----:B------:R-:W4:Y:S02]  /*16000*/  LDSM.16.M88.4 R136, [R208] ;  /* 0x00000000d088783b */ /* 0x000f240000000200 */
[C---:B------:R-:W-:Y:S06]  /*16010*/  HMMA.16816.F32 R16, R124.reuse, R18, RZ ;  /* 0x000000127c10723c */ /* 0x040fec00000018ff */
[----:B------:R-:W1:Y:S02]  /*16020*/  LDSM.16.M88.4 R140, [R209] ;  /* 0x00000000d18c783b */ /* 0x000e640000000200 */
[C---:B-----5:R-:W-:Y:S06]  /*16030*/  HMMA.16816.F32 R20, R124.reuse, R24, RZ ;  /* 0x000000187c14723c */ /* 0x060fec00000018ff */
[----:B------:R-:W5:Y:S02]  /*16040*/  LDSM.16.M88.4 R144, [R210] ;  /* 0x00000000d290783b */ /* 0x000f640000000200 */
[C---:B------:R-:W-:Y:S06]  /*16050*/  HMMA.16816.F32 R24, R124.reuse, R26, RZ ;  /* 0x0000001a7c18723c */ /* 0x040fec00000018ff */
        /* <DEDUP_REMOVED lines=17> */
[C---:B------:R-:W-:Y:S01]  /*16170*/  HMMA.16816.F32 R36, R124.reuse, R40, RZ ;  /* 0x000000287c24723c */ /* 0x040fe200000018ff */
        /* <DEDUP_REMOVED lines=8> */
[C---:B-1----:R-:W-:Y:S07]  /*16200*/  HMMA.16816.F32 R44, R124.reuse, R48, RZ ;  /* 0x000000307c2c723c */ /* 0x042fee00000018ff */
        /* <DEDUP_REMOVED lines=10> */
[C---:B----4-:R-:W-:Y:S07]  /*162b0*/  HMMA.16816.F32 R12, R128.reuse, R136, R12 ;  /* 0x00000088800c723c */ /* 0x050fee000000180c */
[----:B------:R3:W-:Y:S01]  /*162c0*/  @!P0 LDGSTS.E.BYPASS.LTC128B.128 [R219+0x2100], [R164.64], !P1 ;  /* 0x02100000a4db8fae */ /* 0x0007e2000c901d48 */
[C---:B------:R-:W-:Y:S07]  /*162d0*/  HMMA.16816.F32 R16, R128.reuse, R138, R16 ;  /* 0x0000008a8010723c */ /* 0x040fee0000001810 */
[----:B------:R2:W-:Y:S01]  /*162e0*/  @!P0 LDGSTS.E.BYPASS.LTC128B.128 [R219+0x5100], [R162.64+0x80], !P5 ;  /* 0x05100080a2db8fae */ /* 0x0005e2000e901d48 */
[C---:B------:R-:W-:Y:S03]  /*162f0*/  HMMA.16816.F32 R20, R128.reuse, R140, R20 ;  /* 0x0000008c8014723c */ /* 0x040fe60000001814 */
[----:B------:R-:W-:Y:S04]  /*16300*/  ISETP.GT.AND P0, PT, R221, R226, PT ;  /* 0x000000e2dd00720c */ /* 0x000fe80003f04270 */
[----:B------:R-:W-:Y:S01]  /*16310*/  LDSM.16.M88.4 R132, [R200+0x1000] ;  /* 0x00100000c884783b */ /* 0x000fe20000000200 */
[C---:B------:R-:W-:Y:S07]  /*16320*/  HMMA.16816.F32 R24, R128.reuse, R142, R24 ;  /* 0x0000008e8018723c */ /* 0x040fee0000001818 */
[----:B------:R-:W0:Y:S01]  /*16330*/  LDGDEPBAR ;  /* 0x00000000000079af */ /* 0x000e220000000000 */
[C---:B-----5:R-:W-:Y:S07]  /*16340*/  HMMA.16816.F32 R28, R128.reuse, R144, R28 ;  /* 0x00000090801c723c */ /* 0x060fee000000181c */
[----:B---3--:R-:W-:Y:S01]  /*16350*/  LDSM.16.M88.4 R164, [R200+0x800] ;  /* 0x00080000c8a4783b */ /* 0x008fe20000000200 */
[C---:B------:R-:W-:Y:S07]  /*16360*/  HMMA.16816.F32 R32, R128.reuse, R146, R32 ;  /* 0x000000928020723c */ /* 0x040fee0000001820 */
[----:B--2---:R-:W2:Y:S01]  /*16370*/  LDSM.16.M88.4 R160, [R200] ;  /* 0x00000000c8a0783b */ /* 0x004ea20000000200 */
[C---:B------:R-:W-:Y:S07]  /*16380*/  HMMA.16816.F32 R36, R128.reuse, R148, R36 ;  /* 0x000000948024723c */ /* 0x040fee0000001824 */
[----:B------:R-:W3:Y:S01]  /*16390*/  LDSM.16.M88.4 R136, [R200+0x1800] ;  /* 0x00180000c888783b */ /* 0x000ee20000000200 */
[C---:B------:R-:W-:Y:S07]  /*163a0*/  HMMA.16816.F32 R40, R128.reuse, R150, R40 ;  /* 0x000000968028723c */ /* 0x040fee0000001828 */
[----:B------:R-:W4:Y:S01]  /*163b0*/  LDSM.16.M88.4 R168, [R200+0x2000] ;  /* 0x00200000c8a8783b */ /* 0x000f220000000200 */
[C---:B------:R-:W-:Y:S07]  /*163c0*/  HMMA.16816.F32 R44, R128.reuse, R152, R44 ;  /* 0x00000098802c723c */ /* 0x040fee000000182c */
[----:B------:R-:W5:Y:S01]  /*163d0*/  LDSM.16.M88.4 R172, [R200+0x2800] ;  /* 0x00280000c8ac783b */ /* 0x000f620000000200 */
[----:B------:R-:W-:Y:S07]  /*163e0*/  HMMA.16816.F32 R48, R128, R154, R48 ;  /* 0x0000009a8030723c */ /* 0x000fee0000001830 */
[----:B------:R-:W1:Y:S01]  /*163f0*/  LDSM.16.M88.4 R140, [R75+-0x3000] ;  /* 0xffd000004b8c783b */ /* 0x000e620000000200 */
[C---:B--2---:R-:W-:Y:S07]  /*16400*/  HMMA.16816.F32 R4, R156.reuse, R160, R4 ;  /* 0x000000a09c04723c */ /* 0x044fee0000001804 */
[----:B------:R-:W2:Y:S01]  /*16410*/  LDSM.16.M88.4 R144, [R75+-0x2800] ;  /* 0xffd800004b90783b */ /* 0x000ea20000000200 */
        /* <DEDUP_REMOVED lines=10> */
[C---:B---3--:R-:W-:Y:S07]  /*164c0*/  HMMA.16816.F32 R28, R156.reuse, R136, R28 ;  /* 0x000000889c1c723c */ /* 0x048fee000000181c */
[----:B------:R-:W-:Y:S01]  /*164d0*/  LDSM.16.M88.4 R192, [R200+0x5800] ;  /* 0x00580000c8c0783b */ /* 0x000fe20000000200 */
[C---:B------:R-:W-:Y:S07]  /*164e0*/  HMMA.16816.F32 R32, R156.reuse, R138, R32 ;  /* 0x0000008a9c20723c */ /* 0x040fee0000001820 */
[----:B------:R-:W3:Y:S01]  /*164f0*/  LDSM.16.M88.4 R136, [R201+0x3000] ;  /* 0x00300000c988783b */ /* 0x000ee20000000200 */
[C---:B----4-:R-:W-:Y:S08]  /*16500*/  HMMA.16816.F32 R36, R156.reuse, R168, R36 ;  /* 0x000000a89c24723c */ /* 0x050ff00000001824 */
[C---:B------:R-:W-:Y:S01]  /*16510*/  HMMA.16816.F32 R40, R156.reuse, R170, R40 ;  /* 0x000000aa9c28723c */ /* 0x040fe20000001828 */
[----:B------:R-:W4:Y:S07]  /*16520*/  LDSM.16.M88.4 R168, [R201+0x4000] ;  /* 0x00400000c9a8783b */ /* 0x000f2e0000000200 */
[C---:B-----5:R-:W-:Y:S08]  /*16530*/  HMMA.16816.F32 R44, R156.reuse, R172, R44 ;  /* 0x000000ac9c2c723c */ /* 0x060ff0000000182c */
[----:B------:R-:W-:Y:S01]  /*16540*/  HMMA.16816.F32 R48, R156, R174, R48 ;  /* 0x000000ae9c30723c */ /* 0x000fe20000001830 */
        /* <DEDUP_REMOVED lines=19> */
[C---:B---3--:R-:W-:Y:S08]  /*16680*/  HMMA.16816.F32 R4, R180.reuse, R136, R4 ;  /* 0x00000088b404723c */ /* 0x048ff00000001804 */
[C---:B------:R-:W-:Y:S01]  /*16690*/  HMMA.16816.F32 R8, R180.reuse, R138, R8 ;  /* 0x0000008ab408723c */ /* 0x040fe20000001808 */
[----:B------:R-:W3:Y:S07]  /*166a0*/  LDSM.16.M88.4 R136, [R215] ;  /* 0x00000000d788783b */ /* 0x000eee0000000200 */
[C---:B------:R-:W-:Y:S08]  /*166b0*/  HMMA.16816.F32 R12, R180.reuse, R164, R12 ;  /* 0x000000a4b40c723c */ /* 0x040ff0000000180c */
[C---:B------:R-:W-:Y:S01]  /*166c0*/  HMMA.16816.F32 R16, R180.reuse, R166, R16 ;  /* 0x000000a6b410723c */ /* 0x040fe20000001810 */
[----:B------:R-:W2:Y:S07]  /*166d0*/  LDSM.16.M88.4 R164, [R217] ;  /* 0x00000000d9a4783b */ /* 0x000eae0000000200 */
[C---:B----4-:R-:W-:Y:S08]  /*166e0*/  HMMA.16816.F32 R20, R180.reuse, R168, R20 ;  /* 0x000000a8b414723c */ /* 0x050ff00000001814 */
[C---:B------:R-:W-:Y:S01]  /*166f0*/  HMMA.16816.F32 R24, R180.reuse, R170, R24 ;  /* 0x000000aab418723c */ /* 0x040fe20000001818 */
[----:B------:R-:W4:Y:S07]  /*16700*/  LDSM.16.M88.4 R168, [R200+0x3000] ;  /* 0x00300000c8a8783b */ /* 0x000f2e0000000200 */
        /* <DEDUP_REMOVED lines=11> */
[----:B------:R-:W5:Y:S07]  /*167c0*/  LDSM.16.M88.4 R148, [R200+0x4800] ;  /* 0x00480000c894783b */ /* 0x000f6e0000000200 */
[C---:B------:R-:W-:Y:S08]  /*167d0*/  HMMA.16816.F32 R12, R184.reuse, R152, R12 ;  /* 0x00000098b80c723c */ /* 0x040ff0000000180c */
[C---:B------:R-:W-:Y:S01]  /*167e0*/  HMMA.16816.F32 R16, R184.reuse, R154, R16 ;  /* 0x0000009ab810723c */ /* 0x040fe20000001810 */
[----:B------:R-:W1:Y:S07]  /*167f0*/  LDSM.16.M88.4 R152, [R75] ;  /* 0x000000004b98783b */ /* 0x000e6e0000000200 */
[C---:B------:R-:W-:Y:S08]  /*16800*/  HMMA.16816.F32 R20, R184.reuse, R132, R20 ;  /* 0x00000084b814723c */ /* 0x040ff00000001814 */
[C---:B------:R-:W-:Y:S01]  /*16810*/  HMMA.16816.F32 R24, R184.reuse, R134, R24 ;  /* 0x00000086b818723c */ /* 0x040fe20000001818 */
[----:B------:R-:W1:Y:S07]  /*16820*/  LDSM.16.M88.4 R132, [R75+0x800] ;  /* 0x000800004b84783b */ /* 0x000e6e0000000200 */
[C---:B---3--:R-:W-:Y:S08]  /*16830*/  HMMA.16816.F32 R28, R184.reuse, R136, R28 ;  /* 0x00000088b81c723c */ /* 0x048ff0000000181c */
        /* <DEDUP_REMOVED lines=8> */
[C---:B------:R-:W-:Y:S08]  /*168c0*/  HMMA.16816.F32 R16, R188.reuse, R142, R16 ;  /* 0x0000008ebc10723c */ /* 0x040ff00000001810 */
[C---:B--2---:R-:W-:Y:S08]  /*168d0*/  HMMA.16816.F32 R20, R188.reuse, R144, R20 ;  /* 0x00000090bc14723c */ /* 0x044ff00000001814 */
[C---:B------:R-:W-:Y:S08]  /*168e0*/  HMMA.16816.F32 R24, R188.reuse, R146, R24 ;  /* 0x00000092bc18723c */ /* 0x040ff00000001818 */
[C---:B-----5:R-:W-:Y:S08]  /*168f0*/  HMMA.16816.F32 R28, R188.reuse, R148, R28 ;  /* 0x00000094bc1c723c */ /* 0x060ff0000000181c */
        /* <DEDUP_REMOVED lines=21> */
[----:B------:R3:W4:Y:S02]  /*16a50*/  MUFU.TANH R142, R0 ;  /* 0x00000000008e7308 */ /* 0x0007240000002400 */
[----:B---3--:R-:W-:Y:S08]  /*16a60*/  FMUL.FTZ R0, R8, c[0x0][0x320] ;  /* 0x0000c80008007a20 */ /* 0x008ff00000410000 */
[----:B------:R3:W-:Y:S01]  /*16a70*/  MUFU.TANH R138, R0 ;  /* 0x00000000008a7308 */ /* 0x0007e20000002400 */
[C---:B-1----:R-:W-:Y:S08]  /*16a80*/  HMMA.16816.F32 R20, R196.reuse, R4, R20 ;  /* 0x00000004c414723c */ /* 0x042ff00000001814 */
[C---:B------:R-:W-:Y:S01]  /*16a90*/  HMMA.16816.F32 R24, R196.reuse, R6, R24 ;  /* 0x00000006c418723c */ /* 0x040fe20000001818 */
[----:B------:R-:W-:Y:S03]  /*16aa0*/  LDSM.16.M88.4 R4, [R75+0x2000] ;  /* 0x002000004b04783b */ /* 0x000fe60000000200 */
[----:B---3--:R-:W-:Y:S04]  /*16ab0*/  FMUL.FTZ R0, R9, c[0x0][0x320] ;  /* 0x0000c80009007a20 */ /* 0x008fe80000410000 */
[----:B------:R1:W-:Y:S11]  /*16ac0*/  MUFU.TANH R133, R0 ;  /* 0x0000000000857308 */ /* 0x0003f60000002400 */
[----:B------:R-:W-:Y:S05]  /*16ad0*/  @!UPT UIADD3 URZ, URZ, URZ, URZ ;  /* 0x0000003f3f3ff290 */ /* 0x000fea000fffe03f */
[----:B------:R-:W-:Y:S04]  /*16ae0*/  FMUL.FTZ R3, R27, c[0x0][0x320] ;  /* 0x0000c8001b037a20 */ /* 0x000fe80000410000 */
[----:B------:R-:W-:Y:S01]  /*16af0*/  MUFU.TANH R167, R3 ;  /* 0x0000000300a77308 */ /* 0x000fe20000002400 */
[----:B-1----:R-:W-:Y:S02]  /*16b00*/  FMUL.FTZ R0, R10, c[0x0][0x320] ;  /* 0x0000c8000a007a20 */ /* 0x002fe40000410000 */
[----:B------:R-:W1:Y:S07]  /*16b10*/  LDSM.16.M88.4 R8, [R75+0x1800] ;  /* 0x001800004b08783b */ /* 0x000e6e0000000200 */
[----:B------:R3:W5:Y:S02]  /*16b20*/  MUFU.TANH R139, R0 ;  /* 0x00000000008b7308 */ /* 0x0007640000002400 */
[----:B---3--:R-:W-:Y:S08]  /*16b30*/  FMUL.FTZ R0, R12, c[0x0][0x320] ;  /* 0x0000c8000c007a20 */ /* 0x008ff00000410000 */
[----:B------:R3:W-:Y:S01]  /*16b40*/  MUFU.TANH R134, R0 ;  /* 0x0000000000867308 */ /* 0x0007e20000002400 */
[C---:B-1----:R-:W-:Y:S08]  /*16b50*/  HMMA.16816.F32 R28, R196.reuse, R8, R28 ;  /* 0x00000008c41c723c */ /* 0x042ff0000000181c */
[C---:B------:R-:W-:Y:S01]  /*16b60*/  HMMA.16816.F32 R32, R196.reuse, R10, R32 ;  /* 0x0000000ac420723c */ /* 0x040fe20000001820 */
[----:B------:R-:W1:Y:S01]  /*16b70*/  LDSM.16.M88.4 R8, [R75+0x2800] ;  /* 0x002800004b08783b */ /* 0x000e620000000200 */
[----:B------:R-:W-:Y:S04]  /*16b80*/  DEPBAR.LE SB0, 0x0 ;  /* 0x000080000000791a */ /* 0x000fe80000000000 */
[----:B---3--:R-:W-:Y:S02]  /*16b90*/  FMUL.FTZ R0, R13, c[0x0][0x320] ;  /* 0x0000c8000d007a20 */ /* 0x008fe40000410000 */
[C---:B------:R-:W-:Y:S02]  /*16ba0*/  HMMA.16816.F32 R36, R196.reuse, R4, R36 ;  /* 0x00000004c424723c */ /* 0x040fe40000001824 */
[----:B------:R3:W-:Y:S01]  /*16bb0*/  MUFU.TANH R135, R0 ;  /* 0x0000000000877308 */ /* 0x0007e20000002400 */
[----:B------:R-:W-:Y:S05]  /*16bc0*/  BAR.SYNC.DEFER_BLOCKING 0x0 ;  /* 0x0000000000007b1d */ /* 0x000fea0000010000 */
[C---:B------:R-:W-:Y:S07]  /*16bd0*/  HMMA.16816.F32 R40, R196.reuse, R6, R40 ;  /* 0x00000006c428723c */ /* 0x040fee0000001828 */
[----:B------:R-:W-:Y:S01]  /*16be0*/  @P0 MOV R7, 0x5 ;  /* 0x0000000500070802 */ /* 0x000fe20000000f00 */
[----:B------:R-:W-:Y:S01]  /*16bf0*/  FMUL.FTZ R2, R32, c[0x0][0x320] ;  /* 0x0000c80020027a20 */ /* 0x000fe20000410000 */
[----:B------:R-:W-:Y:S03]  /*16c00*/  @P0 SHF.R.S32.HI R6, RZ, 0x1f, R220 ;  /* 0x0000001fff060819 */ /* 0x000fe600000114dc */
[----:B------:R2:W-:Y:S02]  /*16c10*/  MUFU.TANH R224, R2 ;  /* 0x0000000200e07308 */ /* 0x0005e40000002400 */
[----:B------:R-:W-:Y:S02]  /*16c20*/  @P0 IMAD R6, R6, c[0x0][0x1e0], RZ ;  /* 0x0000780006060a24 */ /* 0x000fe400078e02ff */
[----:B---3--:R-:W-:Y:S02]  /*16c30*/  FMUL.FTZ R0, R14, c[0x0][0x320] ;  /* 0x0000c8000e007a20 */ /* 0x008fe40000410000 */
[C---:B------:R-:W-:Y:S04]  /*16c40*/  @P0 IMAD R6, R220.reuse, c[0x0][0x1e4], R6 ;  /* 0x00007900dc060a24 */ /* 0x040fe800078e0206 */
[----:B------:R3:W3:Y:S01]  /*16c50*/  MUFU.TANH R145, R0 ;  /* 0x0000000000917308 */ /* 0x0006e20000002400 */
[C---:B-1----:R-:W-:Y:S07]  /*16c60*/  HMMA.16816.F32 R44, R196.reuse, R8, R44 ;  /* 0x00000008c42c723c */ /* 0x042fee000000182c */
[----:B------:R-:W-:Y:S01]  /*16c70*/  @P0 MOV R8, R230 ;  /* 0x000000e600080202 */ /* 0x000fe20000000f00 */
[----:B------:R-:W-:Y:S04]  /*16c80*/  HMMA.16816.F32 R48, R196, R10, R48 ;  /* 0x0000000ac430723c */ /* 0x000fe80000001830 */
[----:B--2---:R-:W-:Y:S01]  /*16c90*/  FMUL.FTZ R2, R43, c[0x0][0x320] ;  /* 0x0000c8002b027a20 */ /* 0x004fe20000410000 */
[----:B------:R-:W-:Y:S02]  /*16ca0*/  @P0 MOV R9, R234 ;  /* 0x000000ea00090202 */ /* 0x000fe40000000f00 */
[----:B------:R-:W-:Y:S01]  /*16cb0*/  @P0 IMAD.WIDE.U32 R10, R220, c[0x0][0x1e0], RZ ;  /* 0x00007800dc0a0a25 */ /* 0x000fe200078e00ff */
[----:B------:R1:W-:Y:S04]  /*16cc0*/  MUFU.TANH R244, R2 ;  /* 0x0000000200f47308 */ /* 0x0003e80000002400 */
[----:B------:R-:W-:Y:S01]  /*16cd0*/  @P0 IADD3 R11, R11, R6, RZ ;  /* 0x000000060b0b0210 */ /* 0x000fe20007ffe0ff */
[----:B---3--:R-:W-:Y:S02]  /*16ce0*/  FMUL.FTZ R0, R15, c[0x0][0x320] ;  /* 0x0000c8000f007a20 */ /* 0x008fe40000410000 */
[----:B------:R-:W-:Y:S03]  /*16cf0*/  @P0 IMAD.WIDE.U32 R8, R10, 0x60, R8 ;  /* 0x000000600a080825 */ /* 0x000fe600078e0008 */
[----:B------:R2:W3:Y:S01]  /*16d00*/  MUFU.TANH R147, R0 ;  /* 0x0000000000937308 */ /* 0x0004e20000002400 */
[----:B------:R-:W-:Y:S02]  /*16d10*/  FMUL.FTZ R3, R44, c[0x0][0x320] ;  /* 0x0000c8002c037a20 */ /* 0x000fe40000410000 */
[----:B------:R-:W-:Y:S05]  /*16d20*/  @P0 IMAD R12, R11, 0x60, RZ ;  /* 0x000000600b0c0824 */ /* 0x000fea00078e02ff */
[----:B------:R-:W-:Y:S02]  /*16d30*/  @P0 IADD3 R11, R9, R12, RZ ;  /* 0x0000000c090b0210 */ /* 0x000fe40007ffe0ff */
[----:B------:R3:W-:Y:S01]  /*16d40*/  MUFU.TANH R248, R3 ;  /* 0x0000000300f87308 */ /* 0x0007e20000002400 */
[----:B-1----:R-:W-:Y:S04]  /*16d50*/  FMNMX.FTZ R2, R141, R70, !PT ;  /* 0x000000468d027209 */ /* 0x002fe80007810000 */
[----:B----4-:R-:W-:Y:S04]  /*16d60*/  FMNMX.FTZ R2, R142, R2, !PT ;  /* 0x000000028e027209 */ /* 0x010fe80007810000 */
[----:B-----5:R-:W-:Y:S01]  /*16d70*/  FMNMX.FTZ R2, R139, R2, !PT ;  /* 0x000000028b027209 */ /* 0x020fe20007810000 */
[----:B--2---:R-:W-:Y:S03]  /*16d80*/  FMUL.FTZ R0, R16, c[0x0][0x320] ;  /* 0x0000c80010007a20 */ /* 0x004fe60000410000 */
[----:B------:R-:W-:Y:S01]  /*16d90*/  FMNMX.FTZ R2, R140, R2, !PT ;  /* 0x000000028c027209 */ /* 0x000fe20007810000 */
[----:B------:R1:W-:Y:S03]  /*16da0*/  MUFU.TANH R143, R0 ;  /* 0x00000000008f7308 */ /* 0x0003e60000002400 */
[----:B------:R-:W-:Y:S01]  /*16db0*/  FMNMX.FTZ R2, R145, R2, !PT ;  /* 0x0000000291027209 */ /* 0x000fe20007810000 */
[----:B---3--:R-:W-:Y:S03]  /*16dc0*/  FMUL.FTZ R3, R45, c[0x0][0x320] ;  /* 0x0000c8002d037a20 */ /* 0x008fe60000410000 */
[----:B------:R-:W-:Y:S03]  /*16dd0*/  FMNMX.FTZ R2, R147, R2, !PT ;  /* 0x0000000293027209 */ /* 0x000fe60007810000 */
[----:B------:R2:W-:Y:S01]  /*16de0*/  MUFU.TANH R247, R3 ;  /* 0x0000000300f77308 */ /* 0x0005e20000002400 */
[----:B-1----:R-:W-:Y:S09]  /*16df0*/  FMUL.FTZ R0, R17, c[0x0][0x320] ;  /* 0x0000c80011007a20 */ /* 0x002ff20000410000 */
[----:B------:R1:W-:Y:S01]  /*16e00*/  MUFU.TANH R144, R0 ;  /* 0x0000000000907308 */ /* 0x0003e20000002400 */
[----:B--2---:R-:W-:Y:S09]  /*16e10*/  FMUL.FTZ R3, R46, c[0x0][0x320] ;  /* 0x0000c8002e037a20 */ /* 0x004ff20000410000 */
[----:B------:R2:W-:Y:S01]  /*16e20*/  MUFU.TANH R249, R3 ;  /* 0x0000000300f97308 */ /* 0x0005e20000002400 */
[----:B-1----:R-:W-:Y:S09]  /*16e30*/  FMUL.FTZ R0, R18, c[0x0][0x320] ;  /* 0x0000c80012007a20 */ /* 0x002ff20000410000 */
[----:B------:R1:W3:Y:S01]  /*16e40*/  MUFU.TANH R146, R0 ;  /* 0x0000000000927308 */ /* 0x0002e20000002400 */
[----:B--2---:R-:W-:Y:S09]  /*16e50*/  FMUL.FTZ R3, R47, c[0x0][0x320] ;  /* 0x0000c8002f037a20 */ /* 0x004ff20000410000 */
[----:B------:R2:W-:Y:S01]  /*16e60*/  MUFU.TANH R250, R3 ;  /* 0x0000000300fa7308 */ /* 0x0005e20000002400 */
[----:B-1----:R-:W-:Y:S01]  /*16e70*/  FMUL.FTZ R0, R20, c[0x0][0x320] ;  /* 0x0000c80014007a20 */ /* 0x002fe20000410000 */
[----:B---3--:R-:W-:Y:S08]  /*16e80*/  FMNMX.FTZ R2, R146, R2, !PT ;  /* 0x0000000292027209 */ /* 0x008ff00007810000 */
[----:B------:R1:W-:Y:S01]  /*16e90*/  MUFU.TANH R149, R0 ;  /* 0x0000000000957308 */ /* 0x0003e20000002400 */
[----:B------:R-:W-:Y:S01]  /*16ea0*/  FMNMX.FTZ R2, R148, R2, !PT ;  /* 0x0000000294027209 */ /* 0x000fe20007810000 */
[----:B--2---:R-:W-:Y:S08]  /*16eb0*/  FMUL.FTZ R3, R48, c[0x0][0x320] ;  /* 0x0000c80030037a20 */ /* 0x004ff00000410000 */
        /* <DEDUP_REMOVED lines=8> */
[----:B------:R-:W-:Y:S01]  /*16f40*/  MUFU.TANH R71, R3 ;  /* 0x0000000300477308 */ /* 0x000fe20000002400 */
[----:B-1----:R-:W-:Y:S01]  /*16f50*/  FMUL.FTZ R0, R23, c[0x0][0x320] ;  /* 0x0000c80017007a20 */ /* 0x002fe20000410000 */
[----:B---3--:R-:W-:Y:S08]  /*16f60*/  FMNMX.FTZ R2, R165, R2, !PT ;  /* 0x00000002a5027209 */ /* 0x008ff00007810000 */
[----:B------:R1:W2:Y:S02]  /*16f70*/  MUFU.TANH R166, R0 ;  /* 0x0000000000a67308 */ /* 0x0002a40000002400 */
[----:B-1----:R-:W-:Y:S01]  /*16f80*/  FMUL.FTZ R0, R24, c[0x0][0x320] ;  /* 0x0000c80018007a20 */ /* 0x002fe20000410000 */
[----:B--2---:R-:W-:Y:S07]  /*16f90*/  FMNMX.FTZ R2, R166, R2, !PT ;  /* 0x00000002a6027209 */ /* 0x004fee0007810000 */
[----:B------:R1:W-:Y:S02]  /*16fa0*/  MUFU.TANH R155, R0 ;  /* 0x00000000009b7308 */ /* 0x0003e40000002400 */
[----:B-1----:R-:W-:Y:S08]  /*16fb0*/  FMUL.FTZ R0, R25, c[0x0][0x320] ;  /* 0x0000c80019007a20 */ /* 0x002ff00000410000 */
[----:B------:R1:W-:Y:S02]  /*16fc0*/  MUFU.TANH R154, R0 ;  /* 0x00000000009a7308 */ /* 0x0003e40000002400 */
[----:B-1----:R-:W-:Y:S08]  /*16fd0*/  FMUL.FTZ R0, R26, c[0x0][0x320] ;  /* 0x0000c8001a007a20 */ /* 0x002ff00000410000 */
[----:B------:R1:W2:Y:S02]  /*16fe0*/  MUFU.TANH R160, R0 ;  /* 0x0000000000a07308 */ /* 0x0002a40000002400 */
[----:B-1----:R-:W-:Y:S01]  /*16ff0*/  FMUL.FTZ R0, R28, c[0x0][0x320] ;  /* 0x0000c8001c007a20 */ /* 0x002fe20000410000 */
[----:B--2---:R-:W-:Y:S07]  /*17000*/  FMNMX.FTZ R2, R160, R2, !PT ;  /* 0x00000002a0027209 */ /* 0x004fee0007810000 */
[----:B------:R1:W-:Y:S01]  /*17010*/  MUFU.TANH R168, R0 ;  /* 0x0000000000a87308 */ /* 0x0003e20000002400 */
[----:B------:R-:W-:Y:S01]  /*17020*/  FMNMX.FTZ R2, R167, R2, !PT ;  /* 0x00000002a7027209 */ /* 0x000fe20007810000 */
[----:B-1----:R-:W-:Y:S08]  /*17030*/  FMUL.FTZ R0, R29, c[0x0][0x320] ;  /* 0x0000c8001d007a20 */ /* 0x002ff00000410000 */
[----:B------:R1:W-:Y:S02]  /*17040*/  MUFU.TANH R223, R0 ;  /* 0x0000000000df7308 */ /* 0x0003e40000002400 */
[----:B-1----:R-:W-:Y:S08]  /*17050*/  FMUL.FTZ R0, R30, c[0x0][0x320] ;  /* 0x0000c8001e007a20 */ /* 0x002ff00000410000 */
[----:B------:R1:W2:Y:S02]  /*17060*/  MUFU.TANH R227, R0 ;  /* 0x0000000000e37308 */ /* 0x0002a40000002400 */
[----:B-1----:R-:W-:Y:S01]  /*17070*/  FMUL.FTZ R0, R31, c[0x0][0x320] ;  /* 0x0000c8001f007a20 */ /* 0x002fe20000410000 */
[----:B--2---:R-:W-:Y:S07]  /*17080*/  FMNMX.FTZ R2, R227, R2, !PT ;  /* 0x00000002e3027209 */ /* 0x004fee0007810000 */
[----:B------:R1:W2:Y:S02]  /*17090*/  MUFU.TANH R235, R0 ;  /* 0x0000000000eb7308 */ /* 0x0002a40000002400 */
[----:B-1----:R-:W-:Y:S01]  /*170a0*/  FMUL.FTZ R0, R33, c[0x0][0x320] ;  /* 0x0000c80021007a20 */ /* 0x002fe20000410000 */
[----:B--2---:R-:W-:Y:S07]  /*170b0*/  FMNMX.FTZ R2, R235, R2, !PT ;  /* 0x00000002eb027209 */ /* 0x004fee0007810000 */
        /* <DEDUP_REMOVED lines=18> */
[----:B------:R1:W2:Y:S02]  /*171e0*/  MUFU.TANH R238, R0 ;  /* 0x0000000000ee7308 */ /* 0x0002a40000002400 */
[----:B-1----:R-:W-:Y:S08]  /*171f0*/  FMUL.FTZ R0, R41, c[0x0][0x320] ;  /* 0x0000c80029007a20 */ /* 0x002ff00000410000 */
[----:B------:R1:W3:Y:S02]  /*17200*/  MUFU.TANH R240, R0 ;  /* 0x0000000000f07308 */ /* 0x0002e40000002400 */
[----:B-1----:R-:W-:Y:S08]  /*17210*/  FMUL.FTZ R0, R42, c[0x0][0x320] ;  /* 0x0000c8002a007a20 */ /* 0x002ff00000410000 */
[----:B------:R1:W4:Y:S02]  /*17220*/  MUFU.TANH R241, R0 ;  /* 0x0000000000f17308 */ /* 0x0003240000002400 */
[----:B-1----:R-:W-:Y:S04]  /*17230*/  FMNMX.FTZ R0, R136, R69, !PT ;  /* 0x0000004588007209 */ /* 0x002fe80007810000 */
[----:B------:R-:W-:Y:S04]  /*17240*/  FMNMX.FTZ R0, R137, R0, !PT ;  /* 0x0000000089007209 */ /* 0x000fe80007810000 */
        /* <DEDUP_REMOVED lines=15> */
[----:B------:R-:W-:Y:S01]  /*17340*/  FMNMX.FTZ R2, R239, R0, !PT ;  /* 0x00000000ef027209 */ /* 0x000fe20007810000 */
[----:B------:R-:W-:Y:S03]  /*17350*/  FMUL.FTZ R0, R51, c[0x0][0x320] ;  /* 0x0000c80033007a20 */ /* 0x000fe60000410000 */
[----:B--2---:R-:W-:Y:S01]  /*17360*/  FMNMX.FTZ R2, R238, R2, !PT ;  /* 0x00000002ee027209 */ /* 0x004fe20007810000 */
[----:B------:R3:W1:Y:S03]  /*17370*/  MUFU.TANH R74, R0 ;  /* 0x00000000004a7308 */ /* 0x0006660000002400 */
[----:B---3--:R-:W-:Y:S02]  /*17380*/  FMNMX.FTZ R0, R240, R2, !PT ;  /* 0x00000002f0007209 */ /* 0x008fe40007810000 */
[----:B----4-:R-:W-:Y:S02]  /*17390*/  FMNMX.FTZ R2, R241, R3, !PT ;  /* 0x00000003f1027209 */ /* 0x010fe40007810000 */
[----:B------:R-:W-:Y:S02]  /*173a0*/  FMNMX.FTZ R0, R248, R0, !PT ;  /* 0x00000000f8007209 */ /* 0x000fe40007810000 */
[----:B------:R-:W-:Y:S02]  /*173b0*/  FMNMX.FTZ R2, R244, R2, !PT ;  /* 0x00000002f4027209 */ /* 0x000fe40007810000 */
[----:B------:R-:W-:Y:S02]  /*173c0*/  FMNMX.FTZ R0, R247, R0, !PT ;  /* 0x00000000f7007209 */ /* 0x000fe40007810000 */
[----:B------:R-:W-:Y:S02]  /*173d0*/  FMNMX.FTZ R2, R249, R2, !PT ;  /* 0x00000002f9027209 */ /* 0x000fe40007810000 */
[----:B------:R-:W-:Y:S02]  /*173e0*/  FMNMX.FTZ R3, R246, R0, !PT ;  /* 0x00000000f6037209 */ /* 0x000fe40007810000 */
[----:B------:R-:W-:Y:S02]  /*173f0*/  FMNMX.FTZ R0, R250, R2, !PT ;  /* 0x00000002fa007209 */ /* 0x000fe40007810000 */
[----:B------:R-:W-:Y:S02]  /*17400*/  FMNMX.FTZ R3, R245, R3, !PT ;  /* 0x00000003f5037209 */ /* 0x000fe40007810000 */
[----:B------:R-:W-:Y:S03]  /*17410*/  FMNMX.FTZ R0, R71, R0, !PT ;  /* 0x0000000047007209 */ /* 0x000fe60007810000 */
[----:B------:R-:W2:Y:S01]  /*17420*/  SHFL.BFLY PT, R4, R3, 0x2, 0x1f ;  /* 0x0c401f0003047f89 */ /* 0x000ea200000e0000 */
[----:B-1----:R-:W-:Y:S07]  /*17430*/  FMNMX.FTZ R0, R74, R0, !PT ;  /* 0x000000004a007209 */ /* 0x002fee0007810000 */
[----:B------:R-:W1:Y:S01]  /*17440*/  SHFL.BFLY PT, R2, R0, 0x2, 0x1f ;  /* 0x0c401f0000027f89 */ /* 0x000e6200000e0000 */
[----:B--2---:R-:W-:Y:S07]  /*17450*/  FMNMX.FTZ R4, R3, R4, !PT ;  /* 0x0000000403047209 */ /* 0x004fee0007810000 */
[----:B------:R-:W2:Y:S01]  /*17460*/  SHFL.BFLY PT, R5, R4, 0x1, 0x1f ;  /* 0x0c201f0004057f89 */ /* 0x000ea200000e0000 */
[----:B-1----:R-:W-:Y:S07]  /*17470*/  FMNMX.FTZ R0, R0, R2, !PT ;  /* 0x0000000200007209 */ /* 0x002fee0007810000 */
[----:B------:R-:W1:Y:S01]  /*17480*/  SHFL.BFLY PT, R3, R0, 0x1, 0x1f ;  /* 0x0c201f0000037f89 */ /* 0x000e6200000e0000 */
[----:B--2---:R-:W-:Y:S02]  /*17490*/  FMNMX.FTZ R68, R4, R5, !PT ;  /* 0x0000000504447209 */ /* 0x004fe40007810000 */
[----:B------:R-:W-:Y:S03]  /*174a0*/  @P0 MOV R5, c[0x0][0x1e0] ;  /* 0x0000780000050a02 */ /* 0x000fe60000000f00 */
[C---:B------:R-:W-:Y:S02]  /*174b0*/  FMUL.FTZ R132, R68.reuse, c[0x0][0x2d0] ;  /* 0x0000b40044847a20 */ /* 0x040fe40000410000 */
[----:B------:R-:W-:Y:S01]  /*174c0*/  FADD.FTZ R2, -R68, R69 ;  /* 0x0000004544027221 */ /* 0x000fe20000010100 */
[----:B-1----:R-:W-:Y:S01]  /*174d0*/  FMNMX.FTZ R3, R0, R3, !PT ;  /* 0x0000000300037209 */ /* 0x002fe20007810000 */
[--C-:B------:R-:W-:Y:S02]  /*174e0*/  FFMA.FTZ R4, R136, c[0x0][0x2d0], -R132.reuse ;  /* 0x0000b40088047a23 */ /* 0x100fe40000010884 */
[--C-:B------:R-:W-:Y:S02]  /*174f0*/  FFMA.FTZ R16, R138, c[0x0][0x2d0], -R132.reuse ;  /* 0x0000b4008a107a23 */ /* 0x100fe40000010884 */
[----:B------:R1:W-:Y:S01]  /*17500*/  MUFU.EX2 R222, R4 ;  /* 0x0000000400de7308 */ /* 0x0003e20000000800 */
[----:B------:R-:W-:Y:S02]  /*17510*/  FMUL.FTZ R69, R3, c[0x0][0x2d0] ;  /* 0x0000b40003457a20 */ /* 0x000fe40000410000 */
[----:B------:R-:W-:Y:S02]  /*17520*/  FMUL.FTZ R0, R2, c[0x0][0x2d0] ;  /* 0x0000b40002007a20 */ /* 0x000fe40000410000 */
[--C-:B------:R-:W-:Y:S02]  /*17530*/  FFMA.FTZ R32, R134, c[0x0][0x2d0], -R132.reuse ;  /* 0x0000b40086207a23 */ /* 0x100fe40000010884 */
[--C-:B------:R-:W-:Y:S02]  /*17540*/  FFMA.FTZ R40, R143, c[0x0][0x2d0], -R132.reuse ;  /* 0x0000b4008f287a23 */ /* 0x100fe40000010884 */
[--C-:B------:R-:W-:Y:S01]  /*17550*/  FFMA.FTZ R48, R145, c[0x0][0x2d0], -R69.reuse ;  /* 0x0000b40091307a23 */ /* 0x100fe20000010845 */
[----:B------:R-:W-:Y:S01]  /*17560*/  MUFU.EX2 R194, R16 ;  /* 0x0000001000c27308 */ /* 0x000fe20000000800 */
[----:B------:R-:W-:Y:S09]  /*17570*/  FFMA.FTZ R71, R71, c[0x0][0x2d0], -R69 ;  /* 0x0000b40047477a23 */ /* 0x000ff20000010845 */
[----:B------:R2:W3:Y:S01]  /*17580*/  MUFU.EX2 R2, R0 ;  /* 0x0000000000027308 */ /* 0x0004e20000000800 */
[C---:B-1----:R-:W-:Y:S02]  /*17590*/  @P0 SHF.L.U32 R4, R5.reuse, 0x5, RZ ;  /* 0x0000000505040819 */ /* 0x042fe400000006ff */
[----:B------:R-:W-:Y:S01]  /*175a0*/  @P0 SHF.L.U64.HI R5, R5, R7, c[0x0][0x1e4] ;  /* 0x0000790005050619 */ /* 0x000fe20000010207 */
[----:B------:R-:W-:Y:S01]  /*175b0*/  FFMA.FTZ R7, R137, c[0x0][0x2d0], -R132 ;  /* 0x0000b40089077a23 */ /* 0x000fe20000010884 */
[----:B------:R-:W-:Y:S05]  /*175c0*/  @P0 IADD3 R14, P1, R4, R4, RZ ;  /* 0x00000004040e0210 */ /* 0x000fea0007f3e0ff */
[----:B------:R1:W-:Y:S01]  /*175d0*/  MUFU.EX2 R192, R32 ;  /* 0x0000002000c07308 */ /* 0x0003e20000000800 */
[----:B------:R-:W-:Y:S05]  /*175e0*/  @P0 IADD3.X R15, R5, R5, RZ, P1, !PT ;  /* 0x00000005050f0210 */ /* 0x000fea0000ffe4ff */
[----:B------:R-:W-:Y:S04]  /*175f0*/  @P0 IMAD.WIDE.U32 R14, R10, 0x60, R14 ;  /* 0x000000600a0e0825 */ /* 0x000fe800078e000e */
[----:B------:R4:W-:Y:S01]  /*17600*/  MUFU.EX2 R195, R7 ;  /* 0x0000000700c37308 */ /* 0x0009e20000000800 */
[----:B--2---:R-:W-:Y:S02]  /*17610*/  FADD.FTZ R0, -R3, R70 ;  /* 0x0000004603007221 */ /* 0x004fe40000010100 */
[----:B---3--:R-:W-:Y:S02]  /*17620*/  FMUL.FTZ R17, R2, R89 ;  /* 0x0000005902117220 */ /* 0x008fe40000410000 */
[----:B------:R-:W-:Y:S02]  /*17630*/  FMUL.FTZ R0, R0, c[0x0][0x2d0] ;  /* 0x0000b40000007a20 */ /* 0x000fe40000410000 */
[C---:B------:R-:W-:Y:S03]  /*17640*/  FMUL.FTZ R24, R2.reuse, R96 ;  /* 0x0000006002187220 */ /* 0x040fe60000410000 */
[----:B------:R2:W-:Y:S01]  /*17650*/  MUFU.EX2 R174, R40 ;  /* 0x0000002800ae7308 */ /* 0x0005e20000000800 */
[C---:B------:R-:W-:Y:S02]  /*17660*/  FMUL.FTZ R25, R2.reuse, R97 ;  /* 0x0000006102197220 */ /* 0x040fe40000410000 */
[----:B------:R-:W-:Y:S02]  /*17670*/  FFMA.FTZ R70, R147, c[0x0][0x2d0], -R69 ;  /* 0x0000b40093467a23 */ /* 0x000fe40000010845 */
[C---:B-1----:R-:W-:Y:S02]  /*17680*/  FMUL.FTZ R32, R2.reuse, R104 ;  /* 0x0000006802207220 */ /* 0x042fe40000410000 */
[C---:B------:R-:W-:Y:S02]  /*17690*/  FMUL.FTZ R33, R2.reuse, R105 ;  /* 0x0000006902217220 */ /* 0x040fe40000410000 */
[C---:B------:R-:W-:Y:S01]  /*176a0*/  FMUL.FTZ R41, R2.reuse, R113 ;  /* 0x0000007102297220 */ /* 0x040fe20000410000 */
[----:B------:R-:W1:Y:S01]  /*176b0*/  MUFU.EX2 R0, R0 ;  /* 0x0000000000007308 */ /* 0x000e620000000800 */
[----:B------:R-:W-:Y:S02]  /*176c0*/  FMUL.FTZ R49, R2, R121 ;  /* 0x0000007902317220 */ /* 0x000fe40000410000 */
[----:B----4-:R-:W-:Y:S01]  /*176d0*/  @P0 IMAD.WIDE.U32 R6, R10, 0x60, R4 ;  /* 0x000000600a060825 */ /* 0x010fe200078e0004 */
[----:B------:R-:W-:Y:S03]  /*176e0*/  @P0 LEA R10, P3, R8, c[0x0][0x1c8], 0x1 ;  /* 0x00007200080a0a11 */ /* 0x000fe600078608ff */
[----:B------:R-:W-:Y:S01]  /*176f0*/  FMUL.FTZ R52, R2, R52 ;  /* 0x0000003402347220 */ /* 0x000fe20000410000 */
[----:B------:R-:W-:Y:S01]  /*17700*/  @P0 IADD3 R13, P2, P1, R230, R6, R4 ;  /* 0x00000006e60d0210 */ /* 0x000fe2000795e004 */
[----:B------:R-:W-:Y:S01]  /*17710*/  FMUL.FTZ R53, R2, R53 ;  /* 0x0000003502357220 */ /* 0x000fe20000410000 */
[----:B------:R-:W-:Y:S01]  /*17720*/  @P0 IADD3 R9, R12, R7, RZ ;  /* 0x000000070c090210 */ /* 0x000fe20007ffe0ff */
[----:B------:R3:W-:Y:S01]  /*17730*/  MUFU.EX2 R151, R70 ;  /* 0x0000004600977308 */ /* 0x0007e20000000800 */
[----:B------:R-:W-:Y:S01]  /*17740*/  @P0 LEA.HI.X R11, R8, c[0x0][0x1cc], R11, 0x1, P3 ;  /* 0x00007300080b0a11 */ /* 0x000fe200018f0c0b */
[----:B------:R-:W-:Y:S01]  /*17750*/  FFMA.FTZ R8, R133, c[0x0][0x2d0], -R132 ;  /* 0x0000b40085087a23 */ /* 0x000fe20000010884 */
[----:B------:R-:W-:Y:S01]  /*17760*/  @P0 IADD3.X R16, R234, R9, R5, P2, P1 ;  /* 0x00000009ea100210 */ /* 0x000fe200017e2405 */
[----:B--2---:R-:W-:Y:S01]  /*17770*/  FMUL.FTZ R40, R2, R112 ;  /* 0x0000007002287220 */ /* 0x004fe20000410000 */
[----:B------:R-:W-:Y:S01]  /*17780*/  @P0 IADD3 R7, P1, R230, R14, RZ ;  /* 0x0000000ee6070210 */ /* 0x000fe20007f3e0ff */
[----:B------:R-:W-:Y:S01]  /*17790*/  FMUL.FTZ R56, R2, R56 ;  /* 0x0000003802387220 */ /* 0x000fe20000410000 */
[----:B------:R-:W-:Y:S01]  /*177a0*/  @P0 IADD3 R6, P3, R230, R6, RZ ;  /* 0x00000006e6060210 */ /* 0x000fe20007f7e0ff */
[----:B------:R-:W-:Y:S01]  /*177b0*/  FMUL.FTZ R57, R2, R57 ;  /* 0x0000003902397220 */ /* 0x000fe20000410000 */
[----:B------:R-:W-:Y:S01]  /*177c0*/  @P0 IADD3.X R14, R234, R12, R15, P1, !PT ;  /* 0x0000000cea0e0210 */ /* 0x000fe20000ffe40f */
[----:B------:R-:W-:Y:S01]  /*177d0*/  FFMA.FTZ R12, R141, c[0x0][0x2d0], -R69 ;  /* 0x0000b4008d0c7a23 */ /* 0x000fe20000010845 */
[----:B------:R-:W-:Y:S01]  /*177e0*/  @P0 ISETP.GE.AND P1, PT, R72, c[0x0][0x1d4], PT ;  /* 0x0000750048000a0c */ /* 0x000fe20003f26270 */
[----:B------:R2:W-:Y:S01]  /*177f0*/  MUFU.EX2 R193, R8 ;  /* 0x0000000800c17308 */ /* 0x0005e20000000800 */
[----:B------:R-:W-:Y:S01]  /*17800*/  @P0 LEA R4, P2, R6, c[0x0][0x1c8], 0x1 ;  /* 0x0000720006040a11 */ /* 0x000fe200078408ff */
[C---:B-1----:R-:W-:Y:S01]  /*17810*/  FMUL.FTZ R18, R0.reuse, R90 ;  /* 0x0000005a00127220 */ /* 0x042fe20000410000 */
[----:B------:R-:W-:Y:S01]  /*17820*/  @P0 IADD3.X R5, R9, R234, RZ, P3, !PT ;  /* 0x000000ea09050210 */ /* 0x000fe20001ffe4ff */
[C---:B------:R-:W-:Y:S02]  /*17830*/  FMUL.FTZ R19, R0.reuse, R91 ;  /* 0x0000005b00137220 */ /* 0x040fe40000410000 */
[----:B------:R-:W-:Y:S01]  /*17840*/  FMUL.FTZ R26, R0, R98 ;  /* 0x00000062001a7220 */ /* 0x000fe20000410000 */
[----:B------:R-:W-:Y:S01]  /*17850*/  @P0 LEA.HI.X R5, R6, c[0x0][0x1cc], R5, 0x1, P2 ;  /* 0x0000730006050a11 */ /* 0x000fe200010f0c05 */
[C---:B------:R-:W-:Y:S01]  /*17860*/  FMUL.FTZ R27, R0.reuse, R99 ;  /* 0x00000063001b7220 */ /* 0x040fe20000410000 */
[C---:B------:R-:W-:Y:S01]  /*17870*/  @P0 LEA R6, P2, R7.reuse, c[0x0][0x1c8], 0x1 ;  /* 0x0000720007060a11 */ /* 0x040fe200078408ff */
[----:B------:R1:W-:Y:S01]  /*17880*/  MUFU.EX2 R163, R12 ;  /* 0x0000000c00a37308 */ /* 0x0003e20000000800 */
[C---:B------:R-:W-:Y:S01]  /*17890*/  FMUL.FTZ R34, R0.reuse, R106 ;  /* 0x0000006a00227220 */ /* 0x040fe20000410000 */
[----:B------:R4:W-:Y:S01]  /*178a0*/  @P0 LDGSTS.E.BYPASS.LTC128B.128 [R219+0x8100], [R10.64], !P1 ;  /* 0x081000000adb0fae */ /* 0x0009e2000c901d48 */
[----:B------:R-:W-:Y:S01]  /*178b0*/  @P0 LEA.HI.X R7, R7, c[0x0][0x1cc], R14, 0x1, P2 ;  /* 0x0000730007070a11 */ /* 0x000fe200010f0c0e */
[----:B------:R-:W-:Y:S02]  /*178c0*/  FMUL.FTZ R35, R0, R107 ;  /* 0x0000006b00237220 */ /* 0x000fe40000410000 */
[--C-:B---3--:R-:W-:Y:S02]  /*178d0*/  FFMA.FTZ R70, R146, c[0x0][0x2d0], -R69.reuse ;  /* 0x0000b40092467a23 */ /* 0x108fe40000010845 */
[C---:B------:R-:W-:Y:S02]  /*178e0*/  FMUL.FTZ R42, R0.reuse, R114 ;  /* 0x00000072002a7220 */ /* 0x040fe40000410000 */
[----:B------:R4:W-:Y:S01]  /*178f0*/  @P0 LDGSTS.E.BYPASS.LTC128B.128 [R219+0xb100], [R10.64+0x80], !P5 ;  /* 0x0b1000800adb0fae */ /* 0x0009e2000e901d48 */
[----:B------:R3:W-:Y:S01]  /*17900*/  MUFU.EX2 R150, R70 ;  /* 0x0000004600967308 */ /* 0x0007e20000000800 */
[C---:B------:R-:W-:Y:S01]  /*17910*/  FMUL.FTZ R43, R0.reuse, R115 ;  /* 0x00000073002b7220 */ /* 0x040fe20000410000 */
[C---:B--2---:R-:W-:Y:S01]  /*17920*/  @P0 LEA R8, P3, R13.reuse, c[0x0][0x1c8], 0x1 ;  /* 0x000072000d080a11 */ /* 0x044fe200078608ff */
[C---:B------:R-:W-:Y:S02]  /*17930*/  FMUL.FTZ R50, R0.reuse, R122 ;  /* 0x0000007a00327220 */ /* 0x040fe40000410000 */
[----:B------:R-:W-:Y:S02]  /*17940*/  FMUL.FTZ R51, R0, R123 ;  /* 0x0000007b00337220 */ /* 0x000fe40000410000 */
[----:B------:R2:W-:Y:S01]  /*17950*/  @P0 LDGSTS.E.BYPASS.LTC128B.128 [R219+0x9100], [R4.64], !P1 ;  /* 0x0910000004db0fae */ /* 0x0005e2000c901d48 */
[----:B------:R-:W-:Y:S01]  /*17960*/  @P0 LEA.HI.X R9, R13, c[0x0][0x1cc], R16, 0x1, P3 ;  /* 0x000073000d090a11 */ /* 0x000fe200018f0c10 */
[----:B------:R-:W-:Y:S01]  /*17970*/  FMUL.FTZ R16, R2, R88 ;  /* 0x0000005802107220 */ /* 0x000fe20000410000 */
[----:B------:R5:W-:Y:S01]  /*17980*/  MUFU.EX2 R152, R48 ;  /* 0x0000003000987308 */ /* 0x000be20000000800 */
[----:B------:R-:W-:Y:S02]  /*17990*/  FMUL.FTZ R54, R0, R54 ;  /* 0x0000003600367220 */ /* 0x000fe40000410000 */
[--C-:B-1----:R-:W-:Y:S02]  /*179a0*/  FFMA.FTZ R12, R142, c[0x0][0x2d0], -R69.reuse ;  /* 0x0000b4008e0c7a23 */ /* 0x102fe40000010845 */
[----:B------:R2:W-:Y:S01]  /*179b0*/  @P0 LDGSTS.E.BYPASS.LTC128B.128 [R219+0xc100], [R4.64+0x80], !P5 ;  /* 0x0c10008004db0fae */ /* 0x0005e2000e901d48 */
[C---:B------:R-:W-:Y:S02]  /*179c0*/  FMUL.FTZ R55, R0.reuse, R55 ;  /* 0x0000003700377220 */ /* 0x040fe40000410000 */
[C---:B------:R-:W-:Y:S02]  /*179d0*/  FMUL.FTZ R58, R0.reuse, R58 ;  /* 0x0000003a003a7220 */ /* 0x040fe40000410000 */
[----:B------:R-:W1:Y:S01]  /*179e0*/  MUFU.EX2 R164, R12 ;  /* 0x0000000c00a47308 */ /* 0x000e620000000800 */
[----:B------:R-:W-:Y:S02]  /*179f0*/  FMUL.FTZ R59, R0, R59 ;  /* 0x0000003b003b7220 */ /* 0x000fe40000410000 */
[----:B------:R1:W-:Y:S01]  /*17a00*/  @P0 LDGSTS.E.BYPASS.LTC128B.128 [R219+0xa100], [R8.64], !P1 ;  /* 0x0a10000008db0fae */ /* 0x0003e2000c901d48 */
[--C-:B---3--:R-:W-:Y:S02]  /*17a10*/  FFMA.FTZ R70, R148, c[0x0][0x2d0], -R69.reuse ;  /* 0x0000b40094467a23 */ /* 0x108fe40000010845 */
[C---:B----4-:R-:W-:Y:S02]  /*17a20*/  FMUL.FTZ R10, R0.reuse, R82 ;  /* 0x00000052000a7220 */ /* 0x050fe40000410000 */
[----:B------:R-:W-:Y:S02]  /*17a30*/  FMUL.FTZ R11, R0, R83 ;  /* 0x00000053000b7220 */ /* 0x000fe40000410000 */
[C---:B------:R-:W-:Y:S01]  /*17a40*/  FMUL.FTZ R60, R2.reuse, R60 ;  /* 0x0000003c023c7220 */ /* 0x040fe20000410000 */
[----:B------:R3:W-:Y:S01]  /*17a50*/  @P0 LDGSTS.E.BYPASS.LTC128B.128 [R219+0xd100], [R6.64+0x80], !P5 ;  /* 0x0d10008006db0fae */ /* 0x0007e2000e901d48 */
[C---:B------:R-:W-:Y:S01]  /*17a60*/  FMUL.FTZ R61, R2.reuse, R61 ;  /* 0x0000003d023d7220 */ /* 0x040fe20000410000 */
[----:B------:R-:W-:Y:S01]  /*17a70*/  MUFU.EX2 R71, R71 ;  /* 0x0000004700477308 */ /* 0x000fe20000000800 */
[----:B-----5:R-:W-:Y:S02]  /*17a80*/  FMUL.FTZ R48, R2, R120 ;  /* 0x0000007802307220 */ /* 0x020fe40000410000 */
[C---:B------:R-:W-:Y:S02]  /*17a90*/  FMUL.FTZ R62, R0.reuse, R62 ;  /* 0x0000003e003e7220 */ /* 0x040fe40000410000 */
[----:B------:R-:W-:Y:S01]  /*17aa0*/  FMUL.FTZ R63, R0, R63 ;  /* 0x0000003f003f7220 */ /* 0x000fe20000410000 */
[----:B------:R-:W-:Y:S01]  /*17ab0*/  LDSM.16.MT88.4 R20, [R203] ;  /* 0x00000000cb14783b */ /* 0x000fe20000004200 */
[C---:B------:R-:W-:Y:S02]  /*17ac0*/  FMUL.FTZ R64, R2.reuse, R64 ;  /* 0x0000004002407220 */ /* 0x040fe40000410000 */
[--C-:B--2---:R-:W-:Y:S02]  /*17ad0*/  FFMA.FTZ R4, R139, c[0x0][0x2d0], -R69.reuse ;  /* 0x0000b4008b047a23 */ /* 0x104fe40000010845 */
[----:B------:R-:W-:Y:S01]  /*17ae0*/  FMUL.FTZ R5, R2, R77 ;  /* 0x0000004d02057220 */ /* 0x000fe20000410000 */
[----:B-1----:R-:W-:Y:S01]  /*17af0*/  F2FP.PACK_AB R77, R164, R163 ;  /* 0x000000a3a44d723e */ /* 0x002fe200000000ff */
[----:B------:R1:W-:Y:S01]  /*17b00*/  MUFU.EX2 R161, R4 ;  /* 0x0000000400a17308 */ /* 0x0003e20000000800 */
[----:B------:R-:W2:Y:S01]  /*17b10*/  LDSM.16.MT88.4 R12, [R202] ;  /* 0x00000000ca0c783b */ /* 0x000ea20000004200 */
[C---:B------:R-:W-:Y:S02]  /*17b20*/  FMUL.FTZ R65, R2.reuse, R65 ;  /* 0x0000004102417220 */ /* 0x040fe40000410000 */
[C---:B------:R-:W-:Y:S02]  /*17b30*/  FMUL.FTZ R8, R2.reuse, R80 ;  /* 0x0000005002087220 */ /* 0x040fe40000410000 */
[----:B------:R-:W-:Y:S02]  /*17b40*/  FMUL.FTZ R9, R2, R81 ;  /* 0x0000005102097220 */ /* 0x000fe40000410000 */
[C---:B------:R-:W-:Y:S01]  /*17b50*/  FMUL.FTZ R66, R0.reuse, R66 ;  /* 0x0000004200427220 */ /* 0x040fe20000410000 */
[----:B------:R-:W4:Y:S01]  /*17b60*/  LDSM.16.MT88.4 R28, [R205] ;  /* 0x00000000cd1c783b */ /* 0x000f220000004200 */
[C---:B------:R-:W-:Y:S02]  /*17b70*/  FMUL.FTZ R67, R0.reuse, R67 ;  /* 0x0000004300437220 */ /* 0x040fe40000410000 */
[C---:B---3--:R-:W-:Y:S01]  /*17b80*/  FMUL.FTZ R6, R0.reuse, R78 ;  /* 0x0000004e00067220 */ /* 0x048fe20000410000 */
[----:B------:R-:W-:Y:S01]  /*17b90*/  F2FP.PACK_AB R78, R193, R194 ;  /* 0x000000c2c14e723e */ /* 0x000fe200000000ff */
[----:B------:R-:W-:Y:S03]  /*17ba0*/  FMUL.FTZ R7, R0, R79 ;  /* 0x0000004f00077220 */ /* 0x000fe60000410000 */
[----:B------:R-:W3:Y:S01]  /*17bb0*/  LDSM.16.MT88.4 R36, [R204] ;  /* 0x00000000cc24783b */ /* 0x000ee20000004200 */
[----:B-1----:R-:W-:Y:S07]  /*17bc0*/  FFMA.FTZ R4, R140, c[0x0][0x2d0], -R69 ;  /* 0x0000b4008c047a23 */ /* 0x002fee0000010845 */
[----:B------:R-:W1:Y:S01]  /*17bd0*/  LDSM.16.MT88.4 R44, [R202+0x3000] ;  /* 0x00300000ca2c783b */ /* 0x000e620000004200 */
[----:B------:R-:W5:Y:S07]  /*17be0*/  MUFU.EX2 R162, R4 ;  /* 0x0000000400a27308 */ /* 0x000f6e0000000800 */
[----:B------:R-:W1:Y:S08]  /*17bf0*/  LDSM.16.MT88.4 R80, [R203+0x3000] ;  /* 0x00300000cb50783b */ /* 0x000e700000004200 */
[----:B------:R-:W-:Y:S08]  /*17c00*/  LDSM.16.MT88.4 R88, [R204+0x3000] ;  /* 0x00300000cc58783b */ /* 0x000ff00000004200 */
[----:B------:R-:W-:Y:S01]  /*17c10*/  LDSM.16.MT88.4 R96, [R204+0x800] ;  /* 0x00080000cc60783b */ /* 0x000fe20000004200 */
[----:B-----5:R-:W-:Y:S01]  /*17c20*/  F2FP.PACK_AB R79, R162, R161 ;  /* 0x000000a1a24f723e */ /* 0x020fe200000000ff */
[C---:B------:R-:W-:Y:S01]  /*17c30*/  FMUL.FTZ R4, R2.reuse, R76 ;  /* 0x0000004c02047220 */ /* 0x040fe20000410000 */
[----:B------:R-:W-:Y:S05]  /*17c40*/  F2FP.PACK_AB R76, R195, R222 ;  /* 0x000000dec34c723e */ /* 0x000fea00000000ff */
[----:B------:R-:W-:Y:S02]  /*17c50*/  LDSM.16.MT88.4 R104, [R204+0x4000] ;  /* 0x00400000cc68783b */ /* 0x000fe40000004200 */
[C---:B--2---:R-:W-:Y:S06]  /*17c60*/  HMMA.16816.F32 R4, R76.reuse, R12, R4 ;  /* 0x0000000c4c04723c */ /* 0x044fec0000001804 */
[----:B------:R-:W-:Y:S01]  /*17c70*/  LDSM.16.MT88.4 R112, [R202+0x5800] ;  /* 0x00580000ca70783b */ /* 0x000fe20000004200 */
[C---:B------:R-:W-:Y:S01]  /*17c80*/  FMUL.FTZ R12, R2.reuse, R84 ;  /* 0x00000054020c7220 */ /* 0x040fe20000410000 */
[C---:B------:R-:W-:Y:S04]  /*17c90*/  HMMA.16816.F32 R8, R76.reuse, R14, R8 ;  /* 0x0000000e4c08723c */ /* 0x040fe80000001808 */
[----:B------:R-:W-:Y:S02]  /*17ca0*/  FMUL.FTZ R13, R2, R85 ;  /* 0x00000055020d7220 */ /* 0x000fe40000410000 */
[----:B------:R-:W-:Y:S01]  /*17cb0*/  LDSM.16.MT88.4 R120, [R203+0x5800] ;  /* 0x00580000cb78783b */ /* 0x000fe20000004200 */
[C---:B------:R-:W-:Y:S02]  /*17cc0*/  FMUL.FTZ R14, R0.reuse, R86 ;  /* 0x00000056000e7220 */ /* 0x040fe40000410000 */
[----:B------:R-:W-:Y:S05]  /*17cd0*/  FMUL.FTZ R15, R0, R87 ;  /* 0x00000057000f7220 */ /* 0x000fea0000410000 */
[----:B------:R-:W2:Y:S02]  /*17ce0*/  LDSM.16.MT88.4 R84, [R205+0x3000] ;  /* 0x00300000cd54783b */ /* 0x000ea40000004200 */
[C---:B------:R-:W-:Y:S06]  /*17cf0*/  HMMA.16816.F32 R12, R76.reuse, R20, R12 ;  /* 0x000000144c0c723c */ /* 0x040fec000000180c */
[----:B------:R-:W0:Y:S01]  /*17d00*/  LDGDEPBAR ;  /* 0x00000000000079af */ /* 0x000e220000000000 */
[C---:B------:R-:W-:Y:S01]  /*17d10*/  FMUL.FTZ R20, R2.reuse, R92 ;  /* 0x0000005c02147220 */ /* 0x040fe20000410000 */
[C---:B------:R-:W-:Y:S04]  /*17d20*/  HMMA.16816.F32 R16, R76.reuse, R22, R16 ;  /* 0x000000164c10723c */ /* 0x040fe80000001810 */
[----:B------:R-:W-:Y:S03]  /*17d30*/  FMUL.FTZ R21, R2, R93 ;  /* 0x0000005d02157220 */ /* 0x000fe60000410000 */
[C---:B------:R-:W-:Y:S02]  /*17d40*/  FMUL.FTZ R22, R0.reuse, R94 ;  /* 0x0000005e00167220 */ /* 0x040fe40000410000 */
[----:B------:R-:W-:Y:S02]  /*17d50*/  FMUL.FTZ R23, R0, R95 ;  /* 0x0000005f00177220 */ /* 0x000fe40000410000 */
[----:B------:R-:W-:Y:S05]  /*17d60*/  LDSM.16.MT88.4 R92, [R205+0x800] ;  /* 0x00080000cd5c783b */ /* 0x000fea0000004200 */
[C---:B----4-:R-:W-:Y:S07]  /*17d70*/  HMMA.16816.F32 R20, R76.reuse, R28, R20 ;  /* 0x0000001c4c14723c */ /* 0x050fee0000001814 */
[C---:B------:R-:W-:Y:S01]  /*17d80*/  FMUL.FTZ R28, R2.reuse, R100 ;  /* 0x00000064021c7220 */ /* 0x040fe20000410000 */
[C---:B------:R-:W-:Y:S04]  /*17d90*/  HMMA.16816.F32 R24, R76.reuse, R30, R24 ;  /* 0x0000001e4c18723c */ /* 0x040fe80000001818 */
[----:B------:R-:W-:Y:S03]  /*17da0*/  FMUL.FTZ R29, R2, R101 ;  /* 0x00000065021d7220 */ /* 0x000fe60000410000 */
[C---:B------:R-:W-:Y:S02]  /*17db0*/  FMUL.FTZ R30, R0.reuse, R102 ;  /* 0x00000066001e7220 */ /* 0x040fe40000410000 */
[----:B------:R-:W-:Y:S02]  /*17dc0*/  FMUL.FTZ R31, R0, R103 ;  /* 0x00000067001f7220 */ /* 0x000fe40000410000 */
[----:B------:R-:W-:Y:S05]  /*17dd0*/  LDSM.16.MT88.4 R100, [R205+0x4000] ;  /* 0x00400000cd64783b */ /* 0x000fea0000004200 */
[C---:B---3--:R-:W-:Y:S07]  /*17de0*/  HMMA.16816.F32 R28, R76.reuse, R36, R28 ;  /* 0x000000244c1c723c */ /* 0x048fee000000181c */
[--C-:B------:R-:W-:Y:S01]  /*17df0*/  FFMA.FTZ R36, R135, c[0x0][0x2d0], -R132.reuse ;  /* 0x0000b40087247a23 */ /* 0x100fe20000010884 */
[C---:B------:R-:W-:Y:S03]  /*17e00*/  HMMA.16816.F32 R32, R76.reuse, R38, R32 ;  /* 0x000000264c20723c */ /* 0x040fe60000001820 */
[----:B------:R3:W-:Y:S01]  /*17e10*/  MUFU.EX2 R175, R36 ;  /* 0x0000002400af7308 */ /* 0x0007e20000000800 */
[----:B------:R-:W-:Y:S03]  /*17e20*/  FMUL.FTZ R37, R2, R109 ;  /* 0x0000006d02257220 */ /* 0x000fe60000410000 */
[C---:B------:R-:W-:Y:S02]  /*17e30*/  FMUL.FTZ R38, R0.reuse, R110 ;  /* 0x0000006e00267220 */ /* 0x040fe40000410000 */
[----:B------:R-:W-:Y:S03]  /*17e40*/  FMUL.FTZ R39, R0, R111 ;  /* 0x0000006f00277220 */ /* 0x000fe60000410000 */
[C---:B---3--:R-:W-:Y:S02]  /*17e50*/  FMUL.FTZ R36, R2.reuse, R108 ;  /* 0x0000006c02247220 */ /* 0x048fe40000410000 */
[----:B------:R-:W-:Y:S05]  /*17e60*/  LDSM.16.MT88.4 R108, [R203+0x1800] ;  /* 0x00180000cb6c783b */ /* 0x000fea0000004200 */
[C---:B-1----:R-:W-:Y:S07]  /*17e70*/  HMMA.16816.F32 R36, R76.reuse, R44, R36 ;  /* 0x0000002c4c24723c */ /* 0x042fee0000001824 */
[----:B------:R-:W-:Y:S01]  /*17e80*/  FMUL.FTZ R45, R2, R117 ;  /* 0x00000075022d7220 */ /* 0x000fe20000410000 */
[C---:B------:R-:W-:Y:S04]  /*17e90*/  HMMA.16816.F32 R40, R76.reuse, R46, R40 ;  /* 0x0000002e4c28723c */ /* 0x040fe80000001828 */
[----:B------:R-:W-:Y:S03]  /*17ea0*/  FFMA.FTZ R44, R144, c[0x0][0x2d0], -R132 ;  /* 0x0000b400902c7a23 */ /* 0x000fe60000010884 */
[C---:B------:R-:W-:Y:S01]  /*17eb0*/  FMUL.FTZ R47, R0.reuse, R119 ;  /* 0x00000077002f7220 */ /* 0x040fe20000410000 */
[----:B------:R1:W-:Y:S01]  /*17ec0*/  MUFU.EX2 R173, R44 ;  /* 0x0000002c00ad7308 */ /* 0x0003e20000000800 */
[C---:B------:R-:W-:Y:S03]  /*17ed0*/  FMUL.FTZ R46, R0.reuse, R118 ;  /* 0x00000076002e7220 */ /* 0x040fe60000410000 */
[----:B------:R-:W-:Y:S04]  /*17ee0*/  FFMA.FTZ R0, R0, R252, R163 ;  /* 0x000000fc00007223 */ /* 0x000fe800000100a3 */
[----:B------:R-:W-:Y:S02]  /*17ef0*/  FADD.FTZ R0, R164, R0 ;  /* 0x00000000a4007221 */ /* 0x000fe40000010000 */
[----:B------:R3:W4:Y:S02]  /*17f00*/  MUFU.EX2 R119, R70 ;  /* 0x0000004600777308 */ /* 0x0007240000000800 */
[----:B------:R-:W-:Y:S04]  /*17f10*/  FADD.FTZ R0, R161, R0 ;  /* 0x00000000a1007221 */ /* 0x000fe80000010000 */
[----:B------:R-:W-:Y:S04]  /*17f20*/  FADD.FTZ R0, R162, R0 ;  /* 0x00000000a2007221 */ /* 0x000fe80000010000 */
[----:B------:R-:W-:Y:S02]  /*17f30*/  FADD.FTZ R0, R152, R0 ;  /* 0x0000000098007221 */ /* 0x000fe40000010000 */
[C---:B-1----:R-:W-:Y:S02]  /*17f40*/  FMUL.FTZ R44, R2.reuse, R116 ;  /* 0x00000074022c7220 */ /* 0x042fe40000410000 */
[----:B------:R-:W-:Y:S02]  /*17f50*/  FFMA.FTZ R2, R2, R251, R222 ;  /* 0x000000fb02027223 */ /* 0x000fe400000100de */
[----:B------:R-:W-:Y:S02]  /*17f60*/  FADD.FTZ R0, R151, R0 ;  /* 0x0000000097007221 */ /* 0x000fe40000010000 */
[----:B------:R-:W-:Y:S01]  /*17f70*/  FADD.FTZ R2, R195, R2 ;  /* 0x00000002c3027221 */ /* 0x000fe20000010000 */
[C---:B------:R-:W-:Y:S03]  /*17f80*/  HMMA.16816.F32 R44, R76.reuse, R80, R44 ;  /* 0x000000504c2c723c */ /* 0x040fe6000000182c */
[----:B---3--:R-:W-:Y:S02]  /*17f90*/  FFMA.FTZ R70, R149, c[0x0][0x2d0], -R132 ;  /* 0x0000b40095467a23 */ /* 0x008fe40000010884 */
[----:B------:R-:W-:Y:S02]  /*17fa0*/  FADD.FTZ R2, R194, R2 ;  /* 0x00000002c2027221 */ /* 0x000fe40000010000 */
[----:B------:R1:W3:Y:S01]  /*17fb0*/  MUFU.EX2 R171, R70 ;  /* 0x0000004600ab7308 */ /* 0x0002e20000000800 */
[C---:B------:R-:W-:Y:S01]  /*17fc0*/  HMMA.16816.F32 R48, R76.reuse, R82, R48 ;  /* 0x000000524c30723c */ /* 0x040fe20000001830 */
[----:B------:R-:W5:Y:S03]  /*17fd0*/  LDSM.16.MT88.4 R80, [R202+0x800] ;  /* 0x00080000ca50783b */ /* 0x000f660000004200 */
[----:B------:R-:W-:Y:S02]  /*17fe0*/  FADD.FTZ R2, R193, R2 ;  /* 0x00000002c1027221 */ /* 0x000fe40000010000 */
[----:B------:R-:W-:Y:S02]  /*17ff0*/  FADD.FTZ R0, R150, R0 ;  /* 0x0000000096007221 */ /* 0x000fe40000010000 */
[C---:B--2---:R-:W-:Y:S04]  /*18000*/  HMMA.16816.F32 R52, R76.reuse, R84, R52 ;  /* 0x000000544c34723c */ /* 0x044fe80000001834 */
[----:B------:R-:W-:Y:S02]  /*18010*/  FADD.FTZ R2, R192, R2 ;  /* 0x00000002c0027221 */ /* 0x000fe40000010000 */
[----:B----4-:R-:W-:Y:S02]  /*18020*/  FADD.FTZ R0, R119, R0 ;  /* 0x0000000077007221 */ /* 0x010fe40000010000 */
[C---:B------:R-:W-:Y:S01]  /*18030*/  HMMA.16816.F32 R56, R76.reuse, R86, R56 ;  /* 0x000000564c38723c */ /* 0x040fe20000001838 */
[----:B------:R-:W2:Y:S03]  /*18040*/  LDSM.16.MT88.4 R84, [R203+0x800] ;  /* 0x00080000cb54783b */ /* 0x000ea60000004200 */
[----:B------:R-:W-:Y:S02]  /*18050*/  FADD.FTZ R2, R175, R2 ;  /* 0x00000002af027221 */ /* 0x000fe40000010000 */
[----:B-1----:R-:W-:Y:S02]  /*18060*/  FFMA.FTZ R70, R153, c[0x0][0x2d0], -R132 ;  /* 0x0000b40099467a23 */ /* 0x002fe40000010884 */
[C---:B------:R-:W-:Y:S02]  /*18070*/  HMMA.16816.F32 R60, R76.reuse, R88, R60 ;  /* 0x000000584c3c723c */ /* 0x040fe4000000183c */
[----:B------:R1:W4:Y:S02]  /*18080*/  MUFU.EX2 R172, R70 ;  /* 0x0000004600ac7308 */ /* 0x0003240000000800 */
[----:B------:R-:W-:Y:S04]  /*18090*/  FADD.FTZ R2, R174, R2 ;  /* 0x00000002ae027221 */ /* 0x000fe80000010000 */
[----:B------:R-:W-:Y:S01]  /*180a0*/  HMMA.16816.F32 R64, R76, R90, R64 ;  /* 0x0000005a4c40723c */ /* 0x000fe20000001840 */
[----:B------:R-:W2:Y:S03]  /*180b0*/  LDSM.16.MT88.4 R88, [R202+0x3800] ;  /* 0x00380000ca58783b */ /* 0x000ea60000004200 */
[----:B------:R-:W-:Y:S03]  /*180c0*/  FADD.FTZ R2, R173, R2 ;  /* 0x00000002ad027221 */ /* 0x000fe60000010000 */
[----:B------:R-:W-:Y:S01]  /*180d0*/  F2FP.PACK_AB R76, R175, R192 ;  /* 0x000000c0af4c723e */ /* 0x000fe200000000ff */
[----:B---3--:R-:W-:Y:S01]  /*180e0*/  FADD.FTZ R2, R171, R2 ;  /* 0x00000002ab027221 */ /* 0x008fe20000010000 */
[----:B------:R-:W-:Y:S03]  /*180f0*/  F2FP.PACK_AB R78, R173, R174 ;  /* 0x000000aead4e723e */ /* 0x000fe600000000ff */
[----:B------:R-:W-:Y:S02]  /*18100*/  F2FP.PACK_AB R77, R151, R152 ;  /* 0x00000098974d723e */ /* 0x000fe400000000ff */
[----:B------:R-:W-:Y:S01]  /*18110*/  F2FP.PACK_AB R79, R119, R150 ;  /* 0x00000096774f723e */ /* 0x000fe200000000ff */
[----:B-1----:R-:W-:Y:S06]  /*18120*/  FFMA.FTZ R70, R155, c[0x0][0x2d0], -R132 ;  /* 0x0000b4009b467a23 */ /* 0x002fec0000010884 */
[C---:B-----5:R-:W-:Y:S01]  /*18130*/  HMMA.16816.F32 R4, R76.reuse, R80, R4 ;  /* 0x000000504c04723c */ /* 0x060fe20000001804 */
[----:B------:R1:W3:Y:S02]  /*18140*/  MUFU.EX2 R170, R70 ;  /* 0x0000004600aa7308 */ /* 0x0002e40000000800 */
[----:B----4-:R-:W-:Y:S05]  /*18150*/  FADD.FTZ R2, R172, R2 ;  /* 0x00000002ac027221 */ /* 0x010fea0000010000 */
[C---:B------:R-:W-:Y:S01]  /*18160*/  HMMA.16816.F32 R8, R76.reuse, R82, R8 ;  /* 0x000000524c08723c */ /* 0x040fe20000001808 */
[----:B------:R-:W4:Y:S07]  /*18170*/  LDSM.16.MT88.4 R80, [R203+0x3800] ;  /* 0x00380000cb50783b */ /* 0x000f2e0000004200 */
[C---:B--2---:R-:W-:Y:S08]  /*18180*/  HMMA.16816.F32 R12, R76.reuse, R84, R12 ;  /* 0x000000544c0c723c */ /* 0x044ff0000000180c */
[C---:B------:R-:W-:Y:S01]  /*18190*/  HMMA.16816.F32 R16, R76.reuse, R86, R16 ;  /* 0x000000564c10723c */ /* 0x040fe20000001810 */
[----:B------:R-:W2:Y:S03]  /*181a0*/  LDSM.16.MT88.4 R84, [R205+0x3800] ;  /* 0x00380000cd54783b */ /* 0x000ea60000004200 */
[----:B-1----:R-:W-:Y:S02]  /*181b0*/  FFMA.FTZ R70, R154, c[0x0][0x2d0], -R132 ;  /* 0x0000b4009a467a23 */ /* 0x002fe40000010884 */
[----:B---3--:R-:W-:Y:S02]  /*181c0*/  FADD.FTZ R2, R170, R2 ;  /* 0x00000002aa027221 */ /* 0x008fe40000010000 */
[C---:B------:R-:W-:Y:S01]  /*181d0*/  HMMA.16816.F32 R20, R76.reuse, R92, R20 ;  /* 0x0000005c4c14723c */ /* 0x040fe20000001814 */
[----:B------:R1:W3:Y:S07]  /*181e0*/  MUFU.EX2 R169, R70 ;  /* 0x0000004600a97308 */ /* 0x0002ee0000000800 */
[C---:B------:R-:W-:Y:S01]  /*181f0*/  HMMA.16816.F32 R24, R76.reuse, R94, R24 ;  /* 0x0000005e4c18723c */ /* 0x040fe20000001818 */
[----:B------:R-:W5:Y:S07]  /*18200*/  LDSM.16.MT88.4 R92, [R204+0x3800] ;  /* 0x00380000cc5c783b */ /* 0x000f6e0000004200 */
[C---:B------:R-:W-:Y:S08]  /*18210*/  HMMA.16816.F32 R28, R76.reuse, R96, R28 ;  /* 0x000000604c1c723c */ /* 0x040ff0000000181c */
[C---:B------:R-:W-:Y:S01]  /*18220*/  HMMA.16816.F32 R32, R76.reuse, R98, R32 ;  /* 0x000000624c20723c */ /* 0x040fe20000001820 */
[----:B------:R-:W-:Y:S03]  /*18230*/  LDSM.16.MT88.4 R96, [R203+0x4000] ;  /* 0x00400000cb60783b */ /* 0x000fe60000004200 */
[--C-:B-1----:R-:W-:Y:S02]  /*18240*/  FFMA.FTZ R70, R165, c[0x0][0x2d0], -R69.reuse ;  /* 0x0000b400a5467a23 */ /* 0x102fe40000010845 */
[----:B---3--:R-:W-:Y:S02]  /*18250*/  FADD.FTZ R2, R169, R2 ;  /* 0x00000002a9027221 */ /* 0x008fe40000010000 */
[C---:B------:R-:W-:Y:S01]  /*18260*/  HMMA.16816.F32 R36, R76.reuse, R88, R36 ;  /* 0x000000584c24723c */ /* 0x040fe20000001824 */
[----:B------:R1:W3:Y:S07]  /*18270*/  MUFU.EX2 R117, R70 ;  /* 0x0000004600757308 */ /* 0x0002ee0000000800 */
[C---:B------:R-:W-:Y:S01]  /*18280*/  HMMA.16816.F32 R40, R76.reuse, R90, R40 ;  /* 0x0000005a4c28723c */ /* 0x040fe20000001828 */
[----:B------:R-:W-:Y:S07]  /*18290*/  LDSM.16.MT88.4 R88, [R205+0x1000] ;  /* 0x00100000cd58783b */ /* 0x000fee0000004200 */
[C---:B----4-:R-:W-:Y:S08]  /*182a0*/  HMMA.16816.F32 R44, R76.reuse, R80, R44 ;  /* 0x000000504c2c723c */ /* 0x050ff0000000182c */
        /* <DEDUP_REMOVED lines=9> */
[----:B------:R-:W-:Y:S01]  /*18340*/  HMMA.16816.F32 R64, R76, R94, R64 ;  /* 0x0000005e4c40723c */ /* 0x000fe20000001840 */
[----:B------:R-:W5:Y:S03]  /*18350*/  LDSM.16.MT88.4 R92, [R204+0x1000] ;  /* 0x00100000cc5c783b */ /* 0x000f660000004200 */
[--C-:B-1----:R-:W-:Y:S02]  /*18360*/  FFMA.FTZ R70, R160, c[0x0][0x2d0], -R69.reuse ;  /* 0x0000b400a0467a23 */ /* 0x102fe40000010845 */
[----:B--2---:R-:W-:Y:S01]  /*18370*/  FADD.FTZ R0, R118, R0 ;  /* 0x0000000076007221 */ /* 0x004fe20000010000 */
[----:B------:R-:W-:Y:S01]  /*18380*/  F2FP.PACK_AB R76, R172, R171 ;  /* 0x000000abac4c723e */ /* 0x000fe200000000ff */
[----:B------:R1:W2:Y:S01]  /*18390*/  MUFU.EX2 R116, R70 ;  /* 0x0000004600747308 */ /* 0x0002a20000000800 */
[----:B------:R-:W-:Y:S03]  /*183a0*/  F2FP.PACK_AB R78, R169, R170 ;  /* 0x000000aaa94e723e */ /* 0x000fe600000000ff */
[----:B------:R-:W-:Y:S01]  /*183b0*/  F2FP.PACK_AB R77, R118, R117 ;  /* 0x00000075764d723e */ /* 0x000fe200000000ff */
[--C-:B-1----:R-:W-:Y:S02]  /*183c0*/  FFMA.FTZ R70, R167, c[0x0][0x2d0], -R69.reuse ;  /* 0x0000b400a7467a23 */ /* 0x102fe40000010845 */
[----:B--2---:R-:W-:Y:S03]  /*183d0*/  FADD.FTZ R0, R116, R0 ;  /* 0x0000000074007221 */ /* 0x004fe60000010000 */
[----:B------:R1:W2:Y:S02]  /*183e0*/  MUFU.EX2 R149, R70 ;  /* 0x0000004600957308 */ /* 0x0002a40000000800 */
[----:B-1----:R-:W-:Y:S01]  /*183f0*/  FFMA.FTZ R70, R168, c[0x0][0x2d0], -R132 ;  /* 0x0000b400a8467a23 */ /* 0x002fe20000010884 */
[C---:B--2---:R-:W-:Y:S01]  /*18400*/  F2FP.PACK_AB R79, R149.reuse, R116 ;  /* 0x00000074954f723e */ /* 0x044fe200000000ff */
[----:B------:R-:W-:Y:S06]  /*18410*/  FADD.FTZ R0, R149, R0 ;  /* 0x0000000095007221 */ /* 0x000fec0000010000 */
[----:B------:R1:W2:Y:S01]  /*18420*/  MUFU.EX2 R168, R70 ;  /* 0x0000004600a87308 */ /* 0x0002a20000000800 */
[C---:B----4-:R-:W-:Y:S08]  /*18430*/  HMMA.16816.F32 R4, R76.reuse, R80, R4 ;  /* 0x000000504c04723c */ /* 0x050ff00000001804 */
[C---:B------:R-:W-:Y:S01]  /*18440*/  HMMA.16816.F32 R8, R76.reuse, R82, R8 ;  /* 0x000000524c08723c */ /* 0x040fe20000001808 */
[----:B------:R-:W4:Y:S07]  /*18450*/  LDSM.16.MT88.4 R80, [R202+0x4000] ;  /* 0x00400000ca50783b */ /* 0x000f2e0000004200 */
[C---:B---3--:R-:W-:Y:S04]  /*18460*/  HMMA.16816.F32 R12, R76.reuse, R84, R12 ;  /* 0x000000544c0c723c */ /* 0x048fe8000000180c */
[----:B-1----:R-:W-:Y:S02]  /*18470*/  FFMA.FTZ R70, R223, c[0x0][0x2d0], -R132 ;  /* 0x0000b400df467a23 */ /* 0x002fe40000010884 */
[----:B------:R-:W3:Y:S01]  /*18480*/  LDL R223, [R1+0x10] ;  /* 0x0000100001df7983 */ /* 0x000ee20000100800 */
[----:B--2---:R-:W-:Y:S01]  /*18490*/  FADD.FTZ R2, R168, R2 ;  /* 0x00000002a8027221 */ /* 0x004fe20000010000 */
[C---:B------:R-:W-:Y:S01]  /*184a0*/  HMMA.16816.F32 R16, R76.reuse, R86, R16 ;  /* 0x000000564c10723c */ /* 0x040fe20000001810 */
[----:B------:R1:W2:Y:S01]  /*184b0*/  MUFU.EX2 R166, R70 ;  /* 0x0000004600a67308 */ /* 0x0002a20000000800 */
[----:B------:R-:W4:Y:S06]  /*184c0*/  LDSM.16.MT88.4 R84, [R202+0x1800] ;  /* 0x00180000ca54783b */ /* 0x000f2c0000004200 */
[C---:B------:R-:W-:Y:S08]  /*184d0*/  HMMA.16816.F32 R20, R76.reuse, R88, R20 ;  /* 0x000000584c14723c */ /* 0x040ff00000001814 */
[C---:B------:R-:W-:Y:S01]  /*184e0*/  HMMA.16816.F32 R24, R76.reuse, R90, R24 ;  /* 0x0000005a4c18723c */ /* 0x040fe20000001818 */
[----:B------:R-:W4:Y:S07]  /*184f0*/  LDSM.16.MT88.4 R88, [R205+0x1800] ;  /* 0x00180000cd58783b */ /* 0x000f2e0000004200 */
[C---:B-----5:R-:W-:Y:S04]  /*18500*/  HMMA.16816.F32 R28, R76.reuse, R92, R28 ;  /* 0x0000005c4c1c723c */ /* 0x060fe8000000181c */
[----:B-1----:R-:W-:Y:S02]  /*18510*/  FFMA.FTZ R70, R224, c[0x0][0x2d0], -R132 ;  /* 0x0000b400e0467a23 */ /* 0x002fe40000010884 */
[C---:B--2---:R-:W-:Y:S02]  /*18520*/  FADD.FTZ R2, R166.reuse, R2 ;  /* 0x00000002a6027221 */ /* 0x044fe40000010000 */
[C---:B------:R-:W-:Y:S01]  /*18530*/  HMMA.16816.F32 R32, R76.reuse, R94, R32 ;  /* 0x0000005e4c20723c */ /* 0x040fe20000001820 */
[----:B------:R1:W2:Y:S01]  /*18540*/  MUFU.EX2 R167, R70 ;  /* 0x0000004600a77308 */ /* 0x0002a20000000800 */
[----:B------:R-:W-:Y:S06]  /*18550*/  LDSM.16.MT88.4 R92, [R203+0x4800] ;  /* 0x00480000cb5c783b */ /* 0x000fec0000004200 */
[C---:B----4-:R-:W-:Y:S08]  /*18560*/  HMMA.16816.F32 R36, R76.reuse, R80, R36 ;  /* 0x000000504c24723c */ /* 0x050ff00000001824 */
[C---:B------:R-:W-:Y:S01]  /*18570*/  HMMA.16816.F32 R40, R76.reuse, R82, R40 ;  /* 0x000000524c28723c */ /* 0x040fe20000001828 */
[----:B------:R-:W4:Y:S07]  /*18580*/  LDSM.16.MT88.4 R80, [R204+0x1800] ;  /* 0x00180000cc50783b */ /* 0x000f2e0000004200 */
        /* <DEDUP_REMOVED lines=9> */
[C---:B------:R-:W-:Y:S04]  /*18620*/  HMMA.16816.F32 R60, R76.reuse, R104, R60 ;  /* 0x000000684c3c723c */ /* 0x040fe8000000183c */
[--C-:B-1----:R-:W-:Y:S02]  /*18630*/  FFMA.FTZ R70, R227, c[0x0][0x2d0], -R69.reuse ;  /* 0x0000b400e3467a23 */ /* 0x102fe40000010845 */
[C---:B--2---:R-:W-:Y:S02]  /*18640*/  FADD.FTZ R2, R165.reuse, R2 ;  /* 0x00000002a5027221 */ /* 0x044fe40000010000 */
        /* <DEDUP_REMOVED lines=12> */
[--C-:B-1----:R-:W-:Y:S02]  /*18710*/  FFMA.FTZ R70, R236, c[0x0][0x2d0], -R69.reuse ;  /* 0x0000b400ec467a23 */ /* 0x102fe40000010845 */
[----:B--2---:R-:W-:Y:S06]  /*18720*/  FADD.FTZ R0, R142, R0 ;  /* 0x000000008e007221 */ /* 0x004fec0000010000 */
[----:B------:R1:W2:Y:S02]  /*18730*/  MUFU.EX2 R141, R70 ;  /* 0x00000046008d7308 */ /* 0x0002a40000000800 */
[----:B-1----:R-:W-:Y:S01]  /*18740*/  FFMA.FTZ R70, R237, c[0x0][0x2d0], -R132 ;  /* 0x0000b400ed467a23 */ /* 0x002fe20000010884 */
[C---:B--2---:R-:W-:Y:S01]  /*18750*/  F2FP.PACK_AB R79, R141.reuse, R142 ;  /* 0x0000008e8d4f723e */ /* 0x044fe200000000ff */
[----:B------:R-:W-:Y:S06]  /*18760*/  FADD.FTZ R0, R141, R0 ;  /* 0x000000008d007221 */ /* 0x000fec0000010000 */
[----:B------:R1:W2:Y:S01]  /*18770*/  MUFU.EX2 R160, R70 ;  /* 0x0000004600a07308 */ /* 0x0002a20000000800 */
[C---:B------:R-:W-:Y:S08]  /*18780*/  HMMA.16816.F32 R4, R76.reuse, R84, R4 ;  /* 0x000000544c04723c */ /* 0x040ff00000001804 */
[C---:B------:R-:W-:Y:S01]  /*18790*/  HMMA.16816.F32 R8, R76.reuse, R86, R8 ;  /* 0x000000564c08723c */ /* 0x040fe20000001808 */
[----:B------:R-:W5:Y:S07]  /*187a0*/  LDSM.16.MT88.4 R84, [R202+0x4800] ;  /* 0x00480000ca54783b */ /* 0x000f6e0000004200 */
        /* <DEDUP_REMOVED lines=8> */
[----:B------:R-:W3:Y:S07]  /*18830*/  LDSM.16.MT88.4 R88, [R205+0x4800] ;  /* 0x00480000cd58783b */ /* 0x000eee0000004200 */
[C---:B----4-:R-:W-:Y:S04]  /*18840*/  HMMA.16816.F32 R28, R76.reuse, R80, R28 ;  /* 0x000000504c1c723c */ /* 0x050fe8000000181c */
[----:B-1----:R-:W-:Y:S02]  /*18850*/  FFMA.FTZ R70, R238, c[0x0][0x2d0], -R132 ;  /* 0x0000b400ee467a23 */ /* 0x002fe40000010884 */
[----:B--2---:R-:W-:Y:S02]  /*18860*/  FADD.FTZ R2, R155, R2 ;  /* 0x000000029b027221 */ /* 0x004fe40000010000 */
[C---:B------:R-:W-:Y:S01]  /*18870*/  HMMA.16816.F32 R32, R76.reuse, R82, R32 ;  /* 0x000000524c20723c */ /* 0x040fe20000001820 */
[----:B------:R1:W2:Y:S01]  /*18880*/  MUFU.EX2 R154, R70 ;  /* 0x00000046009a7308 */ /* 0x0002a20000000800 */
[----:B------:R-:W4:Y:S06]  /*18890*/  LDSM.16.MT88.4 R80, [R204+0x4800] ;  /* 0x00480000cc50783b */ /* 0x000f2c0000004200 */
[C---:B-----5:R-:W-:Y:S08]  /*188a0*/  HMMA.16816.F32 R36, R76.reuse, R84, R36 ;  /* 0x000000544c24723c */ /* 0x060ff00000001824 */
[C---:B------:R-:W-:Y:S01]  /*188b0*/  HMMA.16816.F32 R40, R76.reuse, R86, R40 ;  /* 0x000000564c28723c */ /* 0x040fe20000001828 */
[----:B------:R-:W5:Y:S07]  /*188c0*/  LDSM.16.MT88.4 R84, [R202+0x2000] ;  /* 0x00200000ca54783b */ /* 0x000f6e0000004200 */
[C---:B------:R-:W-:Y:S04]  /*188d0*/  HMMA.16816.F32 R44, R76.reuse, R92, R44 ;  /* 0x0000005c4c2c723c */ /* 0x040fe8000000182c */
[----:B-1----:R-:W-:Y:S01]  /*188e0*/  FFMA.FTZ R70, R240, c[0x0][0x2d0], -R132 ;  /* 0x0000b400f0467a23 */ /* 0x002fe20000010884 */
[----:B---3--:R-:W-:Y:S01]  /*188f0*/  ISETP.GT.AND P0, PT, R221, R223, PT ;  /* 0x000000dfdd00720c */ /* 0x008fe20003f04270 */
[----:B--2---:R-:W-:Y:S01]  /*18900*/  FADD.FTZ R2, R154, R2 ;  /* 0x000000029a027221 */ /* 0x004fe20000010000 */
[----:B------:R-:W-:Y:S01]  /*18910*/  MOV R221, R220 ;  /* 0x000000dc00dd7202 */ /* 0x000fe20000000f00 */
[C---:B------:R-:W-:Y:S01]  /*18920*/  HMMA.16816.F32 R48, R76.reuse, R94, R48 ;  /* 0x0000005e4c30723c */ /* 0x040fe20000001830 */
[----:B------:R1:W2:Y:S01]  /*18930*/  MUFU.EX2 R153, R70 ;  /* 0x0000004600997308 */ /* 0x0002a20000000800 */
[----:B------:R-:W3:Y:S06]  /*18940*/  LDSM.16.MT88.4 R92, [R203+0x2000] ;  /* 0x00200000cb5c783b */ /* 0x000eec0000004200 */
[C---:B------:R-:W-:Y:S08]  /*18950*/  HMMA.16816.F32 R52, R76.reuse, R88, R52 ;  /* 0x000000584c34723c */ /* 0x040ff00000001834 */
[C---:B------:R-:W-:Y:S01]  /*18960*/  HMMA.16816.F32 R56, R76.reuse, R90, R56 ;  /* 0x0000005a4c38723c */ /* 0x040fe20000001838 */
[----:B------:R-:W3:Y:S07]  /*18970*/  LDSM.16.MT88.4 R88, [R205+0x2000] ;  /* 0x00200000cd58783b */ /* 0x000eee0000004200 */
[C---:B----4-:R-:W-:Y:S04]  /*18980*/  HMMA.16816.F32 R60, R76.reuse, R80, R60 ;  /* 0x000000504c3c723c */ /* 0x050fe8000000183c */
[--C-:B-1----:R-:W-:Y:S02]  /*18990*/  FFMA.FTZ R70, R242, c[0x0][0x2d0], -R69.reuse ;  /* 0x0000b400f2467a23 */ /* 0x102fe40000010845 */
[----:B--2---:R-:W-:Y:S02]  /*189a0*/  FADD.FTZ R2, R153, R2 ;  /* 0x0000000299027221 */ /* 0x004fe40000010000 */
[----:B------:R-:W-:Y:S01]  /*189b0*/  HMMA.16816.F32 R64, R76, R82, R64 ;  /* 0x000000524c40723c */ /* 0x000fe20000001840 */
[----:B------:R1:W2:Y:S01]  /*189c0*/  MUFU.EX2 R140, R70 ;  /* 0x00000046008c7308 */ /* 0x0002a20000000800 */
[----:B------:R-:W4:Y:S05]  /*189d0*/  LDSM.16.MT88.4 R80, [R204+0x2000] ;  /* 0x00200000cc50783b */ /* 0x000f2a0000004200 */
        /* <DEDUP_REMOVED lines=15> */
[----:B------:R1:W-:Y:S01]  /*18ad0*/  MUFU.EX2 R148, R70 ;  /* 0x0000004600947308 */ /* 0x0003e20000000800 */
[C---:B-----5:R-:W-:Y:S08]  /*18ae0*/  HMMA.16816.F32 R4, R76.reuse, R84, R4 ;  /* 0x000000544c04723c */ /* 0x060ff00000001804 */
        /* <DEDUP_REMOVED lines=16> */
[C---:B------:R-:W-:Y:S08]  /*18bf0*/  HMMA.16816.F32 R40, R76.reuse, R86, R40 ;  /* 0x000000564c28723c */ /* 0x040ff00000001828 */
[C---:B-----5:R-:W-:Y:S04]  /*18c00*/  HMMA.16816.F32 R44, R76.reuse, R92, R44 ;  /* 0x0000005c4c2c723c */ /* 0x060fe8000000182c */
[----:B-1----:R-:W-:Y:S01]  /*18c10*/  FFMA.FTZ R70, R245, c[0x0][0x2d0], -R132 ;  /* 0x0000b400f5467a23 */ /* 0x002fe20000010884 */
[----:B---3--:R-:W-:Y:S03]  /*18c20*/  F2FP.PACK_AB R132, R147, R148 ;  /* 0x000000949384723e */ /* 0x008fe600000000ff */
[C---:B------:R-:W-:Y:S01]  /*18c30*/  HMMA.16816.F32 R48, R76.reuse, R94, R48 ;  /* 0x0000005e4c30723c */ /* 0x040fe20000001830 */
[----:B------:R1:W2:Y:S07]  /*18c40*/  MUFU.EX2 R145, R70 ;  /* 0x0000004600917308 */ /* 0x0002ae0000000800 */
[C---:B------:R-:W-:Y:S08]  /*18c50*/  HMMA.16816.F32 R52, R76.reuse, R88, R52 ;  /* 0x000000584c34723c */ /* 0x040ff00000001834 */
[C---:B------:R-:W-:Y:S08]  /*18c60*/  HMMA.16816.F32 R56, R76.reuse, R90, R56 ;  /* 0x0000005a4c38723c */ /* 0x040ff00000001838 */
[C---:B------:R-:W-:Y:S04]  /*18c70*/  HMMA.16816.F32 R60, R76.reuse, R96, R60 ;  /* 0x000000604c3c723c */ /* 0x040fe8000000183c */
[--C-:B-1----:R-:W-:Y:S01]  /*18c80*/  FFMA.FTZ R70, R249, c[0x0][0x2d0], -R69.reuse ;  /* 0x0000b400f9467a23 */ /* 0x102fe20000010845 */
[----:B--2---:R-:W-:Y:S03]  /*18c90*/  F2FP.PACK_AB R134, R145, R146 ;  /* 0x000000929186723e */ /* 0x004fe600000000ff */
[----:B------:R-:W-:Y:S01]  /*18ca0*/  HMMA.16816.F32 R64, R76, R98, R64 ;  /* 0x000000624c40723c */ /* 0x000fe20000001840 */
[----:B------:R1:W-:Y:S03]  /*18cb0*/  MUFU.EX2 R136, R70 ;  /* 0x0000004600887308 */ /* 0x0003e60000000800 */
[--C-:B-1----:R-:W-:Y:S02]  /*18cc0*/  FFMA.FTZ R70, R250, c[0x0][0x2d0], -R69.reuse ;  /* 0x0000b400fa467a23 */ /* 0x102fe40000010845 */
[----:B------:R-:W-:Y:S05]  /*18cd0*/  FFMA.FTZ R69, R74, c[0x0][0x2d0], -R69 ;  /* 0x0000b4004a457a23 */ /* 0x000fea0000010845 */
[----:B------:R-:W1:Y:S10]  /*18ce0*/  MUFU.EX2 R70, R70 ;  /* 0x0000004600467308 */ /* 0x000e740000000800 */
[----:B------:R-:W2:Y:S01]  /*18cf0*/  MUFU.EX2 R69, R69 ;  /* 0x0000004500457308 */ /* 0x000ea20000000800 */
[----:B-1----:R-:W-:Y:S02]  /*18d00*/  F2FP.PACK_AB R133, R70, R136 ;  /* 0x000000884685723e */ /* 0x002fe400000000ff */
[----:B--2---:R-:W-:Y:S07]  /*18d10*/  F2FP.PACK_AB R135, R69, R71 ;  /* 0x000000474587723e */ /* 0x004fee00000000ff */
[C---:B----4-:R-:W-:Y:S01]  /*18d20*/  HMMA.16816.F32 R76, R132.reuse, R80, R4 ;  /* 0x00000050844c723c */ /* 0x050fe20000001804 */
[----:B------:R-:W1:Y:S07]  /*18d30*/  LDSM.16.MT88.4 R4, [R205+0x5800] ;  /* 0x00580000cd04783b */ /* 0x000e6e0000004200 */
[C---:B------:R-:W-:Y:S01]  /*18d40*/  HMMA.16816.F32 R80, R132.reuse, R82, R8 ;  /* 0x000000528450723c */ /* 0x040fe20000001808 */
[----:B------:R-:W2:Y:S07]  /*18d50*/  LDSM.16.MT88.4 R8, [R204+0x5800] ;  /* 0x00580000cc08783b */ /* 0x000eae0000004200 */
        /* <DEDUP_REMOVED lines=17> */
[----:B------:R-:W-:Y:S01]  /*18e70*/  MOV R70, R3 ;  /* 0x0000000300467202 */ /* 0x000fe20000000f00 */
[----:B------:R-:W-:Y:S02]  /*18e80*/  FADD.FTZ R2, R146, R0 ;  /* 0x0000000092027221 */ /* 0x000fe40000010000 */
[----:B------:R-:W-:Y:S04]  /*18e90*/  HMMA.16816.F32 R64, R132, R10, R64 ;  /* 0x0000000a8440723c */ /* 0x000fe80000001840 */
[----:B------:R-:W-:Y:S02]  /*18ea0*/  FADD.FTZ R0, R71, R4 ;  /* 0x0000000447007221 */ /* 0x000fe40000010000 */
[----:B------:R-:W-:Y:S02]  /*18eb0*/  FADD.FTZ R251, R145, R2 ;  /* 0x0000000291fb7221 */ /* 0x000fe40000010000 */
[----:B------:R-:W-:Y:S01]  /*18ec0*/  FADD.FTZ R252, R69, R0 ;  /* 0x0000000045fc7221 */ /* 0x000fe20000010000 */
[----:B------:R-:W-:Y:S01]  /*18ed0*/  MOV R69, R68 ;  /* 0x0000004400457202 */ /* 0x000fe20000000f00 */
[----:B------:R-:W-:-:S05]  /*18ee0*/  @P0 BRA `(.L_x_820) ;  /* 0xffffcf2000000947 */ /* 0x000fca000383ffff */
.L_x_819:
[----:B------:R-:W-:-:S13]  /*18ef0*/  ISETP.GE.AND P0, PT, R220, R226, PT ;  /* 0x000000e2dc00720c */ /* 0x000fda0003f06270 */
[----:B------:R-:W-:Y:S05]  /*18f00*/  @!P0 BRA `(.L_x_821) ;  /* 0x0000432000008947 */ /* 0x000fea0003800000 */
[----:B------:R-:W-:Y:S02]  /*18f10*/  MOV R70, R3 ;  /* 0x0000000300467202 */ /* 0x000fe40000000f00 */
[----:B------:R-:W-:Y:S02]  /*18f20*/  MOV R69, R68 ;  /* 0x0000004400457202 */ /* 0x000fe40000000f00 */
.L_x_830:
[----:B------:R-:W2:Y:S01]  /*18f30*/  LDL R0, [R1+0x18] ;  /* 0x0000180001007983 */ /* 0x000ea20000100800 */
[----:B------:R-:W-:Y:S04]  /*18f40*/  DEPBAR.LE SB0, 0x0 ;  /* 0x000080000000791a */ /* 0x000fe80000000000 */
[----:B------:R-:W3:Y:S01]  /*18f50*/  LDL R68, [R1] ;  /* 0x0000000001447983 */ /* 0x000ee20000100800 */
[----:B------:R-:W-:Y:S01]  /*18f60*/  WARPSYNC 0xffffffff ;  /* 0xffffffff00007948 */ /* 0x000fe20003800000 */
[----:B------:R-:W-:Y:S01]  /*18f70*/  MOV R3, c[0x0][0x208] ;  /* 0x0000820000037a02 */ /* 0x000fe20000000f00 */
[----:B------:R-:W-:Y:S01]  /*18f80*/  IMAD.WIDE.U32 R36, R220, c[0x0][0x208], RZ ;  /* 0x00008200dc247a25 */ /* 0x000fe200078e00ff */
[----:B------:R-:W-:Y:S01]  /*18f90*/  BAR.SYNC.DEFER_BLOCKING 0x0 ;  /* 0x0000000000007b1d */ /* 0x000fe20000010000 */
[----:B------:R-:W-:Y:S02]  /*18fa0*/  MOV R221, 0x5 ;  /* 0x0000000500dd7802 */ /* 0x000fe40000000f00 */
[C---:B------:R-:W-:Y:S01]  /*18fb0*/  SHF.L.U32 R2, R3.reuse, 0x5, RZ ;  /* 0x0000000503027819 */ /* 0x040fe200000006ff */
[----:B------:R-:W-:Y:S01]  /*18fc0*/  IMAD.MOV.U32 R222, RZ, RZ, c[0x0][0x2c4] ;  /* 0x0000b100ffde7624 */ /* 0x000fe200078e00ff */
[----:B------:R-:W-:Y:S02]  /*18fd0*/  SHF.L.U64.HI R3, R3, R221, c[0x0][0x20c] ;  /* 0x0000830003037619 */ /* 0x000fe400000102dd */
[----:B------:R-:W-:Y:S02]  /*18fe0*/  IADD3 R30, P0, R2, R2, RZ ;  /* 0x00000002021e7210 */ /* 0x000fe40007f1e0ff */
[----:B------:R-:W-:Y:S01]  /*18ff0*/  MOV R28, R228 ;  /* 0x000000e4001c7202 */ /* 0x000fe20000000f00 */
[----:B------:R-:W-:Y:S01]  /*19000*/  IMAD.WIDE.U32 R46, R36, 0x60, R2 ;  /* 0x00000060242e7825 */ /* 0x000fe200078e0002 */
[----:B------:R-:W-:Y:S02]  /*19010*/  IADD3.X R31, R3, R3, RZ, P0, !PT ;  /* 0x00000003031f7210 */ /* 0x000fe400007fe4ff */
[----:B------:R-:W-:Y:S02]  /*19020*/  MOV R29, R233 ;  /* 0x000000e9001d7202 */ /* 0x000fe40000000f00 */
[----:B------:R-:W-:Y:S01]  /*19030*/  ISETP.GE.AND P4, PT, R72, c[0x0][0x1d4], PT ;  /* 0x0000750048007a0c */ /* 0x000fe20003f86270 */
[----:B------:R-:W-:Y:S01]  /*19040*/  IMAD.WIDE.U32 R136, R36, 0x60, R30 ;  /* 0x0000006024887825 */ /* 0x000fe200078e001e */
[----:B------:R-:W-:Y:S03]  /*19050*/  ISETP.NE.AND P6, PT, R222, 0x1, PT ;  /* 0x00000001de00780c */ /* 0x000fe60003fc5270 */
[----:B------:R-:W-:Y:S01]  /*19060*/  IMAD.WIDE.U32 R28, R36, 0x60, R28 ;  /* 0x00000060241c7825 */ /* 0x000fe200078e001c */
[C---:B------:R-:W-:Y:S02]  /*19070*/  IADD3 R38, P0, R228.reuse, R136, RZ ;  /* 0x00000088e4267210 */ /* 0x040fe40007f1e0ff */
[----:B------:R-:W-:Y:S01]  /*19080*/  IADD3 R36, P3, R228, R46, RZ ;  /* 0x0000002ee4247210 */ /* 0x000fe20007f7e0ff */
[----:B------:R-:W4:Y:S01]  /*19090*/  LDSM.16.M88.4 R8, [R201] ;  /* 0x00000000c908783b */ /* 0x000f220000000200 */
[----:B------:R-:W-:Y:S01]  /*190a0*/  LEA R44, P1, R28, c[0x0][0x1f8], 0x1 ;  /* 0x00007e001c2c7a11 */ /* 0x000fe200078208ff */
[----:B------:R-:W-:Y:S02]  /*190b0*/  ULDC UR4, c[0x0][0x324] ;  /* 0x0000c90000047ab9 */ /* 0x000fe40000000800 */
[----:B------:R-:W-:Y:S04]  /*190c0*/  ULOP3.LUT UR4, URZ, UR4, URZ, 0x33, !UPT ;  /* 0x000000043f047292 */ /* 0x000fe8000f8e333f */
[----:B------:R-:W5:Y:S08]  /*190d0*/  LDSM.16.M88.4 R16, [R201+0x800] ;  /* 0x00080000c910783b */ /* 0x000f700000000200 */
[----:B------:R-:W1:Y:S08]  /*190e0*/  LDSM.16.M88.4 R24, [R201+0x1000] ;  /* 0x00100000c918783b */ /* 0x000e700000000200 */
[----:B------:R-:W3:Y:S04]  /*190f0*/  LDL R224, [R1+0x14] ;  /* 0x0000140001e07983 */ /* 0x000ee80000100800 */
[----:B------:R-:W1:Y:S08]  /*19100*/  LDSM.16.M88.4 R32, [R201+0x1800] ;  /* 0x00180000c920783b */ /* 0x000e700000000200 */
[----:B------:R-:W3:Y:S01]  /*19110*/  LDL R223, [R1+0x1c] ;  /* 0x00001c0001df7983 */ /* 0x000ee20000100800 */
[C---:B-1--4-:R-:W-:Y:S03]  /*19120*/  HMMA.16816.F32 R4, R124.reuse, R8, RZ ;  /* 0x000000087c04723c */ /* 0x052fe600000018ff */
[----:B------:R-:W1:Y:S05]  /*19130*/  LDSM.16.M88.4 R40, [R201+0x2000] ;  /* 0x00200000c928783b */ /* 0x000e6a0000000200 */
[C---:B------:R-:W-:Y:S03]  /*19140*/  HMMA.16816.F32 R8, R124.reuse, R10, RZ ;  /* 0x0000000a7c08723c */ /* 0x040fe600000018ff */
[----:B------:R-:W4:Y:S05]  /*19150*/  LDSM.16.M88.4 R48, [R201+0x2800] ;  /* 0x00280000c930783b */ /* 0x000f2a0000000200 */
[C---:B-----5:R-:W-:Y:S03]  /*19160*/  HMMA.16816.F32 R12, R124.reuse, R16, RZ ;  /* 0x000000107c0c723c */ /* 0x060fe600000018ff */
[----:B------:R-:W5:Y:S05]  /*19170*/  LDSM.16.M88.4 R132, [R206] ;  /* 0x00000000ce84783b */ /* 0x000f6a0000000200 */
[C---:B------:R-:W-:Y:S03]  /*19180*/  HMMA.16816.F32 R16, R124.reuse, R18, RZ ;  /* 0x000000127c10723c */ /* 0x040fe600000018ff */
[----:B------:R-:W-:Y:S05]  /*19190*/  LDSM.16.M88.4 R140, [R209] ;  /* 0x00000000d18c783b */ /* 0x000fea0000000200 */
[C---:B------:R-:W-:Y:S03]  /*191a0*/  HMMA.16816.F32 R20, R124.reuse, R24, RZ ;  /* 0x000000187c14723c */ /* 0x040fe600000018ff */
[----:B------:R-:W-:Y:S05]  /*191b0*/  LDSM.16.M88.4 R144, [R210] ;  /* 0x00000000d290783b */ /* 0x000fea0000000200 */
[C---:B------:R-:W-:Y:S03]  /*191c0*/  HMMA.16816.F32 R24, R124.reuse, R26, RZ ;  /* 0x0000001a7c18723c */ /* 0x040fe600000018ff */
[----:B------:R-:W-:Y:S08]  /*191d0*/  LDSM.16.M88.4 R148, [R211] ;  /* 0x00000000d394783b */ /* 0x000ff00000000200 */
[----:B------:R-:W-:Y:S01]  /*191e0*/  LDSM.16.M88.4 R152, [R212] ;  /* 0x00000000d498783b */ /* 0x000fe20000000200 */
[----:B--2---:R-:W-:Y:S02]  /*191f0*/  LOP3.LUT P5, RZ, R0, 0x20000, RZ, 0xc0, !PT ;  /* 0x0002000000ff7812 */ /* 0x004fe400078ac0ff */
[----:B------:R-:W-:Y:S05]  /*19200*/  SHF.R.S32.HI R0, RZ, 0x1f, R220 ;  /* 0x0000001fff007819 */ /* 0x000fea00000114dc */
[----:B------:R-:W-:Y:S04]  /*19210*/  IMAD R0, R0, c[0x0][0x208], RZ ;  /* 0x0000820000007a24 */ /* 0x000fe800078e02ff */
[----:B------:R-:W-:Y:S05]  /*19220*/  IMAD R0, R220, c[0x0][0x20c], R0 ;  /* 0x00008300dc007a24 */ /* 0x000fea00078e0200 */
[----:B------:R-:W-:Y:S05]  /*19230*/  IADD3 R0, R37, R0, RZ ;  /* 0x0000000025007210 */ /* 0x000fea0007ffe0ff */
[----:B------:R-:W-:Y:S05]  /*19240*/  IMAD R39, R0, 0x60, RZ ;  /* 0x0000006000277824 */ /* 0x000fea00078e02ff */
[----:B------:R-:W-:Y:S04]  /*19250*/  IADD3 R0, R29, R39, RZ ;  /* 0x000000271d007210 */ /* 0x000fe80007ffe0ff */
[----:B------:R-:W-:Y:S02]  /*19260*/  LEA.HI.X R45, R28, c[0x0][0x1fc], R0, 0x1, P1 ;  /* 0x00007f001c2d7a11 */ /* 0x000fe400008f0c00 */
[C---:B------:R-:W-:Y:S01]  /*19270*/  HMMA.16816.F32 R28, R124.reuse, R32, RZ ;  /* 0x000000207c1c723c */ /* 0x040fe200000018ff */
[----:B------:R-:W-:Y:S02]  /*19280*/  IADD3 R0, R39, R47, RZ ;  /* 0x0000002f27007210 */ /* 0x000fe40007ffe0ff */
[C---:B------:R-:W-:Y:S02]  /*19290*/  IADD3.X R47, R233.reuse, R39, R137, P0, !PT ;  /* 0x00000027e92f7210 */ /* 0x040fe400007fe489 */
[----:B------:R-:W2:Y:S01]  /*192a0*/  LDSM.16.M88.4 R136, [R208] ;  /* 0x00000000d088783b */ /* 0x000ea20000000200 */
[----:B------:R-:W-:Y:S02]  /*192b0*/  IADD3 R37, P2, P1, R228, R46, R2 ;  /* 0x0000002ee4257210 */ /* 0x000fe4000795e002 */
[C---:B------:R-:W-:Y:S01]  /*192c0*/  HMMA.16816.F32 R32, R124.reuse, R34, RZ ;  /* 0x000000227c20723c */ /* 0x040fe200000018ff */
[----:B------:R-:W-:Y:S03]  /*192d0*/  LEA R46, P0, R38, c[0x0][0x1f8], 0x1 ;  /* 0x00007e00262e7a11 */ /* 0x000fe600078008ff */
[----:B------:R-:W-:Y:S01]  /*192e0*/  IADD3.X R39, R233, R0, R3, P2, P1 ;  /* 0x00000000e9277210 */ /* 0x000fe200017e2403 */
[----:B------:R-:W-:Y:S01]  /*192f0*/  @!PT LDS RZ, [RZ] ;  /* 0x00000000fffff984 */ /* 0x000fe20000000800 */
[----:B------:R-:W-:Y:S01]  /*19300*/  @!PT LDS RZ, [RZ] ;  /* 0x00000000fffff984 */ /* 0x000fe20000000800 */
[----:B------:R-:W-:Y:S01]  /*19310*/  @!PT LDS RZ, [RZ] ;  /* 0x00000000fffff984 */ /* 0x000fe20000000800 */
[----:B---3--:R4:W-:Y:S01]  /*19320*/  LDGSTS.E.BYPASS.LTC128B.128 [R68+0x100], [R44.64], !P4 ;  /* 0x001000002c447fae */ /* 0x0089e2000e101d48 */
[----:B------:R-:W-:Y:S02]  /*19330*/  LEA R2, P2, R36, c[0x0][0x1f8], 0x1 ;  /* 0x00007e0024027a11 */ /* 0x000fe400078408ff */
[----:B------:R-:W-:Y:S04]  /*19340*/  IADD3.X R0, R0, R233, RZ, P3, !PT ;  /* 0x000000e900007210 */ /* 0x000fe80001ffe4ff */
[----:B------:R-:W-:Y:S01]  /*19350*/  LEA.HI.X R3, R36, c[0x0][0x1fc], R0, 0x1, P2 ;  /* 0x00007f0024037a11 */ /* 0x000fe200010f0c00 */
[----:B------:R4:W-:Y:S01]  /*19360*/  LDGSTS.E.BYPASS.LTC128B.128 [R68+0x3100], [R44.64+0x80], !P5 ;  /* 0x031000802c447fae */ /* 0x0009e2000e901d48 */
[C---:B------:R-:W-:Y:S02]  /*19370*/  LEA R160, P1, R37.reuse, c[0x0][0x1f8], 0x1 ;  /* 0x00007e0025a07a11 */ /* 0x040fe400078208ff */
[----:B------:R-:W-:Y:S02]  /*19380*/  LEA.HI.X R47, R38, c[0x0][0x1fc], R47, 0x1, P0 ;  /* 0x00007f00262f7a11 */ /* 0x000fe400000f0c2f */
[----:B------:R-:W-:Y:S02]  /*19390*/  LEA.HI.X R161, R37, c[0x0][0x1fc], R39, 0x1, P1 ;  /* 0x00007f0025a17a11 */ /* 0x000fe400008f0c27 */
[C---:B-1----:R-:W-:Y:S01]  /*193a0*/  HMMA.16816.F32 R36, R124.reuse, R40, RZ ;  /* 0x000000287c24723c */ /* 0x042fe200000018ff */
[----:B------:R1:W-:Y:S01]  /*193b0*/  LDGSTS.E.BYPASS.LTC128B.128 [R68+0x1100], [R2.64], !P4 ;  /* 0x0110000002447fae */ /* 0x0003e2000e101d48 */
[----:B------:R-:W-:Y:S06]  /*193c0*/  ISETP.GT.AND P0, PT, R220, R226, PT ;  /* 0x000000e2dc00720c */ /* 0x000fec0003f04270 */
[C---:B------:R-:W-:Y:S01]  /*193d0*/  HMMA.16816.F32 R40, R124.reuse, R42, RZ ;  /* 0x0000002a7c28723c */ /* 0x040fe200000018ff */
[----:B------:R1:W-:Y:S08]  /*193e0*/  LDGSTS.E.BYPASS.LTC128B.128 [R68+0x4100], [R2.64+0x80], !P5 ;  /* 0x0410008002447fae */ /* 0x0003f0000e901d48 */
[----:B------:R3:W-:Y:S08]  /*193f0*/  LDGSTS.E.BYPASS.LTC128B.128 [R68+0x2100], [R160.64], !P4 ;  /* 0x02100000a0447fae */ /* 0x0007f0000e101d48 */
[----:B------:R4:W-:Y:S08]  /*19400*/  LDGSTS.E.BYPASS.LTC128B.128 [R68+0x5100], [R46.64+0x80], !P5 ;  /* 0x051000802e447fae */ /* 0x0009f0000e901d48 */
[----:B------:R-:W-:Y:S08]  /*19410*/  LDSM.16.M88.4 R164, [R200+0x800] ;  /* 0x00080000c8a4783b */ /* 0x000ff00000000200 */
[----:B------:R-:W0:Y:S08]  /*19420*/  LDGDEPBAR ;  /* 0x00000000000079af */ /* 0x000e300000000000 */
[----:B---3--:R-:W3:Y:S01]  /*19430*/  LDSM.16.M88.4 R160, [R200] ;  /* 0x00000000c8a0783b */ /* 0x008ee20000000200 */
[C---:B----4-:R-:W-:Y:S07]  /*19440*/  HMMA.16816.F32 R44, R124.reuse, R48, RZ ;  /* 0x000000307c2c723c */ /* 0x050fee00000018ff */
[----:B------:R-:W-:Y:S01]  /*19450*/  LDSM.16.M88.4 R168, [R200+0x2000] ;  /* 0x00200000c8a8783b */ /* 0x000fe20000000200 */
[----:B------:R-:W-:Y:S07]  /*19460*/  HMMA.16816.F32 R48, R124, R50, RZ ;  /* 0x000000327c30723c */ /* 0x000fee00000018ff */
[----:B------:R-:W-:Y:S01]  /*19470*/  LDSM.16.M88.4 R172, [R200+0x2800] ;  /* 0x00280000c8ac783b */ /* 0x000fe20000000200 */
[C---:B-----5:R-:W-:Y:S07]  /*19480*/  HMMA.16816.F32 R4, R128.reuse, R132, R4 ;  /* 0x000000848004723c */ /* 0x060fee0000001804 */
[----:B------:R-:W-:Y:S01]  /*19490*/  LDSM.16.M88.4 R192, [R200+0x5800] ;  /* 0x00580000c8c0783b */ /* 0x000fe20000000200 */
[C---:B------:R-:W-:Y:S07]  /*194a0*/  HMMA.16816.F32 R8, R128.reuse, R134, R8 ;  /* 0x000000868008723c */ /* 0x040fee0000001808 */
[----:B------:R-:W4:Y:S01]  /*194b0*/  LDSM.16.M88.4 R132, [R200+0x1000] ;  /* 0x00100000c884783b */ /* 0x000f220000000200 */
[C---:B--2---:R-:W-:Y:S08]  /*194c0*/  HMMA.16816.F32 R12, R128.reuse, R136, R12 ;  /* 0x00000088800c723c */ /* 0x044ff0000000180c */
[C---:B------:R-:W-:Y:S01]  /*194d0*/  HMMA.16816.F32 R16, R128.reuse, R138, R16 ;  /* 0x0000008a8010723c */ /* 0x040fe20000001810 */
[----:B------:R-:W2:Y:S07]  /*194e0*/  LDSM.16.M88.4 R136, [R200+0x1800] ;  /* 0x00180000c888783b */ /* 0x000eae0000000200 */
[C---:B------:R-:W-:Y:S08]  /*194f0*/  HMMA.16816.F32 R20, R128.reuse, R140, R20 ;  /* 0x0000008c8014723c */ /* 0x040ff00000001814 */
[C---:B------:R-:W-:Y:S01]  /*19500*/  HMMA.16816.F32 R24, R128.reuse, R142, R24 ;  /* 0x0000008e8018723c */ /* 0x040fe20000001818 */
[----:B------:R-:W5:Y:S07]  /*19510*/  LDSM.16.M88.4 R140, [R75+-0x3000] ;  /* 0xffd000004b8c783b */ /* 0x000f6e0000000200 */
[C---:B------:R-:W-:Y:S08]  /*19520*/  HMMA.16816.F32 R28, R128.reuse, R144, R28 ;  /* 0x00000090801c723c */ /* 0x040ff0000000181c */
[C---:B------:R-:W-:Y:S01]  /*19530*/  HMMA.16816.F32 R32, R128.reuse, R146, R32 ;  /* 0x000000928020723c */ /* 0x040fe20000001820 */
[----:B------:R-:W1:Y:S07]  /*19540*/  LDSM.16.M88.4 R144, [R75+-0x2800] ;  /* 0xffd800004b90783b */ /* 0x000e6e0000000200 */
[C---:B------:R-:W-:Y:S08]  /*19550*/  HMMA.16816.F32 R36, R128.reuse, R148, R36 ;  /* 0x000000948024723c */ /* 0x040ff00000001824 */
[C---:B------:R-:W-:Y:S01]  /*19560*/  HMMA.16816.F32 R40, R128.reuse, R150, R40 ;  /* 0x000000968028723c */ /* 0x040fe20000001828 */
[----:B------:R-:W1:Y:S07]  /*19570*/  LDSM.16.M88.4 R148, [R75+-0x2000] ;  /* 0xffe000004b94783b */ /* 0x000e6e0000000200 */
[C---:B------:R-:W-:Y:S08]  /*19580*/  HMMA.16816.F32 R44, R128.reuse, R152, R44 ;  /* 0x00000098802c723c */ /* 0x040ff0000000182c */
[----:B------:R-:W-:Y:S01]  /*19590*/  HMMA.16816.F32 R48, R128, R154, R48 ;  /* 0x0000009a8030723c */ /* 0x000fe20000001830 */
[----:B------:R-:W1:Y:S07]  /*195a0*/  LDSM.16.M88.4 R152, [R75+-0x1800] ;  /* 0xffe800004b98783b */ /* 0x000e6e0000000200 */
[C---:B---3--:R-:W-:Y:S08]  /*195b0*/  HMMA.16816.F32 R4, R156.reuse, R160, R4 ;  /* 0x000000a09c04723c */ /* 0x048ff00000001804 */
[C---:B------:R-:W-:Y:S01]  /*195c0*/  HMMA.16816.F32 R8, R156.reuse, R162, R8 ;  /* 0x000000a29c08723c */ /* 0x040fe20000001808 */
[----:B------:R-:W3:Y:S07]  /*195d0*/  LDSM.16.M88.4 R160, [R75+-0x1000] ;  /* 0xfff000004ba0783b */ /* 0x000eee0000000200 */
[C---:B------:R-:W-:Y:S08]  /*195e0*/  HMMA.16816.F32 R12, R156.reuse, R164, R12 ;  /* 0x000000a49c0c723c */ /* 0x040ff0000000180c */
[C---:B------:R-:W-:Y:S01]  /*195f0*/  HMMA.16816.F32 R16, R156.reuse, R166, R16 ;  /* 0x000000a69c10723c */ /* 0x040fe20000001810 */
[----:B------:R-:W-:Y:S07]  /*19600*/  LDSM.16.M88.4 R164, [R201+0x3800] ;  /* 0x00380000c9a4783b */ /* 0x000fee0000000200 */
[C---:B----4-:R-:W-:Y:S08]  /*19610*/  HMMA.16816.F32 R20, R156.reuse, R132, R20 ;  /* 0x000000849c14723c */ /* 0x050ff00000001814 */
[C---:B------:R-:W-:Y:S01]  /*19620*/  HMMA.16816.F32 R24, R156.reuse, R134, R24 ;  /* 0x000000869c18723c */ /* 0x040fe20000001818 */
[----:B------:R-:W4:Y:S07]  /*19630*/  LDSM.16.M88.4 R132, [R75+-0x800] ;  /* 0xfff800004b84783b */ /* 0x000f2e0000000200 */
[C---:B--2---:R-:W-:Y:S08]  /*19640*/  HMMA.16816.F32 R28, R156.reuse, R136, R28 ;  /* 0x000000889c1c723c */ /* 0x044ff0000000181c */
[C---:B------:R-:W-:Y:S01]  /*19650*/  HMMA.16816.F32 R32, R156.reuse, R138, R32 ;  /* 0x0000008a9c20723c */ /* 0x040fe20000001820 */
[----:B------:R-:W2:Y:S07]  /*19660*/  LDSM.16.M88.4 R136, [R201+0x3000] ;  /* 0x00300000c988783b */ /* 0x000eae0000000200 */
[C---:B------:R-:W-:Y:S08]  /*19670*/  HMMA.16816.F32 R36, R156.reuse, R168, R36 ;  /* 0x000000a89c24723c */ /* 0x040ff00000001824 */
[C---:B------:R-:W-:Y:S01]  /*19680*/  HMMA.16816.F32 R40, R156.reuse, R170, R40 ;  /* 0x000000aa9c28723c */ /* 0x040fe20000001828 */
[----:B------:R-:W2:Y:S07]  /*19690*/  LDSM.16.M88.4 R168, [R201+0x4000] ;  /* 0x00400000c9a8783b */ /* 0x000eae0000000200 */
[C---:B------:R-:W-:Y:S08]  /*196a0*/  HMMA.16816.F32 R44, R156.reuse, R172, R44 ;  /* 0x000000ac9c2c723c */ /* 0x040ff0000000182c */
[----:B------:R-:W-:Y:S01]  /*196b0*/  HMMA.16816.F32 R48, R156, R174, R48 ;  /* 0x000000ae9c30723c */ /* 0x000fe20000001830 */
[----:B------:R-:W2:Y:S07]  /*196c0*/  LDSM.16.M88.4 R172, [R201+0x4800] ;  /* 0x00480000c9ac783b */ /* 0x000eae0000000200 */
[C---:B-----5:R-:W-:Y:S08]  /*196d0*/  HMMA.16816.F32 R4, R176.reuse, R140, R4 ;  /* 0x0000008cb004723c */ /* 0x060ff00000001804 */
[C---:B------:R-:W-:Y:S01]  /*196e0*/  HMMA.16816.F32 R8, R176.reuse, R142, R8 ;  /* 0x0000008eb008723c */ /* 0x040fe20000001808 */
[----:B------:R-:W5:Y:S07]  /*196f0*/  LDSM.16.M88.4 R140, [R201+0x5000] ;  /* 0x00500000c98c783b */ /* 0x000f6e0000000200 */
        /* <DEDUP_REMOVED lines=9> */
[C---:B---3--:R-:W-:Y:S08]  /*19790*/  HMMA.16816.F32 R36, R176.reuse, R160, R36 ;  /* 0x000000a0b024723c */ /* 0x048ff00000001824 */
[C---:B------:R-:W-:Y:S01]  /*197a0*/  HMMA.16816.F32 R40, R176.reuse, R162, R40 ;  /* 0x000000a2b028723c */ /* 0x040fe20000001828 */
[----:B------:R-:W-:Y:S07]  /*197b0*/  LDSM.16.M88.4 R160, [R216] ;  /* 0x00000000d8a0783b */ /* 0x000fee0000000200 */
[C---:B----4-:R-:W-:Y:S08]  /*197c0*/  HMMA.16816.F32 R44, R176.reuse, R132, R44 ;  /* 0x00000084b02c723c */ /* 0x050ff0000000182c */
[----:B------:R-:W-:Y:S01]  /*197d0*/  HMMA.16816.F32 R48, R176, R134, R48 ;  /* 0x00000086b030723c */ /* 0x000fe20000001830 */
        /* <DEDUP_REMOVED lines=9> */
[----:B------:R-:W2:Y:S07]  /*19870*/  LDSM.16.M88.4 R168, [R200+0x3000] ;  /* 0x00300000c8a8783b */ /* 0x000eae0000000200 */
[C---:B------:R-:W-:Y:S08]  /*19880*/  HMMA.16816.F32 R28, R180.reuse, R172, R28 ;  /* 0x000000acb41c723c */ /* 0x040ff0000000181c */
[C---:B------:R-:W-:Y:S01]  /*19890*/  HMMA.16816.F32 R32, R180.reuse, R174, R32 ;  /* 0x000000aeb420723c */ /* 0x040fe20000001820 */
[----:B------:R-:W-:Y:S07]  /*198a0*/  LDSM.16.M88.4 R172, [R200+0x5000] ;  /* 0x00500000c8ac783b */ /* 0x000fee0000000200 */
[C---:B-----5:R-:W-:Y:S08]  /*198b0*/  HMMA.16816.F32 R36, R180.reuse, R140, R36 ;  /* 0x0000008cb424723c */ /* 0x060ff00000001824 */
[C---:B------:R-:W-:Y:S01]  /*198c0*/  HMMA.16816.F32 R40, R180.reuse, R142, R40 ;  /* 0x0000008eb428723c */ /* 0x040fe20000001828 */
[----:B------:R-:W5:Y:S07]  /*198d0*/  LDSM.16.M88.4 R140, [R200+0x3800] ;  /* 0x00380000c88c783b */ /* 0x000f6e0000000200 */
        /* <DEDUP_REMOVED lines=9> */
[C---:B---3--:R-:W-:Y:S08]  /*19970*/  HMMA.16816.F32 R20, R184.reuse, R132, R20 ;  /* 0x00000084b814723c */ /* 0x048ff00000001814 */
[C---:B------:R-:W-:Y:S01]  /*19980*/  HMMA.16816.F32 R24, R184.reuse, R134, R24 ;  /* 0x00000086b818723c */ /* 0x040fe20000001818 */
[----:B------:R-:W3:Y:S07]  /*19990*/  LDSM.16.M88.4 R132, [R75+0x800] ;  /* 0x000800004b84783b */ /* 0x000eee0000000200 */
[C---:B--2---:R-:W-:Y:S08]  /*199a0*/  HMMA.16816.F32 R28, R184.reuse, R136, R28 ;  /* 0x00000088b81c723c */ /* 0x044ff0000000181c */
[C---:B------:R-:W-:Y:S08]  /*199b0*/  HMMA.16816.F32 R32, R184.reuse, R138, R32 ;  /* 0x0000008ab820723c */ /* 0x040ff00000001820 */
[C---:B------:R-:W-:Y:S08]  /*199c0*/  HMMA.16816.F32 R36, R184.reuse, R160, R36 ;  /* 0x000000a0b824723c */ /* 0x040ff00000001824 */
[C---:B------:R-:W-:Y:S08]  /*199d0*/  HMMA.16816.F32 R40, R184.reuse, R162, R40 ;  /* 0x000000a2b828723c */ /* 0x040ff00000001828 */
[C---:B----4-:R-:W-:Y:S08]  /*199e0*/  HMMA.16816.F32 R44, R184.reuse, R164, R44 ;  /* 0x000000a4b82c723c */ /* 0x050ff0000000182c */
[----:B------:R-:W-:Y:S08]  /*199f0*/  HMMA.16816.F32 R48, R184, R166, R48 ;  /* 0x000000a6b830723c */ /* 0x000ff00000001830 */
[C---:B------:R-:W-:Y:S08]  /*19a00*/  HMMA.16816.F32 R4, R188.reuse, R168, R4 ;  /* 0x000000a8bc04723c */ /* 0x040ff00000001804 */
[C---:B------:R-:W-:Y:S08]  /*19a10*/  HMMA.16816.F32 R8, R188.reuse, R170, R8 ;  /* 0x000000aabc08723c */ /* 0x040ff00000001808 */
[C---:B-----5:R-:W-:Y:S08]  /*19a20*/  HMMA.16816.F32 R12, R188.reuse, R140, R12 ;  /* 0x0000008cbc0c723c */ /* 0x060ff0000000180c */
        /* <DEDUP_REMOVED lines=31> */
[----:B-----5:R-:W-:Y:S04]  /*19c20*/  FMUL.FTZ R0, R9, c[0x0][0x320] ;  /* 0x0000c80009007a20 */ /* 0x020fe80000410000 */
[----:B------:R1:W1:Y:S11]  /*19c30*/  MUFU.TANH R144, R0 ;  /* 0x0000000000907308 */ /* 0x0002760000002400 */
[----:B------:R-:W-:Y:S05]  /*19c40*/  @!UPT UIADD3 URZ, URZ, URZ, URZ ;  /* 0x0000003f3f3ff290 */ /* 0x000fea000fffe03f */
[----:B------:R-:W-:Y:S04]  /*19c50*/  FMUL.FTZ R2, R27, c[0x0][0x320] ;  /* 0x0000c8001b027a20 */ /* 0x000fe80000410000 */
[----:B------:R-:W2:Y:S01]  /*19c60*/  MUFU.TANH R142, R2 ;  /* 0x00000002008e7308 */ /* 0x000ea20000002400 */
[----:B-1----:R-:W-:Y:S02]  /*19c70*/  FMUL.FTZ R0, R10, c[0x0][0x320] ;  /* 0x0000c8000a007a20 */ /* 0x002fe40000410000 */
[----:B------:R-:W1:Y:S07]  /*19c80*/  LDSM.16.M88.4 R8, [R75+0x1800] ;  /* 0x001800004b08783b */ /* 0x000e6e0000000200 */
[----:B------:R5:W1:Y:S02]  /*19c90*/  MUFU.TANH R161, R0 ;  /* 0x0000000000a17308 */ /* 0x000a640000002400 */
[----:B-----5:R-:W-:Y:S08]  /*19ca0*/  FMUL.FTZ R0, R12, c[0x0][0x320] ;  /* 0x0000c8000c007a20 */ /* 0x020ff00000410000 */
[----:B------:R5:W2:Y:S01]  /*19cb0*/  MUFU.TANH R141, R0 ;  /* 0x00000000008d7308 */ /* 0x000aa20000002400 */
[C---:B-1----:R-:W-:Y:S08]  /*19cc0*/  HMMA.16816.F32 R28, R196.reuse, R8, R28 ;  /* 0x00000008c41c723c */ /* 0x042ff0000000181c */
[C---:B------:R-:W-:Y:S01]  /*19cd0*/  HMMA.16816.F32 R32, R196.reuse, R10, R32 ;  /* 0x0000000ac420723c */ /* 0x040fe20000001820 */
[----:B------:R-:W1:Y:S01]  /*19ce0*/  LDSM.16.M88.4 R8, [R75+0x2800] ;  /* 0x002800004b08783b */ /* 0x000e620000000200 */
[----:B------:R-:W-:Y:S04]  /*19cf0*/  DEPBAR.LE SB0, 0x0 ;  /* 0x000080000000791a */ /* 0x000fe80000000000 */
[----:B-----5:R-:W-:Y:S02]  /*19d00*/  FMUL.FTZ R0, R13, c[0x0][0x320] ;  /* 0x0000c8000d007a20 */ /* 0x020fe40000410000 */
[C---:B------:R-:W-:Y:S02]  /*19d10*/  HMMA.16816.F32 R36, R196.reuse, R4, R36 ;  /* 0x00000004c424723c */ /* 0x040fe40000001824 */
[----:B------:R5:W1:Y:S01]  /*19d20*/  MUFU.TANH R140, R0 ;  /* 0x00000000008c7308 */ /* 0x000a620000002400 */
[----:B------:R-:W-:Y:S04]  /*19d30*/  BAR.SYNC.DEFER_BLOCKING 0x0 ;  /* 0x0000000000007b1d */ /* 0x000fe80000010000 */
[----:B------:R-:W-:Y:S01]  /*19d40*/  @P0 MOV R5, c[0x0][0x1e0] ;  /* 0x0000780000050a02 */ /* 0x000fe20000000f00 */
[C---:B------:R-:W-:Y:S07]  /*19d50*/  HMMA.16816.F32 R40, R196.reuse, R6, R40 ;  /* 0x00000006c428723c */ /* 0x040fee0000001828 */
[----:B------:R-:W-:Y:S01]  /*19d60*/  @P0 MOV R7, R234 ;  /* 0x000000ea00070202 */ /* 0x000fe20000000f00 */
[----:B------:R-:W-:Y:S04]  /*19d70*/  FMUL.FTZ R2, R35, c[0x0][0x320] ;  /* 0x0000c80023027a20 */ /* 0x000fe80000410000 */
[----:B------:R-:W2:Y:S01]  /*19d80*/  MUFU.TANH R132, R2 ;  /* 0x0000000200847308 */ /* 0x000ea20000002400 */
[----:B-----5:R-:W-:Y:S09]  /*19d90*/  FMUL.FTZ R0, R14, c[0x0][0x320] ;  /* 0x0000c8000e007a20 */ /* 0x020ff20000410000 */
[----:B------:R5:W2:Y:S01]  /*19da0*/  MUFU.TANH R153, R0 ;  /* 0x0000000000997308 */ /* 0x000aa20000002400 */
[C---:B-1----:R-:W-:Y:S08]  /*19db0*/  HMMA.16816.F32 R44, R196.reuse, R8, R44 ;  /* 0x00000008c42c723c */ /* 0x042ff0000000182c */
[----:B------:R-:W-:Y:S04]  /*19dc0*/  HMMA.16816.F32 R48, R196, R10, R48 ;  /* 0x0000000ac430723c */ /* 0x000fe80000001830 */
[----:B-----5:R-:W-:Y:S11]  /*19dd0*/  FMUL.FTZ R0, R15, c[0x0][0x320] ;  /* 0x0000c8000f007a20 */ /* 0x020ff60000410000 */
[----:B------:R-:W-:Y:S01]  /*19de0*/  @!UPT UIADD3 URZ, URZ, URZ, URZ ;  /* 0x0000003f3f3ff290 */ /* 0x000fe2000fffe03f */
[----:B------:R-:W-:Y:S01]  /*19df0*/  FMUL.FTZ R3, R44, c[0x0][0x320] ;  /* 0x0000c8002c037a20 */ /* 0x000fe20000410000 */
[----:B------:R1:W1:Y:S01]  /*19e00*/  MUFU.TANH R152, R0 ;  /* 0x0000000000987308 */ /* 0x0002620000002400 */
[----:B------:R-:W5:Y:S01]  /*19e10*/  LDL R44, [R1+0x4] ;  /* 0x00000400012c7983 */ /* 0x000f620000100800 */
[----:B------:R-:W-:Y:S03]  /*19e20*/  FMUL.FTZ R6, R45, c[0x0][0x320] ;  /* 0x0000c8002d067a20 */ /* 0x000fe60000410000 */
[----:B------:R-:W2:Y:S01]  /*19e30*/  LDL R45, [R1+0x8] ;  /* 0x00000800012d7983 */ /* 0x000ea20000100800 */
[----:B-1----:R-:W-:Y:S04]  /*19e40*/  FMUL.FTZ R0, R16, c[0x0][0x320] ;  /* 0x0000c80010007a20 */ /* 0x002fe80000410000 */
        /* <DEDUP_REMOVED lines=30> */
[----:B------:R1:W2:Y:S10]  /*1a030*/  MUFU.TANH R32, R3 ;  /* 0x0000000300207308 */ /* 0x0002b40000002400 */
[----:B------:R2:W2:Y:S01]  /*1a040*/  MUFU.TANH R18, R0 ;  /* 0x0000000000127308 */ /* 0x0004a20000002400 */
[----:B-1----:R-:W-:Y:S01]  /*1a050*/  @P0 SHF.L.U64.HI R3, R5, R221, c[0x0][0x1e4] ;  /* 0x0000790005030619 */ /* 0x002fe200000102dd */
[----:B--2---:R-:W-:Y:S08]  /*1a060*/  FMUL.FTZ R0, R33, c[0x0][0x320] ;  /* 0x0000c80021007a20 */ /* 0x004ff00000410000 */
[----:B------:R1:W2:Y:S02]  /*1a070*/  MUFU.TANH R17, R0 ;  /* 0x0000000000117308 */ /* 0x0002a40000002400 */
        /* <DEDUP_REMOVED lines=20> */
[----:B------:R-:W-:Y:S02]  /*1a1c0*/  @P0 IMAD R4, R2, c[0x0][0x1e0], RZ ;  /* 0x0000780002040a24 */ /* 0x000fe400078e02ff */
[----:B------:R-:W-:Y:S02]  /*1a1d0*/  @P0 IMAD.SHL.U32 R2, R5, 0x20, RZ ;  /* 0x0000002005020824 */ /* 0x000fe400078e00ff */
[C---:B------:R-:W-:Y:S02]  /*1a1e0*/  @P0 IMAD R8, R0.reuse, c[0x0][0x1e4], R4 ;  /* 0x0000790000080a24 */ /* 0x040fe400078e0204 */
[----:B------:R-:W-:Y:S01]  /*1a1f0*/  @P0 IMAD.WIDE.U32 R4, R0, c[0x0][0x1e0], RZ ;  /* 0x0000780000040a25 */ /* 0x000fe200078e00ff */
[----:B------:R-:W-:Y:S04]  /*1a200*/  @P0 IADD3 R10, P1, R2, R2, RZ ;  /* 0x00000002020a0210 */ /* 0x000fe80007f3e0ff */
[----:B------:R-:W-:Y:S01]  /*1a210*/  @P0 IADD3 R0, R5, R8, RZ ;  /* 0x0000000805000210 */ /* 0x000fe20007ffe0ff */
[----:B------:R-:W-:Y:S01]  /*1a220*/  FMUL.FTZ R5, R46, c[0x0][0x320] ;  /* 0x0000c8002e057a20 */ /* 0x000fe20000410000 */
[----:B------:R-:W-:Y:S01]  /*1a230*/  @P0 IADD3.X R11, R3, R3, RZ, P1, !PT ;  /* 0x00000003030b0210 */ /* 0x000fe20000ffe4ff */
[----:B------:R-:W2:Y:S01]  /*1a240*/  LDL R46, [R1+0xc] ;  /* 0x00000c00012e7983 */ /* 0x000ea20000100800 */
[C---:B------:R-:W-:Y:S01]  /*1a250*/  @P0 IMAD.WIDE.U32 R8, R4.reuse, 0x60, R2 ;  /* 0x0000006004080825 */ /* 0x040fe200078e0002 */
[----:B------:R-:W1:Y:S03]  /*1a260*/  MUFU.TANH R43, R5 ;  /* 0x00000005002b7308 */ /* 0x000e660000002400 */
[----:B------:R-:W-:Y:S01]  /*1a270*/  @P0 IMAD.WIDE.U32 R6, R4, 0x60, R6 ;  /* 0x0000006004060825 */ /* 0x000fe200078e0006 */
[----:B------:R-:W-:Y:S03]  /*1a280*/  @P0 IADD3 R13, P2, P1, R230, R8, R2 ;  /* 0x00000008e60d0210 */ /* 0x000fe6000795e002 */
[----:B------:R-:W-:Y:S01]  /*1a290*/  FMUL.FTZ R2, R47, c[0x0][0x320] ;  /* 0x0000c8002f027a20 */ /* 0x000fe20000410000 */
[----:B------:R-:W-:Y:S01]  /*1a2a0*/  MOV R47, c[0x0][0x32c] ;  /* 0x0000cb00002f7a02 */ /* 0x000fe20000000f00 */
[----:B------:R-:W-:Y:S02]  /*1a2b0*/  @P0 IMAD R0, R0, 0x60, RZ ;  /* 0x0000006000000824 */ /* 0x000fe400078e02ff */
[----:B------:R1:W1:Y:S01]  /*1a2c0*/  MUFU.TANH R42, R2 ;  /* 0x00000002002a7308 */ /* 0x0002620000002400 */
[----:B------:R-:W-:Y:S01]  /*1a2d0*/  @P0 IMAD.WIDE.U32 R10, R4, 0x60, R10 ;  /* 0x00000060040a0825 */ /* 0x000fe200078e000a */
[----:B------:R-:W-:Y:S02]  /*1a2e0*/  @P0 LEA R4, P3, R6, c[0x0][0x1c8], 0x1 ;  /* 0x0000720006040a11 */ /* 0x000fe400078608ff */
[----:B------:R-:W-:Y:S04]  /*1a2f0*/  @P0 IADD3 R12, R0, R9, RZ ;  /* 0x00000009000c0210 */ /* 0x000fe80007ffe0ff */
[----:B------:R-:W-:Y:S02]  /*1a300*/  @P0 IADD3.X R15, R234, R12, R3, P2, P1 ;  /* 0x0000000cea0f0210 */ /* 0x000fe400017e2403 */
[C---:B------:R-:W-:Y:S02]  /*1a310*/  @P0 IADD3 R9, P1, R230.reuse, R10, RZ ;  /* 0x0000000ae6090210 */ /* 0x040fe40007f3e0ff */
[----:B------:R-:W-:Y:S02]  /*1a320*/  @P0 IADD3 R3, P2, R230, R8, RZ ;  /* 0x00000008e6030210 */ /* 0x000fe40007f5e0ff */
[-C--:B------:R-:W-:Y:S02]  /*1a330*/  @P0 IADD3.X R14, R234, R0.reuse, R11, P1, !PT ;  /* 0x00000000ea0e0210 */ /* 0x080fe40000ffe40b */
[----:B-1----:R-:W-:Y:S02]  /*1a340*/  @P0 IADD3 R2, R7, R0, RZ ;  /* 0x0000000007020210 */ /* 0x002fe40007ffe0ff */
[----:B------:R-:W-:Y:S02]  /*1a350*/  @P0 IADD3.X R7, R12, R234, RZ, P2, !PT ;  /* 0x000000ea0c070210 */ /* 0x000fe400017fe4ff */
[----:B------:R-:W-:Y:S01]  /*1a360*/  @P0 LEA.HI.X R5, R6, c[0x0][0x1cc], R2, 0x1, P3 ;  /* 0x0000730006050a11 */ /* 0x000fe200018f0c02 */
[----:B------:R-:W-:Y:S01]  /*1a370*/  FMUL.FTZ R6, R48, c[0x0][0x320] ;  /* 0x0000c80030067a20 */ /* 0x000fe20000410000 */
[----:B------:R-:W-:Y:S02]  /*1a380*/  @P0 LEA R2, P1, R3, c[0x0][0x1c8], 0x1 ;  /* 0x0000720003020a11 */ /* 0x000fe400078208ff */
[----:B------:R-:W-:Y:S01]  /*1a390*/  @P0 LEA R10, P2, R13, c[0x0][0x1c8], 0x1 ;  /* 0x000072000d0a0a11 */ /* 0x000fe200078408ff */
[----:B------:R-:W-:Y:S01]  /*1a3a0*/  @!PT LDS RZ, [RZ] ;  /* 0x00000000fffff984 */ /* 0x000fe20000000800 */
[----:B------:R-:W-:Y:S01]  /*1a3b0*/  @!PT LDS RZ, [RZ] ;  /* 0x00000000fffff984 */ /* 0x000fe20000000800 */
[----:B------:R-:W-:Y:S01]  /*1a3c0*/  @!PT LDS RZ, [RZ] ;  /* 0x00000000fffff984 */ /* 0x000fe20000000800 */
[----:B------:R1:W-:Y:S01]  /*1a3d0*/  @P0 LDGSTS.E.BYPASS.LTC128B.128 [R219+0x8100], [R4.64], !P4 ;  /* 0x0810000004db0fae */ /* 0x0003e2000e101d48 */
[----:B------:R3:W1:Y:S01]  /*1a3e0*/  MUFU.TANH R16, R6 ;  /* 0x0000000600107308 */ /* 0x0006620000002400 */
[----:B------:R-:W-:Y:S02]  /*1a3f0*/  @P0 LEA.HI.X R3, R3, c[0x0][0x1cc], R7, 0x1, P1 ;  /* 0x0000730003030a11 */ /* 0x000fe400008f0c07 */
[----:B------:R-:W-:Y:S02]  /*1a400*/  @P0 LEA R8, P1, R9, c[0x0][0x1c8], 0x1 ;  /* 0x0000720009080a11 */ /* 0x000fe400078208ff */
[----:B------:R-:W-:Y:S02]  /*1a410*/  IADD3 R0, R223, R224, RZ ;  /* 0x000000e0df007210 */ /* 0x000fe40007ffe0ff */
[----:B------:R1:W-:Y:S01]  /*1a420*/  @P0 LDGSTS.E.BYPASS.LTC128B.128 [R219+0xb100], [R4.64+0x80], !P5 ;  /* 0x0b10008004db0fae */ /* 0x0003e2000e901d48 */
[----:B------:R-:W-:Y:S02]  /*1a430*/  @P0 LEA.HI.X R9, R9, c[0x0][0x1cc], R14, 0x1, P1 ;  /* 0x0000730009090a11 */ /* 0x000fe400008f0c0e */
[----:B------:R-:W-:Y:S05]  /*1a440*/  @P6 IMAD.HI.U32 R11, R0, c[0x0][0x2c8], RZ ;  /* 0x0000b200000b6a27 */ /* 0x000fea00078e00ff */
[----:B------:R1:W-:Y:S08]  /*1a450*/  @P0 LDGSTS.E.BYPASS.LTC128B.128 [R219+0x9100], [R2.64], !P4 ;  /* 0x0910000002db0fae */ /* 0x0003f0000e101d48 */
[----:B------:R4:W-:Y:S01]  /*1a460*/  @P0 LDGSTS.E.BYPASS.LTC128B.128 [R219+0xc100], [R2.64+0x80], !P5 ;  /* 0x0c10008002db0fae */ /* 0x0009e2000e901d48 */
[----:B---3--:R-:W-:Y:S01]  /*1a470*/  MOV R6, R0 ;  /* 0x0000000000067202 */ /* 0x008fe20000000f00 */
[----:B------:R-:W-:Y:S01]  /*1a480*/  FMUL.FTZ R0, R49, c[0x0][0x320] ;  /* 0x0000c80031007a20 */ /* 0x000fe20000410000 */
[----:B------:R-:W-:Y:S02]  /*1a490*/  @P6 SHF.R.U32.HI R6, RZ, c[0x0][0x2cc], R11 ;  /* 0x0000b300ff066a19 */ /* 0x000fe4000001160b */
[----:B------:R-:W-:Y:S01]  /*1a4a0*/  @P0 LEA.HI.X R11, R13, c[0x0][0x1cc], R15, 0x1, P2 ;  /* 0x000073000d0b0a11 */ /* 0x000fe200010f0c0f */
[----:B------:R3:W2:Y:S04]  /*1a4b0*/  MUFU.TANH R30, R0 ;  /* 0x00000000001e7308 */ /* 0x0006a80000002400 */
[----:B------:R2:W-:Y:S08]  /*1a4c0*/  @P0 LDGSTS.E.BYPASS.LTC128B.128 [R219+0xa100], [R10.64], !P4 ;  /* 0x0a1000000adb0fae */ /* 0x0005f0000e101d48 */
[----:B------:R2:W-:Y:S01]  /*1a4d0*/  @P0 LDGSTS.E.BYPASS.LTC128B.128 [R219+0xd100], [R8.64+0x80], !P5 ;  /* 0x0d10008008db0fae */ /* 0x0005e2000e901d48 */
[----:B------:R-:W-:Y:S07]  /*1a4e0*/  ISETP.GE.AND P5, PT, R47, 0x1, PT ;  /* 0x000000012f00780c */ /* 0x000fee0003fa6270 */
[----:B-1----:R-:W1:Y:S01]  /*1a4f0*/  SHFL.IDX PT, R4, R6, RZ, 0x1c1f ;  /* 0x001c1fff06047589 */ /* 0x002e6200000e0000 */
[----:B----4-:R-:W-:Y:S02]  /*1a500*/  FMUL.FTZ R2, R51, c[0x0][0x320] ;  /* 0x0000c80033027a20 */ /* 0x010fe40000410000 */
[----:B---3--:R-:W-:Y:S02]  /*1a510*/  FMUL.FTZ R0, R50, c[0x0][0x320] ;  /* 0x0000c80032007a20 */ /* 0x008fe40000410000 */
[----:B------:R-:W3:Y:S03]  /*1a520*/  MUFU.TANH R35, R2 ;  /* 0x0000000200237308 */ /* 0x000ee60000002400 */
[----:B------:R-:W0:Y:S07]  /*1a530*/  LDGDEPBAR ;  /* 0x00000000000079af */ /* 0x000e2e0000000000 */
[----:B------:R4:W1:Y:S02]  /*1a540*/  MUFU.TANH R38, R0 ;  /* 0x0000000000267308 */ /* 0x0008640000002400 */
[----:B----4-:R-:W-:Y:S05]  /*1a550*/  IMAD R0, R220, -0x60, RZ ;  /* 0xffffffa0dc007824 */ /* 0x010fea00078e02ff */
[----:B-----5:R-:W-:Y:S04]  /*1a560*/  IADD3 R2, -R44, 0x1, R0 ;  /* 0x000000012c027810 */ /* 0x020fe80007ffe100 */
[----:B--2---:R-:W-:Y:S04]  /*1a570*/  IADD3 R2, -R45, R2, R46 ;  /* 0x000000022d027210 */ /* 0x004fe80007ffe12e */
[C---:B------:R-:W-:Y:S02]  /*1a580*/  IADD3 R7, R2.reuse, c[0x0][0x328], RZ ;  /* 0x0000ca0002077a10 */ /* 0x040fe40007ffe0ff */
[----:B------:R-:W-:Y:S02]  /*1a590*/  IADD3 R5, R2, UR4, RZ ;  /* 0x0000000402057c10 */ /* 0x000fe4000fffe0ff */
[----:B-1----:R-:W-:Y:S02]  /*1a5a0*/  IADD3 R3, R7, R4, RZ ;  /* 0x0000000407037210 */ /* 0x002fe40007ffe0ff */
[----:B------:R-:W-:Y:S01]  /*1a5b0*/  IADD3 R2, R4, R5, RZ ;  /* 0x0000000504027210 */ /* 0x000fe20007ffe0ff */
[----:B------:R-:W-:-:S05]  /*1a5c0*/  @!P5 BRA `(.L_x_822) ;  /* 0x000001800000d947 */ /* 0x000fca0003800000 */
[----:B---3--:R-:W-:Y:S01]  /*1a5d0*/  IADD3 R4, -R45, R46, R4 ;  /* 0x0000002e2d047210 */ /* 0x008fe20007ffe104 */
        /* <DEDUP_REMOVED lines=12> */
.L_x_824:
[----:B------:R-:W-:Y:S04]  /*1a6a0*/  MOV R8, c[0x0][0x32c] ;  /* 0x0000cb0000087a02 */ /* 0x000fe80000000f00 */
[----:B------:R-:W-:Y:S11]  /*1a6b0*/  ISETP.NE.AND P0, PT, R8, 0x1, PT ;  /* 0x000000010800780c */ /* 0x000ff60003f05270 */
[----:B------:R-:W-:Y:S02]  /*1a6c0*/  @!UPT UIADD3 URZ, URZ, URZ, URZ ;  /* 0x0000003f3f3ff290 */ /* 0x000fe4000fffe03f */
[----:B------:R-:W-:Y:S05]  /*1a6d0*/  @P0 IMAD.HI.U32 R8, R4, c[0x0][0x330], RZ ;  /* 0x0000cc0004080a27 */ /* 0x000fea00078e00ff */
[----:B------:R-:W-:Y:S02]  /*1a6e0*/  @P0 SHF.R.U32.HI R4, RZ, c[0x0][0x334], R8 ;  /* 0x0000cd00ff040a19 */ /* 0x000fe40000011608 */
.L_x_825:
[----:B------:R-:W-:Y:S05]  /*1a6f0*/  BSYNC B0 ;  /* 0x0000000000007941 */ /* 0x000fea0003800000 */
.L_x_823:
[----:B------:R-:W-:Y:S04]  /*1a700*/  IMAD.IADD R8, R0, 0x1, -R44 ;  /* 0x0000000100087824 */ /* 0x000fe800078e0a2c */
[----:B------:R-:W-:Y:S05]  /*1a710*/  IMAD R4, R4, c[0x0][0x32c], R8 ;  /* 0x0000cb0004047a24 */ /* 0x000fea00078e0208 */
[----:B------:R-:W-:Y:S02]  /*1a720*/  IADD3 R8, R4, c[0x0][0x32c], RZ ;  /* 0x0000cb0004087a10 */ /* 0x000fe40007ffe0ff */
[----:B------:R-:W-:Y:S02]  /*1a730*/  IMNMX R2, R2, R4, !PT ;  /* 0x0000000402027217 */ /* 0x000fe40007800200 */
[----:B------:R-:W-:Y:S02]  /*1a740*/  IMNMX R3, R3, R8, PT ;  /* 0x0000000803037217 */ /* 0x000fe40003800200 */
.L_x_822:
[C---:B---3--:R-:W-:Y:S01]  /*1a750*/  ISETP.GE.AND P0, PT, R0.reuse, 0x2, PT ;  /* 0x000000020000780c */ /* 0x048fe20003f06270 */
        /* <DEDUP_REMOVED lines=107> */
[----:B------:R-:W-:Y:S04]  /*1ae10*/  ISETP.LT.OR P0, PT, R3, 0x59, P0 ;  /* 0x000000590300780c */ /* 0x000fe80000701670 */
        /* <DEDUP_REMOVED lines=24> */
.L_x_828:
[----:B------:R-:W-:Y:S04]  /*1afa0*/  MOV R5, c[0x0][0x32c] ;  /* 0x0000cb0000057a02 */ /* 0x000fe80000000f00 */
[----:B------:R-:W-:Y:S11]  /*1afb0*/  ISETP.NE.AND P0, PT, R5, 0x1, PT ;  /* 0x000000010500780c */ /* 0x000ff60003f05270 */
[----:B------:R-:W-:Y:S02]  /*1afc0*/  @!UPT UIADD3 URZ, URZ, URZ, URZ ;  /* 0x0000003f3f3ff290 */ /* 0x000fe4000fffe03f */
[----:B------:R-:W-:Y:S05]  /*1afd0*/  @P0 IMAD.HI.U32 R5, R4, c[0x0][0x330], RZ ;  /* 0x0000cc0004050a27 */ /* 0x000fea00078e00ff */
[----:B------:R-:W-:Y:S02]  /*1afe0*/  @P0 SHF.R.U32.HI R4, RZ, c[0x0][0x334], R5 ;  /* 0x0000cd00ff040a19 */ /* 0x000fe40000011605 */
.L_x_829:
[----:B------:R-:W-:Y:S05]  /*1aff0*/  BSYNC B0 ;  /* 0x0000000000007941 */ /* 0x000fea0003800000 */
.L_x_827:
[----:B------:R-:W-:Y:S04]  /*1b000*/  IMAD.IADD R0, R0, 0x1, -R44 ;  /* 0x0000000100007824 */ /* 0x000fe800078e0a2c */
[----:B------:R-:W-:Y:S05]  /*1b010*/  IMAD R0, R4, c[0x0][0x32c], R0 ;  /* 0x0000cb0004007a24 */ /* 0x000fea00078e0200 */
[----:B------:R-:W-:Y:S02]  /*1b020*/  IADD3 R4, R0, c[0x0][0x32c], RZ ;  /* 0x0000cb0000047a10 */ /* 0x000fe40007ffe0ff */
[----:B------:R-:W-:Y:S02]  /*1b030*/  IMNMX R2, R2, R0, !PT ;  /* 0x0000000002027217 */ /* 0x000fe40007800200 */
[----:B------:R-:W-:Y:S02]  /*1b040*/  IMNMX R3, R3, R4, PT ;  /* 0x0000000403037217 */ /* 0x000fe40003800200 */
.L_x_826:
        /* <DEDUP_REMOVED lines=534> */
[----:B------:R-:W-:Y:S01]  /*1d1b0*/  FADD.FTZ R2, R70, R0 ;  /* 0x0000000046027221 */ /* 0x000fe20000010000 */
[----:B------:R-:W-:Y:S01]  /*1d1c0*/  IADD3 R0, R220, -0x1, RZ ;  /* 0xffffffffdc007810 */ /* 0x000fe20007ffe0ff */
[----:B------:R-:W-:Y:S02]  /*1d1d0*/  FADD.FTZ R251, R141, R4 ;  /* 0x000000048dfb7221 */ /* 0x000fe40000010000 */
[----:B------:R-:W-:Y:S02]  /*1d1e0*/  FADD.FTZ R252, R69, R2 ;  /* 0x0000000245fc7221 */ /* 0x000fe40000010000 */
[----:B------:R-:W-:Y:S02]  /*1d1f0*/  IMAD.MOV.U32 R220, RZ, RZ, R0 ;  /* 0x000000ffffdc7224 */ /* 0x000fe400078e0000 */
[----:B------:R-:W-:Y:S02]  /*1d200*/  IMAD.MOV.U32 R69, RZ, RZ, R68 ;  /* 0x000000ffff457224 */ /* 0x000fe400078e0044 */
[----:B------:R-:W-:Y:S01]  /*1d210*/  IMAD.MOV.U32 R70, RZ, RZ, R3 ;  /* 0x000000ffff467224 */ /* 0x000fe200078e0003 */
[----:B------:R-:W-:-:S05]  /*1d220*/  @P0 BRA `(.L_x_830) ;  /* 0xffffbd0000000947 */ /* 0x000fca000383ffff */
.L_x_821:
[----:B------:R-:W-:Y:S02]  /*1d230*/  MOV R9, 0x1f ;  /* 0x0000001f00097802 */ /* 0x000fe40000000f00 */
[----:B------:R-:W-:Y:S01]  /*1d240*/  MOV R8, 0xffffffff ;  /* 0xffffffff00087802 */ /* 0x000fe20000000f00 */
[----:B------:R-:W-:Y:S05]  /*1d250*/  BRA.DIV ~URZ, `(.L_x_831) ;  /* 0x000047327f007947 */ /* 0x000fea000b800000 */
[----:B------:R2:W3:Y:S02]  /*1d260*/  SHFL.BFLY PT, R0, R251, 0x2, 0x1f ;  /* 0x0c401f00fb007f89 */ /* 0x0004e400000e0000 */
.L_x_898:
[----:B---3--:R-:W-:Y:S01]  /*1d270*/  FADD.FTZ R0, R0, R251 ;  /* 0x000000fb00007221 */ /* 0x008fe20000010000 */
[----:B------:R-:W-:Y:S05]  /*1d280*/  BRA.DIV ~URZ, `(.L_x_832) ;  /* 0x000047627f007947 */ /* 0x000fea000b800000 */
[----:B------:R-:W3:Y:S04]  /*1d290*/  SHFL.BFLY PT, R2, R252, 0x2, 0x1f ;  /* 0x0c401f00fc027f89 */ /* 0x000ee800000e0000 */
[----:B------:R-:W4:Y:S01]  /*1d2a0*/  SHFL.BFLY PT, R5, R0, 0x1, 0x1f ;  /* 0x0c201f0000057f89 */ /* 0x000f2200000e0000 */
[----:B-1-3--:R-:W-:-:S02]  /*1d2b0*/  FADD.FTZ R4, R2, R252 ;  /* 0x000000fc02047221 */ /* 0x00afc40000010000 */
[----:B----4-:R-:W-:-:S03]  /*1d2c0*/  FADD.FTZ R0, R0, R5 ;  /* 0x0000000500007221 */ /* 0x010fc60000010000 */
[----:B------:R1:W3:Y:S04]  /*1d2d0*/  SHFL.BFLY PT, R6, R4, 0x1, 0x1f ;  /* 0x0c201f0004067f89 */ /* 0x0002e800000e0000 */
.L_x_899:
[----:B------:R-:W-:Y:S01]  /*1d2e0*/  FSETP.NE.FTZ.AND P1, PT, R0, RZ, PT ;  /* 0x000000ff0000720b */ /* 0x000fe20003f35000 */
[----:B-1-3--:R-:W-:Y:S01]  /*1d2f0*/  FADD.FTZ R4, R6, R4 ;  /* 0x0000000406047221 */ /* 0x00afe20000010000 */
[----:B------:R-:W-:Y:S02]  /*1d300*/  MOV R2, RZ ;  /* 0x000000ff00027202 */ /* 0x000fe40000000f00 */
[----:B------:R-:W-:Y:S02]  /*1d310*/  MOV R24, 0xff800000 ;  /* 0xff80000000187802 */ /* 0x000fe40000000f00 */
[----:B------:R-:W-:Y:S02]  /*1d320*/  FSETP.NE.FTZ.AND P0, PT, R4, RZ, PT ;  /* 0x000000ff0400720b */ /* 0x000fe40003f15000 */
[----:B------:R-:W-:-:S05]  /*1d330*/  MOV R22, 0xff800000 ;  /* 0xff80000000167802 */ /* 0x000fca0000000f00 */
[----:B------:R-:W1:Y:S01]  /*1d340*/  @P1 MUFU.LG2 R5, R0 ;  /* 0x0000000000051308 */ /* 0x000e620000000c00 */
[----:B------:R-:W-:-:S07]  /*1d350*/  @P1 MOV R7, 0x3f317218 ;  /* 0x3f31721800071802 */ /* 0x000fce0000000f00 */
[----:B------:R-:W3:Y:S01]  /*1d360*/  @P1 MUFU.RCP R2, R0 ;  /* 0x0000000000021308 */ /* 0x000ee20000001000 */
[----:B-1----:R-:W-:Y:S02]  /*1d370*/  @P1 FMUL.FTZ R6, R5, 0.69314718246459960938 ;  /* 0x3f31721805061820 */ /* 0x002fe40000410000 */
[----:B------:R-:W-:-:S04]  /*1d380*/  @P1 FMUL.FTZ R5, R7, c[0x0][0x2d0] ;  /* 0x0000b40007051a20 */ /* 0x000fc80000410000 */
[----:B------:R-:W-:Y:S01]  /*1d390*/  @P1 FFMA.FTZ R24, R5, R68, R6 ;  /* 0x0000004405181223 */ /* 0x000fe20000010006 */
[----:B------:R-:W-:Y:S01]  /*1d3a0*/  MOV R5, 0x1 ;  /* 0x0000000100057802 */ /* 0x000fe20000000f00 */
[C---:B---3--:R-:W-:Y:S01]  /*1d3b0*/  FMUL.FTZ R68, R2.reuse, R80 ;  /* 0x0000005002447220 */ /* 0x048fe20000410000 */
[----:B------:R-:W-:Y:S01]  /*1d3c0*/  MOV R0, RZ ;  /* 0x000000ff00007202 */ /* 0x000fe20000000f00 */
[C---:B------:R-:W-:Y:S02]  /*1d3d0*/  FMUL.FTZ R69, R2.reuse, R81 ;  /* 0x0000005102457220 */ /* 0x040fe40000410000 */
        /* <DEDUP_REMOVED lines=32> */
[C---:B-1----:R-:W-:Y:S02]  /*1d5e0*/  FMUL.FTZ R120, R0.reuse, R78 ;  /* 0x0000004e00787220 */ /* 0x042fe40000410000 */
[C---:B------:R-:W-:Y:S02]  /*1d5f0*/  FMUL.FTZ R121, R0.reuse, R79 ;  /* 0x0000004f00797220 */ /* 0x040fe40000410000 */
[----:B------:R-:W-:-:S02]  /*1d600*/  FMUL.FTZ R64, R0, R82 ;  /* 0x0000005200407220 */ /* 0x000fc40000410000 */
[C---:B------:R-:W-:Y:S02]  /*1d610*/  FMUL.FTZ R65, R0.reuse, R83 ;  /* 0x0000005300417220 */ /* 0x040fe40000410000 */
[C---:B------:R-:W-:Y:S02]  /*1d620*/  FMUL.FTZ R128, R0.reuse, R90 ;  /* 0x0000005a00807220 */ /* 0x040fe40000410000 */
[C---:B------:R-:W-:Y:S02]  /*1d630*/  FMUL.FTZ R129, R0.reuse, R91 ;  /* 0x0000005b00817220 */ /* 0x040fe40000410000 */
[C---:B------:R-:W-:Y:S02]  /*1d640*/  FMUL.FTZ R126, R0.reuse, R94 ;  /* 0x0000005e007e7220 */ /* 0x040fe40000410000 */
[----:B------:R-:W-:Y:S01]  /*1d650*/  FMUL.FTZ R127, R0, R95 ;  /* 0x0000005f007f7220 */ /* 0x000fe20000410000 */
[----:B---3--:R-:W-:Y:S01]  /*1d660*/  @P0 MOV R4, 0x3f317218 ;  /* 0x3f31721800040802 */ /* 0x008fe20000000f00 */
[----:B----4-:R-:W-:-:S02]  /*1d670*/  @P0 FMUL.FTZ R2, R2, 0.69314718246459960938 ;  /* 0x3f31721802020820 */ /* 0x010fc40000410000 */
[----:B------:R-:W-:Y:S02]  /*1d680*/  FMUL.FTZ R90, R0, R102 ;  /* 0x00000066005a7220 */ /* 0x000fe40000410000 */
[----:B------:R-:W-:Y:S02]  /*1d690*/  @P0 FMUL.FTZ R4, R4, c[0x0][0x2d0] ;  /* 0x0000b40004040a20 */ /* 0x000fe40000410000 */
[C---:B------:R-:W-:Y:S02]  /*1d6a0*/  FMUL.FTZ R91, R0.reuse, R103 ;  /* 0x00000067005b7220 */ /* 0x040fe40000410000 */
[C---:B------:R-:W-:Y:S02]  /*1d6b0*/  FMUL.FTZ R78, R0.reuse, R106 ;  /* 0x0000006a004e7220 */ /* 0x040fe40000410000 */
[C---:B------:R-:W-:Y:S02]  /*1d6c0*/  FMUL.FTZ R79, R0.reuse, R107 ;  /* 0x0000006b004f7220 */ /* 0x040fe40000410000 */
[----:B------:R-:W-:-:S02]  /*1d6d0*/  FMUL.FTZ R82, R0, R54 ;  /* 0x0000003600527220 */ /* 0x000fc40000410000 */
[----:B------:R-:W-:Y:S02]  /*1d6e0*/  FMUL.FTZ R83, R0, R55 ;  /* 0x0000003700537220 */ /* 0x000fe40000410000 */
[--C-:B------:R-:W-:Y:S01]  /*1d6f0*/  @P0 FFMA.FTZ R22, R4, R3, R2.reuse ;  /* 0x0000000304160223 */ /* 0x100fe20000010002 */
[----:B------:R-:W-:Y:S01]  /*1d700*/  PRMT R2, R5, 0x7610, R2 ;  /* 0x0000761005027816 */ /* 0x000fe20000000002 */
        /* <DEDUP_REMOVED lines=17> */
[----:B------:R-:W-:Y:S02]  /*1d820*/  FMUL.FTZ R47, R0, R67 ;  /* 0x00000043002f7220 */ /* 0x000fe40000410000 */
.L_x_754:
[----:B------:R1:W5:Y:S01]  /*1d830*/  LDL R6, [R1+0x20] ;  /* 0x0000200001067983 */ /* 0x0003620000100800 */
[----:B------:R-:W-:Y:S03]  /*1d840*/  BSSY B0, `(.L_x_833) ;  /* 0x0000012000007945 */ /* 0x000fe60003800000 */
[----:B------:R-:W3:Y:S02]  /*1d850*/  S2R R63, SR_TID.X ;  /* 0x00000000003f7919 */ /* 0x000ee40000002100 */
[----:B---3--:R-:W-:-:S13]  /*1d860*/  LOP3.LUT P0, RZ, R63, 0xff, RZ, 0xc0, !PT ;  /* 0x000000ff3fff7812 */ /* 0x008fda000780c0ff */
[----:B------:R-:W-:Y:S05]  /*1d870*/  @P0 BRA `(.L_x_834) ;  /* 0x000000e000000947 */ /* 0x000fea0003800000 */
[----:B-1----:R-:W1:Y:S01]  /*1d880*/  S2R R4, SR_LANEID ;  /* 0x0000000000047919 */ /* 0x002e620000000000 */
[----:B------:R-:W-:Y:S01]  /*1d890*/  VOTEU.ANY UR4, UPT, PT ;  /* 0x0000000000047886 */ /* 0x000fe200038e0100 */
[----:B------:R-:W-:Y:S01]  /*1d8a0*/  IMAD.MOV.U32 R5, RZ, RZ, c[0x0][0x564] ;  /* 0x00015900ff057624 */ /* 0x000fe200078e00ff */
[----:B------:R-:W1:Y:S08]  /*1d8b0*/  FLO.U32 R3, UR4 ;  /* 0x0000000400037d00 */ /* 0x000e7000080e0000 */
[----:B------:R-:W3:Y:S01]  /*1d8c0*/  POPC R0, UR4 ;  /* 0x0000000400007d09 */ /* 0x000ee20008000000 */
[----:B-1----:R-:W-:Y:S01]  /*1d8d0*/  ISETP.EQ.U32.AND P0, PT, R3, R4, PT ;  /* 0x000000040300720c */ /* 0x002fe20003f02070 */
[----:B------:R-:W-:-:S12]  /*1d8e0*/  IMAD.MOV.U32 R4, RZ, RZ, c[0x0][0x560] ;  /* 0x00015800ff047624 */ /* 0x000fd800078e00ff */
[----:B---3--:R1:W3:Y:S04]  /*1d8f0*/  @P0 ATOMG.E.ADD.STRONG.GPU PT, R0, [R4.64], R0 ;  /* 0x00000000040009a8 */ /* 0x0082e800081ee1c8 */
[----:B-1----:R-:W1:Y:S04]  /*1d900*/  S2R R4, SR_LTMASK ;  /* 0x0000000000047919 */ /* 0x002e680000003900 */
[----:B---3--:R1:W3:Y:S02]  /*1d910*/  SHFL.IDX PT, R3, R0, R3, 0x1f ;  /* 0x00001f0300037589 */ /* 0x0082e400000e0000 */
[----:B-1----:R-:W-:-:S06]  /*1d920*/  LOP3.LUT R0, R4, UR4, RZ, 0xc0, !PT ;  /* 0x0000000404007c12 */ /* 0x002fcc000f8ec0ff */
[----:B------:R-:W3:Y:S02]  /*1d930*/  POPC R0, R0 ;  /* 0x0000000000007309 */ /* 0x000ee40000000000 */
[----:B---3-5:R-:W-:-:S05]  /*1d940*/  IADD3 R6, R3, c[0x0][0xc], R0 ;  /* 0x0000030003067a10 */ /* 0x028fca0007ffe000 */
[----:B------:R1:W-:Y:S02]  /*1d950*/  STL [R1+0x20], R6 ;  /* 0x0000200601007387 */ /* 0x0003e40000100800 */
.L_x_834:
[----:B-1----:R-:W-:Y:S05]  /*1d960*/  BSYNC B0 ;  /* 0x0000000000007941 */ /* 0x002fea0003800000 */
.L_x_833:
[----:B------:R-:W-:Y:S01]  /*1d970*/  PRMT R0, R2, 0x9910, RZ ;  /* 0x0000991002007816 */ /* 0x000fe200000000ff */
[----:B------:R-:W-:Y:S01]  /*1d980*/  BSSY B1, `(.L_x_835) ;  /* 0x00002b4000017945 */ /* 0x000fe20003800000 */
[----:B------:R-:W-:Y:S01]  /*1d990*/  SHF.R.S32.HI R4, RZ, 0x1f, R63 ;  /* 0x0000001fff047819 */ /* 0x000fe2000001143f */
[----:B-----5:R-:W-:Y:S01]  /*1d9a0*/  IMAD.MOV.U32 R62, RZ, RZ, R6 ;  /* 0x000000ffff3e7224 */ /* 0x020fe200078e0006 */
[----:B------:R-:W-:Y:S02]  /*1d9b0*/  ISETP.NE.AND P0, PT, R0, RZ, PT ;  /* 0x000000ff0000720c */ /* 0x000fe40003f05270 */
[----:B------:R-:W-:Y:S02]  /*1d9c0*/  LEA.HI R2, R4, R63, RZ, 0x3 ;  /* 0x0000003f04027211 */ /* 0x000fe400078f18ff */
[----:B------:R-:W-:Y:S02]  /*1d9d0*/  IADD3 R14, R72, 0x40, RZ ;  /* 0x00000040480e7810 */ /* 0x000fe40007ffe0ff */
[----:B------:R-:W-:-:S02]  /*1d9e0*/  LOP3.LUT R0, R2, 0xfffffff8, RZ, 0xc0, !PT ;  /* 0xfffffff802007812 */ /* 0x000fc400078ec0ff */
[----:B------:R-:W-:Y:S02]  /*1d9f0*/  SHF.R.S32.HI R48, RZ, 0x1f, R72 ;  /* 0x0000001fff307819 */ /* 0x000fe40000011448 */
[----:B------:R-:W-:Y:S01]  /*1da00*/  SHF.R.S32.HI R49, RZ, 0x1f, R14 ;  /* 0x0000001fff317819 */ /* 0x000fe2000001140e */
[----:B------:R-:W-:Y:S01]  /*1da10*/  IMAD.IADD R23, R63, 0x1, -R0 ;  /* 0x000000013f177824 */ /* 0x000fe200078e0a00 */
[----:B------:R-:W-:Y:S01]  /*1da20*/  SHF.R.S32.HI R50, RZ, 0x3, R2 ;  /* 0x00000003ff327819 */ /* 0x000fe20000011402 */
[----:B------:R-:W-:Y:S05]  /*1da30*/  @!P0 BRA `(.L_x_836) ;  /* 0x00001f6000008947 */ /* 0x000fea0003800000 */
[----:B------:R-:W3:Y:S04]  /*1da40*/  LDL R13, [R1+0x38] ;  /* 0x00003800010d7983 */ /* 0x000ee80000100800 */
[----:B------:R-:W4:Y:S04]  /*1da50*/  LDL R10, [R1+0x40] ;  /* 0x00004000010a7983 */ /* 0x000f280000100800 */
[----:B--2---:R-:W2:Y:S04]  /*1da60*/  LDL R12, [R1+0x3c] ;  /* 0x00003c00010c7983 */ /* 0x004ea80000100800 */
[----:B------:R-:W2:Y:S04]  /*1da70*/  LDL R9, [R1+0x50] ;  /* 0x0000500001097983 */ /* 0x000ea80000100800 */
[----:B------:R-:W2:Y:S04]  /*1da80*/  LDL R8, [R1+0x48] ;  /* 0x0000480001087983 */ /* 0x000ea80000100800 */
[----:B------:R-:W2:Y:S04]  /*1da90*/  LDL R7, [R1+0x4c] ;  /* 0x00004c0001077983 */ /* 0x000ea80000100800 */
[----:B------:R-:W2:Y:S04]  /*1daa0*/  LDL R11, [R1+0x44] ;  /* 0x00004400010b7983 */ /* 0x000ea80000100800 */
[----:B------:R-:W2:Y:S01]  /*1dab0*/  LDL R6, [R1+0x2c] ;  /* 0x00002c0001067983 */ /* 0x000ea20000100800 */
[CC--:B------:R-:W-:Y:S01]  /*1dac0*/  LEA.HI R3, R4.reuse, R63.reuse, RZ, 0x2 ;  /* 0x0000003f04037211 */ /* 0x0c0fe200078f10ff */
[----:B------:R-:W-:Y:S01]  /*1dad0*/  WARPSYNC 0xffffffff ;  /* 0xffffffff00007948 */ /* 0x000fe20003800000 */
[----:B------:R-:W-:-:S02]  /*1dae0*/  LEA.HI R26, R4, R63, RZ, 0x5 ;  /* 0x0000003f041a7211 */ /* 0x000fc400078f28ff */
[--C-:B------:R-:W-:Y:S02]  /*1daf0*/  SHF.R.S32.HI R2, RZ, 0x2, R3.reuse ;  /* 0x00000002ff027819 */ /* 0x100fe40000011403 */
[----:B------:R-:W-:Y:S02]  /*1db00*/  SHF.R.S32.HI R0, RZ, 0x1f, R3 ;  /* 0x0000001fff007819 */ /* 0x000fe40000011403 */
[----:B------:R-:W-:Y:S02]  /*1db10*/  SHF.R.S32.HI R25, RZ, 0x5, R26 ;  /* 0x00000005ff197819 */ /* 0x000fe4000001141a */
[----:B------:R-:W-:Y:S02]  /*1db20*/  LEA.HI R0, R0, R2, RZ, 0x3 ;  /* 0x0000000200007211 */ /* 0x000fe400078f18ff */
[----:B------:R-:W-:Y:S02]  /*1db30*/  F2FP.PACK_AB R4, R99, R98 ;  /* 0x000000626304723e */ /* 0x000fe400000000ff */
        /* <DEDUP_REMOVED lines=19> */
[----:B------:R-:W-:-:S02]  /*1dc70*/  ISETP.NE.U32.AND P0, PT, RZ, c[0x0][0x508], PT ;  /* 0x00014200ff007a0c */ /* 0x000fc40003f05070 */
[----:B------:R-:W-:Y:S02]  /*1dc80*/  ISETP.NE.U32.AND P2, PT, RZ, c[0x0][0x500], PT ;  /* 0x00014000ff007a0c */ /* 0x000fe40003f45070 */
[----:B------:R-:W-:Y:S02]  /*1dc90*/  ISETP.NE.AND.EX P1, PT, RZ, c[0x0][0x50c], PT, P0 ;  /* 0x00014300ff007a0c */ /* 0x000fe40003f25300 */
[----:B------:R-:W-:Y:S01]  /*1dca0*/  ISETP.NE.AND.EX P2, PT, RZ, c[0x0][0x504], PT, P2 ;  /* 0x00014100ff007a0c */ /* 0x000fe20003f45320 */
[----:B------:R-:W-:Y:S01]  /*1dcb0*/  IMAD.MOV.U32 R15, RZ, RZ, c[0x0][0x388] ;  /* 0x0000e200ff0f7624 */ /* 0x000fe200078e00ff */
[----:B---3--:R1:W-:Y:S04]  /*1dcc0*/  STS [R13], R3 ;  /* 0x000000030d007388 */ /* 0x0083e80000000800 */
[----:B------:R3:W-:Y:S04]  /*1dcd0*/  STS [R13+0x400], R0 ;  /* 0x000400000d007388 */ /* 0x0007e80000000800 */
[----:B----4-:R4:W-:Y:S01]  /*1dce0*/  STS [R10+0x80], R2 ;  /* 0x000080020a007388 */ /* 0x0109e20000000800 */
[----:B-1----:R-:W-:-:S02]  /*1dcf0*/  F2FP.PACK_AB R3, R61, R60 ;  /* 0x0000003c3d03723e */ /* 0x002fc400000000ff */
[----:B---3--:R-:W-:-:S03]  /*1dd00*/  F2FP.PACK_AB R0, R75, R74 ;  /* 0x0000004a4b00723e */ /* 0x008fc600000000ff */
[----:B------:R1:W-:Y:S01]  /*1dd10*/  STS [R10+0x480], R3 ;  /* 0x000480030a007388 */ /* 0x0003e20000000800 */
[----:B----4-:R-:W-:-:S03]  /*1dd20*/  F2FP.PACK_AB R2, R129, R128 ;  /* 0x000000808102723e */ /* 0x010fc600000000ff */
[----:B--2---:R2:W-:Y:S04]  /*1dd30*/  STS [R12], R0 ;  /* 0x000000000c007388 */ /* 0x0045e80000000800 */
[----:B------:R3:W-:Y:S01]  /*1dd40*/  STS [R12+0x400], R2 ;  /* 0x000400020c007388 */ /* 0x0007e20000000800 */
[----:B-1----:R-:W-:Y:S02]  /*1dd50*/  F2FP.PACK_AB R3, R77, R76 ;  /* 0x0000004c4d03723e */ /* 0x002fe400000000ff */
[----:B--2---:R-:W-:-:S03]  /*1dd60*/  F2FP.PACK_AB R0, R127, R126 ;  /* 0x0000007e7f00723e */ /* 0x004fc600000000ff */
[----:B------:R1:W-:Y:S01]  /*1dd70*/  STS [R9+0x80], R3 ;  /* 0x0000800309007388 */ /* 0x0003e20000000800 */
[----:B---3--:R-:W-:-:S03]  /*1dd80*/  F2FP.PACK_AB R2, R81, R80 ;  /* 0x000000505102723e */ /* 0x008fc600000000ff */
[----:B------:R2:W-:Y:S04]  /*1dd90*/  STS [R9+0x480], R0 ;  /* 0x0004800009007388 */ /* 0x0005e80000000800 */
[----:B------:R3:W-:Y:S04]  /*1dda0*/  STS [R8], R2 ;  /* 0x0000000208007388 */ /* 0x0007e80000000800 */
[----:B------:R4:W-:Y:S01]  /*1ddb0*/  STS [R8+0x400], R4 ;  /* 0x0004000408007388 */ /* 0x0009e20000000800 */
[----:B-1----:R-:W-:Y:S02]  /*1ddc0*/  F2FP.PACK_AB R3, R91, R90 ;  /* 0x0000005a5b03723e */ /* 0x002fe400000000ff */
[----:B--2---:R-:W-:-:S02]  /*1ddd0*/  F2FP.PACK_AB R0, R89, R88 ;  /* 0x000000585900723e */ /* 0x004fc400000000ff */
[----:B---3--:R-:W-:-:S03]  /*1dde0*/  F2FP.PACK_AB R2, R79, R78 ;  /* 0x0000004e4f02723e */ /* 0x008fc600000000ff */
[----:B------:R1:W-:Y:S01]  /*1ddf0*/  STS [R7+0x80], R0 ;  /* 0x0000800007007388 */ /* 0x0003e20000000800 */
[----:B----4-:R-:W-:-:S03]  /*1de00*/  F2FP.PACK_AB R4, R93, R92 ;  /* 0x0000005c5d04723e */ /* 0x010fc600000000ff */
[----:B------:R2:W-:Y:S04]  /*1de10*/  STS [R7+0x480], R3 ;  /* 0x0004800307007388 */ /* 0x0005e80000000800 */
[----:B------:R3:W-:Y:S04]  /*1de20*/  STS [R11], R4 ;  /* 0x000000040b007388 */ /* 0x0007e80000000800 */
[----:B------:R4:W-:Y:S01]  /*1de30*/  STS [R11+0x400], R2 ;  /* 0x000400020b007388 */ /* 0x0009e20000000800 */
[----:B-1----:R-:W-:Y:S02]  /*1de40*/  F2FP.PACK_AB R0, R109, R108 ;  /* 0x0000006c6d00723e */ /* 0x002fe400000000ff */
[----:B--2---:R-:W-:-:S03]  /*1de50*/  F2FP.PACK_AB R3, R97, R96 ;  /* 0x000000606103723e */ /* 0x004fc600000000ff */
[----:B------:R1:W-:Y:S01]  /*1de60*/  STS [R5+0x4080], R0 ;  /* 0x0040800005007388 */ /* 0x0003e20000000800 */
[----:B---3--:R-:W-:Y:S02]  /*1de70*/  F2FP.PACK_AB R4, R53, R52 ;  /* 0x000000343504723e */ /* 0x008fe400000000ff */
[----:B----4-:R-:W-:-:S03]  /*1de80*/  F2FP.PACK_AB R2, R107, R106 ;  /* 0x0000006a6b02723e */ /* 0x010fc600000000ff */
[----:B------:R2:W-:Y:S04]  /*1de90*/  STS [R5+0x4480], R4 ;  /* 0x0044800405007388 */ /* 0x0005e80000000800 */
[----:B------:R3:W-:Y:S04]  /*1dea0*/  STS [R13+0x4000], R3 ;  /* 0x004000030d007388 */ /* 0x0007e80000000800 */
[----:B------:R4:W-:Y:S01]  /*1deb0*/  STS [R13+0x4400], R2 ;  /* 0x004400020d007388 */ /* 0x0009e20000000800 */
[----:B-1----:R-:W-:-:S05]  /*1dec0*/  F2FP.PACK_AB R0, R101, R100 ;  /* 0x000000646500723e */ /* 0x002fca00000000ff */
[----:B------:R1:W-:Y:S01]  /*1ded0*/  STS [R10+0x4080], R0 ;  /* 0x004080000a007388 */ /* 0x0003e20000000800 */
[----:B--2---:R-:W-:Y:S02]  /*1dee0*/  F2FP.PACK_AB R4, R103, R102 ;  /* 0x000000666704723e */ /* 0x004fe400000000ff */
[----:B------:R-:W-:Y:S02]  /*1def0*/  F2FP.PACK_AB R5, R105, R104 ;  /* 0x000000686905723e */ /* 0x000fe400000000ff */
[----:B---3--:R-:W-:Y:S01]  /*1df00*/  F2FP.PACK_AB R3, R95, R94 ;  /* 0x0000005e5f03723e */ /* 0x008fe200000000ff */
[----:B------:R2:W-:Y:S01]  /*1df10*/  STS [R10+0x4480], R4 ;  /* 0x004480040a007388 */ /* 0x0005e20000000800 */
[----:B----4-:R-:W-:-:S03]  /*1df20*/  F2FP.PACK_AB R2, R117, R116 ;  /* 0x000000747502723e */ /* 0x010fc600000000ff */
[----:B------:R-:W-:Y:S04]  /*1df30*/  STS [R12+0x4000], R5 ;  /* 0x004000050c007388 */ /* 0x000fe80000000800 */
[----:B------:R3:W-:Y:S04]  /*1df40*/  STS [R12+0x4400], R3 ;  /* 0x004400030c007388 */ /* 0x0007e80000000800 */
[----:B------:R4:W-:Y:S01]  /*1df50*/  STS [R9+0x4080], R2 ;  /* 0x0040800209007388 */ /* 0x0009e20000000800 */
[----:B-1----:R-:W-:-:S05]  /*1df60*/  F2FP.PACK_AB R0, R83, R82 ;  /* 0x000000525300723e */ /* 0x002fca00000000ff */
[----:B------:R1:W-:Y:S01]  /*1df70*/  STS [R9+0x4480], R0 ;  /* 0x0044800009007388 */ /* 0x0003e20000000800 */
[----:B--2---:R-:W-:-:S03]  /*1df80*/  F2FP.PACK_AB R4, R113, R112 ;  /* 0x000000707104723e */ /* 0x004fc600000000ff */
[----:B------:R-:W2:Y:S04]  /*1df90*/  LDL.LU R10, [R1+0x28] ;  /* 0x00002800010a7983 */ /* 0x000ea80000300800 */
[----:B------:R1:W-:Y:S01]  /*1dfa0*/  STS [R8+0x4000], R4 ;  /* 0x0040000408007388 */ /* 0x0003e20000000800 */
[----:B---3--:R-:W-:Y:S02]  /*1dfb0*/  F2FP.PACK_AB R3, R59, R58 ;  /* 0x0000003a3b03723e */ /* 0x008fe400000000ff */
[----:B----4-:R-:W-:-:S03]  /*1dfc0*/  F2FP.PACK_AB R2, R57, R56 ;  /* 0x000000383902723e */ /* 0x010fc600000000ff */
[----:B------:R-:W-:Y:S04]  /*1dfd0*/  STS [R8+0x4400], R3 ;  /* 0x0044000308007388 */ /* 0x000fe80000000800 */
[----:B------:R3:W-:Y:S01]  /*1dfe0*/  STS [R7+0x4080], R2 ;  /* 0x0040800207007388 */ /* 0x0007e20000000800 */
[----:B-1----:R-:W-:-:S05]  /*1dff0*/  F2FP.PACK_AB R0, R55, R54 ;  /* 0x000000363700723e */ /* 0x002fca00000000ff */
[----:B------:R1:W-:Y:S01]  /*1e000*/  STS [R7+0x4480], R0 ;  /* 0x0044800007007388 */ /* 0x0003e20000000800 */
[----:B------:R-:W-:-:S05]  /*1e010*/  F2FP.PACK_AB R4, R45, R44 ;  /* 0x0000002c2d04723e */ /* 0x000fca00000000ff */
[----:B------:R4:W-:Y:S01]  /*1e020*/  STS [R11+0x4000], R4 ;  /* 0x004000040b007388 */ /* 0x0009e20000000800 */
[----:B---3--:R-:W-:-:S04]  /*1e030*/  IMAD.MOV.U32 R2, RZ, RZ, 0x4 ;  /* 0x00000004ff027424 */ /* 0x008fc800078e00ff */
[----:B------:R-:W-:-:S04]  /*1e040*/  @P1 IMAD.WIDE R8, R6, R2, c[0x0][0x508] ;  /* 0x0001420006081625 */ /* 0x000fc800078e0202 */
[----:B------:R-:W-:Y:S01]  /*1e050*/  IMAD.WIDE R2, R6, R2, c[0x0][0x500] ;  /* 0x0001400006027625 */ /* 0x000fe200078e0202 */
[----:B-1----:R-:W-:-:S03]  /*1e060*/  F2FP.PACK_AB R0, R47, R46 ;  /* 0x0000002e2f00723e */ /* 0x002fc600000000ff */
[----:B------:R-:W-:Y:S02]  /*1e070*/  IMAD.MOV.U32 R7, RZ, RZ, RZ ;  /* 0x000000ffff077224 */ /* 0x000fe400078e00ff */
[----:B------:R1:W-:Y:S04]  /*1e080*/  STS [R11+0x4400], R0 ;  /* 0x004400000b007388 */ /* 0x0003e80000000800 */
[----:B------:R-:W-:Y:S06]  /*1e090*/  BAR.SYNC.DEFER_BLOCKING 0x1, 0x100 ;  /* 0x0044000000007b1d */ /* 0x000fec0000010000 */
[----:B------:R1:W5:Y:S04]  /*1e0a0*/  @P1 LDG.E R15, [R8.64] ;  /* 0x00000008080f1981 */ /* 0x000368000c1e1900 */
[----:B------:R1:W5:Y:S01]  /*1e0b0*/  @P2 LDG.E R7, [R2.64] ;  /* 0x0000000802072981 */ /* 0x000362000c1e1900 */
[----:B--2---:R-:W-:-:S04]  /*1e0c0*/  ISETP.NE.AND P0, PT, R10, RZ, PT ;  /* 0x000000ff0a00720c */ /* 0x004fc80003f05270 */
[----:B----4-:R-:W-:Y:S01]  /*1e0d0*/  SEL R4, R10, c[0x0][0x3d4], P0 ;  /* 0x0000f5000a047a07 */ /* 0x010fe20000000000 */
[----:B------:R-:W-:Y:S05]  /*1e0e0*/  @P1 BRA `(.L_x_837) ;  /* 0x0000004000001947 */ /* 0x000fea0003800000 */
[----:B-1----:R-:W-:Y:S05]  /*1e0f0*/  @!P2 BRA `(.L_x_837) ;  /* 0x000000300000a947 */ /* 0x002fea0003800000 */
[----:B------:R1:W2:Y:S04]  /*1e100*/  LDG.E R0, [R2.64] ;  /* 0x0000000802007981 */ /* 0x0002a8000c1e1900 */
[----:B-1----:R-:W2:Y:S02]  /*1e110*/  LDG.E R2, [R2.64+0x4] ;  /* 0x0000040802027981 */ /* 0x002ea4000c1e1900 */
[----:B--2--5:R-:W-:Y:S02]  /*1e120*/  IADD3 R15, -R0, R2, RZ ;  /* 0x00000002000f7210 */ /* 0x024fe40007ffe1ff */
.L_x_837:
[----:B-1----:R-:W2:Y:S04]  /*1e130*/  LDL R2, [R1+0x1c] ;  /* 0x00001c0001027983 */ /* 0x002ea80000100800 */
[----:B------:R-:W2:Y:S04]  /*1e140*/  LDL R66, [R1+0x14] ;  /* 0x0000140001427983 */ /* 0x000ea80000100800 */
[----:B------:R-:W3:Y:S04]  /*1e150*/  LDL R27, [R1+0x30] ;  /* 0x00003000011b7983 */ /* 0x000ee80000100800 */
[----:B------:R-:W4:Y:S01]  /*1e160*/  LDL R11, [R1+0x34] ;  /* 0x00003400010b7983 */ /* 0x000f220000100800 */
[----:B------:R-:W-:Y:S01]  /*1e170*/  IMAD.MOV.U32 R9, RZ, RZ, 0x368 ;  /* 0x00000368ff097424 */ /* 0x000fe200078e00ff */
[----:B------:R-:W-:-:S04]  /*1e180*/  ISETP.GT.AND P2, PT, R4, 0x1, PT ;  /* 0x000000010400780c */ /* 0x000fc80003f44270 */
[----:B------:R-:W-:-:S04]  /*1e190*/  SEL R9, R9, 0x328, P2 ;  /* 0x0000032809097807 */ /* 0x000fc80001000000 */
[----:B------:R-:W1:Y:S08]  /*1e1a0*/  LDC.64 R4, c[0x0][R9+0x170] ;  /* 0x00005c0009047b82 */ /* 0x000e700000000a00 */
[----:B------:R-:W3:Y:S08]  /*1e1b0*/  LDC.64 R16, c[0x0][R9+0x168] ;  /* 0x00005a0009107b82 */ /* 0x000ef00000000a00 */
[----:B------:R1:W1:Y:S01]  /*1e1c0*/  LDC.64 R18, c[0x0][R9+0x178] ;  /* 0x00005e0009127b82 */ /* 0x0002620000000a00 */
[----:B------:R-:W-:-:S07]  /*1e1d0*/  ISETP.NE.U32.AND P0, PT, RZ, c[0x0][0x500], PT ;  /* 0x00014000ff007a0c */ /* 0x000fce0003f05070 */
[----:B------:R1:W1:Y:S01]  /*1e1e0*/  LDC.64 R20, c[0x0][R9+0x160] ;  /* 0x0000580009147b82 */ /* 0x0002620000000a00 */
[----:B------:R-:W-:Y:S01]  /*1e1f0*/  IMAD.MOV.U32 R0, RZ, RZ, c[0x0][0x4e8] ;  /* 0x00013a00ff007624 */ /* 0x000fe200078e00ff */
[----:B------:R-:W-:-:S04]  /*1e200*/  ISETP.NE.AND.EX P0, PT, RZ, c[0x0][0x504], PT, P0 ;  /* 0x00014100ff007a0c */ /* 0x000fc80003f05300 */
[----:B------:R-:W-:Y:S02]  /*1e210*/  ISETP.NE.AND P3, PT, R0, 0x1, PT ;  /* 0x000000010000780c */ /* 0x000fe40003f65270 */
[----:B------:R-:W-:Y:S02]  /*1e220*/  SHF.R.S32.HI R0, RZ, 0x1f, R6 ;  /* 0x0000001fff007819 */ /* 0x000fe40000011406 */
[----:B------:R-:W-:Y:S01]  /*1e230*/  SEL R8, R6, RZ, !P0 ;  /* 0x000000ff06087207 */ /* 0x000fe20004000000 */
[----:B--2---:R-:W-:Y:S01]  /*1e240*/  IMAD.IADD R12, R2, 0x1, R66 ;  /* 0x00000001020c7824 */ /* 0x004fe200078e0242 */
[----:B------:R-:W-:-:S03]  /*1e250*/  SEL R2, R0, RZ, !P0 ;  /* 0x000000ff00027207 */ /* 0x000fc60004000000 */
[----:B-1----:R-:W-:-:S04]  /*1e260*/  IMAD R0, R5, R8, RZ ;  /* 0x0000000805007224 */ /* 0x002fc800078e02ff */
[----:B------:R-:W-:Y:S02]  /*1e270*/  IMAD R10, R4, R2, R0 ;  /* 0x00000002040a7224 */ /* 0x000fe400078e0200 */
[----:B------:R-:W-:-:S04]  /*1e280*/  @P3 IMAD.HI.U32 R0, R12, c[0x0][0x4ec], RZ ;  /* 0x00013b000c003a27 */ /* 0x000fc800078e00ff */
[----:B------:R-:W-:-:S04]  /*1e290*/  IMAD.WIDE.U32 R2, R4, R8, RZ ;  /* 0x0000000804027225 */ /* 0x000fc800078e00ff */
[----:B------:R-:W-:Y:S01]  /*1e2a0*/  IMAD.MOV.U32 R6, RZ, RZ, R12 ;  /* 0x000000ffff067224 */ /* 0x000fe200078e000c */
[----:B------:R-:W-:Y:S01]  /*1e2b0*/  @P3 SHF.R.U32.HI R6, RZ, c[0x0][0x4f0], R0 ;  /* 0x00013c00ff063a19 */ /* 0x000fe20000011600 */
[----:B---3--:R-:W-:Y:S01]  /*1e2c0*/  IMAD.WIDE.U32 R4, R16, R27, RZ ;  /* 0x0000001b10047225 */ /* 0x008fe200078e00ff */
[----:B----4-:R-:W-:-:S03]  /*1e2d0*/  SEL R0, R11, RZ, P2 ;  /* 0x000000ff0b007207 */ /* 0x010fc60001000000 */
[----:B------:R-:W-:Y:S01]  /*1e2e0*/  IMAD R9, R17, R27, RZ ;  /* 0x0000001b11097224 */ /* 0x000fe200078e02ff */
[--C-:B-----5:R-:W-:Y:S01]  /*1e2f0*/  IADD3 R13, P1, P0, R2, R4, R7.reuse ;  /* 0x00000004020d7210 */ /* 0x120fe2000783e007 */
[----:B------:R-:W-:Y:S01]  /*1e300*/  IMAD.IADD R10, R3, 0x1, R10 ;  /* 0x00000001030a7824 */ /* 0x000fe200078e020a */
[----:B------:R-:W-:Y:S01]  /*1e310*/  SHF.R.S32.HI R11, RZ, 0x1f, R7 ;  /* 0x0000001fff0b7819 */ /* 0x000fe20000011407 */
[----:B------:R-:W-:Y:S02]  /*1e320*/  IMAD.IADD R4, R5, 0x1, R9 ;  /* 0x0000000105047824 */ /* 0x000fe400078e0209 */
[-C--:B------:R-:W-:Y:S02]  /*1e330*/  IMAD R9, R19, R0.reuse, RZ ;  /* 0x0000000013097224 */ /* 0x080fe400078e02ff */
        /* <DEDUP_REMOVED lines=9> */
[----:B------:R-:W-:Y:S02]  /*1e3d0*/  SHF.R.S32.HI R5, RZ, 0x1f, R0 ;  /* 0x0000001fff057819 */ /* 0x000fe40000011400 */
[----:B------:R-:W-:Y:S01]  /*1e3e0*/  LOP3.LUT R6, R26, 0xffffffe0, RZ, 0xc0, !PT ;  /* 0xffffffe01a067812 */ /* 0x000fe200078ec0ff */
[----:B------:R-:W-:-:S04]  /*1e3f0*/  IMAD.WIDE.U32 R2, R20, R0, R2 ;  /* 0x0000000014027225 */ /* 0x000fc800078e0002 */
[----:B------:R-:W-:Y:S02]  /*1e400*/  IMAD.MOV.U32 R0, RZ, RZ, c[0x0][0x4a8] ;  /* 0x00012a00ff007624 */ /* 0x000fe400078e00ff */
[----:B------:R-:W-:Y:S01]  /*1e410*/  IMAD R5, R20, R5, R4 ;  /* 0x0000000514057224 */ /* 0x000fe200078e0204 */
[----:B------:R-:W-:Y:S01]  /*1e420*/  SHF.R.S32.HI R4, RZ, 0x1f, R26 ;  /* 0x0000001fff047819 */ /* 0x000fe2000001141a */
[----:B------:R-:W-:Y:S01]  /*1e430*/  IMAD.IADD R6, R63, 0x1, -R6 ;  /* 0x000000013f067824 */ /* 0x000fe200078e0a06 */
[----:B------:R-:W-:Y:S01]  /*1e440*/  SEL R0, R0, c[0x0][0x450], P2 ;  /* 0x0001140000007a07 */ /* 0x000fe20001000000 */
[----:B------:R-:W-:Y:S01]  /*1e450*/  IMAD.MOV.U32 R9, RZ, RZ, c[0x0][0x4ac] ;  /* 0x00012b00ff097624 */ /* 0x000fe200078e00ff */
[----:B------:R-:W-:Y:S01]  /*1e460*/  LEA.HI R4, R4, R25, RZ, 0x3 ;  /* 0x0000001904047211 */ /* 0x000fe200078f18ff */
[----:B------:R-:W-:Y:S01]  /*1e470*/  IMAD.IADD R3, R3, 0x1, R5 ;  /* 0x0000000103037824 */ /* 0x000fe200078e0205 */
[----:B------:R-:W-:Y:S02]  /*1e480*/  SHF.R.S32.HI R10, RZ, 0x1f, R6 ;  /* 0x0000001fff0a7819 */ /* 0x000fe40000011406 */
[----:B------:R-:W-:-:S02]  /*1e490*/  SEL R9, R9, c[0x0][0x454], P2 ;  /* 0x0001150009097a07 */ /* 0x000fc40001000000 */
[----:B------:R-:W-:Y:S02]  /*1e4a0*/  LEA R0, P0, R2, R0, 0x2 ;  /* 0x0000000002007211 */ /* 0x000fe400078010ff */
[----:B------:R-:W-:Y:S02]  /*1e4b0*/  LOP3.LUT R5, R4, 0xffffff8, RZ, 0xc0, !PT ;  /* 0x0ffffff804057812 */ /* 0x000fe400078ec0ff */
[----:B------:R-:W-:Y:S02]  /*1e4c0*/  LEA.HI R4, R10, R6, RZ, 0x2 ;  /* 0x000000060a047211 */ /* 0x000fe400078f10ff */
[----:B------:R-:W-:Y:S01]  /*1e4d0*/  LEA.HI.X R3, R2, R9, R3, 0x2, P0 ;  /* 0x0000000902037211 */ /* 0x000fe200000f1403 */
[----:B------:R-:W-:Y:S01]  /*1e4e0*/  IMAD.IADD R10, R25, 0x1, -R5 ;  /* 0x00000001190a7824 */ /* 0x000fe200078e0a05 */
[----:B------:R-:W-:Y:S01]  /*1e4f0*/  SHF.R.S32.HI R9, RZ, 0x2, R4 ;  /* 0x00000002ff097819 */ /* 0x000fe20000011404 */
[----:B------:R-:W-:Y:S04]  /*1e500*/  SHFL.IDX PT, R2, R0, 0x1, 0x1c1f ;  /* 0x003c1f0000027f89 */ /* 0x000fe800000e0000 */
[----:B------:R1:W-:Y:S04]  /*1e510*/  SHFL.IDX PT, R4, R0, RZ, 0x1c1f ;  /* 0x001c1fff00047589 */ /* 0x0003e800000e0000 */
[----:B------:R-:W2:Y:S01]  /*1e520*/  SHFL.IDX PT, R5, R3, RZ, 0x1c1f ;  /* 0x001c1fff03057589 */ /* 0x000ea200000e0000 */
[----:B------:R-:W-:-:S03]  /*1e530*/  LOP3.LUT P0, RZ, R6, 0x3, RZ, 0xc0, !PT ;  /* 0x0000000306ff7812 */ /* 0x000fc6000780c0ff */
[----:B------:R-:W3:Y:S01]  /*1e540*/  SHFL.IDX PT, R3, R3, 0x1, 0x1c1f ;  /* 0x003c1f0003037f89 */ /* 0x000ee200000e0000 */
[----:B-1----:R-:W-:Y:S02]  /*1e550*/  IMAD R0, R10, 0x10, R9 ;  /* 0x000000100a007824 */ /* 0x002fe400078e0209 */
[----:B------:R-:W-:Y:S02]  /*1e560*/  IMAD R10, R15, c[0x0][0x4e8], RZ ;  /* 0x00013a000f0a7a24 */ /* 0x000fe400078e02ff */
[----:B------:R-:W-:-:S05]  /*1e570*/  IMAD.IADD R0, R0, 0x1, R66 ;  /* 0x0000000100007824 */ /* 0x000fca00078e0242 */
[C---:B------:R-:W-:Y:S02]  /*1e580*/  IADD3 R6, R0.reuse, 0x8, RZ ;  /* 0x0000000800067810 */ /* 0x040fe40007ffe0ff */
[-C--:B------:R-:W-:Y:S02]  /*1e590*/  ISETP.GE.OR P1, PT, R0, R10.reuse, P0 ;  /* 0x0000000a0000720c */ /* 0x080fe40000726670 */
[----:B------:R-:W-:-:S11]  /*1e5a0*/  ISETP.GE.OR P0, PT, R6, R10, P0 ;  /* 0x0000000a0600720c */ /* 0x000fd60000706670 */
[----:B--2---:R1:W-:Y:S01]  /*1e5b0*/  @!P1 ST.E [R4.64], R24 ;  /* 0x0000001804009985 */ /* 0x0043e2000c101908 */
        /* <DEDUP_REMOVED lines=10> */
[----:B------:R-:W-:Y:S01]  /*1e660*/  IADD3 R4, R66, R4, RZ ;  /* 0x0000000442047210 */ /* 0x000fe20007ffe0ff */
[----:B------:R-:W-:-:S02]  /*1e670*/  IMAD R7, R7, c[0x0][0x3a4], R0 ;  /* 0x0000e90007077a24 */ /* 0x000fc400078e0200 */
[----:B------:R1:W3:Y:S01]  /*1e680*/  LDS.128 R28, [R219+0x1080] ;  /* 0x00108000db1c7984 */ /* 0x0002e20000000c00 */
[----:B------:R-:W-:Y:S01]  /*1e690*/  IMAD R5, R5, c[0x0][0x3f0], RZ ;  /* 0x0000fc0005057a24 */ /* 0x000fe200078e02ff */
[----:B------:R-:W-:Y:S01]  /*1e6a0*/  MOV R0, R4 ;  /* 0x0000000400007202 */ /* 0x000fe20000000f00 */
[----:B------:R-:W-:Y:S01]  /*1e6b0*/  @P3 IMAD.HI.U32 R6, R4, c[0x0][0x4ec], RZ ;  /* 0x00013b0004063a27 */ /* 0x000fe200078e00ff */
[----:B------:R-:W-:Y:S01]  /*1e6c0*/  IADD3 R3, R3, R7, RZ ;  /* 0x0000000703037210 */ /* 0x000fe20007ffe0ff */
[----:B------:R1:W4:Y:S02]  /*1e6d0*/  LDS.128 R36, [R219+0x2080] ;  /* 0x00208000db247984 */ /* 0x0003240000000c00 */
[----:B------:R-:W-:Y:S01]  /*1e6e0*/  IMAD R7, R8, c[0x0][0x3f4], R5 ;  /* 0x0000fd0008077a24 */ /* 0x000fe200078e0205 */
[----:B------:R-:W-:Y:S01]  /*1e6f0*/  @P3 SHF.R.U32.HI R0, RZ, c[0x0][0x4f0], R6 ;  /* 0x00013c00ff003a19 */ /* 0x000fe20000011606 */
[C---:B------:R-:W-:Y:S01]  /*1e700*/  IMAD.WIDE.U32 R2, R27.reuse, c[0x0][0x3e8], R2 ;  /* 0x0000fa001b027a25 */ /* 0x040fe200078e0002 */
[----:B------:R1:W1:Y:S02]  /*1e710*/  LDS.128 R44, [R219+0x3080] ;  /* 0x00308000db2c7984 */ /* 0x0002640000000c00 */
[----:B------:R-:W-:Y:S01]  /*1e720*/  SHF.R.S32.HI R6, RZ, 0x1f, R0 ;  /* 0x0000001fff067819 */ /* 0x000fe20000011400 */
[----:B------:R-:W-:Y:S01]  /*1e730*/  IMAD R3, R27, c[0x0][0x3ec], R3 ;  /* 0x0000fb001b037a24 */ /* 0x000fe200078e0203 */
[----:B------:R1:W1:Y:S01]  /*1e740*/  LDS.128 R16, [R219+0x4080] ;  /* 0x00408000db107984 */ /* 0x0002620000000c00 */
[----:B------:R-:W-:-:S02]  /*1e750*/  IADD3 R5, -R0, RZ, RZ ;  /* 0x000000ff00057210 */ /* 0x000fc40007ffe1ff */
[----:B------:R-:W-:Y:S01]  /*1e760*/  IMAD.WIDE.U32 R2, R8, c[0x0][0x3f0], R2 ;  /* 0x0000fc0008027a25 */ /* 0x000fe200078e0002 */
[----:B------:R1:W1:Y:S03]  /*1e770*/  LDS.128 R24, [R219+0x5080] ;  /* 0x00508000db187984 */ /* 0x0002660000000c00 */
[----:B------:R-:W-:Y:S01]  /*1e780*/  IMAD R6, R6, c[0x0][0x3e0], RZ ;  /* 0x0000f80006067a24 */ /* 0x000fe200078e02ff */
[----:B------:R1:W1:Y:S01]  /*1e790*/  LDS.128 R32, [R219+0x6080] ;  /* 0x00608000db207984 */ /* 0x0002620000000c00 */
[----:B------:R-:W-:Y:S01]  /*1e7a0*/  IADD3 R3, R3, R7, RZ ;  /* 0x0000000703037210 */ /* 0x000fe20007ffe0ff */
[----:B------:R-:W-:Y:S01]  /*1e7b0*/  IMAD R4, R5, c[0x0][0x4e8], R4 ;  /* 0x00013a0005047a24 */ /* 0x000fe200078e0204 */
[----:B------:R-:W-:Y:S01]  /*1e7c0*/  IADD3 R7, R50, R66, RZ ;  /* 0x0000004232077210 */ /* 0x000fe20007ffe0ff */
[----:B------:R1:W1:Y:S01]  /*1e7d0*/  LDS.128 R40, [R219+0x7080] ;  /* 0x00708000db287984 */ /* 0x0002620000000c00 */
[----:B------:R-:W-:-:S02]  /*1e7e0*/  IMAD R5, R0, c[0x0][0x3e4], R6 ;  /* 0x0000f90000057a24 */ /* 0x000fc400078e0206 */
        /* <DEDUP_REMOVED lines=11> */
.L_x_900:
[----:B------:R-:W-:Y:S05]  /*1e8a0*/  BRA.DIV ~URZ, `(.L_x_840) ;  /* 0x000032b27f007947 */ /* 0x000fea000b800000 */
[----:B------:R4:W2:Y:S02]  /*1e8b0*/  SHFL.IDX PT, R2, R8, RZ, 0x181f ;  /* 0x00181fff08027589 */ /* 0x0008a400000e0000 */
.L_x_901:
[----:B------:R-:W-:Y:S01]  /*1e8c0*/  ISETP.GE.AND P0, PT, R7, R10, PT ;  /* 0x0000000a0700720c */ /* 0x000fe20003f06270 */
[----:B------:R-:W-:-:S12]  /*1e8d0*/  BSSY B0, `(.L_x_841) ;  /* 0x000000a000007945 */ /* 0x000fd80003800000 */
[----:B------:R-:W-:Y:S05]  /*1e8e0*/  @P0 BRA `(.L_x_842) ;  /* 0x0000008000000947 */ /* 0x000fea0003800000 */
[----:B------:R-:W-:Y:S02]  /*1e8f0*/  ISETP.GE.AND P1, PT, R72, c[0x0][0x3c8], PT ;  /* 0x0000f20048007a0c */ /* 0x000fe40003f26270 */
[----:B------:R-:W-:-:S11]  /*1e900*/  ISETP.GE.AND P0, PT, R14, c[0x0][0x3c8], PT ;  /* 0x0000f2000e007a0c */ /* 0x000fd60003f06270 */
[-C--:B--2---:R-:W-:Y:S02]  /*1e910*/  @!P1 LEA R4, P3, R72, R2.reuse, 0x1 ;  /* 0x0000000248049211 */ /* 0x084fe400078608ff */
[----:B------:R-:W-:Y:S02]  /*1e920*/  @!P0 LEA R2, P2, R14, R2, 0x1 ;  /* 0x000000020e028211 */ /* 0x000fe400078408ff */
[-C--:B---3--:R-:W-:Y:S02]  /*1e930*/  @!P1 LEA.HI.X R5, R72, R9.reuse, R48, 0x1, P3 ;  /* 0x0000000948059211 */ /* 0x088fe400018f0c30 */
[----:B------:R-:W-:-:S03]  /*1e940*/  @!P0 LEA.HI.X R3, R14, R9, R49, 0x1, P2 ;  /* 0x000000090e038211 */ /* 0x000fc600010f0c31 */
[----:B------:R2:W-:Y:S04]  /*1e950*/  @!P1 ST.E.128 [R4.64], R20 ;  /* 0x0000001404009985 */ /* 0x0005e8000c101d08 */
[----:B-1----:R2:W-:Y:S02]  /*1e960*/  @!P0 ST.E.128 [R2.64], R16 ;  /* 0x0000001002008985 */ /* 0x0025e4000c101d08 */
.L_x_842:
[----:B------:R-:W-:Y:S05]  /*1e970*/  BSYNC B0 ;  /* 0x0000000000007941 */ /* 0x000fea0003800000 */
.L_x_841:
[----:B------:R-:W-:Y:S05]  /*1e980*/  BRA.DIV ~URZ, `(.L_x_843) ;  /* 0x000032427f007947 */ /* 0x000fea000b800000 */
[----:B---3--:R3:W4:Y:S04]  /*1e990*/  SHFL.IDX PT, R9, R6, 0x1, 0x181f ;  /* 0x00381f0006097f89 */ /* 0x00872800000e0000 */
[----:B--2---:R3:W2:Y:S02]  /*1e9a0*/  SHFL.IDX PT, R2, R8, 0x1, 0x181f ;  /* 0x00381f0008027f89 */ /* 0x0046a400000e0000 */
.L_x_902:
[----:B------:R-:W-:Y:S01]  /*1e9b0*/  IADD3 R0, R7, 0x20, RZ ;  /* 0x0000002007007810 */ /* 0x000fe20007ffe0ff */
[----:B------:R-:W-:Y:S03]  /*1e9c0*/  BSSY B0, `(.L_x_844) ;  /* 0x000000b000007945 */ /* 0x000fe60003800000 */
[----:B------:R-:W-:-:S13]  /*1e9d0*/  ISETP.GE.AND P0, PT, R0, R10, PT ;  /* 0x0000000a0000720c */ /* 0x000fda0003f06270 */
[----:B------:R-:W-:Y:S05]  /*1e9e0*/  @P0 BRA `(.L_x_845) ;  /* 0x0000008000000947 */ /* 0x000fea0003800000 */
[----:B------:R-:W-:Y:S02]  /*1e9f0*/  ISETP.GE.AND P1, PT, R72, c[0x0][0x3c8], PT ;  /* 0x0000f20048007a0c */ /* 0x000fe40003f26270 */
[----:B------:R-:W-:-:S11]  /*1ea00*/  ISETP.GE.AND P0, PT, R14, c[0x0][0x3c8], PT ;  /* 0x0000f2000e007a0c */ /* 0x000fd60003f06270 */
[-C--:B--2---:R-:W-:Y:S02]  /*1ea10*/  @!P1 LEA R4, P3, R72, R2.reuse, 0x1 ;  /* 0x0000000248049211 */ /* 0x084fe400078608ff */
[----:B------:R-:W-:Y:S02]  /*1ea20*/  @!P0 LEA R2, P2, R14, R2, 0x1 ;  /* 0x000000020e028211 */ /* 0x000fe400078408ff */
[-C--:B----4-:R-:W-:Y:S02]  /*1ea30*/  @!P1 LEA.HI.X R5, R72, R9.reuse, R48, 0x1, P3 ;  /* 0x0000000948059211 */ /* 0x090fe400018f0c30 */
[----:B------:R-:W-:-:S03]  /*1ea40*/  @!P0 LEA.HI.X R3, R14, R9, R49, 0x1, P2 ;  /* 0x000000090e038211 */ /* 0x000fc600010f0c31 */
[----:B------:R2:W-:Y:S04]  /*1ea50*/  @!P1 ST.E.128 [R4.64], R28 ;  /* 0x0000001c04009985 */ /* 0x0005e8000c101d08 */
[----:B-1----:R2:W-:Y:S02]  /*1ea60*/  @!P0 ST.E.128 [R2.64], R24 ;  /* 0x0000001802008985 */ /* 0x0025e4000c101d08 */
.L_x_845:
[----:B------:R-:W-:Y:S05]  /*1ea70*/  BSYNC B0 ;  /* 0x0000000000007941 */ /* 0x000fea0003800000 */
.L_x_844:
[----:B------:R-:W-:Y:S05]  /*1ea80*/  BRA.DIV ~URZ, `(.L_x_846) ;  /* 0x000032127f007947 */ /* 0x000fea000b800000 */
[----:B----4-:R4:W3:Y:S02]  /*1ea90*/  SHFL.IDX PT, R9, R6, 0x2, 0x181f ;  /* 0x00581f0006097f89 */ /* 0x0108e400000e0000 */
.L_x_903:
[----:B------:R-:W-:Y:S05]  /*1eaa0*/  BRA.DIV ~URZ, `(.L_x_847) ;  /* 0x000032627f007947 */ /* 0x000fea000b800000 */
[----:B--2---:R2:W4:Y:S02]  /*1eab0*/  SHFL.IDX PT, R2, R8, 0x2, 0x181f ;  /* 0x00581f0008027f89 */ /* 0x00452400000e0000 */
.L_x_904:
[----:B------:R-:W-:Y:S01]  /*1eac0*/  IADD3 R0, R7, 0x40, RZ ;  /* 0x0000004007007810 */ /* 0x000fe20007ffe0ff */
[----:B------:R-:W-:Y:S03]  /*1ead0*/  BSSY B0, `(.L_x_848) ;  /* 0x000000b000007945 */ /* 0x000fe60003800000 */
[----:B------:R-:W-:-:S13]  /*1eae0*/  ISETP.GE.AND P0, PT, R0, R10, PT ;  /* 0x0000000a0000720c */ /* 0x000fda0003f06270 */
[----:B------:R-:W-:Y:S05]  /*1eaf0*/  @P0 BRA `(.L_x_849) ;  /* 0x0000008000000947 */ /* 0x000fea0003800000 */
[----:B------:R-:W-:Y:S02]  /*1eb00*/  ISETP.GE.AND P1, PT, R72, c[0x0][0x3c8], PT ;  /* 0x0000f20048007a0c */ /* 0x000fe40003f26270 */
[----:B------:R-:W-:-:S11]  /*1eb10*/  ISETP.GE.AND P0, PT, R14, c[0x0][0x3c8], PT ;  /* 0x0000f2000e007a0c */ /* 0x000fd60003f06270 */
[-C--:B----4-:R-:W-:Y:S02]  /*1eb20*/  @!P1 LEA R4, P3, R72, R2.reuse, 0x1 ;  /* 0x0000000248049211 */ /* 0x090fe400078608ff */
[----:B------:R-:W-:Y:S02]  /*1eb30*/  @!P0 LEA R2, P2, R14, R2, 0x1 ;  /* 0x000000020e028211 */ /* 0x000fe400078408ff */
[-C--:B---3--:R-:W-:Y:S02]  /*1eb40*/  @!P1 LEA.HI.X R5, R72, R9.reuse, R48, 0x1, P3 ;  /* 0x0000000948059211 */ /* 0x088fe400018f0c30 */
[----:B------:R-:W-:-:S03]  /*1eb50*/  @!P0 LEA.HI.X R3, R14, R9, R49, 0x1, P2 ;  /* 0x000000090e038211 */ /* 0x000fc600010f0c31 */
[----:B------:R3:W-:Y:S04]  /*1eb60*/  @!P1 ST.E.128 [R4.64], R36 ;  /* 0x0000002404009985 */ /* 0x0007e8000c101d08 */
[----:B-1----:R3:W-:Y:S02]  /*1eb70*/  @!P0 ST.E.128 [R2.64], R32 ;  /* 0x0000002002008985 */ /* 0x0027e4000c101d08 */
.L_x_849:
[----:B------:R-:W-:Y:S05]  /*1eb80*/  BSYNC B0 ;  /* 0x0000000000007941 */ /* 0x000fea0003800000 */
.L_x_848:
[----:B------:R-:W-:Y:S05]  /*1eb90*/  BRA.DIV ~URZ, `(.L_x_850) ;  /* 0x000031e27f007947 */ /* 0x000fea000b800000 */
[----:B---34-:R-:W3:Y:S04]  /*1eba0*/  SHFL.IDX PT, R6, R6, 0x3, 0x181f ;  /* 0x00781f0006067f89 */ /* 0x018ee800000e0000 */
[----:B------:R4:W2:Y:S02]  /*1ebb0*/  SHFL.IDX PT, R0, R8, 0x3, 0x181f ;  /* 0x00781f0008007f89 */ /* 0x0008a400000e0000 */
.L_x_905:
[----:B------:R-:W-:-:S04]  /*1ebc0*/  IADD3 R2, R7, 0x60, RZ ;  /* 0x0000006007027810 */ /* 0x000fc80007ffe0ff */
[----:B------:R-:W-:-:S13]  /*1ebd0*/  ISETP.GE.AND P0, PT, R2, R10, PT ;  /* 0x0000000a0200720c */ /* 0x000fda0003f06270 */
[----:B------:R-:W-:Y:S05]  /*1ebe0*/  @P0 BRA `(.L_x_851) ;  /* 0x000018d000000947 */ /* 0x000fea0003800000 */
[----:B------:R-:W-:-:S13]  /*1ebf0*/  ISETP.GE.AND P0, PT, R72, c[0x0][0x3c8], PT ;  /* 0x0000f20048007a0c */ /* 0x000fda0003f06270 */
[----:B--2---:R-:W-:-:S04]  /*1ec00*/  @!P0 LEA R2, P1, R72, R0, 0x1 ;  /* 0x0000000048028211 */ /* 0x004fc800078208ff */
[----:B---3--:R-:W-:-:S05]  /*1ec10*/  @!P0 LEA.HI.X R3, R72, R6, R48, 0x1, P1 ;  /* 0x0000000648038211 */ /* 0x008fca00008f0c30 */
[----:B-1----:R1:W-:Y:S01]  /*1ec20*/  @!P0 ST.E.128 [R2.64], R44 ;  /* 0x0000002c02008985 */ /* 0x0023e2000c101d08 */
[----:B------:R-:W-:-:S13]  /*1ec30*/  ISETP.GE.AND P0, PT, R14, c[0x0][0x3c8], PT ;  /* 0x0000f2000e007a0c */ /* 0x000fda0003f06270 */
[----:B------:R-:W-:Y:S05]  /*1ec40*/  @P0 BRA `(.L_x_851) ;  /* 0x0000187000000947 */ /* 0x000fea0003800000 */
[----:B-1----:R-:W-:-:S04]  /*1ec50*/  LEA R2, P0, R14, R0, 0x1 ;  /* 0x000000000e027211 */ /* 0x002fc800078008ff */
[----:B------:R-:W-:-:S05]  /*1ec60*/  LEA.HI.X R3, R14, R6, R49, 0x1, P0 ;  /* 0x000000060e037211 */ /* 0x000fca00000f0c31 */
[----:B------:R1:W-:Y:S01]  /*1ec70*/  ST.E.128 [R2.64], R40 ;  /* 0x0000002802007985 */ /* 0x0003e2000c101d08 */
[----:B------:R-:W-:Y:S05]  /*1ec80*/  BRA `(.L_x_851) ;  /* 0x0000183000007947 */ /* 0x000fea0003800000 */
.L_x_838:
[----:B-1----:R-:W2:Y:S04]  /*1ec90*/  LDL.LU R4, [R1+0x30] ;  /* 0x0000300001047983 */ /* 0x002ea80000300800 */
[----:B------:R-:W3:Y:S01]  /*1eca0*/  LDL.LU R6, [R1+0x34] ;  /* 0x0000340001067983 */ /* 0x000ee20000300800 */
[----:B------:R-:W-:Y:S02]  /*1ecb0*/  IMAD R0, R11, c[0x0][0x408], RZ ;  /* 0x000102000b007a24 */ /* 0x000fe400078e02ff */
[----:B------:R-:W-:-:S04]  /*1ecc0*/  IMAD.WIDE.U32 R2, R7, c[0x0][0x408], RZ ;  /* 0x0001020007027a25 */ /* 0x000fc800078e00ff */
[----:B------:R-:W-:Y:S01]  /*1ecd0*/  IMAD R7, R7, c[0x0][0x40c], R0 ;  /* 0x0001030007077a24 */ /* 0x000fe200078e0200 */
[----:B------:R-:W-:Y:S01]  /*1ece0*/  SHF.R.S32.HI R0, RZ, 0x1f, R8 ;  /* 0x0000001fff007819 */ /* 0x000fe20000011408 */
[----:B------:R-:W-:-:S03]  /*1ecf0*/  @P3 IMAD.HI.U32 R5, R12, c[0x0][0x4ec], RZ ;  /* 0x00013b000c053a27 */ /* 0x000fc600078e00ff */
[----:B------:R-:W-:Y:S01]  /*1ed00*/  IADD3 R3, R3, R7, RZ ;  /* 0x0000000703037210 */ /* 0x000fe20007ffe0ff */
[----:B------:R-:W-:-:S04]  /*1ed10*/  IMAD R0, R0, c[0x0][0x440], RZ ;  /* 0x0001100000007a24 */ /* 0x000fc800078e02ff */
        /* <DEDUP_REMOVED lines=25> */
.L_x_906:
[----:B------:R-:W-:Y:S05]  /*1eeb0*/  BRA.DIV ~URZ, `(.L_x_853) ;  /* 0x00002ff27f007947 */ /* 0x000fea000b800000 */
[----:B------:R3:W4:Y:S02]  /*1eec0*/  SHFL.IDX PT, R0, R28, RZ, 0x1c1f ;  /* 0x001c1fff1c007589 */ /* 0x00072400000e0000 */
.L_x_907:
        /* <DEDUP_REMOVED lines=47> */
[-C--:B--2---:R-:W-:Y:S02]  /*1f1c0*/  @!P3 LEA R6, P5, R13, R0.reuse, 0x2 ;  /* 0x000000000d06b211 */ /* 0x084fe400078a10ff */
[----:B----4-:R-:W-:Y:S02]  /*1f1d0*/  @!P4 LEA R2, P0, R15, R0, 0x2 ;  /* 0x000000000f02c211 */ /* 0x010fe400078010ff */
        /* <DEDUP_REMOVED lines=49> */
.L_x_855:
[----:B------:R-:W-:Y:S05]  /*1f4f0*/  BSYNC B0 ;  /* 0x0000000000007941 */ /* 0x000fea0003800000 */
.L_x_854:
[----:B------:R-:W-:Y:S05]  /*1f500*/  BRA.DIV ~URZ, `(.L_x_856) ;  /* 0x00002a027f007947 */ /* 0x000fea000b800000 */
[----:B--2---:R2:W1:Y:S04]  /*1f510*/  SHFL.IDX PT, R4, R14, 0x1, 0x1c1f ;  /* 0x003c1f000e047f89 */ /* 0x00446800000e0000 */
[----:B----4-:R2:W4:Y:S02]  /*1f520*/  SHFL.IDX PT, R0, R28, 0x1, 0x1c1f ;  /* 0x003c1f001c007f89 */ /* 0x01052400000e0000 */
.L_x_908:
[----:B------:R-:W-:-:S13]  /*1f530*/  ISETP.NE.AND P0, PT, R51, RZ, PT ;  /* 0x000000ff3300720c */ /* 0x000fda0003f05270 */
        /* <DEDUP_REMOVED lines=11> */
[----:B------:R-:W-:-:S02]  /*1f5f0*/  ISETP.GE.AND P3, PT, R18, c[0x0][0x3c8], PT ;  /* 0x0000f20012007a0c */ /* 0x000fc40003f66270 */
[----:B-----5:R-:W-:-:S13]  /*1f600*/  ISETP.GE.AND P2, PT, R5, c[0x0][0x3c8], PT ;  /* 0x0000f20005007a0c */ /* 0x020fda0003f46270 */
[----:B------:R-:W-:Y:S02]  /*1f610*/  @!P2 IMAD.MOV.U32 R8, RZ, RZ, R0 ;  /* 0x000000ffff08a224 */ /* 0x000fe400078e0000 */
[----:B------:R-:W-:-:S04]  /*1f620*/  @!P2 IMAD.MOV.U32 R9, RZ, RZ, R4 ;  /* 0x000000ffff09a224 */ /* 0x000fc800078e0004 */
[----:B------:R-:W-:-:S05]  /*1f630*/  @!P2 IMAD.WIDE R8, R5, 0x4, R8 ;  /* 0x000000040508a825 */ /* 0x000fca00078e0208 */
[----:B------:R1:W-:Y:S01]  /*1f640*/  @!P2 ST.E.64 [R8.64], R120 ;  /* 0x000000780800a985 */ /* 0x0003e2000c101b08 */
[----:B------:R-:W-:-:S03]  /*1f650*/  ISETP.GE.AND P2, PT, R19, c[0x0][0x3c8], PT ;  /* 0x0000f20013007a0c */ /* 0x000fc60003f46270 */
[----:B------:R4:W-:Y:S01]  /*1f660*/  @!P1 ST.E.64 [R6.64], R64 ;  /* 0x0000004006009985 */ /* 0x0009e2000c101b08 */
[----:B------:R-:W-:-:S03]  /*1f670*/  @!P6 LEA R12, P1, R16, R0, 0x2 ;  /* 0x00000000100ce211 */ /* 0x000fc600078210ff */
[----:B------:R5:W-:Y:S01]  /*1f680*/  @!P0 ST.E.64 [R2.64], R60 ;  /* 0x0000003c02008985 */ /* 0x000be2000c101b08 */
[C---:B--2---:R-:W-:Y:S02]  /*1f690*/  @!P5 LEA R14, P0, R15.reuse, R0, 0x2 ;  /* 0x000000000f0ed211 */ /* 0x044fe400078010ff */
[-C--:B------:R-:W-:Y:S02]  /*1f6a0*/  @!P6 LEA.HI.X R13, R16, R4.reuse, R33, 0x2, P1 ;  /* 0x00000004100de211 */ /* 0x080fe400008f1421 */
[----:B------:R-:W-:Y:S02]  /*1f6b0*/  @!P5 LEA.HI.X R15, R15, R4, R31, 0x2, P0 ;  /* 0x000000040f0fd211 */ /* 0x000fe400000f141f */
        /* <DEDUP_REMOVED lines=46> */
.L_x_836:
[----:B------:R-:W3:Y:S04]  /*1f9a0*/  LDL.LU R0, [R1+0x28] ;  /* 0x0000280001007983 */ /* 0x000ee80000300800 */
[----:B------:R-:W4:Y:S01]  /*1f9b0*/  LDL R6, [R1+0x2c] ;  /* 0x00002c0001067983 */ /* 0x000f220000100800 */
[----:B------:R-:W-:Y:S01]  /*1f9c0*/  ISETP.NE.U32.AND P0, PT, RZ, c[0x0][0x508], PT ;  /* 0x00014200ff007a0c */ /* 0x000fe20003f05070 */
[----:B------:R-:W-:Y:S01]  /*1f9d0*/  IMAD.MOV.U32 R4, RZ, RZ, 0x4 ;  /* 0x00000004ff047424 */ /* 0x000fe200078e00ff */
        /* <DEDUP_REMOVED lines=14> */
[----:B-1-3--:R-:W4:Y:S02]  /*1fac0*/  LDG.E R2, [R2.64+0x4] ;  /* 0x0000040802027981 */ /* 0x00af24000c1e1900 */
[----:B----45:R-:W-:Y:S02]  /*1fad0*/  IADD3 R20, -R0, R2, RZ ;  /* 0x0000000200147210 */ /* 0x030fe40007ffe1ff */
.L_x_857:
[----:B------:R-:W-:Y:S01]  /*1fae0*/  ISETP.GT.AND P0, PT, R63, 0x7f, PT ;  /* 0x0000007f3f00780c */ /* 0x000fe20003f04270 */
[----:B------:R-:W-:Y:S01]  /*1faf0*/  BSSY B0, `(.L_x_858) ;  /* 0x0000038000007945 */ /* 0x000fe20003800000 */
[----:B------:R-:W-:Y:S02]  /*1fb00*/  SHF.R.S32.HI R0, RZ, 0x1f, R6 ;  /* 0x0000001fff007819 */ /* 0x000fe40000011406 */
[----:B-----5:R-:W-:-:S02]  /*1fb10*/  SHF.R.S32.HI R18, RZ, 0x1f, R7 ;  /* 0x0000001fff127819 */ /* 0x020fc40000011407 */
[----:B------:R-:W-:Y:S02]  /*1fb20*/  SEL R16, R6, RZ, !P2 ;  /* 0x000000ff06107207 */ /* 0x000fe40005000000 */
[----:B------:R-:W-:-:S05]  /*1fb30*/  SEL R21, R0, RZ, !P2 ;  /* 0x000000ff00157207 */ /* 0x000fca0005000000 */
[----:B------:R-:W-:Y:S05]  /*1fb40*/  @P0 BRA `(.L_x_859) ;  /* 0x0000032000000947 */ /* 0x000fea0003800000 */
[----:B-1----:R-:W3:Y:S01]  /*1fb50*/  LDL R2, [R1+0x14] ;  /* 0x0000140001027983 */ /* 0x002ee20000100800 */
[----:B------:R-:W-:Y:S01]  /*1fb60*/  IMAD R0, R20, c[0x0][0x4e8], RZ ;  /* 0x00013a0014007a24 */ /* 0x000fe200078e02ff */
[----:B---3--:R-:W-:-:S04]  /*1fb70*/  IADD3 R15, R2, R63, RZ ;  /* 0x0000003f020f7210 */ /* 0x008fc80007ffe0ff */
[----:B------:R-:W-:-:S13]  /*1fb80*/  ISETP.GE.AND P0, PT, R15, R0, PT ;  /* 0x000000000f00720c */ /* 0x000fda0003f06270 */
[----:B------:R-:W-:Y:S05]  /*1fb90*/  @P0 BRA `(.L_x_859) ;  /* 0x000002d000000947 */ /* 0x000fea0003800000 */
[----:B------:R-:W3:Y:S04]  /*1fba0*/  LDL R2, [R1+0x30] ;  /* 0x0000300001027983 */ /* 0x000ee80000100800 */
[----:B------:R-:W4:Y:S01]  /*1fbb0*/  LDL.LU R22, [R1+0x34] ;  /* 0x0000340001167983 */ /* 0x000f220000300800 */
[----:B------:R-:W-:Y:S01]  /*1fbc0*/  IMAD.MOV.U32 R0, RZ, RZ, 0x368 ;  /* 0x00000368ff007424 */ /* 0x000fe200078e00ff */
[----:B------:R-:W-:Y:S02]  /*1fbd0*/  ISETP.GT.AND P2, PT, R19, 0x1, PT ;  /* 0x000000011300780c */ /* 0x000fe40003f44270 */
[----:B------:R-:W-:Y:S02]  /*1fbe0*/  MOV R6, R15 ;  /* 0x0000000f00067202 */ /* 0x000fe40000000f00 */
[----:B------:R-:W-:-:S04]  /*1fbf0*/  SEL R0, R0, 0x328, P2 ;  /* 0x0000032800007807 */ /* 0x000fc80001000000 */
[----:B------:R1:W5:Y:S08]  /*1fc00*/  LDC.64 R8, c[0x0][R0+0x170] ;  /* 0x00005c0000087b82 */ /* 0x0003700000000a00 */
[----:B------:R1:W3:Y:S08]  /*1fc10*/  LDC.64 R4, c[0x0][R0+0x168] ;  /* 0x00005a0000047b82 */ /* 0x0002f00000000a00 */
[----:B------:R1:W2:Y:S08]  /*1fc20*/  LDC.64 R12, c[0x0][R0+0x178] ;  /* 0x00005e00000c7b82 */ /* 0x0002b00000000a00 */
[----:B------:R1:W2:Y:S02]  /*1fc30*/  LDC.64 R10, c[0x0][R0+0x160] ;  /* 0x00005800000a7b82 */ /* 0x0002a40000000a00 */
[----:B-1----:R-:W-:-:S05]  /*1fc40*/  IMAD.MOV.U32 R0, RZ, RZ, c[0x0][0x4e8] ;  /* 0x00013a00ff007624 */ /* 0x002fca00078e00ff */
[----:B------:R-:W-:Y:S01]  /*1fc50*/  ISETP.NE.AND P0, PT, R0, 0x1, PT ;  /* 0x000000010000780c */ /* 0x000fe20003f05270 */
[----:B-----5:R-:W-:-:S12]  /*1fc60*/  IMAD R0, R9, R16, RZ ;  /* 0x0000001009007224 */ /* 0x020fd800078e02ff */
[----:B------:R-:W-:-:S05]  /*1fc70*/  @P0 IMAD.HI.U32 R17, R15, c[0x0][0x4ec], RZ ;  /* 0x00013b000f110a27 */ /* 0x000fca00078e00ff */
[----:B------:R-:W-:Y:S01]  /*1fc80*/  @P0 SHF.R.U32.HI R6, RZ, c[0x0][0x4f0], R17 ;  /* 0x00013c00ff060a19 */ /* 0x000fe20000011611 */
[-C--:B---3--:R-:W-:Y:S02]  /*1fc90*/  IMAD R9, R5, R2.reuse, RZ ;  /* 0x0000000205097224 */ /* 0x088fe400078e02ff */
[----:B------:R-:W-:-:S04]  /*1fca0*/  IMAD.WIDE.U32 R4, R4, R2, RZ ;  /* 0x0000000204047225 */ /* 0x000fc800078e00ff */
[----:B------:R-:W-:-:S04]  /*1fcb0*/  IMAD.WIDE.U32 R2, R8, R16, RZ ;  /* 0x0000001008027225 */ /* 0x000fc800078e00ff */
[----:B------:R-:W-:Y:S01]  /*1fcc0*/  IMAD R8, R8, R21, R0 ;  /* 0x0000001508087224 */ /* 0x000fe200078e0200 */
[----:B----4-:R-:W-:Y:S01]  /*1fcd0*/  SEL R0, R22, RZ, P2 ;  /* 0x000000ff16007207 */ /* 0x010fe20001000000 */
[----:B------:R-:W-:Y:S01]  /*1fce0*/  IMAD.IADD R9, R5, 0x1, R9 ;  /* 0x0000000105097824 */ /* 0x000fe200078e0209 */
[----:B------:R-:W-:Y:S01]  /*1fcf0*/  IADD3 R17, P1, P0, R2, R4, R7 ;  /* 0x0000000402117210 */ /* 0x000fe2000783e007 */
[----:B------:R-:W-:Y:S01]  /*1fd00*/  IMAD.MOV R4, RZ, RZ, -R6 ;  /* 0x000000ffff047224 */ /* 0x000fe200078e0a06 */
[----:B------:R-:W-:Y:S01]  /*1fd10*/  IADD3 R5, R3, R8, RZ ;  /* 0x0000000803057210 */ /* 0x000fe20007ffe0ff */
[----:B--2---:R-:W-:-:S03]  /*1fd20*/  IMAD.WIDE.U32 R2, R12, R0, RZ ;  /* 0x000000000c027225 */ /* 0x004fc600078e00ff */
        /* <DEDUP_REMOVED lines=20> */
.L_x_859:
[----:B------:R-:W-:Y:S05]  /*1fe70*/  BSYNC B0 ;  /* 0x0000000000007941 */ /* 0x000fea0003800000 */
.L_x_858:
[----:B------:R-:W-:-:S13]  /*1fe80*/  ISETP.GT.AND P0, PT, R19, 0x1, PT ;  /* 0x000000011300780c */ /* 0x000fda0003f04270 */
[----:B------:R-:W-:Y:S05]  /*1fe90*/  @P0 BRA `(.L_x_851) ;  /* 0x0000062000000947 */ /* 0x000fea0003800000 */
[----:B------:R-:W3:Y:S04]  /*1fea0*/  LDL.LU R9, [R1+0x30] ;  /* 0x0000300001097983 */ /* 0x000ee80000300800 */
[----:B------:R-:W4:Y:S01]  /*1feb0*/  LDL.LU R8, [R1+0x14] ;  /* 0x0000140001087983 */ /* 0x000f220000300800 */
[----:B-1----:R-:W-:Y:S01]  /*1fec0*/  MOV R2, c[0x0][0x4e8] ;  /* 0x00013a0000027a02 */ /* 0x002fe20000000f00 */
[----:B------:R-:W-:Y:S01]  /*1fed0*/  IMAD R0, R18, c[0x0][0x3a0], RZ ;  /* 0x0000e80012007a24 */ /* 0x000fe200078e02ff */
[----:B------:R-:W-:Y:S01]  /*1fee0*/  LEA R4, R23, R50, 0x5 ;  /* 0x0000003217047211 */ /* 0x000fe200078e28ff */
[----:B------:R-:W-:Y:S01]  /*1fef0*/  IMAD R5, R21, c[0x0][0x3f0], RZ ;  /* 0x0000fc0015057a24 */ /* 0x000fe200078e02ff */
[----:B------:R-:W-:Y:S01]  /*1ff00*/  ISETP.NE.AND P0, PT, R2, 0x1, PT ;  /* 0x000000010200780c */ /* 0x000fe20003f05270 */
[----:B------:R-:W-:-:S02]  /*1ff10*/  IMAD R0, R7, c[0x0][0x3a4], R0 ;  /* 0x0000e90007007a24 */ /* 0x000fc400078e0200 */
[----:B------:R-:W-:-:S04]  /*1ff20*/  IMAD.WIDE.U32 R2, R7, c[0x0][0x3a0], RZ ;  /* 0x0000e80007027a25 */ /* 0x000fc800078e00ff */
[----:B------:R-:W-:Y:S01]  /*1ff30*/  IMAD R7, R16, c[0x0][0x3f4], R5 ;  /* 0x0000fd0010077a24 */ /* 0x000fe200078e0205 */
[----:B------:R-:W-:-:S05]  /*1ff40*/  IADD3 R3, R3, R0, RZ ;  /* 0x0000000003037210 */ /* 0x000fca0007ffe0ff */
[----:B---3--:R-:W-:Y:S01]  /*1ff50*/  IMAD.WIDE.U32 R2, R9, c[0x0][0x3e8], R2 ;  /* 0x0000fa0009027a25 */ /* 0x008fe200078e0002 */
[----:B----4-:R-:W-:-:S03]  /*1ff60*/  IADD3 R4, R8, R4, RZ ;  /* 0x0000000408047210 */ /* 0x010fc60007ffe0ff */
[----:B------:R-:W-:Y:S01]  /*1ff70*/  IMAD R3, R9, c[0x0][0x3ec], R3 ;  /* 0x0000fb0009037a24 */ /* 0x000fe200078e0203 */
[----:B------:R-:W-:Y:S02]  /*1ff80*/  IADD3 R8, R50, R8, RZ ;  /* 0x0000000832087210 */ /* 0x000fe40007ffe0ff */
[----:B------:R-:W-:Y:S01]  /*1ff90*/  MOV R0, R4 ;  /* 0x0000000400007202 */ /* 0x000fe20000000f00 */
[----:B------:R-:W-:-:S04]  /*1ffa0*/  @P0 IMAD.HI.U32 R6, R4, c[0x0][0x4ec], RZ ;  /* 0x00013b0004060a27 */ /* 0x000fc800078e00ff */
[----:B------:R-:W-:Y:S01]  /*1ffb0*/  IMAD.WIDE.U32 R2, R16, c[0x0][0x3f0], R2 ;  /* 0x0000fc0010027a25 */ /* 0x000fe200078e0002 */
[----:B------:R-:W-:-:S04]  /*1ffc0*/  @P0 SHF.R.U32.HI R0, RZ, c[0x0][0x4f0], R6 ;  /* 0x00013c00ff000a19 */ /* 0x000fc80000011606 */
        /* <DEDUP_REMOVED lines=17> */
.L_x_909:
[----:B------:R-:W-:Y:S05]  /*200e0*/  BRA.DIV ~URZ, `(.L_x_861) ;  /* 0x00001f527f007947 */ /* 0x000fea000b800000 */
[----:B------:R4:W1:Y:S02]  /*200f0*/  SHFL.IDX PT, R2, R9, RZ, 0x181f ;  /* 0x00181fff09027589 */ /* 0x00086400000e0000 */
.L_x_910:
[----:B------:R-:W-:Y:S01]  /*20100*/  IMAD R7, R20, c[0x0][0x4e8], RZ ;  /* 0x00013a0014077a24 */ /* 0x000fe200078e02ff */
[----:B------:R-:W-:Y:S04]  /*20110*/  BSSY B0, `(.L_x_862) ;  /* 0x000000b000007945 */ /* 0x000fe80003800000 */
[----:B------:R-:W-:-:S13]  /*20120*/  ISETP.GE.AND P0, PT, R8, R7, PT ;  /* 0x000000070800720c */ /* 0x000fda0003f06270 */
[----:B------:R-:W-:Y:S05]  /*20130*/  @P0 BRA `(.L_x_863) ;  /* 0x0000008000000947 */ /* 0x000fea0003800000 */
[----:B------:R-:W-:Y:S02]  /*20140*/  ISETP.GE.AND P1, PT, R72, c[0x0][0x3c8], PT ;  /* 0x0000f20048007a0c */ /* 0x000fe40003f26270 */
[----:B------:R-:W-:-:S11]  /*20150*/  ISETP.GE.AND P0, PT, R14, c[0x0][0x3c8], PT ;  /* 0x0000f2000e007a0c */ /* 0x000fd60003f06270 */
[-C--:B-1----:R-:W-:Y:S02]  /*20160*/  @!P1 LEA R4, P3, R72, R2.reuse, 0x1 ;  /* 0x0000000248049211 */ /* 0x082fe400078608ff */
[----:B------:R-:W-:Y:S02]  /*20170*/  @!P0 LEA R2, P2, R14, R2, 0x1 ;  /* 0x000000020e028211 */ /* 0x000fe400078408ff */
[-C--:B---3--:R-:W-:Y:S02]  /*20180*/  @!P1 LEA.HI.X R5, R72, R10.reuse, R48, 0x1, P3 ;  /* 0x0000000a48059211 */ /* 0x088fe400018f0c30 */
[----:B------:R-:W-:-:S03]  /*20190*/  @!P0 LEA.HI.X R3, R14, R10, R49, 0x1, P2 ;  /* 0x0000000a0e038211 */ /* 0x000fc600010f0c31 */
[----:B------:R1:W-:Y:S04]  /*201a0*/  @!P1 ST.E.128 [R4.64], RZ ;  /* 0x000000ff04009985 */ /* 0x0003e8000c101d08 */
[----:B------:R1:W-:Y:S02]  /*201b0*/  @!P0 ST.E.128 [R2.64], RZ ;  /* 0x000000ff02008985 */ /* 0x0003e4000c101d08 */
.L_x_863:
[----:B------:R-:W-:Y:S05]  /*201c0*/  BSYNC B0 ;  /* 0x0000000000007941 */ /* 0x000fea0003800000 */
.L_x_862:
[----:B------:R-:W-:Y:S05]  /*201d0*/  BRA.DIV ~URZ, `(.L_x_864) ;  /* 0x00001ed27f007947 */ /* 0x000fea000b800000 */
[----:B---3--:R3:W2:Y:S04]  /*201e0*/  SHFL.IDX PT, R10, R6, 0x1, 0x181f ;  /* 0x00381f00060a7f89 */ /* 0x0086a800000e0000 */
[----:B-1----:R3:W1:Y:S02]  /*201f0*/  SHFL.IDX PT, R2, R9, 0x1, 0x181f ;  /* 0x00381f0009027f89 */ /* 0x00266400000e0000 */
.L_x_911:
[----:B------:R-:W-:Y:S01]  /*20200*/  IADD3 R0, R8, 0x20, RZ ;  /* 0x0000002008007810 */ /* 0x000fe20007ffe0ff */
[----:B------:R-:W-:Y:S03]  /*20210*/  BSSY B0, `(.L_x_865) ;  /* 0x000000b000007945 */ /* 0x000fe60003800000 */
[----:B------:R-:W-:-:S13]  /*20220*/  ISETP.GE.AND P0, PT, R0, R7, PT ;  /* 0x000000070000720c */ /* 0x000fda0003f06270 */
[----:B------:R-:W-:Y:S05]  /*20230*/  @P0 BRA `(.L_x_866) ;  /* 0x0000008000000947 */ /* 0x000fea0003800000 */
[----:B------:R-:W-:Y:S02]  /*20240*/  ISETP.GE.AND P1, PT, R72, c[0x0][0x3c8], PT ;  /* 0x0000f20048007a0c */ /* 0x000fe40003f26270 */
[----:B------:R-:W-:-:S11]  /*20250*/  ISETP.GE.AND P0, PT, R14, c[0x0][0x3c8], PT ;  /* 0x0000f2000e007a0c */ /* 0x000fd60003f06270 */
[-C--:B-1----:R-:W-:Y:S02]  /*20260*/  @!P1 LEA R4, P3, R72, R2.reuse, 0x1 ;  /* 0x0000000248049211 */ /* 0x082fe400078608ff */
[----:B------:R-:W-:Y:S02]  /*20270*/  @!P0 LEA R2, P2, R14, R2, 0x1 ;  /* 0x000000020e028211 */ /* 0x000fe400078408ff */
[-C--:B--2---:R-:W-:Y:S02]  /*20280*/  @!P1 LEA.HI.X R5, R72, R10.reuse, R48, 0x1, P3 ;  /* 0x0000000a48059211 */ /* 0x084fe400018f0c30 */
[----:B------:R-:W-:-:S03]  /*20290*/  @!P0 LEA.HI.X R3, R14, R10, R49, 0x1, P2 ;  /* 0x0000000a0e038211 */ /* 0x000fc600010f0c31 */
[----:B------:R1:W-:Y:S04]  /*202a0*/  @!P1 ST.E.128 [R4.64], RZ ;  /* 0x000000ff04009985 */ /* 0x0003e8000c101d08 */
[----:B------:R1:W-:Y:S02]  /*202b0*/  @!P0 ST.E.128 [R2.64], RZ ;  /* 0x000000ff02008985 */ /* 0x0003e4000c101d08 */
.L_x_866:
[----:B------:R-:W-:Y:S05]  /*202c0*/  BSYNC B0 ;  /* 0x0000000000007941 */ /* 0x000fea0003800000 */
.L_x_865:
[----:B------:R-:W-:Y:S05]  /*202d0*/  BRA.DIV ~URZ, `(.L_x_867) ;  /* 0x00001ea27f007947 */ /* 0x000fea000b800000 */
[----:B--2---:R2:W3:Y:S02]  /*202e0*/  SHFL.IDX PT, R10, R6, 0x2, 0x181f ;  /* 0x00581f00060a7f89 */ /* 0x0044e400000e0000 */
.L_x_912:
[----:B------:R-:W-:Y:S05]  /*202f0*/  BRA.DIV ~URZ, `(.L_x_868) ;  /* 0x00001ef27f007947 */ /* 0x000fea000b800000 */
[----:B-1----:R1:W2:Y:S02]  /*20300*/  SHFL.IDX PT, R2, R9, 0x2, 0x181f ;  /* 0x00581f0009027f89 */ /* 0x0022a400000e0000 */
.L_x_913:
        /* <DEDUP_REMOVED lines=8> */
[-C--:B---3--:R-:W-:Y:S02]  /*20390*/  @!P1 LEA.HI.X R5, R72, R10.reuse, R48, 0x1, P3 ;  /* 0x0000000a48059211 */ /* 0x088fe400018f0c30 */
[----:B------:R-:W-:-:S03]  /*203a0*/  @!P0 LEA.HI.X R3, R14, R10, R49, 0x1, P2 ;  /* 0x0000000a0e038211 */ /* 0x000fc600010f0c31 */
[----:B------:R2:W-:Y:S04]  /*203b0*/  @!P1 ST.E.128 [R4.64], RZ ;  /* 0x000000ff04009985 */ /* 0x0005e8000c101d08 */
[----:B------:R2:W-:Y:S02]  /*203c0*/  @!P0 ST.E.128 [R2.64], RZ ;  /* 0x000000ff02008985 */ /* 0x0005e4000c101d08 */
.L_x_870:
[----:B------:R-:W-:Y:S05]  /*203d0*/  BSYNC B0 ;  /* 0x0000000000007941 */ /* 0x000fea0003800000 */
.L_x_869:
[----:B------:R-:W-:Y:S05]  /*203e0*/  BRA.DIV ~URZ, `(.L_x_871) ;  /* 0x00001e727f007947 */ /* 0x000fea000b800000 */
[----:B--23--:R-:W2:Y:S04]  /*203f0*/  SHFL.IDX PT, R6, R6, 0x3, 0x181f ;  /* 0x00781f0006067f89 */ /* 0x00cea800000e0000 */
[----:B------:R3:W1:Y:S02]  /*20400*/  SHFL.IDX PT, R2, R9, 0x3, 0x181f ;  /* 0x00781f0009027f89 */ /* 0x00066400000e0000 */
.L_x_914:
[----:B------:R-:W-:-:S04]  /*20410*/  IADD3 R0, R8, 0x60, RZ ;  /* 0x0000006008007810 */ /* 0x000fc80007ffe0ff */
        /* <DEDUP_REMOVED lines=10> */
.L_x_851:
[----:B------:R-:W-:Y:S05]  /*204c0*/  BSYNC B1 ;  /* 0x0000000000017941 */ /* 0x000fea0003800000 */
.L_x_835:
[----:B-12-4-:R-:W2:Y:S02]  /*204d0*/  LDL R0, [R1+0x54] ;  /* 0x0000540001007983 */ /* 0x016ea40000100800 */
[----:B--2---:R-:W-:-:S13]  /*204e0*/  ISETP.NE.AND P0, PT, R0, RZ, PT ;  /* 0x000000ff0000720c */ /* 0x004fda0003f05270 */
[----:B------:R-:W-:Y:S01]  /*204f0*/  @P0 WARPSYNC 0xffffffff ;  /* 0xffffffff00000948 */ /* 0x000fe20003800000 */
[----:B------:R-:W-:Y:S06]  /*20500*/  @P0 BAR.SYNC.DEFER_BLOCKING 0x5, 0x100 ;  /* 0x0144000000000b1d */ /* 0x000fec0000010000 */
[----:B---3--:R-:W1:Y:S04]  /*20510*/  @P0 LDS.128 R4, [0xe100] ;  /* 0x00e10000ff040984 */ /* 0x008e680000000c00 */
[----:B-1----:R1:W-:Y:S04]  /*20520*/  @P0 STL.64 [R1+0x20], R4 ;  /* 0x0000200401000387 */ /* 0x0023e80000100a00 */
[----:B------:R1:W-:Y:S04]  /*20530*/  @P0 STL.64 [R1+0x28], R6 ;  /* 0x0000280601000387 */ /* 0x0003e80000100a00 */
[----:B------:R-:W-:Y:S06]  /*20540*/  @P0 BAR.ARV 0x4, 0x100 ;  /* 0x0104000000000b1d */ /* 0x000fec0000002000 */
[----:B------:R-:W-:Y:S05]  /*20550*/  @P0 BRA `(.L_x_872) ;  /* 0x0000104000000947 */ /* 0x000fea0003800000 */
[----:B------:R-:W-:Y:S01]  /*20560*/  LOP3.LUT R14, R63, 0x1f, RZ, 0xc0, !PT ;  /* 0x0000001f3f0e7812 */ /* 0x000fe200078ec0ff */
[----:B-1----:R-:W-:-:S03]  /*20570*/  IMAD.MOV.U32 R7, RZ, RZ, RZ ;  /* 0x000000ffff077224 */ /* 0x002fc600078e00ff */
[----:B------:R-:W-:Y:S01]  /*20580*/  ISETP.NE.AND P6, PT, R14, 0x1f, PT ;  /* 0x0000001f0e00780c */ /* 0x000fe20003fc5270 */
[----:B------:R-:W-:Y:S10]  /*20590*/  BRA.DIV ~URZ, `(.L_x_873) ;  /* 0x00001d927f007947 */ /* 0x000ff4000b800000 */
[----:B------:R1:W2:Y:S02]  /*205a0*/  SHFL.IDX PT, R9, R62, RZ, 0x1f ;  /* 0x00001fff3e097589 */ /* 0x0002a400000e0000 */
.L_x_915:
[----:B------:R-:W-:Y:S05]  /*205b0*/  BRA.DIV ~URZ, `(.L_x_874) ;  /* 0x00001de27f007947 */ /* 0x000fea000b800000 */
[----:B------:R3:W4:Y:S02]  /*205c0*/  SHFL.IDX PT, R8, R62, 0x1, 0x1f ;  /* 0x00201f003e087f89 */ /* 0x00072400000e0000 */
.L_x_916:
        /* <DEDUP_REMOVED lines=19> */
.L_x_917:
        /* <DEDUP_REMOVED lines=16> */
.L_x_918:
[----:B---3--:R-:W-:Y:S01]  /*20800*/  IMAD R0, R0, c[0x0][0x538], RZ ;  /* 0x00014e0000007a24 */ /* 0x008fe200078e02ff */
[----:B------:R-:W-:Y:S04]  /*20810*/  BSSY B1, `(.L_x_877) ;  /* 0x00000cf000017945 */ /* 0x000fe80003800000 */
[----:B----4-:R-:W-:-:S04]  /*20820*/  IADD3 R8, R0, R8, RZ ;  /* 0x0000000800087210 */ /* 0x010fc80007ffe0ff */
[----:B--2---:R-:W-:-:S13]  /*20830*/  ISETP.GT.AND P0, PT, R8, R9, PT ;  /* 0x000000090800720c */ /* 0x004fda0003f04270 */
[----:B------:R-:W-:Y:S05]  /*20840*/  @P0 BRA `(.L_x_878) ;  /* 0x0000025000000947 */ /* 0x000fea0003800000 */
.L_x_882:
        /* <DEDUP_REMOVED lines=17> */
.L_x_919:
        /* <DEDUP_REMOVED lines=16> */
.L_x_920:
[----:B--2---:R-:W-:-:S05]  /*20a60*/  IMAD R0, R0, c[0x0][0x538], RZ ;  /* 0x00014e0000007a24 */ /* 0x004fca00078e02ff */
[----:B------:R-:W-:-:S04]  /*20a70*/  IADD3 R8, R0, R8, RZ ;  /* 0x0000000800087210 */ /* 0x000fc80007ffe0ff */
[----:B------:R-:W-:-:S13]  /*20a80*/  ISETP.GT.AND P0, PT, R8, R9, PT ;  /* 0x000000090800720c */ /* 0x000fda0003f04270 */
[----:B-1----:R-:W-:Y:S05]  /*20a90*/  @!P0 BRA `(.L_x_882) ;  /* 0xfffffdb000008947 */ /* 0x002fea000383ffff */
.L_x_878:
[----:B------:R-:W-:-:S05]  /*20aa0*/  IADD3 R11, -R0, R8, RZ ;  /* 0x00000008000b7210 */ /* 0x000fca0007ffe1ff */
[----:B------:R-:W-:-:S05]  /*20ab0*/  IMAD R0, R4, c[0x0][0x538], R11 ;  /* 0x00014e0004007a24 */ /* 0x000fca00078e020b */
[----:B------:R-:W-:Y:S01]  /*20ac0*/  ISETP.GT.AND P0, PT, R0, R9, PT ;  /* 0x000000090000720c */ /* 0x000fe20003f04270 */
[----:B------:R-:W-:-:S12]  /*20ad0*/  BRA.DIV ~URZ, `(.L_x_883) ;  /* 0x00001d027f007947 */ /* 0x000fd8000b800000 */
[----:B------:R-:W-:-:S03]  /*20ae0*/  VOTE.ANY R10, PT, !P0 ;  /* 0x00000000000a7806 */ /* 0x000fc600040e0100 */
.L_x_921:
[----:B------:R-:W2:Y:S01]  /*20af0*/  LDL.LU R0, [R1+0x2c] ;  /* 0x00002c0001007983 */ /* 0x000ea20000300800 */
[----:B------:R-:W2:Y:S02]  /*20b00*/  POPC R8, R10 ;  /* 0x0000000a00087309 */ /* 0x000ea40000000000 */
[----:B--2---:R-:W-:-:S05]  /*20b10*/  IADD3 R0, R8, R0, RZ ;  /* 0x0000000008007210 */ /* 0x004fca0007ffe0ff */
[----:B------:R2:W-:Y:S01]  /*20b20*/  STL [R1+0x2c], R0 ;  /* 0x00002c0001007387 */ /* 0x0005e20000100800 */
[----:B------:R-:W-:Y:S05]  /*20b30*/  BRA.DIV ~URZ, `(.L_x_884) ;  /* 0x00001cf27f007947 */ /* 0x000fea000b800000 */
[----:B------:R3:W4:Y:S04]  /*20b40*/  SHFL.IDX PT, R12, R6, R8, 0x1f ;  /* 0x00001f08060c7589 */ /* 0x00072800000e0000 */
[----:B------:R3:W1:Y:S02]  /*20b50*/  SHFL.IDX PT, R7, R7, R8, 0x1f ;  /* 0x00001f0807077589 */ /* 0x00066400000e0000 */
.L_x_922:
[----:B------:R-:W-:Y:S01]  /*20b60*/  ISETP.NE.AND P0, PT, R10, RZ, PT ;  /* 0x000000ff0a00720c */ /* 0x000fe20003f05270 */
[----:B------:R-:W-:-:S12]  /*20b70*/  BSSY B0, `(.L_x_885) ;  /* 0x0000005000007945 */ /* 0x000fd80003800000 */
[----:B------:R-:W-:Y:S05]  /*20b80*/  @!P0 BRA `(.L_x_886) ;  /* 0x0000003000008947 */ /* 0x000fea0003800000 */
[----:B------:R-:W-:Y:S01]  /*20b90*/  IADD3 R3, R8, -0x1, RZ ;  /* 0xffffffff08037810 */ /* 0x000fe20007ffe0ff */
[----:B------:R-:W-:Y:S05]  /*20ba0*/  BRA.DIV ~URZ, `(.L_x_887) ;  /* 0x00001d527f007947 */ /* 0x000fea000b800000 */
[----:B------:R2:W3:Y:S02]  /*20bb0*/  SHFL.IDX PT, R13, R4, R3, 0x1f ;  /* 0x00001f03040d7589 */ /* 0x0004e400000e0000 */
.L_x_886:
[----:B------:R-:W-:Y:S05]  /*20bc0*/  BSYNC B0 ;  /* 0x0000000000007941 */ /* 0x000fea0003800000 */
.L_x_885:
[----:B--23--:R-:W-:Y:S01]  /*20bd0*/  IMAD R0, R13, c[0x0][0x538], R11 ;  /* 0x00014e000d007a24 */ /* 0x00cfe200078e020b */
[----:B-1----:R-:W-:Y:S01]  /*20be0*/  ISETP.NE.AND P0, PT, R7, 0x1, PT ;  /* 0x000000010700780c */ /* 0x002fe20003f05270 */
[----:B------:R-:W-:Y:S03]  /*20bf0*/  BSSY B0, `(.L_x_888) ;  /* 0x0000087000007945 */ /* 0x000fe60003800000 */
[----:B------:R1:W-:Y:S01]  /*20c00*/  STL [R1+0x20], R0 ;  /* 0x0000200001007387 */ /* 0x0003e20000100800 */
[----:B------:R-:W-:-:S08]  /*20c10*/  IADD3 R9, -R0, R9, RZ ;  /* 0x0000000900097210 */ /* 0x000fd00007ffe1ff */
[----:B------:R-:W-:Y:S05]  /*20c20*/  @!P0 BRA `(.L_x_889) ;  /* 0x000003f000008947 */ /* 0x000fea0003800000 */
[-C--:B-1--4-:R-:W-:Y:S02]  /*20c30*/  IABS R0, R12.reuse ;  /* 0x0000000c00007213 */ /* 0x092fe40000000000 */
        /* <DEDUP_REMOVED lines=15> */
[----:B------:R-:W-:-:S04]  /*20d30*/  IMAD.MOV R0, RZ, RZ, -R8 ;  /* 0x000000ffff007224 */ /* 0x000fc800078e0a08 */
[----:B------:R-:W-:Y:S02]  /*20d40*/  IMAD.MOV.U32 R3, RZ, RZ, R0 ;  /* 0x000000ffff037224 */ /* 0x000fe400078e0000 */
        /* <DEDUP_REMOVED lines=13> */
[----:B-1----:R-:W-:-:S04]  /*20e20*/  IADD3 R2, RZ, -R3, RZ ;  /* 0x80000003ff027210 */ /* 0x002fc80007ffe0ff */
[----:B------:R-:W-:Y:S01]  /*20e30*/  @!P1 IMAD.MOV R0, RZ, RZ, -R0 ;  /* 0x000000ffff009224 */ /* 0x000fe200078e0a00 */
[----:B------:R-:W-:Y:S01]  /*20e40*/  @!P0 LOP3.LUT R0, RZ, R12, RZ, 0x33, !PT ;  /* 0x0000000cff008212 */ /* 0x000fe200078e33ff */
[----:B------:R-:W-:Y:S01]  /*20e50*/  IMAD.MOV.U32 R4, RZ, RZ, R2 ;  /* 0x000000ffff047224 */ /* 0x000fe200078e0002 */
[----:B------:R-:W-:Y:S02]  /*20e60*/  IABS R2, R7 ;  /* 0x0000000700027213 */ /* 0x000fe40000000000 */
[----:B------:R-:W-:Y:S01]  /*20e70*/  IABS R8, R0 ;  /* 0x0000000000087213 */ /* 0x000fe20000000000 */
[----:B------:R-:W-:Y:S02]  /*20e80*/  IMAD R4, R4, R5, RZ ;  /* 0x0000000504047224 */ /* 0x000fe400078e02ff */
[----:B------:R-:W-:Y:S01]  /*20e90*/  IMAD.MOV R6, RZ, RZ, -R2 ;  /* 0x000000ffff067224 */ /* 0x000fe200078e0a02 */
[----:B------:R-:W-:-:S05]  /*20ea0*/  MOV R2, RZ ;  /* 0x000000ff00027202 */ /* 0x000fca0000000f00 */
        /* <DEDUP_REMOVED lines=16> */
[----:B------:R-:W-:Y:S01]  /*20fb0*/  IMAD.MOV R3, RZ, RZ, -R2 ;  /* 0x000000ffff037224 */ /* 0x000fe200078e0a02 */
[----:B------:R-:W-:-:S03]  /*20fc0*/  LEA R2, R7, R2, 0x18 ;  /* 0x0000000207027211 */ /* 0x000fc600078ec0ff */
[----:B------:R-:W-:Y:S02]  /*20fd0*/  IMAD R3, R7, R3, R0 ;  /* 0x0000000307037224 */ /* 0x000fe400078e0200 */
[----:B------:R-:W-:Y:S02]  /*20fe0*/  IMAD R0, R12, R4, R9 ;  /* 0x000000040c007224 */ /* 0x000fe400078e0209 */
[----:B------:R-:W-:-:S05]  /*20ff0*/  IMAD R2, R3, 0x10000, R2 ;  /* 0x0001000003027824 */ /* 0x000fca00078e0202 */
[----:B------:R1:W-:Y:S01]  /*21000*/  STL [R1+0x28], R2 ;  /* 0x0000280201007387 */ /* 0x0003e20000100800 */
[----:B------:R-:W-:Y:S05]  /*21010*/  BRA `(.L_x_890) ;  /* 0x0000044000007947 */ /* 0x000fea0003800000 */
.L_x_889:
[----:B------:R-:W2:Y:S01]  /*21020*/  LDL R3, [R1+0x2c] ;  /* 0x00002c0001037983 */ /* 0x000ea20000100800 */
[----:B------:R-:W-:-:S04]  /*21030*/  IMAD.MOV.U32 R2, RZ, RZ, 0x4 ;  /* 0x00000004ff027424 */ /* 0x000fc800078e00ff */
[----:B--2---:R-:W-:-:S05]  /*21040*/  IMAD.WIDE R2, R3, R2, c[0x0][0x590] ;  /* 0x0001640003027625 */ /* 0x004fca00078e0202 */
[----:B------:R-:W2:Y:S02]  /*21050*/  LDG.E R4, [R2.64] ;  /* 0x0000000802047981 */ /* 0x000ea4000c1e1900 */
[----:B--2-4-:R-:W-:-:S05]  /*21060*/  IMAD R11, R4, R12, RZ ;  /* 0x0000000c040b7224 */ /* 0x014fca00078e02ff */
        /* <DEDUP_REMOVED lines=35> */
[----:B------:R-:W-:Y:S01]  /*212a0*/  MOV R7, R0 ;  /* 0x0000000000077202 */ /* 0x000fe20000000f00 */
[----:B------:R-:W-:Y:S02]  /*212b0*/  IMAD.MOV.U32 R5, RZ, RZ, R2 ;  /* 0x000000ffff057224 */ /* 0x000fe400078e0002 */
[----:B------:R-:W-:-:S02]  /*212c0*/  IMAD.MOV R0, RZ, RZ, -R9 ;  /* 0x000000ffff007224 */ /* 0x000fc400078e0a09 */
[----:B------:R-:W1:Y:S08]  /*212d0*/  I2F.RP R2, R5 ;  /* 0x0000000500027306 */ /* 0x000e700000209400 */
        /* <DEDUP_REMOVED lines=8> */
[----:B------:R-:W-:Y:S01]  /*21360*/  IMAD.HI.U32 R0, R3, R7, RZ ;  /* 0x0000000703007227 */ /* 0x000fe200078e00ff */
[----:B------:R-:W-:-:S03]  /*21370*/  IADD3 R3, R10, 0x1000000, R6 ;  /* 0x010000000a037810 */ /* 0x000fc60007ffe006 */
        /* <DEDUP_REMOVED lines=8> */
[----:B------:R-:W-:-:S06]  /*21400*/  IMAD.MOV R2, RZ, RZ, -R4 ;  /* 0x000000ffff027224 */ /* 0x000fcc00078e0a04 */
[----:B------:R-:W-:-:S06]  /*21410*/  @P2 IADD3 R0, R0, 0x1, RZ ;  /* 0x0000000100002810 */ /* 0x000fcc0007ffe0ff */
[----:B------:R-:W-:Y:S01]  /*21420*/  @!P1 IMAD.MOV R0, RZ, RZ, -R0 ;  /* 0x000000ffff009224 */ /* 0x000fe200078e0a00 */
[----:B------:R-:W-:-:S05]  /*21430*/  @!P0 LOP3.LUT R0, RZ, R4, RZ, 0x33, !PT ;  /* 0x00000004ff008212 */ /* 0x000fca00078e33ff */
[----:B------:R-:W-:-:S05]  /*21440*/  IMAD R2, R0, R2, R3 ;  /* 0x0000000200027224 */ /* 0x000fca00078e0203 */
[----:B------:R1:W-:Y:S02]  /*21450*/  STL [R1+0x28], R2 ;  /* 0x0000280201007387 */ /* 0x0003e40000100800 */
.L_x_890:
[----:B------:R-:W-:Y:S05]  /*21460*/  BSYNC B0 ;  /* 0x0000000000007941 */ /* 0x000fea0003800000 */
.L_x_888:
[----:B------:R-:W-:-:S04]  /*21470*/  LOP3.LUT R0, RZ, R0, RZ, 0x33, !PT ;  /* 0x00000000ff007212 */ /* 0x000fc800078e33ff */
[----:B------:R-:W-:-:S05]  /*21480*/  IADD3 R0, R0, R12, RZ ;  /* 0x0000000c00007210 */ /* 0x000fca0007ffe0ff */
[----:B------:R2:W-:Y:S01]  /*21490*/  STL [R1+0x24], R0 ;  /* 0x0000240001007387 */ /* 0x0005e20000100800 */
[----:B------:R-:W-:Y:S05]  /*214a0*/  BRA `(.L_x_891) ;  /* 0x0000005000007947 */ /* 0x000fea0003800000 */
.L_x_879:
[----:B------:R-:W-:Y:S01]  /*214b0*/  MOV R0, c[0x0][0x53c] ;  /* 0x00014f0000007a02 */ /* 0x000fe20000000f00 */
[----:B------:R2:W-:Y:S04]  /*214c0*/  STL [R1+0x20], R9 ;  /* 0x0000200901007387 */ /* 0x0005e80000100800 */
[----:B------:R2:W-:Y:S04]  /*214d0*/  STL [R1+0x24], RZ ;  /* 0x000024ff01007387 */ /* 0x0005e80000100800 */
[----:B------:R2:W-:Y:S04]  /*214e0*/  STL [R1+0x28], RZ ;  /* 0x000028ff01007387 */ /* 0x0005e80000100800 */
[----:B------:R2:W-:Y:S02]  /*214f0*/  STL [R1+0x2c], R0 ;  /* 0x00002c0001007387 */ /* 0x0005e40000100800 */
.L_x_891:
[----:B------:R-:W-:Y:S05]  /*21500*/  BSYNC B1 ;  /* 0x0000000000017941 */ /* 0x000fea0003800000 */
.L_x_877:
        /* <DEDUP_REMOVED lines=9> */
.L_x_872:
[----:B--2---:R-:W2:Y:S02]  /*215a0*/  LDL R0, [R1+0x2c] ;  /* 0x00002c0001007983 */ /* 0x004ea40000100800 */
[----:B--2---:R-:W-:-:S13]  /*215b0*/  ISETP.GE.AND P0, PT, R0, c[0x0][0x53c], PT ;  /* 0x00014f0000007a0c */ /* 0x004fda0003f06270 */
[----:B-1----:R-:W-:Y:S01]  /*215c0*/  @P0 CALL.REL.NOINC `(.L_x_892) ;  /* 0x0000001000000944 */ /* 0x002fe20003c00000 */
[----:B------:R-:W-:Y:S05]  /*215d0*/  BRA `(.L_x_893) ;  /* 0xfffe020000007947 */ /* 0x000fea000383ffff */
.L_x_892:
[----:B------:R-:W-:Y:S05]  /*215e0*/  EXIT ;  /* 0x000000000000794d */ /* 0x000fea0003800000 */
.L_x_683:
[----:B------:R-:W-:Y:S01]  /*215f0*/  IMAD.MOV.U32 R0, RZ, RZ, R5 ;  /* 0x000000ffff007224 */ /* 0x000fe200078e0005 */
[----:B------:R-:W-:Y:S02]  /*21600*/  MOV R2, 0x1 ;  /* 0x0000000100027802 */ /* 0x000fe40000000f00 */
[----:B------:R-:W-:Y:S02]  /*21610*/  MOV R3, 0x21630 ;  /* 0x0002163000037802 */ /* 0x000fe40000000f00 */
[----:B------:R-:W-:Y:S05]  /*21620*/  CALL.REL.NOINC `($__internal_16_$__cuda_sm70_shflsync_up_p) ;  /* 0x000013c000007944 */ /* 0x000fea0003c00000 */
[----:B------:R-:W-:Y:S01]  /*21630*/  MOV R0, R4 ;  /* 0x0000000400007202 */ /* 0x000fe20000000f00 */
[----:B------:R-:W-:Y:S05]  /*21640*/  BRA `(.L_x_894) ;  /* 0xfffdee1000007947 */ /* 0x000fea000383ffff */
.L_x_684:
[----:B------:R-:W-:Y:S01]  /*21650*/  IMAD.MOV.U32 R0, RZ, RZ, R5 ;  /* 0x000000ffff007224 */ /* 0x000fe200078e0005 */
[----:B------:R-:W-:Y:S02]  /*21660*/  MOV R2, 0x2 ;  /* 0x0000000200027802 */ /* 0x000fe40000000f00 */
[----:B------:R-:W-:Y:S02]  /*21670*/  MOV R3, 0x21690 ;  /* 0x0002169000037802 */ /* 0x000fe40000000f00 */
[----:B------:R-:W-:Y:S05]  /*21680*/  CALL.REL.NOINC `($__internal_16_$__cuda_sm70_shflsync_up_p) ;  /* 0x0000136000007944 */ /* 0x000fea0003c00000 */
[----:B------:R-:W-:Y:S01]  /*21690*/  SEL R0, R4, RZ, P4 ;  /* 0x000000ff04007207 */ /* 0x000fe20002000000 */
[----:B------:R-:W-:Y:S01]  /*216a0*/  IMAD.MOV.U32 R2, RZ, RZ, 0x4 ;  /* 0x00000004ff027424 */ /* 0x000fe200078e00ff */
[----:B------:R-:W-:-:S03]  /*216b0*/  MOV R3, 0x216e0 ;  /* 0x000216e000037802 */ /* 0x000fc60000000f00 */
[----:B------:R-:W-:Y:S02]  /*216c0*/  IMAD.IADD R0, R5, 0x1, R0 ;  /* 0x0000000105007824 */ /* 0x000fe400078e0200 */
        /* <DEDUP_REMOVED lines=14> */
[----:B------:R-:W-:Y:S01]  /*217b0*/  IMAD.IADD R4, R0, 0x1, R4 ;  /* 0x0000000100047824 */ /* 0x000fe200078e0204 */
[----:B------:R-:W-:-:S03]  /*217c0*/  MOV R0, 0x1f ;  /* 0x0000001f00007802 */ /* 0x000fc60000000f00 */
[----:B------:R-:W-:Y:S02]  /*217d0*/  IMAD.MOV.U32 R5, RZ, RZ, R4 ;  /* 0x000000ffff057224 */ /* 0x000fe400078e0004 */
[----:B------:R-:W-:Y:S05]  /*217e0*/  CALL.REL.NOINC `($__internal_15_$__cuda_sm70_shflsync_idx_p) ;  /* 0x000011b000007944 */ /* 0x000fea0003c00000 */
[----:B------:R-:W-:Y:S05]  /*217f0*/  BRA `(.L_x_895) ;  /* 0xfffded6000007947 */ /* 0x000fea000383ffff */
.L_x_686:
[----:B------:R-:W-:Y:S02]  /*21800*/  SEL R0, RZ, 0x1, P0 ;  /* 0x00000001ff007807 */ /* 0x000fe40000000000 */
[----:B------:R-:W-:Y:S02]  /*21810*/  MOV R2, 0x21830 ;  /* 0x0002183000027802 */ /* 0x000fe40000000f00 */
[----:B------:R-:W-:Y:S05]  /*21820*/  CALL.REL.NOINC `($__internal_17_$__cuda_sm70_votesync_ballot) ;  /* 0x0000123000007944 */ /* 0x000fea0003c00000 */
[----:B------:R-:W-:Y:S01]  /*21830*/  MOV R10, R0 ;  /* 0x00000000000a7202 */ /* 0x000fe20000000f00 */
[----:B------:R-:W-:Y:S05]  /*21840*/  BRA `(.L_x_896) ;  /* 0xfffdeda000007947 */ /* 0x000fea000383ffff */
.L_x_687:
[----:B------:R-:W-:Y:S01]  /*21850*/  IMAD.MOV.U32 R5, RZ, RZ, R9 ;  /* 0x000000ffff057224 */ /* 0x000fe200078e0009 */
[----:B------:R-:W-:Y:S01]  /*21860*/  MOV R3, R6 ;  /* 0x0000000600037202 */ /* 0x000fe20000000f00 */
[----:B-1----:R-:W-:Y:S01]  /*21870*/  IMAD.MOV.U32 R0, RZ, RZ, 0x1f ;  /* 0x0000001fff007424 */ /* 0x002fe200078e00ff */
[----:B------:R-:W-:Y:S02]  /*21880*/  MOV R2, 0x218a0 ;  /* 0x000218a000027802 */ /* 0x000fe40000000f00 */
[----:B------:R-:W-:Y:S05]  /*21890*/  CALL.REL.NOINC `($__internal_15_$__cuda_sm70_shflsync_idx_p) ;  /* 0x0000110000007944 */ /* 0x000fea0003c00000 */
[----:B------:R-:W-:Y:S01]  /*218a0*/  IMAD.MOV.U32 R12, RZ, RZ, R0 ;  /* 0x000000ffff0c7224 */ /* 0x000fe200078e0000 */
[----:B------:R-:W-:Y:S01]  /*218b0*/  MOV R5, R8 ;  /* 0x0000000800057202 */ /* 0x000fe20000000f00 */
[----:B------:R-:W-:Y:S01]  /*218c0*/  IMAD.MOV.U32 R7, RZ, RZ, RZ ;  /* 0x000000ffff077224 */ /* 0x000fe200078e00ff */
[----:B------:R-:W-:Y:S01]  /*218d0*/  MOV R3, R6 ;  /* 0x0000000600037202 */ /* 0x000fe20000000f00 */
[----:B------:R-:W-:Y:S01]  /*218e0*/  IMAD.MOV.U32 R0, RZ, RZ, 0x1f ;  /* 0x0000001fff007424 */ /* 0x000fe200078e00ff */
[----:B------:R-:W-:-:S02]  /*218f0*/  MOV R2, 0x21910 ;  /* 0x0002191000027802 */ /* 0x000fc40000000f00 */
[----:B------:R-:W-:Y:S05]  /*21900*/  CALL.REL.NOINC `($__internal_15_$__cuda_sm70_shflsync_idx_p) ;  /* 0x0000109000007944 */ /* 0x000fea0003c00000 */
[----:B------:R-:W-:Y:S01]  /*21910*/  MOV R9, R0 ;  /* 0x0000000000097202 */ /* 0x000fe20000000f00 */
[----:B------:R-:W-:Y:S05]  /*21920*/  BRA `(.L_x_897) ;  /* 0xfffded3000007947 */ /* 0x000fea000383ffff */
.L_x_690:
[----:B------:R-:W-:Y:S01]  /*21930*/  IMAD.MOV.U32 R5, RZ, RZ, R4 ;  /* 0x000000ffff057224 */ /* 0x000fe200078e0004 */
[----:B-1----:R-:W-:-:S02]  /*21940*/  MOV R0, 0x1f ;  /* 0x0000001f00007802 */ /* 0x002fc40000000f00 */
[----:B------:R-:W-:Y:S02]  /*21950*/  MOV R2, 0x21970 ;  /* 0x0002197000027802 */ /* 0x000fe40000000f00 */
[----:B--234-:R-:W-:Y:S05]  /*21960*/  CALL.REL.NOINC `($__internal_15_$__cuda_sm70_shflsync_idx_p) ;  /* 0x0000103000007944 */ /* 0x01cfea0003c00000 */
[----:B------:R-:W-:Y:S01]  /*21970*/  MOV R7, R0 ;  /* 0x0000000000077202 */ /* 0x000fe20000000f00 */
[----:B------:R-:W-:Y:S05]  /*21980*/  BRA `(.L_x_689) ;  /* 0xfffded3000007947 */ /* 0x000fea000383ffff */
.L_x_831:
[----:B------:R-:W-:Y:S01]  /*21990*/  IMAD.MOV.U32 R2, RZ, RZ, R251 ;  /* 0x000000ffff027224 */ /* 0x000fe200078e00fb */
[----:B------:R-:W-:Y:S02]  /*219a0*/  MOV R5, 0x2 ;  /* 0x0000000200057802 */ /* 0x000fe40000000f00 */
[----:B------:R-:W-:Y:S02]  /*219b0*/  MOV R6, 0x219d0 ;  /* 0x000219d000067802 */ /* 0x000fe40000000f00 */
[----:B-1----:R-:W-:Y:S05]  /*219c0*/  CALL.REL.NOINC `($__internal_14_$__cuda_sm70_shflsync_bfly_p) ;  /* 0x00000f9000007944 */ /* 0x002fea0003c00000 */
[----:B--2---:R-:W-:Y:S01]  /*219d0*/  MOV R0, R2 ;  /* 0x0000000200007202 */ /* 0x004fe20000000f00 */
[----:B-1----:R-:W-:Y:S05]  /*219e0*/  BRA `(.L_x_898) ;  /* 0xffffb88000007947 */ /* 0x002fea000383ffff */
.L_x_832:
[----:B------:R-:W-:Y:S01]  /*219f0*/  IMAD.MOV.U32 R2, RZ, RZ, R0 ;  /* 0x000000ffff027224 */ /* 0x000fe200078e0000 */
[----:B------:R-:W-:Y:S02]  /*21a00*/  MOV R5, 0x1 ;  /* 0x0000000100057802 */ /* 0x000fe40000000f00 */
[----:B------:R-:W-:Y:S02]  /*21a10*/  MOV R6, 0x21a30 ;  /* 0x00021a3000067802 */ /* 0x000fe40000000f00 */
[----:B-12---:R-:W-:Y:S05]  /*21a20*/  CALL.REL.NOINC `($__internal_14_$__cuda_sm70_shflsync_bfly_p) ;  /* 0x00000f3000007944 */ /* 0x006fea0003c00000 */
[----:B--2---:R-:W-:Y:S01]  /*21a30*/  FADD.FTZ R0, R0, R2 ;  /* 0x0000000200007221 */ /* 0x004fe20000010000 */
[----:B------:R-:W-:Y:S02]  /*21a40*/  MOV R2, R252 ;  /* 0x000000fc00027202 */ /* 0x000fe40000000f00 */
[----:B-1----:R-:W-:-:S02]  /*21a50*/  MOV R5, 0x2 ;  /* 0x0000000200057802 */ /* 0x002fc40000000f00 */
[----:B------:R-:W-:Y:S02]  /*21a60*/  MOV R6, 0x21a80 ;  /* 0x00021a8000067802 */ /* 0x000fe40000000f00 */
[----:B------:R-:W-:Y:S05]  /*21a70*/  CALL.REL.NOINC `($__internal_14_$__cuda_sm70_shflsync_bfly_p) ;  /* 0x00000ee000007944 */ /* 0x000fea0003c00000 */
[----:B--2---:R-:W-:Y:S01]  /*21a80*/  FADD.FTZ R4, R252, R2 ;  /* 0x00000002fc047221 */ /* 0x004fe20000010000 */
[----:B-1----:R-:W-:Y:S02]  /*21a90*/  MOV R5, 0x1 ;  /* 0x0000000100057802 */ /* 0x002fe40000000f00 */
[----:B------:R-:W-:Y:S02]  /*21aa0*/  MOV R6, 0x21ad0 ;  /* 0x00021ad000067802 */ /* 0x000fe40000000f00 */
[----:B------:R-:W-:Y:S02]  /*21ab0*/  MOV R2, R4 ;  /* 0x0000000400027202 */ /* 0x000fe40000000f00 */
[----:B------:R-:W-:Y:S05]  /*21ac0*/  CALL.REL.NOINC `($__internal_14_$__cuda_sm70_shflsync_bfly_p) ;  /* 0x00000e9000007944 */ /* 0x000fea0003c00000 */
[----:B--2---:R-:W-:Y:S01]  /*21ad0*/  MOV R6, R2 ;  /* 0x0000000200067202 */ /* 0x004fe20000000f00 */
[----:B-1----:R-:W-:Y:S05]  /*21ae0*/  BRA `(.L_x_899) ;  /* 0xffffb7f000007947 */ /* 0x002fea000383ffff */
.L_x_839:
[----:B--234-:R-:W-:Y:S01]  /*21af0*/  IMAD.MOV.U32 R5, RZ, RZ, R6 ;  /* 0x000000ffff057224 */ /* 0x01cfe200078e0006 */
[----:B------:R-:W-:Y:S01]  /*21b00*/  MOV R3, RZ ;  /* 0x000000ff00037202 */ /* 0x000fe20000000f00 */
[----:B------:R-:W-:Y:S01]  /*21b10*/  IMAD.MOV.U32 R0, RZ, RZ, 0x181f ;  /* 0x0000181fff007424 */ /* 0x000fe200078e00ff */
[----:B------:R-:W-:Y:S02]  /*21b20*/  MOV R2, 0x21b40 ;  /* 0x00021b4000027802 */ /* 0x000fe40000000f00 */
[----:B-1----:R-:W-:Y:S05]  /*21b30*/  CALL.REL.NOINC `($__internal_15_$__cuda_sm70_shflsync_idx_p) ;  /* 0x00000e6000007944 */ /* 0x002fea0003c00000 */
[----:B------:R-:W-:Y:S01]  /*21b40*/  MOV R9, R0 ;  /* 0x0000000000097202 */ /* 0x000fe20000000f00 */
[----:B------:R-:W-:Y:S05]  /*21b50*/  BRA `(.L_x_900) ;  /* 0xffffcd4000007947 */ /* 0x000fea000383ffff */
.L_x_840:
[----:B------:R-:W-:Y:S01]  /*21b60*/  IMAD.MOV.U32 R5, RZ, RZ, R8 ;  /* 0x000000ffff057224 */ /* 0x000fe200078e0008 */
[----:B------:R-:W-:Y:S01]  /*21b70*/  MOV R3, RZ ;  /* 0x000000ff00037202 */ /* 0x000fe20000000f00 */
[----:B------:R-:W-:Y:S01]  /*21b80*/  IMAD.MOV.U32 R0, RZ, RZ, 0x181f ;  /* 0x0000181fff007424 */ /* 0x000fe200078e00ff */
[----:B------:R-:W-:-:S02]  /*21b90*/  MOV R2, 0x21bb0 ;  /* 0x00021bb000027802 */ /* 0x000fc40000000f00 */
[----:B-123--:R-:W-:Y:S05]  /*21ba0*/  CALL.REL.NOINC `($__internal_15_$__cuda_sm70_shflsync_idx_p) ;  /* 0x00000df000007944 */ /* 0x00efea0003c00000 */
[----:B------:R-:W-:Y:S01]  /*21bb0*/  MOV R2, R0 ;  /* 0x0000000000027202 */ /* 0x000fe20000000f00 */
[----:B------:R-:W-:Y:S05]  /*21bc0*/  BRA `(.L_x_901) ;  /* 0xffffccf000007947 */ /* 0x000fea000383ffff */
.L_x_843:
[----:B--2---:R-:W-:Y:S01]  /*21bd0*/  IMAD.MOV.U32 R5, RZ, RZ, R6 ;  /* 0x000000ffff057224 */ /* 0x004fe200078e0006 */
[----:B------:R-:W-:Y:S01]  /*21be0*/  MOV R3, 0x1 ;  /* 0x0000000100037802 */ /* 0x000fe20000000f00 */
[----:B------:R-:W-:Y:S01]  /*21bf0*/  IMAD.MOV.U32 R0, RZ, RZ, 0x181f ;  /* 0x0000181fff007424 */ /* 0x000fe200078e00ff */
[----:B------:R-:W-:-:S02]  /*21c00*/  MOV R2, 0x21c20 ;  /* 0x00021c2000027802 */ /* 0x000fc40000000f00 */
[----:B-1-34-:R-:W-:Y:S05]  /*21c10*/  CALL.REL.NOINC `($__internal_15_$__cuda_sm70_shflsync_idx_p) ;  /* 0x00000d8000007944 */ /* 0x01afea0003c00000 */
[----:B------:R-:W-:Y:S01]  /*21c20*/  IMAD.MOV.U32 R9, RZ, RZ, R0 ;  /* 0x000000ffff097224 */ /* 0x000fe200078e0000 */
[----:B------:R-:W-:Y:S01]  /*21c30*/  MOV R3, 0x1 ;  /* 0x0000000100037802 */ /* 0x000fe20000000f00 */
[----:B------:R-:W-:Y:S01]  /*21c40*/  IMAD.MOV.U32 R5, RZ, RZ, R8 ;  /* 0x000000ffff057224 */ /* 0x000fe200078e0008 */
[----:B------:R-:W-:-:S02]  /*21c50*/  MOV R0, 0x181f ;  /* 0x0000181f00007802 */ /* 0x000fc40000000f00 */
[----:B------:R-:W-:Y:S02]  /*21c60*/  MOV R2, 0x21c80 ;  /* 0x00021c8000027802 */ /* 0x000fe40000000f00 */
[----:B------:R-:W-:Y:S05]  /*21c70*/  CALL.REL.NOINC `($__internal_15_$__cuda_sm70_shflsync_idx_p) ;  /* 0x00000d2000007944 */ /* 0x000fea0003c00000 */
[----:B------:R-:W-:Y:S01]  /*21c80*/  MOV R2, R0 ;  /* 0x0000000000027202 */ /* 0x000fe20000000f00 */
[----:B------:R-:W-:Y:S05]  /*21c90*/  BRA `(.L_x_902) ;  /* 0xffffcd1000007947 */ /* 0x000fea000383ffff */
.L_x_846:
[----:B--2---:R-:W-:Y:S01]  /*21ca0*/  IMAD.MOV.U32 R5, RZ, RZ, R6 ;  /* 0x000000ffff057224 */ /* 0x004fe200078e0006 */
[----:B------:R-:W-:Y:S01]  /*21cb0*/  MOV R3, 0x2 ;  /* 0x0000000200037802 */ /* 0x000fe20000000f00 */
[----:B------:R-:W-:Y:S01]  /*21cc0*/  IMAD.MOV.U32 R0, RZ, RZ, 0x181f ;  /* 0x0000181fff007424 */ /* 0x000fe200078e00ff */
[----:B------:R-:W-:Y:S02]  /*21cd0*/  MOV R2, 0x21cf0 ;  /* 0x00021cf000027802 */ /* 0x000fe40000000f00 */
[----:B-1-34-:R-:W-:Y:S05]  /*21ce0*/  CALL.REL.NOINC `($__internal_15_$__cuda_sm70_shflsync_idx_p) ;  /* 0x00000cb000007944 */ /* 0x01afea0003c00000 */
[----:B------:R-:W-:Y:S01]  /*21cf0*/  MOV R9, R0 ;  /* 0x0000000000097202 */ /* 0x000fe20000000f00 */
[----:B------:R-:W-:Y:S05]  /*21d00*/  BRA `(.L_x_903) ;  /* 0xffffcd9000007947 */ /* 0x000fea000383ffff */
.L_x_847:
[----:B--2---:R-:W-:Y:S01]  /*21d10*/  IMAD.MOV.U32 R5, RZ, RZ, R8 ;  /* 0x000000ffff057224 */ /* 0x004fe200078e0008 */
[----:B------:R-:W-:Y:S01]  /*21d20*/  MOV R3, 0x2 ;  /* 0x0000000200037802 */ /* 0x000fe20000000f00 */
[----:B------:R-:W-:Y:S01]  /*21d30*/  IMAD.MOV.U32 R0, RZ, RZ, 0x181f ;  /* 0x0000181fff007424 */ /* 0x000fe200078e00ff */
[----:B------:R-:W-:Y:S02]  /*21d40*/  MOV R2, 0x21d60 ;  /* 0x00021d6000027802 */ /* 0x000fe40000000f00 */
[----:B-1-34-:R-:W-:Y:S05]  /*21d50*/  CALL.REL.NOINC `($__internal_15_$__cuda_sm70_shflsync_idx_p) ;  /* 0x00000c4000007944 */ /* 0x01afea0003c00000 */
[----:B------:R-:W-:Y:S01]  /*21d60*/  MOV R2, R0 ;  /* 0x0000000000027202 */ /* 0x000fe20000000f00 */
[----:B------:R-:W-:Y:S05]  /*21d70*/  BRA `(.L_x_904) ;  /* 0xffffcd4000007947 */ /* 0x000fea000383ffff */
.L_x_850:
[----:B---3--:R-:W-:Y:S01]  /*21d80*/  IMAD.MOV.U32 R5, RZ, RZ, R6 ;  /* 0x000000ffff057224 */ /* 0x008fe200078e0006 */
[----:B------:R-:W-:Y:S01]  /*21d90*/  MOV R3, 0x3 ;  /* 0x0000000300037802 */ /* 0x000fe20000000f00 */
[----:B------:R-:W-:Y:S01]  /*21da0*/  IMAD.MOV.U32 R0, RZ, RZ, 0x181f ;  /* 0x0000181fff007424 */ /* 0x000fe200078e00ff */
[----:B----4-:R-:W-:-:S02]  /*21db0*/  MOV R2, 0x21dd0 ;  /* 0x00021dd000027802 */ /* 0x010fc40000000f00 */
[----:B-12---:R-:W-:Y:S05]  /*21dc0*/  CALL.REL.NOINC `($__internal_15_$__cuda_sm70_shflsync_idx_p) ;  /* 0x00000bd000007944 */ /* 0x006fea0003c00000 */
[----:B------:R-:W-:Y:S01]  /*21dd0*/  IMAD.MOV.U32 R6, RZ, RZ, R0 ;  /* 0x000000ffff067224 */ /* 0x000fe200078e0000 */
[----:B------:R-:W-:Y:S01]  /*21de0*/  MOV R3, 0x3 ;  /* 0x0000000300037802 */ /* 0x000fe20000000f00 */
[----:B------:R-:W-:Y:S01]  /*21df0*/  IMAD.MOV.U32 R5, RZ, RZ, R8 ;  /* 0x000000ffff057224 */ /* 0x000fe200078e0008 */
[----:B------:R-:W-:-:S02]  /*21e00*/  MOV R0, 0x181f ;  /* 0x0000181f00007802 */ /* 0x000fc40000000f00 */
[----:B------:R-:W-:Y:S02]  /*21e10*/  MOV R2, 0x21e30 ;  /* 0x00021e3000027802 */ /* 0x000fe40000000f00 */
[----:B------:R-:W-:Y:S05]  /*21e20*/  CALL.REL.NOINC `($__internal_15_$__cuda_sm70_shflsync_idx_p) ;  /* 0x00000b7000007944 */ /* 0x000fea0003c00000 */
[----:B------:R-:W-:Y:S05]  /*21e30*/  BRA `(.L_x_905) ;  /* 0xffffcd8000007947 */ /* 0x000fea000383ffff */
.L_x_852:
[----:B------:R-:W-:Y:S01]  /*21e40*/  IMAD.MOV.U32 R5, RZ, RZ, R14 ;  /* 0x000000ffff057224 */ /* 0x000fe200078e000e */
[----:B------:R-:W-:Y:S01]  /*21e50*/  MOV R3, RZ ;  /* 0x000000ff00037202 */ /* 0x000fe20000000f00 */
[----:B------:R-:W-:Y:S01]  /*21e60*/  IMAD.MOV.U32 R0, RZ, RZ, 0x1c1f ;  /* 0x00001c1fff007424 */ /* 0x000fe200078e00ff */
[----:B------:R-:W-:Y:S02]  /*21e70*/  MOV R2, 0x21e90 ;  /* 0x00021e9000027802 */ /* 0x000fe40000000f00 */
[----:B------:R-:W-:Y:S05]  /*21e80*/  CALL.REL.NOINC `($__internal_15_$__cuda_sm70_shflsync_idx_p) ;  /* 0x00000b1000007944 */ /* 0x000fea0003c00000 */
[----:B------:R-:W-:Y:S01]  /*21e90*/  MOV R4, R0 ;  /* 0x0000000000047202 */ /* 0x000fe20000000f00 */
[----:B------:R-:W-:Y:S05]  /*21ea0*/  BRA `(.L_x_906) ;  /* 0xffffd00000007947 */ /* 0x000fea000383ffff */
.L_x_853:
[----:B------:R-:W-:Y:S01]  /*21eb0*/  IMAD.MOV.U32 R5, RZ, RZ, R28 ;  /* 0x000000ffff057224 */ /* 0x000fe200078e001c */
[----:B------:R-:W-:Y:S01]  /*21ec0*/  MOV R3, RZ ;  /* 0x000000ff00037202 */ /* 0x000fe20000000f00 */
[----:B------:R-:W-:Y:S01]  /*21ed0*/  IMAD.MOV.U32 R0, RZ, RZ, 0x1c1f ;  /* 0x00001c1fff007424 */ /* 0x000fe200078e00ff */
[----:B------:R-:W-:Y:S02]  /*21ee0*/  MOV R2, 0x21f00 ;  /* 0x00021f0000027802 */ /* 0x000fe40000000f00 */
[----:B-12---:R-:W-:Y:S05]  /*21ef0*/  CALL.REL.NOINC `($__internal_15_$__cuda_sm70_shflsync_idx_p) ;  /* 0x00000aa000007944 */ /* 0x006fea0003c00000 */
[----:B------:R-:W-:Y:S05]  /*21f00*/  BRA `(.L_x_907) ;  /* 0xffffcfc000007947 */ /* 0x000fea000383ffff */
.L_x_856:
[----:B------:R-:W-:Y:S01]  /*21f10*/  IMAD.MOV.U32 R5, RZ, RZ, R14 ;  /* 0x000000ffff057224 */ /* 0x000fe200078e000e */
[----:B----4-:R-:W-:Y:S01]  /*21f20*/  MOV R3, 0x1 ;  /* 0x0000000100037802 */ /* 0x010fe20000000f00 */
[----:B------:R-:W-:Y:S01]  /*21f30*/  IMAD.MOV.U32 R0, RZ, RZ, 0x1c1f ;  /* 0x00001c1fff007424 */ /* 0x000fe200078e00ff */
[----:B------:R-:W-:-:S02]  /*21f40*/  MOV R2, 0x21f60 ;  /* 0x00021f6000027802 */ /* 0x000fc40000000f00 */
[----:B-123--:R-:W-:Y:S05]  /*21f50*/  CALL.REL.NOINC `($__internal_15_$__cuda_sm70_shflsync_idx_p) ;  /* 0x00000a4000007944 */ /* 0x00efea0003c00000 */
[----:B------:R-:W-:Y:S01]  /*21f60*/  IMAD.MOV.U32 R4, RZ, RZ, R0 ;  /* 0x000000ffff047224 */ /* 0x000fe200078e0000 */
[----:B------:R-:W-:Y:S01]  /*21f70*/  MOV R3, 0x1 ;  /* 0x0000000100037802 */ /* 0x000fe20000000f00 */
[----:B------:R-:W-:Y:S01]  /*21f80*/  IMAD.MOV.U32 R5, RZ, RZ, R28 ;  /* 0x000000ffff057224 */ /* 0x000fe200078e001c */
[----:B------:R-:W-:-:S02]  /*21f90*/  MOV R0, 0x1c1f ;  /* 0x00001c1f00007802 */ /* 0x000fc40000000f00 */
[----:B------:R-:W-:Y:S02]  /*21fa0*/  MOV R2, 0x21fc0 ;  /* 0x00021fc000027802 */ /* 0x000fe40000000f00 */
[----:B------:R-:W-:Y:S05]  /*21fb0*/  CALL.REL.NOINC `($__internal_15_$__cuda_sm70_shflsync_idx_p) ;  /* 0x000009e000007944 */ /* 0x000fea0003c00000 */
[----:B------:R-:W-:Y:S05]  /*21fc0*/  BRA `(.L_x_908) ;  /* 0xffffd56000007947 */ /* 0x000fea000383ffff */
.L_x_860:
[----:B------:R-:W-:Y:S01]  /*21fd0*/  IMAD.MOV.U32 R5, RZ, RZ, R6 ;  /* 0x000000ffff057224 */ /* 0x000fe200078e0006 */
[----:B------:R-:W-:Y:S01]  /*21fe0*/  MOV R3, RZ ;  /* 0x000000ff00037202 */ /* 0x000fe20000000f00 */
[----:B------:R-:W-:Y:S01]  /*21ff0*/  IMAD.MOV.U32 R0, RZ, RZ, 0x181f ;  /* 0x0000181fff007424 */ /* 0x000fe200078e00ff */
[----:B------:R-:W-:Y:S02]  /*22000*/  MOV R2, 0x22020 ;  /* 0x0002202000027802 */ /* 0x000fe40000000f00 */
[----:B--2---:R-:W-:Y:S05]  /*22010*/  CALL.REL.NOINC `($__internal_15_$__cuda_sm70_shflsync_idx_p) ;  /* 0x0000098000007944 */ /* 0x004fea0003c00000 */
[----:B------:R-:W-:Y:S01]  /*22020*/  MOV R10, R0 ;  /* 0x00000000000a7202 */ /* 0x000fe20000000f00 */
[----:B------:R-:W-:Y:S05]  /*22030*/  BRA `(.L_x_909) ;  /* 0xffffe0a000007947 */ /* 0x000fea000383ffff */
.L_x_861:
[----:B------:R-:W-:Y:S01]  /*22040*/  IMAD.MOV.U32 R5, RZ, RZ, R9 ;  /* 0x000000ffff057224 */ /* 0x000fe200078e0009 */
[----:B------:R-:W-:Y:S01]  /*22050*/  MOV R3, RZ ;  /* 0x000000ff00037202 */ /* 0x000fe20000000f00 */
[----:B------:R-:W-:Y:S01]  /*22060*/  IMAD.MOV.U32 R0, RZ, RZ, 0x181f ;  /* 0x0000181fff007424 */ /* 0x000fe200078e00ff */
[----:B------:R-:W-:Y:S02]  /*22070*/  MOV R2, 0x22090 ;  /* 0x0002209000027802 */ /* 0x000fe40000000f00 */
[----:B-123--:R-:W-:Y:S05]  /*22080*/  CALL.REL.NOINC `($__internal_15_$__cuda_sm70_shflsync_idx_p) ;  /* 0x0000091000007944 */ /* 0x00efea0003c00000 */
[----:B------:R-:W-:Y:S01]  /*22090*/  MOV R2, R0 ;  /* 0x0000000000027202 */ /* 0x000fe20000000f00 */
[----:B------:R-:W-:Y:S05]  /*220a0*/  BRA `(.L_x_910) ;  /* 0xffffe05000007947 */ /* 0x000fea000383ffff */
.L_x_864:
[----:B-1----:R-:W-:Y:S01]  /*220b0*/  IMAD.MOV.U32 R5, RZ, RZ, R6 ;  /* 0x000000ffff057224 */ /* 0x002fe200078e0006 */
[----:B------:R-:W-:Y:S01]  /*220c0*/  MOV R3, 0x1 ;  /* 0x0000000100037802 */ /* 0x000fe20000000f00 */
[----:B------:R-:W-:Y:S01]  /*220d0*/  IMAD.MOV.U32 R0, RZ, RZ, 0x181f ;  /* 0x0000181fff007424 */ /* 0x000fe200078e00ff */
[----:B------:R-:W-:-:S02]  /*220e0*/  MOV R2, 0x22100 ;  /* 0x0002210000027802 */ /* 0x000fc40000000f00 */
[----:B--234-:R-:W-:Y:S05]  /*220f0*/  CALL.REL.NOINC `($__internal_15_$__cuda_sm70_shflsync_idx_p) ;  /* 0x000008a000007944 */ /* 0x01cfea0003c00000 */
        /* <DEDUP_REMOVED lines=8> */
.L_x_867:
[----:B-1----:R-:W-:Y:S01]  /*22180*/  IMAD.MOV.U32 R5, RZ, RZ, R6 ;  /* 0x000000ffff057224 */ /* 0x002fe200078e0006 */
[----:B------:R-:W-:Y:S01]  /*22190*/  MOV R3, 0x2 ;  /* 0x0000000200037802 */ /* 0x000fe20000000f00 */
[----:B------:R-:W-:Y:S01]  /*221a0*/  IMAD.MOV.U32 R0, RZ, RZ, 0x181f ;  /* 0x0000181fff007424 */ /* 0x000fe200078e00ff */
[----:B------:R-:W-:Y:S02]  /*221b0*/  MOV R2, 0x221d0 ;  /* 0x000221d000027802 */ /* 0x000fe40000000f00 */
[----:B--234-:R-:W-:Y:S05]  /*221c0*/  CALL.REL.NOINC `($__internal_15_$__cuda_sm70_shflsync_idx_p) ;  /* 0x000007d000007944 */ /* 0x01cfea0003c00000 */
[----:B------:R-:W-:Y:S01]  /*221d0*/  MOV R10, R0 ;  /* 0x00000000000a7202 */ /* 0x000fe20000000f00 */
[----:B------:R-:W-:Y:S05]  /*221e0*/  BRA `(.L_x_912) ;  /* 0xffffe10000007947 */ /* 0x000fea000383ffff */
.L_x_868:
[----:B-1----:R-:W-:Y:S01]  /*221f0*/  IMAD.MOV.U32 R5, RZ, RZ, R9 ;  /* 0x000000ffff057224 */ /* 0x002fe200078e0009 */
[----:B------:R-:W-:Y:S01]  /*22200*/  MOV R3, 0x2 ;  /* 0x0000000200037802 */ /* 0x000fe20000000f00 */
[----:B------:R-:W-:Y:S01]  /*22210*/  IMAD.MOV.U32 R0, RZ, RZ, 0x181f ;  /* 0x0000181fff007424 */ /* 0x000fe200078e00ff */
[----:B------:R-:W-:Y:S02]  /*22220*/  MOV R2, 0x22240 ;  /* 0x0002224000027802 */ /* 0x000fe40000000f00 */
[----:B--234-:R-:W-:Y:S05]  /*22230*/  CALL.REL.NOINC `($__internal_15_$__cuda_sm70_shflsync_idx_p) ;  /* 0x0000076000007944 */ /* 0x01cfea0003c00000 */
[----:B------:R-:W-:Y:S01]  /*22240*/  MOV R2, R0 ;  /* 0x0000000000027202 */ /* 0x000fe20000000f00 */
[----:B------:R-:W-:Y:S05]  /*22250*/  BRA `(.L_x_913) ;  /* 0xffffe0b000007947 */ /* 0x000fea000383ffff */
.L_x_871:
        /* <DEDUP_REMOVED lines=13> */
.L_x_873:
[----:B------:R-:W-:Y:S01]  /*22330*/  IMAD.MOV.U32 R5, RZ, RZ, R62 ;  /* 0x000000ffff057224 */ /* 0x000fe200078e003e */
[----:B------:R-:W-:Y:S01]  /*22340*/  MOV R3, RZ ;  /* 0x000000ff00037202 */ /* 0x000fe20000000f00 */
[----:B------:R-:W-:Y:S01]  /*22350*/  IMAD.MOV.U32 R0, RZ, RZ, 0x1f ;  /* 0x0000001fff007424 */ /* 0x000fe200078e00ff */
[----:B------:R-:W-:Y:S02]  /*22360*/  MOV R2, 0x22380 ;  /* 0x0002238000027802 */ /* 0x000fe40000000f00 */
[----:B------:R-:W-:Y:S05]  /*22370*/  CALL.REL.NOINC `($__internal_15_$__cuda_sm70_shflsync_idx_p) ;  /* 0x0000062000007944 */ /* 0x000fea0003c00000 */
[----:B------:R-:W-:Y:S01]  /*22380*/  MOV R9, R0 ;  /* 0x0000000000097202 */ /* 0x000fe20000000f00 */
[----:B------:R-:W-:Y:S05]  /*22390*/  BRA `(.L_x_915) ;  /* 0xffffe21000007947 */ /* 0x000fea000383ffff */
.L_x_874:
[----:B------:R-:W-:Y:S01]  /*223a0*/  IMAD.MOV.U32 R5, RZ, RZ, R62 ;  /* 0x000000ffff057224 */ /* 0x000fe200078e003e */
[----:B------:R-:W-:Y:S01]  /*223b0*/  MOV R3, 0x1 ;  /* 0x0000000100037802 */ /* 0x000fe20000000f00 */
[----:B------:R-:W-:Y:S01]  /*223c0*/  IMAD.MOV.U32 R0, RZ, RZ, 0x1f ;  /* 0x0000001fff007424 */ /* 0x000fe200078e00ff */
[----:B------:R-:W-:Y:S02]  /*223d0*/  MOV R2, 0x223f0 ;  /* 0x000223f000027802 */ /* 0x000fe40000000f00 */
[----:B-12---:R-:W-:Y:S05]  /*223e0*/  CALL.REL.NOINC `($__internal_15_$__cuda_sm70_shflsync_idx_p) ;  /* 0x000005b000007944 */ /* 0x006fea0003c00000 */
[----:B------:R-:W-:Y:S01]  /*223f0*/  MOV R8, R0 ;  /* 0x0000000000087202 */ /* 0x000fe20000000f00 */
[----:B------:R-:W-:Y:S05]  /*22400*/  BRA `(.L_x_916) ;  /* 0xffffe1c000007947 */ /* 0x000fea000383ffff */
.L_x_875:
[----:B------:R-:W-:Y:S02]  /*22410*/  MOV R2, 0x1 ;  /* 0x0000000100027802 */ /* 0x000fe40000000f00 */
[----:B------:R-:W-:-:S02]  /*22420*/  MOV R3, 0x22440 ;  /* 0x0002244000037802 */ /* 0x000fc40000000f00 */
[----:B-1234-:R-:W-:Y:S05]  /*22430*/  CALL.REL.NOINC `($__internal_16_$__cuda_sm70_shflsync_up_p) ;  /* 0x000005b000007944 */ /* 0x01efea0003c00000 */
[----:B------:R-:W-:Y:S05]  /*22440*/  BRA `(.L_x_917) ;  /* 0xffffe2b000007947 */ /* 0x000fea000383ffff */
.L_x_876:
[----:B------:R-:W-:Y:S02]  /*22450*/  MOV R2, 0x2 ;  /* 0x0000000200027802 */ /* 0x000fe40000000f00 */
[----:B------:R-:W-:-:S02]  /*22460*/  MOV R3, 0x22480 ;  /* 0x0002248000037802 */ /* 0x000fc40000000f00 */
[----:B--2-4-:R-:W-:Y:S05]  /*22470*/  CALL.REL.NOINC `($__internal_16_$__cuda_sm70_shflsync_up_p) ;  /* 0x0000057000007944 */ /* 0x014fea0003c00000 */
[----:B------:R-:W-:Y:S01]  /*22480*/  SEL R3, R4, RZ, P1 ;  /* 0x000000ff04037207 */ /* 0x000fe20000800000 */
[----:B------:R-:W-:-:S04]  /*22490*/  IMAD.MOV.U32 R2, RZ, RZ, 0x4 ;  /* 0x00000004ff027424 */ /* 0x000fc800078e00ff */
[----:B------:R-:W-:Y:S01]  /*224a0*/  IMAD.IADD R0, R0, 0x1, R3 ;  /* 0x0000000100007824 */ /* 0x000fe200078e0203 */
        /* <DEDUP_REMOVED lines=20> */
.L_x_880:
[----:B------:R-:W-:Y:S02]  /*225f0*/  MOV R2, 0x1 ;  /* 0x0000000100027802 */ /* 0x000fe40000000f00 */
[----:B------:R-:W-:Y:S02]  /*22600*/  MOV R3, 0x22620 ;  /* 0x0002262000037802 */ /* 0x000fe40000000f00 */
[----:B------:R-:W-:Y:S05]  /*22610*/  CALL.REL.NOINC `($__internal_16_$__cuda_sm70_shflsync_up_p) ;  /* 0x000003d000007944 */ /* 0x000fea0003c00000 */
[----:B------:R-:W-:Y:S01]  /*22620*/  MOV R2, R4 ;  /* 0x0000000400027202 */ /* 0x000fe20000000f00 */
[----:B------:R-:W-:Y:S05]  /*22630*/  BRA `(.L_x_919) ;  /* 0xffffe32000007947 */ /* 0x000fea000383ffff */
.L_x_881:
        /* <DEDUP_REMOVED lines=26> */
.L_x_883:
[----:B------:R-:W-:Y:S02]  /*227e0*/  SEL R0, RZ, 0x1, P0 ;  /* 0x00000001ff007807 */ /* 0x000fe40000000000 */
[----:B------:R-:W-:Y:S02]  /*227f0*/  MOV R2, 0x22810 ;  /* 0x0002281000027802 */ /* 0x000fe40000000f00 */
[----:B-1----:R-:W-:Y:S05]  /*22800*/  CALL.REL.NOINC `($__internal_17_$__cuda_sm70_votesync_ballot) ;  /* 0x0000025000007944 */ /* 0x002fea0003c00000 */
[----:B------:R-:W-:Y:S01]  /*22810*/  MOV R10, R0 ;  /* 0x00000000000a7202 */ /* 0x000fe20000000f00 */
[----:B------:R-:W-:Y:S05]  /*22820*/  BRA `(.L_x_921) ;  /* 0xffffe2c000007947 */ /* 0x000fea000383ffff */
.L_x_884:
[----:B------:R-:W-:Y:S01]  /*22830*/  IMAD.MOV.U32 R5, RZ, RZ, R6 ;  /* 0x000000ffff057224 */ /* 0x000fe200078e0006 */
[----:B------:R-:W-:Y:S01]  /*22840*/  MOV R3, R8 ;  /* 0x0000000800037202 */ /* 0x000fe20000000f00 */
[----:B--2---:R-:W-:Y:S01]  /*22850*/  IMAD.MOV.U32 R0, RZ, RZ, 0x1f ;  /* 0x0000001fff007424 */ /* 0x004fe200078e00ff */
[----:B------:R-:W-:Y:S02]  /*22860*/  MOV R2, 0x22880 ;  /* 0x0002288000027802 */ /* 0x000fe40000000f00 */
[----:B-1----:R-:W-:Y:S05]  /*22870*/  CALL.REL.NOINC `($__internal_15_$__cuda_sm70_shflsync_idx_p) ;  /* 0x0000012000007944 */ /* 0x002fea0003c00000 */
[----:B------:R-:W-:Y:S01]  /*22880*/  IMAD.MOV.U32 R12, RZ, RZ, R0 ;  /* 0x000000ffff0c7224 */ /* 0x000fe200078e0000 */
[----:B------:R-:W-:Y:S01]  /*22890*/  MOV R3, R8 ;  /* 0x0000000800037202 */ /* 0x000fe20000000f00 */
[----:B------:R-:W-:Y:S01]  /*228a0*/  IMAD.MOV.U32 R5, RZ, RZ, R7 ;  /* 0x000000ffff057224 */ /* 0x000fe200078e0007 */
[----:B------:R-:W-:Y:S02]  /*228b0*/  MOV R0, 0x1f ;  /* 0x0000001f00007802 */ /* 0x000fe40000000f00 */
[----:B------:R-:W-:-:S02]  /*228c0*/  MOV R2, 0x228e0 ;  /* 0x000228e000027802 */ /* 0x000fc40000000f00 */
[----:B------:R-:W-:Y:S05]  /*228d0*/  CALL.REL.NOINC `($__internal_15_$__cuda_sm70_shflsync_idx_p) ;  /* 0x000000c000007944 */ /* 0x000fea0003c00000 */
[----:B------:R-:W-:Y:S01]  /*228e0*/  MOV R7, R0 ;  /* 0x0000000000077202 */ /* 0x000fe20000000f00 */
[----:B------:R-:W-:Y:S05]  /*228f0*/  BRA `(.L_x_922) ;  /* 0xffffe26000007947 */ /* 0x000fea000383ffff */
.L_x_887:
[----:B------:R-:W-:Y:S01]  /*22900*/  IMAD.MOV.U32 R5, RZ, RZ, R4 ;  /* 0x000000ffff057224 */ /* 0x000fe200078e0004 */
[----:B--2---:R-:W-:-:S02]  /*22910*/  MOV R0, 0x1f ;  /* 0x0000001f00007802 */ /* 0x004fc40000000f00 */
[----:B------:R-:W-:Y:S02]  /*22920*/  MOV R2, 0x22940 ;  /* 0x0002294000027802 */ /* 0x000fe40000000f00 */
[----:B-1-34-:R-:W-:Y:S05]  /*22930*/  CALL.REL.NOINC `($__internal_15_$__cuda_sm70_shflsync_idx_p) ;  /* 0x0000006000007944 */ /* 0x01afea0003c00000 */
[----:B------:R-:W-:Y:S01]  /*22940*/  MOV R13, R0 ;  /* 0x00000000000d7202 */ /* 0x000fe20000000f00 */
[----:B------:R-:W-:Y:S05]  /*22950*/  BRA `(.L_x_886) ;  /* 0xffffe26000007947 */ /* 0x000fea000383ffff */
        .weak           $__internal_14_$__cuda_sm70_shflsync_bfly_p
        .type           $__internal_14_$__cuda_sm70_shflsync_bfly_p,@function
        .size           $__internal_14_$__cuda_sm70_shflsync_bfly_p,($__internal_15_$__cuda_sm70_shflsync_idx_p - $__internal_14_$__cuda_sm70_shflsync_bfly_p)
$__internal_14_$__cuda_sm70_shflsync_bfly_p:
[----:B------:R-:W-:Y:S01]  /*22960*/  MOV R7, 0x0 ;  /* 0x0000000000077802 */ /* 0x000fe20000000f00 */
[----:B------:R-:W-:Y:S04]  /*22970*/  WARPSYNC R8 ;  /* 0x0000000800007348 */ /* 0x000fe80003800000 */
[----:B------:R1:W2:Y:S01]  /*22980*/  SHFL.BFLY PT, R2, R2, R5, R9 ;  /* 0x0c00000502027389 */ /* 0x0002a200000e0009 */
[----:B------:R-:W-:Y:S05]  /*22990*/  RET.REL.NODEC R6 `(_ZN7cutlass13device_kernelIN5flash19enable_sm80_to_sm89INS1_16FlashAttnFwdSm80INS1_25CollectiveMainloopFwdSm80ILi8ELi1ELb1EN4cute5tupleIJNS5_1CILi128EEENS7_ILi96EEES8_EEELi128ENS_6half_tEfNS_4arch4Sm80ELb0ELb1ELb1ELb1ELb0ELb1ELb1ELb1EEENS1_21CollectiveEpilogueFwdINS6_IJS8_S8_S9_EEENS6_IJNS7_ILi1EEESH_SH_EEESB_SD_Li256ELb1ELb1ELb1ELb0EEENS1_36VarlenDynamicPersistentTileSchedulerILi128ELi96ELi256ELi256ELb1ELb1ELb0ELb1ELb0ELb1EEEEEEEEEvNT_6ParamsE) ;  /* 0xfffdd66006007950 */ /* 0x000fea0003c3ffff */
        .weak           $__internal_15_$__cuda_sm70_shflsync_idx_p
        .type           $__internal_15_$__cuda_sm70_shflsync_idx_p,@function
        .size           $__internal_15_$__cuda_sm70_shflsync_idx_p,($__internal_16_$__cuda_sm70_shflsync_up_p - $__internal_15_$__cuda_sm70_shflsync_idx_p)
$__internal_15_$__cuda_sm70_shflsync_idx_p:
[----:B------:R-:W-:-:S04]  /*229a0*/  MOV R50, 0xffffffff ;  /* 0xffffffff00327802 */ /* 0x000fc80000000f00 */
[----:B------:R-:W-:Y:S04]  /*229b0*/  WARPSYNC R50 ;  /* 0x0000003200007348 */ /* 0x000fe80003800000 */
[----:B------:R1:W2:Y:S02]  /*229c0*/  SHFL.IDX PT, R0, R5, R3, R0 ;  /* 0x0000000305007389 */ /* 0x0002a400000e0000 */
[----:B-1----:R-:W-:-:S04]  /*229d0*/  MOV R3, 0x0 ;  /* 0x0000000000037802 */ /* 0x002fc80000000f00 */
[----:B--2---:R-:W-:Y:S05]  /*229e0*/  RET.REL.NODEC R2 `(_ZN7cutlass13device_kernelIN5flash19enable_sm80_to_sm89INS1_16FlashAttnFwdSm80INS1_25CollectiveMainloopFwdSm80ILi8ELi1ELb1EN4cute5tupleIJNS5_1CILi128EEENS7_ILi96EEES8_EEELi128ENS_6half_tEfNS_4arch4Sm80ELb0ELb1ELb1ELb1ELb0ELb1ELb1ELb1EEENS1_21CollectiveEpilogueFwdINS6_IJS8_S8_S9_EEENS6_IJNS7_ILi1EEESH_SH_EEESB_SD_Li256ELb1ELb1ELb1ELb0EEENS1_36VarlenDynamicPersistentTileSchedulerILi128ELi96ELi256ELi256ELb1ELb1ELb0ELb1ELb0ELb1EEEEEEEEEvNT_6ParamsE) ;  /* 0xfffdd61002007950 */ /* 0x004fea0003c3ffff */
        .weak           $__internal_16_$__cuda_sm70_shflsync_up_p
        .type           $__internal_16_$__cuda_sm70_shflsync_up_p,@function
        .size           $__internal_16_$__cuda_sm70_shflsync_up_p,($__internal_17_$__cuda_sm70_votesync_ballot - $__internal_16_$__cuda_sm70_shflsync_up_p)
$__internal_16_$__cuda_sm70_shflsync_up_p:
[----:B------:R-:W-:Y:S02]  /*229f0*/  IMAD.MOV.U32 R4, RZ, RZ, RZ ;  /* 0x000000ffff047224 */ /* 0x000fe400078e00ff */
[----:B------:R-:W-:-:S04]  /*22a00*/  IMAD.MOV.U32 R10, RZ, RZ, -0x1 ;  /* 0xffffffffff0a7424 */ /* 0x000fc800078e00ff */
[----:B------:R-:W-:Y:S04]  /*22a10*/  WARPSYNC R10 ;  /* 0x0000000a00007348 */ /* 0x000fe80003800000 */
[----:B------:R1:W2:Y:S02]  /*22a20*/  SHFL.UP PT, R4, R0, R2, R4 ;  /* 0x0400000200047389 */ /* 0x0002a400000e0004 */
[----:B-1----:R-:W-:Y:S02]  /*22a30*/  MOV R2, R3 ;  /* 0x0000000300027202 */ /* 0x002fe40000000f00 */
[----:B------:R-:W-:-:S04]  /*22a40*/  MOV R3, 0x0 ;  /* 0x0000000000037802 */ /* 0x000fc80000000f00 */
[----:B--2---:R-:W-:Y:S05]  /*22a50*/  RET.REL.NODEC R2 `(_ZN7cutlass13device_kernelIN5flash19enable_sm80_to_sm89INS1_16FlashAttnFwdSm80INS1_25CollectiveMainloopFwdSm80ILi8ELi1ELb1EN4cute5tupleIJNS5_1CILi128EEENS7_ILi96EEES8_EEELi128ENS_6half_tEfNS_4arch4Sm80ELb0ELb1ELb1ELb1ELb0ELb1ELb1ELb1EEENS1_21CollectiveEpilogueFwdINS6_IJS8_S8_S9_EEENS6_IJNS7_ILi1EEESH_SH_EEESB_SD_Li256ELb1ELb1ELb1ELb0EEENS1_36VarlenDynamicPersistentTileSchedulerILi128ELi96ELi256ELi256ELb1ELb1ELb0ELb1ELb0ELb1EEEEEEEEEvNT_6ParamsE) ;  /* 0xfffdd5a002007950 */ /* 0x004fea0003c3ffff */
        .weak           $__internal_17_$__cuda_sm70_votesync_ballot
        .type           $__internal_17_$__cuda_sm70_votesync_ballot,@function
        .size           $__internal_17_$__cuda_sm70_votesync_ballot,(.L_x_1358 - $__internal_17_$__cuda_sm70_votesync_ballot)
$__internal_17_$__cuda_sm70_votesync_ballot:
[----:B------:R-:W-:Y:S01]  /*22a60*/  ISETP.NE.U32.AND P0, PT, R0, 0x1, PT ;  /* 0x000000010000780c */ /* 0x000fe20003f05070 */
[----:B------:R-:W-:-:S04]  /*22a70*/  IMAD.MOV.U32 R3, RZ, RZ, -0x1 ;  /* 0xffffffffff037424 */ /* 0x000fc800078e00ff */
[----:B------:R-:W-:Y:S08]  /*22a80*/  WARPSYNC R3 ;  /* 0x0000000300007348 */ /* 0x000ff00003800000 */
[----:B------:R-:W-:-:S04]  /*22a90*/  VOTE.ANY R0, PT, !P0 ;  /* 0x0000000000007806 */ /* 0x000fc800040e0100 */
[----:B------:R-:W-:Y:S01]  /*22aa0*/  LOP3.LUT R0, R0, R3, RZ, 0xc0, !PT ;  /* 0x0000000300007212 */ /* 0x000fe200078ec0ff */
[----:B------:R-:W-:-:S04]  /*22ab0*/  IMAD.MOV.U32 R3, RZ, RZ, 0x0 ;  /* 0x00000000ff037424 */ /* 0x000fc800078e00ff */
[----:B------:R-:W-:Y:S05]  /*22ac0*/  RET.REL.NODEC R2 `(_ZN7cutlass13device_kernelIN5flash19enable_sm80_to_sm89INS1_16FlashAttnFwdSm80INS1_25CollectiveMainloopFwdSm80ILi8ELi1ELb1EN4cute5tupleIJNS5_1CILi128EEENS7_ILi96EEES8_EEELi128ENS_6half_tEfNS_4arch4Sm80ELb0ELb1ELb1ELb1ELb0ELb1ELb1ELb1EEENS1_21CollectiveEpilogueFwdINS6_IJS8_S8_S9_EEENS6_IJNS7_ILi1EEESH_SH_EEESB_SD_Li256ELb1ELb1ELb1ELb0EEENS1_36VarlenDynamicPersistentTileSchedulerILi128ELi96ELi256ELi256ELb1ELb1ELb0ELb1ELb0ELb1EEEEEEEEEvNT_6ParamsE) ;  /* 0xfffdd53002007950 */ /* 0x000fea0003c3ffff */
.L_x_923:
        /* <DEDUP_REMOVED lines=11> */
.L_x_1358:


//--------------------- .text._ZN7cutlass13device_kernelIN5flash19enable_sm80_to_sm89INS1_16FlashAttnFwdSm80INS1_25CollectiveMainloopFwdSm80ILi4ELi1ELb0EN4cute5tupleIJNS5_1CILi128EEENS7_ILi64EEES8_EEELi128ENS_6half_tEfNS_4arch4Sm80ELb1ELb0ELb1ELb0ELb0ELb0ELb1ELb1EEENS1_21CollectiveEpilogueFwdINS6_IJS8_S8_S9_EEENS6_IJNS7_ILi1EEESH_SH_EEESB_SD_Li128ELb0ELb1ELb1ELb0EEENS1_30DynamicPersistentTileSchedulerILi128ELi128ELb1ELb1ELb0EEEEEEEEEvNT_6ParamsE --------------------------
	.section	.text._ZN7cutlass13device_kernelIN5flash19enable_sm80_to_sm89INS1_16FlashAttnFwdSm80INS1_25CollectiveMainloopFwdSm80ILi4ELi1ELb0EN4cute5tupleIJNS5_1CILi128EEENS7_ILi64EEES8_EEELi128ENS_6half_tEfNS_4arch4Sm80ELb1ELb0ELb1ELb0ELb0ELb0ELb1ELb1EEENS1_21CollectiveEpilogueFwdINS6_IJS8_S8_S9_EEENS6_IJNS7_ILi1EEESH_SH_EEESB_SD_Li128ELb0ELb1ELb1ELb0EEENS1_30DynamicPersistentTileSchedulerILi128ELi128ELb1ELb1ELb0EEEEEEEEEvNT_6ParamsE,"ax",@progbits
	.sectioninfo	@"SHI_REGISTERS=255"
	.align	128
.text._ZN7cutlass13device_kernelIN5flash19enable_sm80_to_sm89INS1_16FlashAttnFwdSm80INS1_25CollectiveMainloopFwdSm80ILi4ELi1ELb0EN4cute5tupleIJNS5_1CILi128EEENS7_ILi64EEES8_EEELi128ENS_6half_tEfNS_4arch4Sm80ELb1ELb0ELb1ELb0ELb0ELb0ELb1ELb1EEENS1_21CollectiveEpilogueFwdINS6_IJS8_S8_S9_EEENS6_IJNS7_ILi1EEESH_SH_EEESB_SD_Li128ELb0ELb1ELb1ELb0EEENS1_30DynamicPersistentTileSchedulerILi128ELi128ELb1ELb1ELb0EEEEEEEEEvNT_6ParamsE:
        .type           _ZN7cutlass13device_kernelIN5flash19enable_sm80_to_sm89INS1_16FlashAttnFwdSm80INS1_25CollectiveMainloopFwdSm80ILi4ELi1ELb0EN4cute5tupleIJNS5_1CILi128EEENS7_ILi64EEES8_EEELi128ENS_6half_tEfNS_4arch4Sm80ELb1ELb0ELb1ELb0ELb0ELb0ELb1ELb1EEENS1_21CollectiveEpilogueFwdINS6_IJS8_S8_S9_EEENS6_IJNS7_ILi1EEESH_SH_EEESB_SD_Li128ELb0ELb1ELb1ELb0EEENS1_30DynamicPersistentTileSchedulerILi128ELi128ELb1ELb1ELb0EEEEEEEEEvNT_6ParamsE,@function
        .size           _ZN7cutlass13device_kernelIN5flash19enable_sm80_to_sm89INS1_16FlashAttnFwdSm80INS1_25CollectiveMainloopFwdSm80ILi4ELi1ELb0EN4cute5tupleIJNS5_1CILi128EEENS7_ILi64EEES8_EEELi128ENS_6half_tEfNS_4arch4Sm80ELb1ELb0ELb1ELb0ELb0ELb0ELb1ELb1EEENS1_21CollectiveEpilogueFwdINS6_IJS8_S8_S9_EEENS6_IJNS7_ILi1EEESH_SH_EEESB_SD_Li128ELb0ELb1ELb1ELb0EEENS1_30DynamicPersistentTileSchedulerILi128ELi128ELb1ELb1ELb0EEEEEEEEEvNT_6ParamsE,(.L_x_1363 - _ZN7cutlass13device_kernelIN5flash19enable_sm80_to_sm89INS1_16FlashAttnFwdSm80INS1_25CollectiveMainloopFwdSm80ILi4ELi1ELb0EN4cute5tupleIJNS5_1CILi128EEENS7_ILi64EEES8_EEELi128ENS_6half_tEfNS_4arch4Sm80ELb1ELb0ELb1ELb0ELb0ELb0ELb1ELb1EEENS1_21CollectiveEpilogueFwdINS6_IJS8_S8_S9_EEENS6_IJNS7_ILi1EEESH_SH_EEESB_SD_Li128ELb0ELb1ELb1ELb0EEENS1_30DynamicPersistentTileSchedulerILi128ELi128ELb1ELb1ELb0EEEEEEEEEvNT_6ParamsE)
        .other          _ZN7cutlass13device_kernelIN5flash19enable_sm80_to_sm89INS1_16FlashAttnFwdSm80INS1_25CollectiveMainloopFwdSm80ILi4ELi1ELb0EN4cute5tupleIJNS5_1CILi128EEENS7_ILi64EEES8_EEELi128ENS_6half_tEfNS_4arch4Sm80ELb1ELb0ELb1ELb0ELb0ELb0ELb1ELb1EEENS1_21CollectiveEpilogueFwdINS6_IJS8_S8_S9_EEENS6_IJNS7_ILi1EEESH_SH_EEESB_SD_Li128ELb0ELb1ELb1ELb0EEENS1_30DynamicPersistentTileSchedulerILi128ELi128ELb1ELb1ELb0EEEEEEEEEvNT_6ParamsE,@"STO_CUDA_ENTRY STV_DEFAULT"
_ZN7cutlass13device_kernelIN5flash19enable_sm80_to_sm89INS1_16FlashAttnFwdSm80INS1_25CollectiveMainloopFwdSm80ILi4ELi1ELb0EN4cute5tupleIJNS5_1CILi128EEENS7_ILi64EEES8_EEELi128ENS_6half_tEfNS_4arch4Sm80ELb1ELb0ELb1ELb0ELb0ELb0ELb1ELb1EEENS1_21CollectiveEpilogueFwdINS6_IJS8_S8_S9_EEENS6_IJNS7_ILi1EEESH_SH_EEESB_SD_Li128ELb0ELb1ELb1ELb0EEENS1_30DynamicPersistentTileSchedulerILi128ELi128ELb1ELb1ELb0EEEEEEEEEvNT_6ParamsE:
[----:B------:R-:W-:-:S03]  /*0000*/  MOV R1, c[0x0][0x28] ;  /* 0x00000a0000017a02 */ /* 0x000fc60000000f00 */
[----:B------:R-:W1:Y:S01]  /*0010*/  S2R R17, SR_TID.X ;  /* 0x0000000000117919 */ /* 0x000e620000002100 */
[----:B------:R-:W-:-:S03]  /*0020*/  IADD3 R1, R1, -0x98, RZ ;  /* 0xffffff6801017810 */ /* 0x000fc60007ffe0ff */
[----:B------:R-:W2:Y:S01]  /*0030*/  S2R R16, SR_CTAID.X ;  /* 0x0000000000107919 */ /* 0x000ea20000002500 */
[----:B-1----:R-:W-:-:S05]  /*0040*/  SHF.R.U32.HI R0, RZ, 0x5, R17 ;  /* 0x00000005ff007819 */ /* 0x002fca0000011611 */
[----:B------:R-:W1:Y:S04]  /*0050*/  SHFL.IDX PT, R2, R0, RZ, 0x1f ;  /* 0x00001fff00027589 */ /* 0x000e6800000e0000 */
[----:B------:R-:W3:Y:S01]  /*0060*/  SHFL.IDX PT, R0, R0, RZ, 0x1f ;  /* 0x00001fff00007589 */ /* 0x000ee200000e0000 */
[----:B-1----:R-:W-:Y:S01]  /*0070*/  ISETP.GE.AND P0, PT, R2, 0x1, PT ;  /* 0x000000010200780c */ /* 0x002fe20003f06270 */
[----:B---3--:R1:W3:-:S12]  /*0080*/  R2UR UR6, R0 ;  /* 0x00000000000673c2 */ /* 0x0082d800000e0000 */
[----:B------:R-:W-:Y:S06]  /*0090*/  @P0 BAR.ARV 0x4, 0x80 ;  /* 0x0102000000000b1d */ /* 0x000fec0000002000 */
[----:B--2---:R-:W-:-:S13]  /*00a0*/  ISETP.GE.AND P0, PT, R16, c[0x0][0x538], PT ;  /* 0x00014e0010007a0c */ /* 0x004fda0003f06270 */
[----:B------:R-:W-:Y:S05]  /*00b0*/  @P0 EXIT ;  /* 0x000000000000094d */ /* 0x000fea0003800000 */
[----:B-1-3--:R-:W-:Y:S01]  /*00c0*/  SHF.R.S32.HI R15, RZ, 0x1f, R17 ;  /* 0x0000001fff0f7819 */ /* 0x00afe20000011411 */
[----:B------:R-:W-:Y:S01]  /*00d0*/  IMAD.MOV.U32 R228, RZ, RZ, 0x40 ;  /* 0x00000040ffe47424 */ /* 0x000fe200078e00ff */
[----:B------:R-:W-:Y:S02]  /*00e0*/  ULDC.64 UR8, c[0x0][0x118] ;  /* 0x0000460000087ab9 */ /* 0x000fe40000000a00 */
[CC--:B------:R-:W-:Y:S02]  /*00f0*/  LEA.HI R12, R15.reuse, R17.reuse, RZ, 0x3 ;  /* 0x000000110f0c7211 */ /* 0x0c0fe400078f18ff */
[CC--:B------:R-:W-:Y:S02]  /*0100*/  LEA.HI R4, R15.reuse, R17.reuse, RZ, 0x4 ;  /* 0x000000110f047211 */ /* 0x0c0fe400078f20ff */
[----:B------:R-:W-:Y:S02]  /*0110*/  LEA.HI R0, R15, R17, RZ, 0x2 ;  /* 0x000000110f007211 */ /* 0x000fe400078f10ff */
[----:B------:R-:W-:-:S02]  /*0120*/  SHF.R.S32.HI R20, RZ, 0x3, R12 ;  /* 0x00000003ff147819 */ /* 0x000fc4000001140c */
[----:B------:R-:W-:Y:S02]  /*0130*/  LOP3.LUT R2, R4, 0xfffffff0, RZ, 0xc0, !PT ;  /* 0xfffffff004027812 */ /* 0x000fe400078ec0ff */
[----:B------:R-:W-:Y:S01]  /*0140*/  LOP3.LUT R3, R12, 0xfffffff8, RZ, 0xc0, !PT ;  /* 0xfffffff80c037812 */ /* 0x000fe200078ec0ff */
[----:B------:R-:W-:Y:S01]  /*0150*/  IMAD.SHL.U32 R6, R20, 0x40, RZ ;  /* 0x0000004014067824 */ /* 0x000fe200078e00ff */
[----:B------:R-:W-:Y:S01]  /*0160*/  LOP3.LUT R0, R0, 0xfffffffc, RZ, 0xc0, !PT ;  /* 0xfffffffc00007812 */ /* 0x000fe200078ec0ff */
[C---:B------:R-:W-:Y:S01]  /*0170*/  IMAD.IADD R2, R17.reuse, 0x1, -R2 ;  /* 0x0000000111027824 */ /* 0x040fe200078e0a02 */
[----:B------:R-:W-:Y:S01]  /*0180*/  SHF.R.S32.HI R5, RZ, 0x4, R4 ;  /* 0x00000004ff057819 */ /* 0x000fe20000011404 */
[C---:B------:R-:W-:Y:S02]  /*0190*/  IMAD.IADD R9, R17.reuse, 0x1, -R3 ;  /* 0x0000000111097824 */ /* 0x040fe400078e0a03 */
[----:B------:R-:W-:Y:S01]  /*01a0*/  IMAD.IADD R3, R17, 0x1, -R0 ;  /* 0x0000000111037824 */ /* 0x000fe200078e0a00 */
[----:B------:R-:W-:Y:S01]  /*01b0*/  LEA.HI R4, R4, R5, RZ, 0x1 ;  /* 0x0000000504047211 */ /* 0x000fe200078f08ff */
[----:B------:R-:W-:Y:S01]  /*01c0*/  IMAD.SHL.U32 R18, R9, 0x8, RZ ;  /* 0x0000000809127824 */ /* 0x000fe200078e00ff */
[----:B------:R-:W-:-:S02]  /*01d0*/  LOP3.LUT R0, R6, 0x1c0, RZ, 0xc0, !PT ;  /* 0x000001c006007812 */ /* 0x000fc400078ec0ff */
[----:B------:R-:W-:Y:S02]  /*01e0*/  LOP3.LUT R6, R4, 0xfffffffe, RZ, 0xc0, !PT ;  /* 0xfffffffe04067812 */ /* 0x000fe400078ec0ff */
[----:B------:R-:W-:Y:S01]  /*01f0*/  SHF.R.S32.HI R4, RZ, 0x1f, R2 ;  /* 0x0000001fff047819 */ /* 0x000fe20000011402 */
[----:B------:R-:W-:Y:S01]  /*0200*/  STL [R1+0x48], R18 ;  /* 0x0000481201007387 */ /* 0x000fe20000100800 */
[----:B------:R-:W-:Y:S01]  /*0210*/  LEA.HI R8, R3, R3, RZ, 0x1 ;  /* 0x0000000303087211 */ /* 0x000fe200078f08ff */
[----:B------:R-:W-:Y:S01]  /*0220*/  IMAD.IADD R13, R5, 0x1, -R6 ;  /* 0x00000001050d7824 */ /* 0x000fe200078e0a06 */
[----:B------:R-:W-:Y:S02]  /*0230*/  LOP3.LUT R7, R0, 0x38, R18, 0xf8, !PT ;  /* 0x0000003800077812 */ /* 0x000fe400078ef812 */
[----:B------:R-:W-:Y:S02]  /*0240*/  LEA.HI R11, R4, R2, RZ, 0x3 ;  /* 0x00000002040b7211 */ /* 0x000fe400078f18ff */
[----:B------:R-:W-:-:S02]  /*0250*/  SHF.R.U32.HI R0, RZ, 0x3, R0 ;  /* 0x00000003ff007819 */ /* 0x000fc40000011600 */
[----:B------:R-:W-:Y:S02]  /*0260*/  LOP3.LUT R4, R8, 0x1ffffffe, RZ, 0xc0, !PT ;  /* 0x1ffffffe08047812 */ /* 0x000fe400078ec0ff */
[----:B------:R-:W-:Y:S02]  /*0270*/  LOP3.LUT R10, R7, R0, RZ, 0x3c, !PT ;  /* 0x00000000070a7212 */ /* 0x000fe400078e3cff */
[----:B------:R-:W-:Y:S01]  /*0280*/  LOP3.LUT R0, R11, 0xfffffff8, RZ, 0xc0, !PT ;  /* 0xfffffff80b007812 */ /* 0x000fe200078ec0ff */
[----:B------:R-:W-:Y:S01]  /*0290*/  IMAD.IADD R14, R3, 0x1, -R4 ;  /* 0x00000001030e7824 */ /* 0x000fe200078e0a04 */
[-C--:B------:R-:W-:Y:S01]  /*02a0*/  LEA.HI R5, R15, R17.reuse, RZ, 0x5 ;  /* 0x000000110f057211 */ /* 0x080fe200078f28ff */
[----:B------:R-:W-:Y:S01]  /*02b0*/  IMAD.SHL.U32 R3, R9, 0x40, RZ ;  /* 0x0000004009037824 */ /* 0x000fe200078e00ff */
[----:B------:R-:W-:Y:S01]  /*02c0*/  LEA.HI R4, R15, R17, RZ, 0x6 ;  /* 0x000000110f047211 */ /* 0x000fe200078f30ff */
[----:B------:R-:W-:Y:S01]  /*02d0*/  IMAD.IADD R7, R2, 0x1, -R0 ;  /* 0x0000000102077824 */ /* 0x000fe200078e0a00 */
[----:B------:R-:W-:-:S02]  /*02e0*/  SHF.R.S32.HI R231, RZ, 0x5, R5 ;  /* 0x00000005ffe77819 */ /* 0x000fc40000011405 */
[----:B------:R-:W-:Y:S01]  /*02f0*/  LOP3.LUT R0, R3, 0x1c0, RZ, 0xc0, !PT ;  /* 0x000001c003007812 */ /* 0x000fe200078ec0ff */
[----:B------:R-:W-:Y:S01]  /*0300*/  IMAD.SHL.U32 R4, R4, 0x8, RZ ;  /* 0x0000000804047824 */ /* 0x000fe200078e00ff */
[----:B------:R-:W-:Y:S02]  /*0310*/  SHF.R.S32.HI R2, RZ, 0x1f, R5 ;  /* 0x0000001fff027819 */ /* 0x000fe40000011405 */
[----:B------:R-:W-:Y:S02]  /*0320*/  LOP3.LUT R6, R0, 0x8, R12, 0xf8, !PT ;  /* 0x0000000800067812 */ /* 0x000fe400078ef80c */
[----:B------:R-:W-:Y:S02]  /*0330*/  SHF.R.U32.HI R3, RZ, 0x3, R0 ;  /* 0x00000003ff037819 */ /* 0x000fe40000011600 */
[----:B------:R-:W-:Y:S01]  /*0340*/  LEA.HI R0, R2, R231, RZ, 0x2 ;  /* 0x000000e702007211 */ /* 0x000fe200078f10ff */
[----:B------:R-:W-:Y:S01]  /*0350*/  IMAD.SHL.U32 R2, R13, 0x8, RZ ;  /* 0x000000080d027824 */ /* 0x000fe200078e00ff */
[----:B------:R-:W-:-:S02]  /*0360*/  LOP3.LUT R5, R5, 0xffffffe0, RZ, 0xc0, !PT ;  /* 0xffffffe005057812 */ /* 0x000fc400078ec0ff */
[----:B------:R-:W-:Y:S01]  /*0370*/  LOP3.LUT R12, R6, R3, RZ, 0x3c, !PT ;  /* 0x00000003060c7212 */ /* 0x000fe200078e3cff */
[----:B------:R-:W-:Y:S01]  /*0380*/  IMAD.SHL.U32 R3, R7, 0x40, RZ ;  /* 0x0000004007037824 */ /* 0x000fe200078e00ff */
[----:B------:R-:W-:Y:S01]  /*0390*/  LOP3.LUT R0, R0, 0xffffffc, RZ, 0xc0, !PT ;  /* 0x0ffffffc00007812 */ /* 0x000fe200078ec0ff */
[----:B------:R-:W-:Y:S01]  /*03a0*/  IMAD.IADD R17, R17, 0x1, -R5 ;  /* 0x0000000111117824 */ /* 0x000fe200078e0a05 */
[----:B------:R-:W-:Y:S01]  /*03b0*/  LOP3.LUT R10, R10, 0x7ffffe00, R4, 0xf8, !PT ;  /* 0x7ffffe000a0a7812 */ /* 0x000fe200078ef804 */
[----:B------:R-:W-:Y:S01]  /*03c0*/  IMAD.SHL.U32 R4, R8, 0x20, RZ ;  /* 0x0000002008047824 */ /* 0x000fe200078e00ff */
[----:B------:R-:W-:Y:S01]  /*03d0*/  LOP3.LUT P3, RZ, R7, 0x2, RZ, 0xc0, !PT ;  /* 0x0000000207ff7812 */ /* 0x000fe2000786c0ff */
[----:B------:R-:W-:Y:S01]  /*03e0*/  IMAD.IADD R8, R231, 0x1, -R0 ;  /* 0x00000001e7087824 */ /* 0x000fe200078e0a00 */
[----:B------:R-:W-:Y:S01]  /*03f0*/  LOP3.LUT R0, R3, 0x1c0, RZ, 0xc0, !PT ;  /* 0x000001c003007812 */ /* 0x000fe200078ec0ff */
[----:B------:R-:W-:Y:S01]  /*0400*/  IMAD.SHL.U32 R3, R11, 0x40, RZ ;  /* 0x000000400b037824 */ /* 0x000fe200078e00ff */
[----:B------:R-:W-:Y:S01]  /*0410*/  SHF.R.S32.HI R6, RZ, 0x1f, R17 ;  /* 0x0000001fff067819 */ /* 0x000fe20000011411 */
[----:B------:R-:W-:Y:S01]  /*0420*/  IMAD.SHL.U32 R244, R10, 0x2, RZ ;  /* 0x000000020af47824 */ /* 0x000fe200078e00ff */
[----:B------:R-:W-:-:S02]  /*0430*/  LOP3.LUT R2, R0, 0x8, R2, 0xf8, !PT ;  /* 0x0000000800027812 */ /* 0x000fc400078ef802 */
[----:B------:R-:W-:Y:S02]  /*0440*/  SHF.R.U32.HI R0, RZ, 0x3, R0 ;  /* 0x00000003ff007819 */ /* 0x000fe40000011600 */
[----:B------:R-:W-:Y:S02]  /*0450*/  LOP3.LUT R3, R3, 0xfffffe00, RZ, 0xc0, !PT ;  /* 0xfffffe0003037812 */ /* 0x000fe400078ec0ff */
[----:B------:R-:W-:Y:S02]  /*0460*/  LEA.HI R6, R6, R17, RZ, 0x2 ;  /* 0x0000001106067211 */ /* 0x000fe400078f10ff */
[----:B------:R-:W-:Y:S01]  /*0470*/  LOP3.LUT R225, R2, R0, RZ, 0x3c, !PT ;  /* 0x0000000002e17212 */ /* 0x000fe200078e3cff */
[----:B------:R-:W-:Y:S01]  /*0480*/  IMAD R231, R231, 0x400, R3 ;  /* 0x00000400e7e77824 */ /* 0x000fe200078e0203 */
[----:B------:R-:W-:Y:S01]  /*0490*/  SHF.R.S32.HI R5, RZ, 0x2, R6 ;  /* 0x00000002ff057819 */ /* 0x000fe20000011406 */
[----:B------:R-:W-:Y:S01]  /*04a0*/  IMAD R0, R13, 0x200, R12 ;  /* 0x000002000d007824 */ /* 0x000fe200078e020c */
[----:B------:R-:W-:Y:S01]  /*04b0*/  IADD3 R2, R18, 0x40, RZ ;  /* 0x0000004012027810 */ /* 0x000fe20007ffe0ff */
[----:B------:R-:W-:Y:S01]  /*04c0*/  IMAD.IADD R231, R231, 0x1, R225 ;  /* 0x00000001e7e77824 */ /* 0x000fe200078e02e1 */
[----:B------:R-:W-:Y:S01]  /*04d0*/  LOP3.LUT R4, R4, 0xffffffc0, RZ, 0xc0, !PT ;  /* 0xffffffc004047812 */ /* 0x000fe200078ec0ff */
[----:B------:R-:W-:Y:S01]  /*04e0*/  IMAD R15, R8, 0x10, R5 ;  /* 0x00000010080f7824 */ /* 0x000fe200078e0205 */
[----:B------:R-:W-:Y:S01]  /*04f0*/  LOP3.LUT R225, R225, R3, RZ, 0xfc, !PT ;  /* 0x00000003e1e17212 */ /* 0x000fe200078efcff */
[----:B------:R-:W-:Y:S01]  /*0500*/  IMAD.MOV.U32 R5, RZ, RZ, 0x20 ;  /* 0x00000020ff057424 */ /* 0x000fe200078e00ff */
[----:B------:R-:W-:Y:S01]  /*0510*/  LOP3.LUT P0, RZ, R7, 0x4, RZ, 0xc0, !PT ;  /* 0x0000000407ff7812 */ /* 0x000fe2000780c0ff */
[----:B------:R-:W-:Y:S01]  /*0520*/  IMAD R7, R9, 0x10, R20 ;  /* 0x0000001009077824 */ /* 0x000fe200078e0214 */
[----:B------:R-:W-:Y:S01]  /*0530*/  LOP3.LUT R3, R6, 0x7ffffffc, RZ, 0xc0, !PT ;  /* 0x7ffffffc06037812 */ /* 0x000fe200078ec0ff */
[----:B------:R-:W-:Y:S01]  /*0540*/  IMAD R4, R14, 0x8, R4 ;  /* 0x000000080e047824 */ /* 0x000fe200078e0204 */
[----:B------:R-:W-:Y:S01]  /*0550*/  SHF.R.S32.HI R2, RZ, 0x1f, R2 ;  /* 0x0000001fff027819 */ /* 0x000fe20000011402 */
[----:B------:R-:W-:Y:S01]  /*0560*/  STL [R1+0x68], R15 ;  /* 0x0000680f01007387 */ /* 0x000fe20000100800 */
[----:B------:R-:W-:Y:S01]  /*0570*/  LEA R224, R0, 0x4100, 0x1 ;  /* 0x0000410000e07811 */ /* 0x000fe200078e08ff */
[----:B------:R-:W-:Y:S01]  /*0580*/  IMAD.IADD R0, R17, 0x1, -R3 ;  /* 0x0000000111007824 */ /* 0x000fe200078e0a03 */
[----:B------:R-:W-:Y:S01]  /*0590*/  R2P PR, R9, 0x6 ;  /* 0x0000000609007804 */ /* 0x000fe20000000000 */
[----:B------:R-:W-:Y:S01]  /*05a0*/  STL [R1+0x5c], R16 ;  /* 0x00005c1001007387 */ /* 0x000fe20000100800 */
[----:B------:R-:W-:Y:S01]  /*05b0*/  LEA R231, R231, 0x8100, 0x1 ;  /* 0x00008100e7e77811 */ /* 0x000fe200078e08ff */
[----:B------:R-:W-:Y:S01]  /*05c0*/  IMAD.SHL.U32 R0, R0, 0x2, RZ ;  /* 0x0000000200007824 */ /* 0x000fe200078e00ff */
[----:B------:R-:W-:Y:S01]  /*05d0*/  LEA R225, R225, 0x100, 0x1 ;  /* 0x00000100e1e17811 */ /* 0x000fe200078e08ff */
[----:B------:R-:W-:Y:S01]  /*05e0*/  STL [R1+0x6c], R7 ;  /* 0x00006c0701007387 */ /* 0x000fe20000100800 */
[----:B------:R-:W-:-:S02]  /*05f0*/  SEL R227, R228, 0xffffffc0, !P2 ;  /* 0xffffffc0e4e37807 */ /* 0x000fc40005000000 */
[----:B------:R-:W-:Y:S01]  /*0600*/  SEL R228, R228, 0xffffffc0, !P0 ;  /* 0xffffffc0e4e47807 */ /* 0x000fe20004000000 */
[----:B------:R1:W-:Y:S01]  /*0610*/  STL [R1+0x60], R2 ;  /* 0x0000600201007387 */ /* 0x0003e20000100800 */
[C---:B------:R-:W-:Y:S01]  /*0620*/  IADD3 R235, R224.reuse, 0x20, RZ ;  /* 0x00000020e0eb7810 */ /* 0x040fe20007ffe0ff */
[C---:B------:R-:W-:Y:S02]  /*0630*/  IMAD.IADD R230, R224.reuse, 0x1, R227 ;  /* 0x00000001e0e67824 */ /* 0x040fe400078e02e3 */
[----:B------:R-:W-:Y:S01]  /*0640*/  @P1 IADD3 R235, R224, -0x20, RZ ;  /* 0xffffffe0e0eb1810 */ /* 0x000fe20007ffe0ff */
[----:B------:R-:W-:Y:S02]  /*0650*/  IMAD.IADD R232, R231, 0x1, R228 ;  /* 0x00000001e7e87824 */ /* 0x000fe400078e02e4 */
[----:B------:R-:W-:Y:S01]  /*0660*/  IMAD.IADD R229, R228, 0x1, R225 ;  /* 0x00000001e4e57824 */ /* 0x000fe200078e02e1 */
[----:B------:R-:W-:Y:S01]  /*0670*/  IADD3 R243, R235, 0x800, RZ ;  /* 0x00000800ebf37810 */ /* 0x000fe20007ffe0ff */
[----:B------:R-:W-:Y:S01]  /*0680*/  IMAD.IADD R227, R227, 0x1, R235 ;  /* 0x00000001e3e37824 */ /* 0x000fe200078e02eb */
[----:B------:R-:W-:-:S02]  /*0690*/  IADD3 R242, R235, 0x1000, RZ ;  /* 0x00001000ebf27810 */ /* 0x000fc40007ffe0ff */
[C---:B------:R-:W-:Y:S02]  /*06a0*/  IADD3 R241, R235.reuse, 0x1800, RZ ;  /* 0x00001800ebf17810 */ /* 0x040fe40007ffe0ff */
[C---:B------:R-:W-:Y:S02]  /*06b0*/  IADD3 R240, R235.reuse, 0x2000, RZ ;  /* 0x00002000ebf07810 */ /* 0x040fe40007ffe0ff */
[C---:B------:R-:W-:Y:S02]  /*06c0*/  IADD3 R239, R235.reuse, 0x2800, RZ ;  /* 0x00002800ebef7810 */ /* 0x040fe40007ffe0ff */
[C---:B------:R-:W-:Y:S02]  /*06d0*/  IADD3 R238, R235.reuse, 0x3000, RZ ;  /* 0x00003000ebee7810 */ /* 0x040fe40007ffe0ff */
[----:B------:R-:W-:Y:S01]  /*06e0*/  IADD3 R237, R235, 0x3800, RZ ;  /* 0x00003800ebed7810 */ /* 0x000fe20007ffe0ff */
[----:B-1----:R-:W-:-:S05]  /*06f0*/  IMAD.IADD R2, R15, 0x1, R4 ;  /* 0x000000010f027824 */ /* 0x002fca00078e0204 */
[----:B------:R-:W-:Y:S04]  /*0700*/  STL [R1+0x64], R2 ;  /* 0x0000640201007387 */ /* 0x000fe80000100800 */
[----:B------:R1:W-:Y:S02]  /*0710*/  STL [R1+0x40], R0 ;  /* 0x0000400001007387 */ /* 0x0003e40000100800 */
[----:B-1----:R-:W-:-:S05]  /*0720*/  SEL R0, R5, 0xffffffe0, !P3 ;  /* 0xffffffe005007807 */ /* 0x002fca0005800000 */
[----:B------:R-:W-:Y:S02]  /*0730*/  IMAD.IADD R233, R231, 0x1, R0 ;  /* 0x00000001e7e97824 */ /* 0x000fe400078e0200 */
[C---:B------:R-:W-:Y:S02]  /*0740*/  IMAD.IADD R226, R0.reuse, 0x1, R225 ;  /* 0x0000000100e27824 */ /* 0x040fe400078e02e1 */
[----:B------:R-:W-:Y:S02]  /*0750*/  IMAD.IADD R234, R233, 0x1, R228 ;  /* 0x00000001e9ea7824 */ /* 0x000fe400078e02e4 */
[----:B------:R-:W-:Y:S02]  /*0760*/  IMAD.IADD R236, R0, 0x1, R232 ;  /* 0x0000000100ec7824 */ /* 0x000fe400078e02e8 */
[----:B------:R-:W-:Y:S02]  /*0770*/  IMAD.IADD R228, R228, 0x1, R226 ;  /* 0x00000001e4e47824 */ /* 0x000fe400078e02e2 */
.L_x_979:
        /* <DEDUP_REMOVED lines=19> */
.L_x_925:
[----:B------:R-:W-:-:S04]  /*08b0*/  MOV R0, c[0x0][0x554] ;  /* 0x0001550000007a02 */ /* 0x000fc80000000f00 */
[----:B------:R-:W-:Y:S02]  /*08c0*/  ISETP.NE.AND P0, PT, R0, 0x1, PT ;  /* 0x000000010000780c */ /* 0x000fe40003f05270 */
[----:B------:R-:W-:-:S11]  /*08d0*/  MOV R0, R2 ;  /* 0x0000000200007202 */ /* 0x000fd60000000f00 */
[----:B------:R-:W-:-:S05]  /*08e0*/  @P0 IMAD.HI.U32 R4, R2, c[0x0][0x558], RZ ;  /* 0x0001560002040a27 */ /* 0x000fca00078e00ff */
[----:B------:R-:W-:-:S05]  /*08f0*/  @P0 SHF.R.U32.HI R0, RZ, c[0x0][0x55c], R4 ;  /* 0x00015700ff000a19 */ /* 0x000fca0000011604 */
[----:B------:R-:W-:Y:S02]  /*0900*/  IMAD R4, R0, c[0x0][0x554], RZ ;  /* 0x0001550000047a24 */ /* 0x000fe400078e02ff */
.L_x_926:
[----:B------:R-:W-:Y:S05]  /*0910*/  BSYNC B0 ;  /* 0x0000000000007941 */ /* 0x000fea0003800000 */
.L_x_924:
[----:B------:R-:W-:Y:S01]  /*0920*/  IMAD.MOV.U32 R5, RZ, RZ, c[0x0][0x53c] ;  /* 0x00014f00ff057624 */ /* 0x000fe200078e00ff */
[----:B------:R-:W-:Y:S01]  /*0930*/  ULDC UR5, c[0x0][0x1d0] ;  /* 0x0000740000057ab9 */ /* 0x000fe20000000800 */
[----:B------:R-:W-:Y:S01]  /*0940*/  IMAD.MOV.U32 R11, RZ, RZ, R0 ;  /* 0x000000ffff0b7224 */ /* 0x000fe200078e0000 */
[----:B------:R-:W-:Y:S01]  /*0950*/  UIADD3 UR5, UR5, 0x3f, URZ ;  /* 0x0000003f05057890 */ /* 0x000fe2000fffe03f */
[----:B------:R-:W-:Y:S01]  /*0960*/  IMAD.MOV.U32 R7, RZ, RZ, c[0x0][0x548] ;  /* 0x00015200ff077624 */ /* 0x000fe200078e00ff */
[----:B------:R-:W-:Y:S01]  /*0970*/  ISETP.NE.AND P0, PT, R5, 0x1, PT ;  /* 0x000000010500780c */ /* 0x000fe20003f05270 */
[----:B------:R-:W-:Y:S01]  /*0980*/  IMAD.IADD R4, R2, 0x1, -R4 ;  /* 0x0000000102047824 */ /* 0x000fe200078e0a04 */
[----:B------:R-:W-:Y:S01]  /*0990*/  LOP3.LUT R5, RZ, R0, RZ, 0x33, !PT ;  /* 0x00000000ff057212 */ /* 0x000fe200078e33ff */
[----:B------:R-:W-:Y:S01]  /*09a0*/  USHF.R.S32.HI UR4, URZ, 0x1f, UR5 ;  /* 0x0000001f3f047899 */ /* 0x000fe20008011405 */
[----:B------:R-:W-:Y:S01]  /*09b0*/  BSSY B0, `(.L_x_927) ;  /* 0x0000041000007945 */ /* 0x000fe20003800000 */
[----:B------:R-:W-:-:S02]  /*09c0*/  IMAD R3, R3, c[0x0][0x554], R4 ;  /* 0x0001550003037a24 */ /* 0x000fc400078e0204 */
[----:B------:R-:W-:Y:S01]  /*09d0*/  ULEA.HI UR4, UR4, UR5, URZ, 0x6 ;  /* 0x0000000504047291 */ /* 0x000fe2000f8f303f */
[----:B------:R-:W-:Y:S02]  /*09e0*/  IMAD.MOV.U32 R2, RZ, RZ, RZ ;  /* 0x000000ffff027224 */ /* 0x000fe400078e00ff */
[----:B------:R-:W-:Y:S01]  /*09f0*/  IMAD.MOV.U32 R25, RZ, RZ, R3 ;  /* 0x000000ffff197224 */ /* 0x000fe200078e0003 */
[----:B------:R-:W-:Y:S02]  /*0a00*/  USHF.R.S32.HI UR4, URZ, 0x6, UR4 ;  /* 0x000000063f047899 */ /* 0x000fe40008011404 */
[----:B------:R-:W-:Y:S01]  /*0a10*/  @P0 IMAD.HI.U32 R6, R0, c[0x0][0x540], RZ ;  /* 0x0001500000060a27 */ /* 0x000fe200078e00ff */
[----:B------:R-:W-:-:S03]  /*0a20*/  IADD3 R0, R5, c[0x0][0x53c], RZ ;  /* 0x00014f0005007a10 */ /* 0x000fc60007ffe0ff */
[----:B------:R-:W-:Y:S01]  /*0a30*/  IMAD.MOV.U32 R5, RZ, RZ, c[0x0][0x2c4] ;  /* 0x0000b100ff057624 */ /* 0x000fe200078e00ff */
[----:B------:R-:W-:Y:S01]  /*0a40*/  @P0 SHF.R.U32.HI R11, RZ, c[0x0][0x544], R6 ;  /* 0x00015100ff0b0a19 */ /* 0x000fe20000011606 */
[----:B------:R-:W-:Y:S01]  /*0a50*/  IMAD.MOV.U32 R6, RZ, RZ, 0x40 ;  /* 0x00000040ff067424 */ /* 0x000fe200078e00ff */
[----:B------:R-:W-:Y:S02]  /*0a60*/  ISETP.NE.AND P0, PT, R7, 0x1, PT ;  /* 0x000000010700780c */ /* 0x000fe40003f05270 */
[----:B------:R-:W-:Y:S01]  /*0a70*/  ISETP.NE.AND P3, PT, R5, 0x1, PT ;  /* 0x000000010500780c */ /* 0x000fe20003f65270 */
        /* <DEDUP_REMOVED lines=52> */
.L_x_928:
[----:B------:R-:W-:Y:S05]  /*0dc0*/  BSYNC B0 ;  /* 0x0000000000007941 */ /* 0x000fea0003800000 */
.L_x_927:
[----:B------:R-:W-:Y:S01]  /*0dd0*/  LOP3.LUT R0, R11, 0xffff, RZ, 0xc0, !PT ;  /* 0x0000ffff0b007812 */ /* 0x000fe200078ec0ff */
[----:B------:R-:W-:Y:S01]  /*0de0*/  CS2R R18, SRZ ;  /* 0x0000000000127805 */ /* 0x000fe2000001ff00 */
[----:B------:R-:W-:Y:S01]  /*0df0*/  CS2R R20, SRZ ;  /* 0x0000000000147805 */ /* 0x000fe2000001ff00 */
[----:B------:R-:W-:Y:S01]  /*0e00*/  CS2R R126, SRZ ;  /* 0x00000000007e7805 */ /* 0x000fe2000001ff00 */
        /* <DEDUP_REMOVED lines=15> */
[----:B------:R2:W-:Y:S01]  /*0f00*/  STL [R1+0x8], R24 ;  /* 0x0000081801007387 */ /* 0x0005e20000100800 */
        /* <DEDUP_REMOVED lines=55> */
[----:B--2---:R-:W2:Y:S04]  /*1280*/  LDL R4, [R1+0x6c] ;  /* 0x00006c0001047983 */ /* 0x004ea80000100800 */
[----:B------:R-:W3:Y:S04]  /*1290*/  LDL.64 R8, [R1+0x48] ;  /* 0x0000480001087983 */ /* 0x000ee80000100a00 */
[----:B------:R4:W3:Y:S01]  /*12a0*/  LDL.64 R26, [R1+0x48] ;  /* 0x00004800011a7983 */ /* 0x0008e20000100a00 */
[----:B------:R-:W-:-:S04]  /*12b0*/  ISETP.NE.U32.AND P0, PT, RZ, c[0x0][0x340], PT ;  /* 0x0000d000ff007a0c */ /* 0x000fc80003f05070 */
[----:B------:R-:W-:-:S13]  /*12c0*/  ISETP.NE.AND.EX P0, PT, RZ, c[0x0][0x344], PT, P0 ;  /* 0x0000d100ff007a0c */ /* 0x000fda0003f05300 */
[----:B------:R-:W-:-:S05]  /*12d0*/  @P0 MOV R2, 0x4 ;  /* 0x0000000400020802 */ /* 0x000fca0000000f00 */
[----:B------:R-:W-:-:S05]  /*12e0*/  @P0 IMAD.WIDE R2, R25, R2, c[0x0][0x340] ;  /* 0x0000d00019020625 */ /* 0x000fca00078e0202 */
[----:B------:R5:W4:Y:S01]  /*12f0*/  @P0 LDG.E R18, [R2.64] ;  /* 0x0000000802120981 */ /* 0x000b22000c1e1900 */
[----:B------:R-:W-:Y:S02]  /*1300*/  SHF.R.S32.HI R13, RZ, 0x1f, R28 ;  /* 0x0000001fff0d7819 */ /* 0x000fe4000001141c */
[----:B------:R-:W-:Y:S01]  /*1310*/  SHF.R.S32.HI R17, RZ, 0x1f, R25 ;  /* 0x0000001fff117819 */ /* 0x000fe20000011419 */
[----:B------:R-:W1:Y:S01]  /*1320*/  S2R R7, SR_TID.X ;  /* 0x0000000000077919 */ /* 0x000e620000002100 */
[----:B------:R-:W-:-:S03]  /*1330*/  IADD3 R96, R24, -0x1, RZ ;  /* 0xffffffff18607810 */ /* 0x000fc60007ffe0ff */
[----:B------:R-:W-:-:S04]  /*1340*/  IMAD R10, R17, c[0x0][0x1c0], RZ ;  /* 0x00007000110a7a24 */ /* 0x000fc800078e02ff */
[----:B------:R-:W-:Y:S02]  /*1350*/  IMAD R10, R25, c[0x0][0x1c4], R10 ;  /* 0x00007100190a7a24 */ /* 0x000fe400078e020a */
[----:B-----5:R-:W-:Y:S01]  /*1360*/  IMAD R3, R13, c[0x0][0x1b8], RZ ;  /* 0x00006e000d037a24 */ /* 0x020fe200078e02ff */
[----:B-1----:R-:W-:-:S03]  /*1370*/  SHF.R.S32.HI R22, RZ, 0x1f, R7 ;  /* 0x0000001fff167819 */ /* 0x002fc60000011407 */
[----:B------:R-:W-:Y:S01]  /*1380*/  IMAD R3, R28, c[0x0][0x1bc], R3 ;  /* 0x00006f001c037a24 */ /* 0x000fe200078e0203 */
[----:B------:R-:W-:-:S04]  /*1390*/  LEA.HI R22, R22, R7, RZ, 0x3 ;  /* 0x0000000716167211 */ /* 0x000fc800078f18ff */
[----:B------:R-:W-:Y:S02]  /*13a0*/  SHF.R.S32.HI R22, RZ, 0x3, R22 ;  /* 0x00000003ff167819 */ /* 0x000fe40000011416 */
[----:B--2---:R-:W-:Y:S01]  /*13b0*/  IADD3 R0, R4, R23, RZ ;  /* 0x0000001704007210 */ /* 0x004fe20007ffe0ff */
[----:B------:R-:W-:-:S04]  /*13c0*/  IMAD.WIDE.U32 R4, R28, c[0x0][0x1b8], RZ ;  /* 0x00006e001c047a25 */ /* 0x000fc800078e00ff */
[----:B------:R-:W-:Y:S01]  /*13d0*/  @P3 IMAD.HI.U32 R6, R0, c[0x0][0x2c8], RZ ;  /* 0x0000b20000063a27 */ /* 0x000fe200078e00ff */
[----:B------:R-:W-:Y:S02]  /*13e0*/  IADD3 R5, R5, R3, RZ ;  /* 0x0000000305057210 */ /* 0x000fe40007ffe0ff */
[----:B------:R-:W-:Y:S01]  /*13f0*/  SHF.R.S32.HI R3, RZ, 0x1f, R22 ;  /* 0x0000001fff037819 */ /* 0x000fe20000011416 */
[----:B------:R-:W-:Y:S01]  /*1400*/  IMAD.MOV.U32 R2, RZ, RZ, R0 ;  /* 0x000000ffff027224 */ /* 0x000fe200078e0000 */
[----:B---3--:R-:W-:Y:S01]  /*1410*/  MOV R26, R8 ;  /* 0x00000008001a7202 */ /* 0x008fe20000000f00 */
[----:B------:R-:W-:Y:S01]  /*1420*/  IMAD.WIDE.U32 R4, R25, c[0x0][0x1c0], R4 ;  /* 0x0000700019047a25 */ /* 0x000fe200078e0004 */
[----:B------:R-:W-:Y:S02]  /*1430*/  @P3 SHF.R.U32.HI R2, RZ, c[0x0][0x2cc], R6 ;  /* 0x0000b300ff023a19 */ /* 0x000fe40000011606 */
[----:B------:R-:W-:Y:S01]  /*1440*/  SHF.R.S32.HI R27, RZ, 0x1f, R26 ;  /* 0x0000001fff1b7819 */ /* 0x000fe2000001141a */
[C---:B------:R-:W-:Y:S01]  /*1450*/  IMAD R6, R3.reuse, c[0x0][0x1e0], RZ ;  /* 0x0000780003067a24 */ /* 0x040fe200078e02ff */
[----:B------:R-:W-:Y:S01]  /*1460*/  IADD3 R12, -R2, RZ, RZ ;  /* 0x000000ff020c7210 */ /* 0x000fe20007ffe1ff */
[----:B------:R-:W-:Y:S01]  /*1470*/  IMAD R3, R3, c[0x0][0x208], RZ ;  /* 0x0000820003037a24 */ /* 0x000fe200078e02ff */
[----:B------:R-:W-:Y:S01]  /*1480*/  ISETP.GE.AND P6, PT, R26, c[0x0][0x1d4], PT ;  /* 0x000075001a007a0c */ /* 0x000fe20003fc6270 */
[C---:B------:R-:W-:Y:S01]  /*1490*/  IMAD R11, R22.reuse, c[0x0][0x1e4], R6 ;  /* 0x00007900160b7a24 */ /* 0x040fe200078e0206 */
[----:B------:R1:W-:Y:S01]  /*14a0*/  STL [R1+0x4c], R27 ;  /* 0x00004c1b01007387 */ /* 0x0003e20000100800 */
[C---:B------:R-:W-:Y:S01]  /*14b0*/  IMAD R3, R22.reuse, c[0x0][0x20c], R3 ;  /* 0x0000830016037a24 */ /* 0x040fe200078e0203 */
[----:B------:R-:W-:Y:S01]  /*14c0*/  SEL R16, RZ, 0x1, P6 ;  /* 0x00000001ff107807 */ /* 0x000fe20003000000 */
[----:B------:R-:W-:Y:S01]  /*14d0*/  IMAD.WIDE.U32 R6, R22, c[0x0][0x208], R26 ;  /* 0x0000820016067a25 */ /* 0x000fe200078e001a */
[----:B------:R-:W-:-:S03]  /*14e0*/  ISETP.GE.AND P4, PT, R26, c[0x0][0x198], PT ;  /* 0x000066001a007a0c */ /* 0x000fc60003f86270 */
[----:B------:R-:W-:Y:S01]  /*14f0*/  IMAD.WIDE.U32 R8, R22, c[0x0][0x1e0], R26 ;  /* 0x0000780016087a25 */ /* 0x000fe200078e001a */
[----:B------:R-:W-:Y:S02]  /*1500*/  IADD3 R7, R7, R3, RZ ;  /* 0x0000000307077210 */ /* 0x000fe40007ffe0ff */
[----:B------:R-:W-:Y:S01]  /*1510*/  SHF.R.S32.HI R3, RZ, 0x1f, R2 ;  /* 0x0000001fff037819 */ /* 0x000fe20000011402 */
[----:B------:R-:W-:Y:S02]  /*1520*/  IMAD.IADD R9, R9, 0x1, R11 ;  /* 0x0000000109097824 */ /* 0x000fe400078e020b */
[----:B------:R-:W-:Y:S02]  /*1530*/  IMAD.IADD R5, R5, 0x1, R10 ;  /* 0x0000000105057824 */ /* 0x000fe400078e020a */
[----:B------:R-:W-:Y:S01]  /*1540*/  IMAD R12, R12, c[0x0][0x2c4], R0 ;  /* 0x0000b1000c0c7a24 */ /* 0x000fe200078e0200 */
[----:B------:R-:W-:Y:S01]  /*1550*/  IADD3 R0, R26, 0x40, RZ ;  /* 0x000000401a007810 */ /* 0x000fe20007ffe0ff */
[----:B------:R-:W-:-:S02]  /*1560*/  IMAD R10, R13, c[0x0][0x1e8], RZ ;  /* 0x00007a000d0a7a24 */ /* 0x000fc400078e02ff */
[----:B------:R-:W-:Y:S01]  /*1570*/  IMAD R11, R13, c[0x0][0x210], RZ ;  /* 0x000084000d0b7a24 */ /* 0x000fe200078e02ff */
[C---:B------:R-:W-:Y:S01]  /*1580*/  ISETP.GE.AND P5, PT, R0.reuse, c[0x0][0x1d4], PT ;  /* 0x0000750000007a0c */ /* 0x040fe20003fa6270 */
[----:B------:R-:W-:Y:S01]  /*1590*/  IMAD R3, R3, c[0x0][0x1b0], RZ ;  /* 0x00006c0003037a24 */ /* 0x000fe200078e02ff */
[----:B------:R-:W-:Y:S01]  /*15a0*/  ISETP.GE.AND P2, PT, R0, c[0x0][0x198], PT ;  /* 0x0000660000007a0c */ /* 0x000fe20003f46270 */
[C---:B------:R-:W-:Y:S01]  /*15b0*/  IMAD R14, R28.reuse, c[0x0][0x1ec], R10 ;  /* 0x00007b001c0e7a24 */ /* 0x040fe200078e020a */
[----:B------:R-:W-:Y:S01]  /*15c0*/  SEL R13, RZ, 0xffffffff, P5 ;  /* 0xffffffffff0d7807 */ /* 0x000fe20002800000 */
[C---:B------:R-:W-:Y:S02]  /*15d0*/  IMAD R15, R28.reuse, c[0x0][0x214], R11 ;  /* 0x000085001c0f7a24 */ /* 0x040fe400078e020b */
[----:B------:R-:W-:Y:S01]  /*15e0*/  IMAD.WIDE.U32 R10, R28, c[0x0][0x1e8], R8 ;  /* 0x00007a001c0a7a25 */ /* 0x000fe200078e0008 */
[----:B------:R-:W-:-:S03]  /*15f0*/  SHF.L.U32 R13, R13, 0x1, RZ ;  /* 0x000000010d0d7819 */ /* 0x000fc600000006ff */
[C---:B------:R-:W-:Y:S02]  /*1600*/  IMAD R3, R2.reuse, c[0x0][0x1b4], R3 ;  /* 0x00006d0002037a24 */ /* 0x040fe400078e0203 */
[----:B------:R-:W-:Y:S01]  /*1610*/  IMAD.WIDE.U32 R4, R2, c[0x0][0x1b0], R4 ;  /* 0x00006c0002047a25 */ /* 0x000fe200078e0004 */
[----:B------:R-:W-:-:S03]  /*1620*/  SHF.R.S32.HI R2, RZ, 0x1f, R12 ;  /* 0x0000001fff027819 */ /* 0x000fc6000001140c */
[----:B------:R-:W-:Y:S01]  /*1630*/  IMAD.WIDE.U32 R8, R28, c[0x0][0x210], R6 ;  /* 0x000084001c087a25 */ /* 0x000fe200078e0006 */
[----:B------:R-:W-:Y:S02]  /*1640*/  MOV R6, R10 ;  /* 0x0000000a00067202 */ /* 0x000fe40000000f00 */
[----:B------:R-:W-:Y:S01]  /*1650*/  IADD3 R5, R5, R3, RZ ;  /* 0x0000000305057210 */ /* 0x000fe20007ffe0ff */
[----:B------:R-:W-:Y:S01]  /*1660*/  IMAD R10, R2, c[0x0][0x1a8], RZ ;  /* 0x00006a00020a7a24 */ /* 0x000fe200078e02ff */
[----:B------:R-:W-:Y:S01]  /*1670*/  IADD3 R7, R11, R14, RZ ;  /* 0x0000000e0b077210 */ /* 0x000fe20007ffe0ff */
[--C-:B----4-:R-:W-:Y:S01]  /*1680*/  @P0 IMAD.MOV.U32 R2, RZ, RZ, R18.reuse ;  /* 0x000000ffff020224 */ /* 0x110fe200078e0012 */
[----:B------:R-:W-:Y:S01]  /*1690*/  @P0 SHF.R.S32.HI R3, RZ, 0x1f, R18 ;  /* 0x0000001fff030819 */ /* 0x000fe20000011412 */
[C---:B------:R-:W-:Y:S01]  /*16a0*/  IMAD R10, R12.reuse, c[0x0][0x1ac], R10 ;  /* 0x00006b000c0a7a24 */ /* 0x040fe200078e020a */
[----:B------:R-:W-:Y:S01]  /*16b0*/  @!P0 MOV R2, R25 ;  /* 0x0000001900028202 */ /* 0x000fe20000000f00 */
[----:B------:R-:W-:Y:S01]  /*16c0*/  IMAD.WIDE.U32 R4, R12, c[0x0][0x1a8], R4 ;  /* 0x00006a000c047a25 */ /* 0x000fe200078e0004 */
[----:B------:R-:W-:-:S02]  /*16d0*/  @!P0 MOV R3, R17 ;  /* 0x0000001100038202 */ /* 0x000fc40000000f00 */
[----:B------:R-:W-:Y:S01]  /*16e0*/  LOP3.LUT R11, R13, 0x2, R16, 0xe2, !PT ;  /* 0x000000020d0b7812 */ /* 0x000fe200078ee210 */
[----:B------:R-:W-:Y:S01]  /*16f0*/  IMAD.WIDE.U32 R12, R2, c[0x0][0x1f0], R6 ;  /* 0x00007c00020c7a25 */ /* 0x000fe200078e0006 */
[----:B------:R-:W-:-:S03]  /*1700*/  LEA R6, P0, R4, c[0x0][0x160], 0x1 ;  /* 0x0000580004067a11 */ /* 0x000fc600078008ff */
[----:B------:R-:W-:Y:S01]  /*1710*/  IMAD.IADD R9, R9, 0x1, R15 ;  /* 0x0000000109097824 */ /* 0x000fe200078e020f */
[----:B------:R1:W-:Y:S01]  /*1720*/  STL.64 [R1+0x28], R12 ;  /* 0x0000280c01007387 */ /* 0x0003e20000100a00 */
[C---:B------:R-:W-:Y:S02]  /*1730*/  IMAD R7, R3.reuse, c[0x0][0x1f0], RZ ;  /* 0x00007c0003077a24 */ /* 0x040fe400078e02ff */
[----:B------:R-:W-:Y:S02]  /*1740*/  IMAD R3, R3, c[0x0][0x218], RZ ;  /* 0x0000860003037a24 */ /* 0x000fe400078e02ff */
[----:B------:R-:W-:-:S04]  /*1750*/  IMAD.WIDE.U32 R8, R2, c[0x0][0x218], R8 ;  /* 0x0000860002087a25 */ /* 0x000fc800078e0008 */
[C---:B------:R-:W-:Y:S01]  /*1760*/  IMAD R7, R2.reuse, c[0x0][0x1f4], R7 ;  /* 0x00007d0002077a24 */ /* 0x040fe200078e0207 */
[----:B------:R1:W-:Y:S01]  /*1770*/  STL.64 [R1+0x30], R8 ;  /* 0x0000300801007387 */ /* 0x0003e20000100a00 */
[----:B------:R-:W-:Y:S02]  /*1780*/  IMAD R2, R2, c[0x0][0x21c], R3 ;  /* 0x0000870002027a24 */ /* 0x000fe400078e0203 */
[----:B------:R-:W-:Y:S01]  /*1790*/  IMAD.IADD R5, R5, 0x1, R10 ;  /* 0x0000000105057824 */ /* 0x000fe200078e020a */
[----:B------:R-:W-:Y:S02]  /*17a0*/  IADD3 R3, R13, R7, RZ ;  /* 0x000000070d037210 */ /* 0x000fe40007ffe0ff */
[----:B------:R-:W-:Y:S02]  /*17b0*/  IADD3 R2, R9, R2, RZ ;  /* 0x0000000209027210 */ /* 0x000fe40007ffe0ff */
[----:B------:R-:W-:Y:S02]  /*17c0*/  LEA.HI.X R5, R4, c[0x0][0x164], R5, 0x1, P0 ;  /* 0x0000590004057a11 */ /* 0x000fe400000f0c05 */
[----:B------:R-:W-:Y:S01]  /*17d0*/  IADD3 R4, R22, R23, RZ ;  /* 0x0000001716047210 */ /* 0x000fe20007ffe0ff */
[----:B------:R1:W-:Y:S04]  /*17e0*/  STL [R1+0x38], R2 ;  /* 0x0000380201007387 */ /* 0x0003e80000100800 */
[----:B------:R1:W-:Y:S01]  /*17f0*/  STL [R1+0x20], R3 ;  /* 0x0000200301007387 */ /* 0x0003e20000100800 */
[----:B------:R-:W-:Y:S05]  /*1800*/  BRA.DIV ~URZ, `(.L_x_930) ;  /* 0x00011dc27f007947 */ /* 0x000fea000b800000 */
[----:B------:R2:W3:Y:S02]  /*1810*/  SHFL.IDX PT, R7, R5, RZ, 0x181f ;  /* 0x00181fff05077589 */ /* 0x0004e400000e0000 */
.L_x_980:
[----:B------:R-:W-:Y:S05]  /*1820*/  BRA.DIV ~URZ, `(.L_x_931) ;  /* 0x00011e127f007947 */ /* 0x000fea000b800000 */
[----:B-1----:R1:W4:Y:S02]  /*1830*/  SHFL.IDX PT, R3, R6, RZ, 0x181f ;  /* 0x00181fff06037589 */ /* 0x00232400000e0000 */
.L_x_981:
[----:B------:R-:W-:Y:S01]  /*1840*/  MOV R10, c[0x0][0x2c4] ;  /* 0x0000b100000a7a02 */ /* 0x000fe20000000f00 */
[----:B------:R-:W-:Y:S04]  /*1850*/  BSSY B0, `(.L_x_932) ;  /* 0x0000010000007945 */ /* 0x000fe80003800000 */
[----:B------:R-:W-:-:S05]  /*1860*/  IMAD R10, R10, c[0x0][0x168], RZ ;  /* 0x00005a000a0a7a24 */ /* 0x000fca00078e02ff */
[----:B------:R-:W-:-:S13]  /*1870*/  ISETP.GE.AND P0, PT, R4, R10, PT ;  /* 0x0000000a0400720c */ /* 0x000fda0003f06270 */
[----:B------:R-:W-:Y:S05]  /*1880*/  @P0 BRA `(.L_x_933) ;  /* 0x000000c000000947 */ /* 0x000fea0003800000 */
[----:B------:R-:W5:Y:S04]  /*1890*/  LDL.64 R14, [R1+0x48] ;  /* 0x00004800010e7983 */ /* 0x000f680000100a00 */
[----:B--2---:R-:W2:Y:S01]  /*18a0*/  LDL R12, [R1+0x60] ;  /* 0x00006000010c7983 */ /* 0x004ea20000100800 */
[----:B---3--:R-:W-:Y:S01]  /*18b0*/  MOV R9, R7 ;  /* 0x0000000700097202 */ /* 0x008fe20000000f00 */
[----:B----4-:R-:W-:Y:S01]  /*18c0*/  IMAD.MOV.U32 R8, RZ, RZ, R3 ;  /* 0x000000ffff087224 */ /* 0x010fe200078e0003 */
[----:B------:R-:W-:-:S03]  /*18d0*/  LEA R2, P0, R0, R3, 0x1 ;  /* 0x0000000300027211 */ /* 0x000fc600078008ff */
[----:B-----5:R-:W-:Y:S01]  /*18e0*/  IMAD.WIDE R8, R14, 0x2, R8 ;  /* 0x000000020e087825 */ /* 0x020fe200078e0208 */
[----:B--2---:R-:W-:-:S04]  /*18f0*/  LEA.HI.X R3, R0, R7, R12, 0x1, P0 ;  /* 0x0000000700037211 */ /* 0x004fc800000f0c0c */
[----:B------:R-:W-:Y:S01]  /*1900*/  @!PT LDS RZ, [RZ] ;  /* 0x00000000fffff984 */ /* 0x000fe20000000800 */
[----:B------:R-:W-:Y:S01]  /*1910*/  @!PT LDS RZ, [RZ] ;  /* 0x00000000fffff984 */ /* 0x000fe20000000800 */
[----:B------:R-:W-:Y:S01]  /*1920*/  @!PT LDS RZ, [RZ] ;  /* 0x00000000fffff984 */ /* 0x000fe20000000800 */
[----:B------:R2:W-:Y:S04]  /*1930*/  LDGSTS.E.BYPASS.LTC128B.128 [R244+0x8100], [R8.64], !P4 ;  /* 0x0810000008f47fae */ /* 0x0005e8000e101d48 */
[----:B------:R2:W-:Y:S02]  /*1940*/  LDGSTS.E.BYPASS.LTC128B.128 [R244+0xc100], [R2.64], !P2 ;  /* 0x0c10000002f47fae */ /* 0x0005e4000d101d48 */
.L_x_933:
[----:B------:R-:W-:Y:S05]  /*1950*/  BSYNC B0 ;  /* 0x0000000000007941 */ /* 0x000fea0003800000 */
.L_x_932:
[----:B------:R-:W-:Y:S05]  /*1960*/  BRA.DIV ~URZ, `(.L_x_934) ;  /* 0x00011d427f007947 */ /* 0x000fea000b800000 */
[----:B---3--:R3:W1:Y:S04]  /*1970*/  SHFL.IDX PT, R7, R5, 0x1, 0x181f ;  /* 0x00381f0005077f89 */ /* 0x00866800000e0000 */
[----:B--2-4-:R3:W2:Y:S02]  /*1980*/  SHFL.IDX PT, R3, R6, 0x1, 0x181f ;  /* 0x00381f0006037f89 */ /* 0x0146a400000e0000 */
.L_x_982:
[----:B------:R-:W-:Y:S01]  /*1990*/  IADD3 R2, R4, 0x10, RZ ;  /* 0x0000001004027810 */ /* 0x000fe20007ffe0ff */
[----:B------:R-:W-:Y:S03]  /*19a0*/  BSSY B0, `(.L_x_935) ;  /* 0x000000f000007945 */ /* 0x000fe60003800000 */
[----:B------:R-:W-:-:S13]  /*19b0*/  ISETP.GE.AND P0, PT, R2, R10, PT ;  /* 0x0000000a0200720c */ /* 0x000fda0003f06270 */
[----:B------:R-:W-:Y:S05]  /*19c0*/  @P0 BRA `(.L_x_936) ;  /* 0x000000c000000947 */ /* 0x000fea0003800000 */
[----:B------:R-:W4:Y:S04]  /*19d0*/  LDL.64 R14, [R1+0x48] ;  /* 0x00004800010e7983 */ /* 0x000f280000100a00 */
[----:B------:R-:W5:Y:S01]  /*19e0*/  LDL R12, [R1+0x60] ;  /* 0x00006000010c7983 */ /* 0x000f620000100800 */
[----:B-1----:R-:W-:Y:S01]  /*19f0*/  MOV R9, R7 ;  /* 0x0000000700097202 */ /* 0x002fe20000000f00 */
[----:B--2---:R-:W-:Y:S01]  /*1a00*/  IMAD.MOV.U32 R8, RZ, RZ, R3 ;  /* 0x000000ffff087224 */ /* 0x004fe200078e0003 */
[----:B------:R-:W-:-:S03]  /*1a10*/  LEA R2, P0, R0, R3, 0x1 ;  /* 0x0000000300027211 */ /* 0x000fc600078008ff */
[----:B----4-:R-:W-:Y:S01]  /*1a20*/  IMAD.WIDE R8, R14, 0x2, R8 ;  /* 0x000000020e087825 */ /* 0x010fe200078e0208 */
[----:B-----5:R-:W-:-:S04]  /*1a30*/  LEA.HI.X R3, R0, R7, R12, 0x1, P0 ;  /* 0x0000000700037211 */ /* 0x020fc800000f0c0c */
[----:B------:R-:W-:Y:S01]  /*1a40*/  @!PT LDS RZ, [RZ] ;  /* 0x00000000fffff984 */ /* 0x000fe20000000800 */
[----:B------:R-:W-:Y:S01]  /*1a50*/  @!PT LDS RZ, [RZ] ;  /* 0x00000000fffff984 */ /* 0x000fe20000000800 */
[----:B------:R-:W-:Y:S01]  /*1a60*/  @!PT LDS RZ, [RZ] ;  /* 0x00000000fffff984 */ /* 0x000fe20000000800 */
[----:B------:R1:W-:Y:S04]  /*1a70*/  LDGSTS.E.BYPASS.LTC128B.128 [R244+0x8900], [R8.64], !P4 ;  /* 0x0890000008f47fae */ /* 0x0003e8000e101d48 */
[----:B------:R1:W-:Y:S02]  /*1a80*/  LDGSTS.E.BYPASS.LTC128B.128 [R244+0xc900], [R2.64], !P2 ;  /* 0x0c90000002f47fae */ /* 0x0003e4000d101d48 */
.L_x_936:
[----:B------:R-:W-:Y:S05]  /*1a90*/  BSYNC B0 ;  /* 0x0000000000007941 */ /* 0x000fea0003800000 */
.L_x_935:
[----:B------:R-:W-:Y:S05]  /*1aa0*/  BRA.DIV ~URZ, `(.L_x_937) ;  /* 0x00011cd27f007947 */ /* 0x000fea000b800000 */
[----:B-1----:R1:W4:Y:S02]  /*1ab0*/  SHFL.IDX PT, R7, R5, 0x2, 0x181f ;  /* 0x00581f0005077f89 */ /* 0x00232400000e0000 */
.L_x_983:
[----:B------:R-:W-:Y:S05]  /*1ac0*/  BRA.DIV ~URZ, `(.L_x_938) ;  /* 0x00011d227f007947 */ /* 0x000fea000b800000 */
[----:B--2---:R2:W1:Y:S02]  /*1ad0*/  SHFL.IDX PT, R3, R6, 0x2, 0x181f ;  /* 0x00581f0006037f89 */ /* 0x00446400000e0000 */
.L_x_984:
[----:B------:R-:W-:Y:S01]  /*1ae0*/  IADD3 R2, R4, 0x20, RZ ;  /* 0x0000002004027810 */ /* 0x000fe20007ffe0ff */
[----:B------:R-:W-:Y:S03]  /*1af0*/  BSSY B0, `(.L_x_939) ;  /* 0x000000f000007945 */ /* 0x000fe60003800000 */
[----:B------:R-:W-:-:S13]  /*1b00*/  ISETP.GE.AND P0, PT, R2, R10, PT ;  /* 0x0000000a0200720c */ /* 0x000fda0003f06270 */
[----:B------:R-:W-:Y:S05]  /*1b10*/  @P0 BRA `(.L_x_940) ;  /* 0x000000c000000947 */ /* 0x000fea0003800000 */
[----:B------:R-:W5:Y:S04]  /*1b20*/  LDL.64 R14, [R1+0x48] ;  /* 0x00004800010e7983 */ /* 0x000f680000100a00 */
[----:B--2---:R-:W2:Y:S01]  /*1b30*/  LDL R12, [R1+0x60] ;  /* 0x00006000010c7983 */ /* 0x004ea20000100800 */
[----:B----4-:R-:W-:Y:S01]  /*1b40*/  MOV R9, R7 ;  /* 0x0000000700097202 */ /* 0x010fe20000000f00 */
[----:B-1----:R-:W-:Y:S01]  /*1b50*/  IMAD.MOV.U32 R8, RZ, RZ, R3 ;  /* 0x000000ffff087224 */ /* 0x002fe200078e0003 */
        /* <DEDUP_REMOVED lines=8> */
.L_x_940:
[----:B------:R-:W-:Y:S05]  /*1be0*/  BSYNC B0 ;  /* 0x0000000000007941 */ /* 0x000fea0003800000 */
.L_x_939:
[----:B------:R-:W-:Y:S05]  /*1bf0*/  BRA.DIV ~URZ, `(.L_x_941) ;  /* 0x00011c627f007947 */ /* 0x000fea000b800000 */
[----:B----4-:R4:W2:Y:S04]  /*1c00*/  SHFL.IDX PT, R7, R5, 0x3, 0x181f ;  /* 0x00781f0005077f89 */ /* 0x0108a800000e0000 */
[----:B-1----:R4:W1:Y:S02]  /*1c10*/  SHFL.IDX PT, R3, R6, 0x3, 0x181f ;  /* 0x00781f0006037f89 */ /* 0x00286400000e0000 */
.L_x_985:
[----:B------:R-:W-:Y:S01]  /*1c20*/  IADD3 R2, R4, 0x30, RZ ;  /* 0x0000003004027810 */ /* 0x000fe20007ffe0ff */
[----:B------:R-:W-:Y:S03]  /*1c30*/  BSSY B0, `(.L_x_942) ;  /* 0x000000f000007945 */ /* 0x000fe60003800000 */
[----:B------:R-:W-:-:S13]  /*1c40*/  ISETP.GE.AND P0, PT, R2, R10, PT ;  /* 0x0000000a0200720c */ /* 0x000fda0003f06270 */
[----:B------:R-:W-:Y:S05]  /*1c50*/  @P0 BRA `(.L_x_943) ;  /* 0x000000c000000947 */ /* 0x000fea0003800000 */
[----:B------:R-:W5:Y:S04]  /*1c60*/  LDL.64 R14, [R1+0x48] ;  /* 0x00004800010e7983 */ /* 0x000f680000100a00 */
[----:B---3--:R-:W3:Y:S01]  /*1c70*/  LDL R12, [R1+0x60] ;  /* 0x00006000010c7983 */ /* 0x008ee20000100800 */
[----:B--2---:R-:W-:Y:S01]  /*1c80*/  MOV R9, R7 ;  /* 0x0000000700097202 */ /* 0x004fe20000000f00 */
[----:B-1----:R-:W-:Y:S01]  /*1c90*/  IMAD.MOV.U32 R8, RZ, RZ, R3 ;  /* 0x000000ffff087224 */ /* 0x002fe200078e0003 */
[----:B------:R-:W-:-:S03]  /*1ca0*/  LEA R2, P0, R0, R3, 0x1 ;  /* 0x0000000300027211 */ /* 0x000fc600078008ff */
[----:B-----5:R-:W-:Y:S01]  /*1cb0*/  IMAD.WIDE R8, R14, 0x2, R8 ;  /* 0x000000020e087825 */ /* 0x020fe200078e0208 */
[----:B---3--:R-:W-:-:S04]  /*1cc0*/  LEA.HI.X R3, R0, R7, R12, 0x1, P0 ;  /* 0x0000000700037211 */ /* 0x008fc800000f0c0c */
[----:B------:R-:W-:Y:S01]  /*1cd0*/  @!PT LDS RZ, [RZ] ;  /* 0x00000000fffff984 */ /* 0x000fe20000000800 */
[----:B------:R-:W-:Y:S01]  /*1ce0*/  @!PT LDS RZ, [RZ] ;  /* 0x00000000fffff984 */ /* 0x000fe20000000800 */
[----:B------:R-:W-:Y:S01]  /*1cf0*/  @!PT LDS RZ, [RZ] ;  /* 0x00000000fffff984 */ /* 0x000fe20000000800 */
[----:B------:R1:W-:Y:S04]  /*1d00*/  LDGSTS.E.BYPASS.LTC128B.128 [R244+0x9900], [R8.64], !P4 ;  /* 0x0990000008f47fae */ /* 0x0003e8000e101d48 */
[----:B------:R1:W-:Y:S02]  /*1d10*/  LDGSTS.E.BYPASS.LTC128B.128 [R244+0xd900], [R2.64], !P2 ;  /* 0x0d90000002f47fae */ /* 0x0003e4000d101d48 */
.L_x_943:
[----:B------:R-:W-:Y:S05]  /*1d20*/  BSYNC B0 ;  /* 0x0000000000007941 */ /* 0x000fea0003800000 */
.L_x_942:
[----:B------:R-:W-:Y:S05]  /*1d30*/  BRA.DIV ~URZ, `(.L_x_944) ;  /* 0x00011bf27f007947 */ /* 0x000fea000b800000 */
[----:B--2---:R2:W3:Y:S02]  /*1d40*/  SHFL.IDX PT, R7, R5, 0x4, 0x181f ;  /* 0x00981f0005077f89 */ /* 0x0044e400000e0000 */
.L_x_986:
[----:B------:R-:W-:Y:S05]  /*1d50*/  BRA.DIV ~URZ, `(.L_x_945) ;  /* 0x00011c427f007947 */ /* 0x000fea000b800000 */
[----:B-1----:R1:W2:Y:S02]  /*1d60*/  SHFL.IDX PT, R3, R6, 0x4, 0x181f ;  /* 0x00981f0006037f89 */ /* 0x0022a400000e0000 */
.L_x_987:
[----:B------:R-:W-:Y:S01]  /*1d70*/  IADD3 R2, R4, 0x40, RZ ;  /* 0x0000004004027810 */ /* 0x000fe20007ffe0ff */
[----:B------:R-:W-:Y:S03]  /*1d80*/  BSSY B0, `(.L_x_946) ;  /* 0x000000f000007945 */ /* 0x000fe60003800000 */
[----:B------:R-:W-:-:S13]  /*1d90*/  ISETP.GE.AND P0, PT, R2, R10, PT ;  /* 0x0000000a0200720c */ /* 0x000fda0003f06270 */
[----:B------:R-:W-:Y:S05]  /*1da0*/  @P0 BRA `(.L_x_947) ;  /* 0x000000c000000947 */ /* 0x000fea0003800000 */
[----:B------:R-:W5:Y:S04]  /*1db0*/  LDL.64 R14, [R1+0x48] ;  /* 0x00004800010e7983 */ /* 0x000f680000100a00 */
[----:B----4-:R-:W4:Y:S01]  /*1dc0*/  LDL R12, [R1+0x60] ;  /* 0x00006000010c7983 */ /* 0x010f220000100800 */
[----:B---3--:R-:W-:Y:S01]  /*1dd0*/  MOV R9, R7 ;  /* 0x0000000700097202 */ /* 0x008fe20000000f00 */
[----:B--2---:R-:W-:Y:S01]  /*1de0*/  IMAD.MOV.U32 R8, RZ, RZ, R3 ;  /* 0x000000ffff087224 */ /* 0x004fe200078e0003 */
[----:B------:R-:W-:-:S03]  /*1df0*/  LEA R2, P0, R0, R3, 0x1 ;  /* 0x0000000300027211 */ /* 0x000fc600078008ff */
[----:B-----5:R-:W-:Y:S01]  /*1e00*/  IMAD.WIDE R8, R14, 0x2, R8 ;  /* 0x000000020e087825 */ /* 0x020fe200078e0208 */
[----:B----4-:R-:W-:-:S04]  /*1e10*/  LEA.HI.X R3, R0, R7, R12, 0x1, P0 ;  /* 0x0000000700037211 */ /* 0x010fc800000f0c0c */
[----:B------:R-:W-:Y:S01]  /*1e20*/  @!PT LDS RZ, [RZ] ;  /* 0x00000000fffff984 */ /* 0x000fe20000000800 */
[----:B------:R-:W-:Y:S01]  /*1e30*/  @!PT LDS RZ, [RZ] ;  /* 0x00000000fffff984 */ /* 0x000fe20000000800 */
[----:B------:R-:W-:Y:S01]  /*1e40*/  @!PT LDS RZ, [RZ] ;  /* 0x00000000fffff984 */ /* 0x000fe20000000800 */
[----:B------:R2:W-:Y:S04]  /*1e50*/  LDGSTS.E.BYPASS.LTC128B.128 [R244+0xa100], [R8.64], !P4 ;  /* 0x0a10000008f47fae */ /* 0x0005e8000e101d48 */
[----:B------:R2:W-:Y:S02]  /*1e60*/  LDGSTS.E.BYPASS.LTC128B.128 [R244+0xe100], [R2.64], !P2 ;  /* 0x0e10000002f47fae */ /* 0x0005e4000d101d48 */
.L_x_947:
[----:B------:R-:W-:Y:S05]  /*1e70*/  BSYNC B0 ;  /* 0x0000000000007941 */ /* 0x000fea0003800000 */
.L_x_946:
[----:B------:R-:W-:Y:S05]  /*1e80*/  BRA.DIV ~URZ, `(.L_x_948) ;  /* 0x00011b827f007947 */ /* 0x000fea000b800000 */
[----:B---3--:R3:W1:Y:S04]  /*1e90*/  SHFL.IDX PT, R7, R5, 0x5, 0x181f ;  /* 0x00b81f0005077f89 */ /* 0x00866800000e0000 */
[----:B--2---:R3:W2:Y:S02]  /*1ea0*/  SHFL.IDX PT, R3, R6, 0x5, 0x181f ;  /* 0x00b81f0006037f89 */ /* 0x0046a400000e0000 */
.L_x_988:
[----:B------:R-:W-:Y:S01]  /*1eb0*/  IADD3 R2, R4, 0x50, RZ ;  /* 0x0000005004027810 */ /* 0x000fe20007ffe0ff */
[----:B------:R-:W-:Y:S03]  /*1ec0*/  BSSY B0, `(.L_x_949) ;  /* 0x000000f000007945 */ /* 0x000fe60003800000 */
[----:B------:R-:W-:-:S13]  /*1ed0*/  ISETP.GE.AND P0, PT, R2, R10, PT ;  /* 0x0000000a0200720c */ /* 0x000fda0003f06270 */
[----:B------:R-:W-:Y:S05]  /*1ee0*/  @P0 BRA `(.L_x_950) ;  /* 0x000000c000000947 */ /* 0x000fea0003800000 */
[----:B------:R-:W5:Y:S04]  /*1ef0*/  LDL.64 R14, [R1+0x48] ;  /* 0x00004800010e7983 */ /* 0x000f680000100a00 */
[----:B---3--:R-:W3:Y:S01]  /*1f00*/  LDL R12, [R1+0x60] ;  /* 0x00006000010c7983 */ /* 0x008ee20000100800 */
[----:B-1----:R-:W-:Y:S01]  /*1f10*/  MOV R9, R7 ;  /* 0x0000000700097202 */ /* 0x002fe20000000f00 */
[----:B--2---:R-:W-:Y:S01]  /*1f20*/  IMAD.MOV.U32 R8, RZ, RZ, R3 ;  /* 0x000000ffff087224 */ /* 0x004fe200078e0003 */
        /* <DEDUP_REMOVED lines=8> */
.L_x_950:
[----:B------:R-:W-:Y:S05]  /*1fb0*/  BSYNC B0 ;  /* 0x0000000000007941 */ /* 0x000fea0003800000 */
.L_x_949:
[----:B------:R-:W-:Y:S05]  /*1fc0*/  BRA.DIV ~URZ, `(.L_x_951) ;  /* 0x00011b127f007947 */ /* 0x000fea000b800000 */
[----:B-1----:R1:W3:Y:S02]  /*1fd0*/  SHFL.IDX PT, R7, R5, 0x6, 0x181f ;  /* 0x00d81f0005077f89 */ /* 0x0022e400000e0000 */
.L_x_989:
[----:B------:R-:W-:Y:S05]  /*1fe0*/  BRA.DIV ~URZ, `(.L_x_952) ;  /* 0x00011b627f007947 */ /* 0x000fea000b800000 */
[----:B--2---:R2:W1:Y:S02]  /*1ff0*/  SHFL.IDX PT, R3, R6, 0x6, 0x181f ;  /* 0x00d81f0006037f89 */ /* 0x00446400000e0000 */
.L_x_990:
[----:B------:R-:W-:Y:S01]  /*2000*/  IADD3 R2, R4, 0x60, RZ ;  /* 0x0000006004027810 */ /* 0x000fe20007ffe0ff */
[----:B------:R-:W-:Y:S03]  /*2010*/  BSSY B0, `(.L_x_953) ;  /* 0x000000f000007945 */ /* 0x000fe60003800000 */
[----:B------:R-:W-:-:S13]  /*2020*/  ISETP.GE.AND P0, PT, R2, R10, PT ;  /* 0x0000000a0200720c */ /* 0x000fda0003f06270 */
[----:B------:R-:W-:Y:S05]  /*2030*/  @P0 BRA `(.L_x_954) ;  /* 0x000000c000000947 */ /* 0x000fea0003800000 */
[----:B------:R-:W5:Y:S04]  /*2040*/  LDL.64 R14, [R1+0x48] ;  /* 0x00004800010e7983 */ /* 0x000f680000100a00 */
[----:B--2---:R-:W2:Y:S01]  /*2050*/  LDL R12, [R1+0x60] ;  /* 0x00006000010c7983 */ /* 0x004ea20000100800 */
[----:B---3--:R-:W-:Y:S01]  /*2060*/  MOV R9, R7 ;  /* 0x0000000700097202 */ /* 0x008fe20000000f00 */
        /* <DEDUP_REMOVED lines=9> */
.L_x_954:
[----:B------:R-:W-:Y:S05]  /*2100*/  BSYNC B0 ;  /* 0x0000000000007941 */ /* 0x000fea0003800000 */
.L_x_953:
[----:B------:R-:W-:Y:S05]  /*2110*/  BRA.DIV ~URZ, `(.L_x_955) ;  /* 0x00011aa27f007947 */ /* 0x000fea000b800000 */
[----:B-1-34-:R-:W1:Y:S04]  /*2120*/  SHFL.IDX PT, R5, R5, 0x7, 0x181f ;  /* 0x00f81f0005057f89 */ /* 0x01ae6800000e0000 */
[----:B--2---:R-:W2:Y:S02]  /*2130*/  SHFL.IDX PT, R6, R6, 0x7, 0x181f ;  /* 0x00f81f0006067f89 */ /* 0x004ea400000e0000 */
.L_x_991:
[----:B------:R-:W3:Y:S04]  /*2140*/  LDL.64 R154, [R1+0x48] ;  /* 0x00004800019a7983 */ /* 0x000ee80000100a00 */
[----:B------:R-:W4:Y:S01]  /*2150*/  LDL R8, [R1+0x60] ;  /* 0x0000600001087983 */ /* 0x000f220000100800 */
[----:B------:R-:W-:-:S04]  /*2160*/  IADD3 R4, R4, 0x70, RZ ;  /* 0x0000007004047810 */ /* 0x000fc80007ffe0ff */
[----:B------:R-:W-:Y:S01]  /*2170*/  ISETP.GE.AND P1, PT, R4, R10, PT ;  /* 0x0000000a0400720c */ /* 0x000fe20003f26270 */
[----:B-1----:R-:W-:-:S12]  /*2180*/  IMAD.MOV.U32 R7, RZ, RZ, R5 ;  /* 0x000000ffff077224 */ /* 0x002fd800078e0005 */
[----:B--2---:R-:W-:Y:S01]  /*2190*/  @!P1 LEA R2, P0, R0, R6, 0x1 ;  /* 0x0000000600029211 */ /* 0x004fe200078008ff */
[----:B---3--:R-:W-:-:S03]  /*21a0*/  @!P1 IMAD.WIDE R6, R154, 0x2, R6 ;  /* 0x000000029a069825 */ /* 0x008fc600078e0206 */
[----:B----4-:R-:W-:Y:S02]  /*21b0*/  @!P1 LEA.HI.X R3, R0, R5, R8, 0x1, P0 ;  /* 0x0000000500039211 */ /* 0x010fe400000f0c08 */
[----:B------:R-:W-:Y:S01]  /*21c0*/  @!PT LDS RZ, [RZ] ;  /* 0x00000000fffff984 */ /* 0x000fe20000000800 */
[----:B------:R-:W-:Y:S01]  /*21d0*/  @!PT LDS RZ, [RZ] ;  /* 0x00000000fffff984 */ /* 0x000fe20000000800 */
[----:B------:R-:W-:Y:S01]  /*21e0*/  @!PT LDS RZ, [RZ] ;  /* 0x00000000fffff984 */ /* 0x000fe20000000800 */
[----:B------:R1:W-:Y:S04]  /*21f0*/  @!P1 LDGSTS.E.BYPASS.LTC128B.128 [R244+0xb900], [R6.64], !P4 ;  /* 0x0b90000006f49fae */ /* 0x0003e8000e101d48 */
[----:B------:R1:W-:Y:S04]  /*2200*/  @!P1 LDGSTS.E.BYPASS.LTC128B.128 [R244+0xf900], [R2.64], !P2 ;  /* 0x0f90000002f49fae */ /* 0x0003e8000d101d48 */
[----:B------:R-:W0:Y:S01]  /*2210*/  LDGDEPBAR ;  /* 0x00000000000079af */ /* 0x000e220000000000 */
[----:B------:R-:W-:Y:S02]  /*2220*/  WARPSYNC 0xffffffff ;  /* 0xffffffff00007948 */ /* 0x000fe40003800000 */
[----:B------:R-:W2:Y:S04]  /*2230*/  LDL.64 R156, [R1+0x28] ;  /* 0x00002800019c7983 */ /* 0x000ea80000100a00 */
[----:B------:R-:W3:Y:S04]  /*2240*/  LDL R153, [R1+0x20] ;  /* 0x0000200001997983 */ /* 0x000ee80000100800 */
[----:B------:R-:W4:Y:S04]  /*2250*/  LDL.64 R18, [R1+0x30] ;  /* 0x0000300001127983 */ /* 0x000f280000100a00 */
[----:B------:R-:W4:Y:S04]  /*2260*/  LDL R17, [R1+0x38] ;  /* 0x0000380001117983 */ /* 0x000f280000100800 */
[----:B------:R-:W1:Y:S01]  /*2270*/  S2R R8, SR_TID.X ;  /* 0x0000000000087919 */ /* 0x000e620000002100 */
[----:B------:R-:W-:Y:S01]  /*2280*/  SHF.R.S32.HI R10, RZ, 0x1f, R96 ;  /* 0x0000001fff0a7819 */ /* 0x000fe20000011460 */
[----:B------:R-:W-:Y:S01]  /*2290*/  IMAD.WIDE.U32 R4, R96, c[0x0][0x1e0], RZ ;  /* 0x0000780060047a25 */ /* 0x000fe200078e00ff */
[----:B------:R-:W-:Y:S01]  /*22a0*/  MOV R148, c[0x0][0x1e0] ;  /* 0x0000780000947a02 */ /* 0x000fe20000000f00 */
[----:B------:R-:W4:Y:S01]  /*22b0*/  LDL R209, [R1+0x18] ;  /* 0x0000180001d17983 */ /* 0x000f220000100800 */
[----:B------:R-:W-:-:S02]  /*22c0*/  MOV R151, c[0x0][0x1e4] ;  /* 0x0000790000977a02 */ /* 0x000fc40000000f00 */
[----:B------:R-:W-:Y:S01]  /*22d0*/  MOV R23, c[0x0][0x208] ;  /* 0x0000820000177a02 */ /* 0x000fe20000000f00 */
[----:B------:R2:W5:Y:S01]  /*22e0*/  LDL R208, [R1+0x8] ;  /* 0x0000080001d07983 */ /* 0x0005620000100800 */
[----:B-1----:R-:W-:-:S04]  /*22f0*/  SHF.R.S32.HI R16, RZ, 0x1f, R8 ;  /* 0x0000001fff107819 */ /* 0x002fc80000011408 */
[----:B------:R-:W-:-:S04]  /*2300*/  LEA.HI R16, R16, R8, RZ, 0x3 ;  /* 0x0000000810107211 */ /* 0x000fc800078f18ff */
[----:B------:R-:W-:-:S04]  /*2310*/  SHF.R.S32.HI R16, RZ, 0x3, R16 ;  /* 0x00000003ff107819 */ /* 0x000fc80000011410 */
[----:B------:R-:W-:-:S05]  /*2320*/  IADD3 R0, -R16, c[0x0][0x1d0], RZ ;  /* 0x0000740010007a10 */ /* 0x000fca0007ffe1ff */
[----:B------:R-:W-:Y:S02]  /*2330*/  IMAD R0, R96, -0x40, R0 ;  /* 0xffffffc060007824 */ /* 0x000fe400078e0200 */
[----:B------:R-:W-:-:S03]  /*2340*/  IMAD R2, R10, c[0x0][0x1e0], RZ ;  /* 0x000078000a027a24 */ /* 0x000fc600078e02ff */
[----:B------:R-:W-:Y:S01]  /*2350*/  ISETP.GE.AND P1, PT, R0, 0x1, PT ;  /* 0x000000010000780c */ /* 0x000fe20003f26270 */
[----:B------:R-:W-:Y:S01]  /*2360*/  IMAD R3, R96, c[0x0][0x1e4], R2 ;  /* 0x0000790060037a24 */ /* 0x000fe200078e0202 */
[----:B------:R-:W-:-:S04]  /*2370*/  ISETP.GE.AND P4, PT, R0, 0x11, PT ;  /* 0x000000110000780c */ /* 0x000fc80003f86270 */
[----:B------:R-:W-:Y:S01]  /*2380*/  IADD3 R3, R5, R3, RZ ;  /* 0x0000000305037210 */ /* 0x000fe20007ffe0ff */
[----:B------:R-:W-:Y:S06]  /*2390*/  BAR.SYNC.DEFER_BLOCKING 0x0 ;  /* 0x0000000000007b1d */ /* 0x000fec0000010000 */
[----:B------:R-:W-:Y:S02]  /*23a0*/  @P1 ISETP.GE.AND P6, PT, R154, c[0x0][0x1d4], PT ;  /* 0x000075009a001a0c */ /* 0x000fe40003fc6270 */
[----:B------:R-:W-:Y:S01]  /*23b0*/  ISETP.GE.AND P2, PT, R0, 0x21, PT ;  /* 0x000000210000780c */ /* 0x000fe20003f46270 */
[----:B------:R-:W-:Y:S01]  /*23c0*/  IMAD.WIDE.U32 R12, R148, 0x20, RZ ;  /* 0x00000020940c7825 */ /* 0x000fe200078e00ff */
[----:B------:R-:W-:-:S02]  /*23d0*/  MOV R22, 0x5 ;  /* 0x0000000500167802 */ /* 0x000fc40000000f00 */
[----:B------:R-:W-:Y:S02]  /*23e0*/  MOV R152, 0xffffffc0 ;  /* 0xffffffc000987802 */ /* 0x000fe40000000f00 */
[C---:B------:R-:W-:Y:S02]  /*23f0*/  SHF.L.U64.HI R22, R23.reuse, R22, c[0x0][0x20c] ;  /* 0x0000830017167619 */ /* 0x040fe40000010216 */
[----:B------:R-:W-:Y:S01]  /*2400*/  SHF.L.U32 R23, R23, 0x5, RZ ;  /* 0x0000000517177819 */ /* 0x000fe200000006ff */
[----:B------:R-:W-:Y:S01]  /*2410*/  IMAD R145, R96, R152, c[0x0][0x1d0] ;  /* 0x0000740060917624 */ /* 0x000fe200078e0298 */
[----:B--2---:R-:W-:-:S04]  /*2420*/  LEA R2, P0, R4, R156, 0x6 ;  /* 0x0000009c04027211 */ /* 0x004fc800078030ff */
[----:B---3--:R-:W-:Y:S02]  /*2430*/  LEA.HI.X R3, R4, R153, R3, 0x6, P0 ;  /* 0x0000009904037211 */ /* 0x008fe400000f3403 */
[----:B------:R-:W-:-:S04]  /*2440*/  @P1 LEA R4, P0, R2, c[0x0][0x1c8], 0x1 ;  /* 0x0000720002041a11 */ /* 0x000fc800078008ff */
[----:B------:R-:W-:Y:S02]  /*2450*/  @P1 LEA.HI.X R5, R2, c[0x0][0x1cc], R3, 0x1, P0 ;  /* 0x0000730002051a11 */ /* 0x000fe400000f0c03 */
[----:B------:R-:W-:-:S03]  /*2460*/  @P4 LEA R6, P0, R148, R2, 0x4 ;  /* 0x0000000294064211 */ /* 0x000fc600078020ff */
[----:B------:R-:W-:Y:S01]  /*2470*/  @!PT LDS RZ, [RZ] ;  /* 0x00000000fffff984 */ /* 0x000fe20000000800 */
[----:B------:R-:W-:Y:S01]  /*2480*/  @!PT LDS RZ, [RZ] ;  /* 0x00000000fffff984 */ /* 0x000fe20000000800 */
[----:B------:R-:W-:Y:S01]  /*2490*/  @!PT LDS RZ, [RZ] ;  /* 0x00000000fffff984 */ /* 0x000fe20000000800 */
[----:B------:R1:W-:Y:S01]  /*24a0*/  @P1 LDGSTS.E.BYPASS.LTC128B.128 [R244+0x4100], [R4.64], !P6 ;  /* 0x0410000004f41fae */ /* 0x0003e2000f101d48 */
[----:B------:R-:W-:Y:S02]  /*24b0*/  @P4 ISETP.GE.AND P6, PT, R154, c[0x0][0x1d4], PT ;  /* 0x000075009a004a0c */ /* 0x000fe40003fc6270 */
[----:B------:R-:W-:Y:S01]  /*24c0*/  @P4 LEA.HI.X R7, R148, R3, R151, 0x4, P0 ;  /* 0x0000000394074211 */ /* 0x000fe200000f2497 */
[----:B------:R1:W-:Y:S01]  /*24d0*/  @P1 LDGSTS.E.BYPASS.LTC128B.128 [R244+0x6100], [R4.64+0x80], !P5 ;  /* 0x0610008004f41fae */ /* 0x0003e2000e901d48 */
[----:B------:R-:W-:-:S04]  /*24e0*/  @P4 LEA R8, P0, R6, c[0x0][0x1c8], 0x1 ;  /* 0x0000720006084a11 */ /* 0x000fc800078008ff */
[----:B------:R-:W-:Y:S02]  /*24f0*/  @P4 LEA.HI.X R9, R6, c[0x0][0x1cc], R7, 0x1, P0 ;  /* 0x0000730006094a11 */ /* 0x000fe400000f0c07 */
[----:B------:R-:W-:Y:S02]  /*2500*/  ISETP.GE.AND P1, PT, R0, 0x31, PT ;  /* 0x000000310000780c */ /* 0x000fe40003f26270 */
[----:B------:R-:W-:Y:S01]  /*2510*/  @P2 IADD3 R0, P0, R2, R12, RZ ;  /* 0x0000000c02002210 */ /* 0x000fe20007f1e0ff */
[----:B------:R2:W-:Y:S01]  /*2520*/  @P4 LDGSTS.E.BYPASS.LTC128B.128 [R244+0x4900], [R8.64], !P6 ;  /* 0x0490000008f44fae */ /* 0x0005e2000f101d48 */
[----:B------:R-:W-:-:S03]  /*2530*/  @P2 ISETP.GE.AND P6, PT, R154, c[0x0][0x1d4], PT ;  /* 0x000075009a002a0c */ /* 0x000fc60003fc6270 */
[----:B------:R2:W-:Y:S01]  /*2540*/  @P4 LDGSTS.E.BYPASS.LTC128B.128 [R244+0x6900], [R8.64+0x80], !P5 ;  /* 0x0690008008f44fae */ /* 0x0005e2000e901d48 */
[----:B-1----:R-:W-:-:S04]  /*2550*/  SHF.L.U32 R4, R151, 0x5, RZ ;  /* 0x0000000597047819 */ /* 0x002fc800000006ff */
[----:B------:R-:W-:Y:S02]  /*2560*/  @P2 IADD3.X R4, R3, R13, R4, P0, !PT ;  /* 0x0000000d03042210 */ /* 0x000fe400007fe404 */
[----:B------:R-:W-:-:S04]  /*2570*/  @P2 LEA R6, P0, R0, c[0x0][0x1c8], 0x1 ;  /* 0x0000720000062a11 */ /* 0x000fc800078008ff */
[----:B------:R-:W-:Y:S01]  /*2580*/  @P2 LEA.HI.X R7, R0, c[0x0][0x1cc], R4, 0x1, P0 ;  /* 0x0000730000072a11 */ /* 0x000fe200000f0c04 */
[----:B------:R-:W-:Y:S02]  /*2590*/  @P1 IMAD R0, R151, 0x30, RZ ;  /* 0x0000003097001824 */ /* 0x000fe400078e02ff */
[----:B------:R-:W-:Y:S02]  /*25a0*/  @P1 IMAD.WIDE.U32 R2, R148, 0x30, R2 ;  /* 0x0000003094021825 */ /* 0x000fe400078e0002 */
[----:B------:R1:W-:Y:S01]  /*25b0*/  @P2 LDGSTS.E.BYPASS.LTC128B.128 [R244+0x5100], [R6.64], !P6 ;  /* 0x0510000006f42fae */ /* 0x0003e2000f101d48 */
[----:B------:R-:W-:Y:S02]  /*25c0*/  @P1 ISETP.GE.AND P6, PT, R154, c[0x0][0x1d4], PT ;  /* 0x000075009a001a0c */ /* 0x000fe40003fc6270 */
[----:B------:R-:W-:Y:S01]  /*25d0*/  @P1 IADD3 R0, R3, R0, RZ ;  /* 0x0000000003001210 */ /* 0x000fe20007ffe0ff */
[----:B------:R1:W-:Y:S01]  /*25e0*/  @P2 LDGSTS.E.BYPASS.LTC128B.128 [R244+0x7100], [R6.64+0x80], !P5 ;  /* 0x0710008006f42fae */ /* 0x0003e2000e901d48 */
[----:B------:R-:W-:-:S04]  /*25f0*/  @P1 LEA R4, P0, R2, c[0x0][0x1c8], 0x1 ;  /* 0x0000720002041a11 */ /* 0x000fc800078008ff */
[----:B------:R-:W-:-:S05]  /*2600*/  @P1 LEA.HI.X R5, R2, c[0x0][0x1cc], R0, 0x1, P0 ;  /* 0x0000730002051a11 */ /* 0x000fca00000f0c00 */
[----:B------:R1:W-:Y:S04]  /*2610*/  @P1 LDGSTS.E.BYPASS.LTC128B.128 [R244+0x5900], [R4.64], !P6 ;  /* 0x0590000004f41fae */ /* 0x0003e8000f101d48 */
[----:B------:R1:W-:Y:S04]  /*2620*/  @P1 LDGSTS.E.BYPASS.LTC128B.128 [R244+0x7900], [R4.64+0x80], !P5 ;  /* 0x0790008004f41fae */ /* 0x0003e8000e901d48 */
[----:B------:R-:W0:Y:S01]  /*2630*/  LDGDEPBAR ;  /* 0x00000000000079af */ /* 0x000e220000000000 */
[----:B------:R-:W-:-:S04]  /*2640*/  DEPBAR.LE SB0, 0x1 ;  /* 0x000080400000791a */ /* 0x000fc80000000000 */
[----:B------:R-:W-:-:S04]  /*2650*/  DEPBAR.LE SB0, 0x0 ;  /* 0x000080000000791a */ /* 0x000fc80000000000 */
[----:B------:R-:W-:Y:S01]  /*2660*/  BAR.SYNC.DEFER_BLOCKING 0x0 ;  /* 0x0000000000007b1d */ /* 0x000fe20000010000 */
[----:B------:R-:W-:Y:S02]  /*2670*/  IMAD R0, R10, c[0x0][0x208], RZ ;  /* 0x000082000a007a24 */ /* 0x000fe400078e02ff */
[----:B------:R-:W-:-:S04]  /*2680*/  IMAD.WIDE.U32 R2, R96, c[0x0][0x208], RZ ;  /* 0x0000820060027a25 */ /* 0x000fc800078e00ff */
[----:B--2---:R-:W-:Y:S01]  /*2690*/  IMAD R8, R96, c[0x0][0x20c], R0 ;  /* 0x0000830060087a24 */ /* 0x004fe200078e0200 */
[----:B----4-:R-:W-:Y:S01]  /*26a0*/  LEA R0, P0, R2, R18, 0x6 ;  /* 0x0000001202007211 */ /* 0x010fe200078030ff */
[----:B-1----:R-:W-:Y:S04]  /*26b0*/  LDSM.16.M88.4 R4, [R231+0x2000] ;  /* 0x00200000e704783b */ /* 0x002fe80000000200 */
[----:B------:R-:W1:Y:S04]  /*26c0*/  LDSM.16.M88.4 R24, [R224] ;  /* 0x00000000e018783b */ /* 0x000e680000000200 */
[----:B------:R-:W2:Y:S04]  /*26d0*/  LDSM.16.M88.4 R28, [R224+0x800] ;  /* 0x00080000e01c783b */ /* 0x000ea80000000200 */
[----:B------:R-:W3:Y:S04]  /*26e0*/  LDSM.16.M88.4 R32, [R224+0x1000] ;  /* 0x00100000e020783b */ /* 0x000ee80000000200 */
[----:B------:R-:W4:Y:S01]  /*26f0*/  LDSM.16.M88.4 R36, [R224+0x1800] ;  /* 0x00180000e024783b */ /* 0x000f220000000200 */
[----:B------:R-:W-:-:S03]  /*2700*/  IADD3 R3, R3, R8, RZ ;  /* 0x0000000803037210 */ /* 0x000fc60007ffe0ff */
[----:B------:R-:W3:Y:S01]  /*2710*/  LDSM.16.M88.4 R12, [R231] ;  /* 0x00000000e70c783b */ /* 0x000ee20000000200 */
[----:B------:R-:W-:Y:S02]  /*2720*/  LEA.HI.X R3, R2, R17, R3, 0x6, P0 ;  /* 0x0000001102037211 */ /* 0x000fe400000f3403 */
[C---:B------:R-:W-:Y:S01]  /*2730*/  LEA R2, P0, R0.reuse, c[0x0][0x1f8], 0x1 ;  /* 0x00007e0000027a11 */ /* 0x040fe200078008ff */
[----:B------:R-:W-:Y:S01]  /*2740*/  LDSM.16.M88.4 R56, [R235] ;  /* 0x00000000eb38783b */ /* 0x000fe20000000200 */
[----:B------:R-:W-:Y:S02]  /*2750*/  LOP3.LUT R8, R11, 0x1, RZ, 0xc0, !PT ;  /* 0x000000010b087812 */ /* 0x000fe400078ec0ff */
[----:B------:R-:W-:Y:S01]  /*2760*/  LEA.HI.X R3, R0, c[0x0][0x1fc], R3, 0x1, P0 ;  /* 0x00007f0000037a11 */ /* 0x000fe200000f0c03 */
[----:B------:R-:W-:Y:S01]  /*2770*/  LDSM.16.M88.4 R52, [R243] ;  /* 0x00000000f334783b */ /* 0x000fe20000000200 */
[C---:B------:R-:W-:Y:S02]  /*2780*/  IADD3 R18, P4, R23.reuse, R2, RZ ;  /* 0x0000000217127210 */ /* 0x040fe40007f9e0ff */
[----:B------:R-:W-:Y:S01]  /*2790*/  IADD3 R20, P1, P0, R23, 0x80, R2 ;  /* 0x0000008017147810 */ /* 0x000fe2000783e002 */
[----:B------:R-:W-:Y:S01]  /*27a0*/  LDSM.16.M88.4 R48, [R242] ;  /* 0x00000000f230783b */ /* 0x000fe20000000200 */
[----:B------:R-:W-:-:S02]  /*27b0*/  ISETP.NE.U32.AND P2, PT, R8, 0x1, PT ;  /* 0x000000010800780c */ /* 0x000fc40003f45070 */
[----:B------:R-:W-:Y:S01]  /*27c0*/  IADD3 R0, -R16, R145, RZ ;  /* 0x0000009110007210 */ /* 0x000fe20007ffe1ff */
[----:B------:R-:W-:Y:S01]  /*27d0*/  LDSM.16.M88.4 R44, [R241] ;  /* 0x00000000f12c783b */ /* 0x000fe20000000200 */
[----:B------:R-:W-:Y:S02]  /*27e0*/  IADD3.X R19, R22, R3, RZ, P4, !PT ;  /* 0x0000000316137210 */ /* 0x000fe400027fe4ff */
[----:B------:R-:W-:Y:S02]  /*27f0*/  IADD3 R16, P4, R18, R23, RZ ;  /* 0x0000001712107210 */ /* 0x000fe40007f9e0ff */
[----:B------:R-:W-:Y:S02]  /*2800*/  IADD3.X R21, R22, RZ, R3, P1, P0 ;  /* 0x000000ff16157210 */ /* 0x000fe40000fe0403 */
[----:B------:R-:W-:Y:S02]  /*2810*/  LOP3.LUT P1, RZ, R11, 0x2, RZ, 0xc0, !PT ;  /* 0x000000020bff7812 */ /* 0x000fe4000782c0ff */
[C---:B------:R-:W-:Y:S01]  /*2820*/  ISETP.LT.OR P0, PT, R0.reuse, 0x1, P2 ;  /* 0x000000010000780c */ /* 0x040fe20001701670 */
[----:B-1----:R-:W-:Y:S01]  /*2830*/  HMMA.16816.F32 R60, R4, R24, RZ ;  /* 0x00000018043c723c */ /* 0x002fe200000018ff */
[----:B------:R-:W-:Y:S01]  /*2840*/  IADD3.X R17, R19, R22, RZ, P4, !PT ;  /* 0x0000001613117210 */ /* 0x000fe200027fe4ff */
[----:B------:R-:W-:Y:S01]  /*2850*/  LDSM.16.M88.4 R8, [R233] ;  /* 0x00000000e908783b */ /* 0x000fe20000000200 */
[----:B------:R-:W-:-:S05]  /*2860*/  ISETP.LT.OR P4, PT, R0, 0x1, !P1 ;  /* 0x000000010000780c */ /* 0x000fca0004f81670 */
[C---:B--2---:R-:W-:Y:S08]  /*2870*/  HMMA.16816.F32 R76, R4.reuse, R28, RZ ;  /* 0x0000001c044c723c */ /* 0x044ff000000018ff */
[C---:B---3--:R-:W-:Y:S08]  /*2880*/  HMMA.16816.F32 R72, R4.reuse, R32, RZ ;  /* 0x000000200448723c */ /* 0x048ff000000018ff */
[C---:B----4-:R-:W-:Y:S08]  /*2890*/  HMMA.16816.F32 R80, R4.reuse, R36, RZ ;  /* 0x000000240450723c */ /* 0x050ff000000018ff */
[C---:B------:R-:W-:Y:S08]  /*28a0*/  HMMA.16816.F32 R116, R4.reuse, R26, RZ ;  /* 0x0000001a0474723c */ /* 0x040ff000000018ff */
[C---:B------:R-:W-:Y:S08]  /*28b0*/  HMMA.16816.F32 R120, R4.reuse, R30, RZ ;  /* 0x0000001e0478723c */ /* 0x040ff000000018ff */
[C---:B------:R-:W-:Y:S08]  /*28c0*/  HMMA.16816.F32 R112, R4.reuse, R34, RZ ;  /* 0x000000220470723c */ /* 0x040ff000000018ff */
[----:B------:R-:W-:Y:S01]  /*28d0*/  HMMA.16816.F32 R108, R4, R38, RZ ;  /* 0x00000026046c723c */ /* 0x000fe200000018ff */
[----:B------:R-:W1:Y:S04]  /*28e0*/  LDSM.16.M88.4 R4, [R233+0x2000] ;  /* 0x00200000e904783b */ /* 0x000e680000000200 */
[----:B------:R-:W-:Y:S01]  /*28f0*/  @!PT LDS RZ, [RZ] ;  /* 0x00000000fffff984 */ /* 0x000fe20000000800 */
[----:B------:R-:W-:Y:S01]  /*2900*/  @!PT LDS RZ, [RZ] ;  /* 0x00000000fffff984 */ /* 0x000fe20000000800 */
[----:B------:R-:W-:Y:S01]  /*2910*/  @!PT LDS RZ, [RZ] ;  /* 0x00000000fffff984 */ /* 0x000fe20000000800 */
[----:B------:R2:W-:Y:S01]  /*2920*/  LDGSTS.E.BYPASS.LTC128B.128 [R244+0x100], [R2.64], !P0 ;  /* 0x0010000002f47fae */ /* 0x0005e2000c101d48 */
[----:B------:R-:W-:-:S03]  /*2930*/  ISETP.LT.OR P0, PT, R0, 0x11, P2 ;  /* 0x000000110000780c */ /* 0x000fc60001701670 */
[----:B------:R2:W-:Y:S01]  /*2940*/  LDGSTS.E.BYPASS.LTC128B.128 [R244+0x2100], [R2.64+0x80], !P4 ;  /* 0x0210008002f47fae */ /* 0x0005e2000e101d48 */
[----:B------:R-:W-:-:S09]  /*2950*/  ISETP.LT.OR P4, PT, R0, 0x11, !P1 ;  /* 0x000000110000780c */ /* 0x000fd20004f81670 */
[----:B------:R3:W-:Y:S04]  /*2960*/  LDGSTS.E.BYPASS.LTC128B.128 [R244+0x900], [R18.64], !P0 ;  /* 0x0090000012f47fae */ /* 0x0007e8000c101d48 */
[----:B------:R4:W-:Y:S01]  /*2970*/  LDGSTS.E.BYPASS.LTC128B.128 [R244+0x2900], [R20.64], !P4 ;  /* 0x0290000014f47fae */ /* 0x0009e2000e101d48 */
[C---:B------:R-:W-:Y:S02]  /*2980*/  ISETP.LT.OR P4, PT, R0.reuse, 0x21, P2 ;  /* 0x000000210000780c */ /* 0x040fe40001781670 */
[----:B------:R-:W-:Y:S02]  /*2990*/  ISETP.LT.OR P2, PT, R0, 0x31, P2 ;  /* 0x000000310000780c */ /* 0x000fe40001741670 */
[----:B--2---:R-:W-:Y:S01]  /*29a0*/  IADD3 R2, P0, R16, R23, RZ ;  /* 0x0000001710027210 */ /* 0x004fe20007f1e0ff */
[----:B------:R-:W-:Y:S08]  /*29b0*/  HMMA.16816.F32 R68, R12, R24, RZ ;  /* 0x000000180c44723c */ /* 0x000ff000000018ff */
[----:B------:R3:W-:Y:S01]  /*29c0*/  LDGSTS.E.BYPASS.LTC128B.128 [R244+0x1100], [R16.64], !P4 ;  /* 0x0110000010f47fae */ /* 0x0007e2000e101d48 */
[----:B------:R-:W-:-:S02]  /*29d0*/  IADD3.X R3, R17, R22, RZ, P0, !PT ;  /* 0x0000001611037210 */ /* 0x000fc400007fe4ff */
[C---:B------:R-:W-:Y:S02]  /*29e0*/  ISETP.LT.OR P0, PT, R0.reuse, 0x21, !P1 ;  /* 0x000000210000780c */ /* 0x040fe40004f01670 */
[----:B------:R-:W-:Y:S01]  /*29f0*/  ISETP.LT.OR P1, PT, R0, 0x31, !P1 ;  /* 0x000000310000780c */ /* 0x000fe20004f21670 */
[C---:B------:R-:W-:Y:S08]  /*2a00*/  HMMA.16816.F32 R100, R12.reuse, R28, RZ ;  /* 0x0000001c0c64723c */ /* 0x040ff000000018ff */
[C---:B------:R-:W-:Y:S02]  /*2a10*/  HMMA.16816.F32 R92, R12.reuse, R30, RZ ;  /* 0x0000001e0c5c723c */ /* 0x040fe400000018ff */
[----:B------:R3:W-:Y:S04]  /*2a20*/  LDGSTS.E.BYPASS.LTC128B.128 [R244+0x3100], [R16.64+0x80], !P0 ;  /* 0x0310008010f47fae */ /* 0x0007e8000c101d48 */
[----:B------:R2:W-:Y:S02]  /*2a30*/  LDGSTS.E.BYPASS.LTC128B.128 [R244+0x1900], [R2.64], !P2 ;  /* 0x0190000002f47fae */ /* 0x0005e4000d101d48 */
[C---:B------:R-:W-:Y:S02]  /*2a40*/  HMMA.16816.F32 R64, R12.reuse, R36, RZ ;  /* 0x000000240c40723c */ /* 0x040fe400000018ff */
[----:B------:R2:W-:Y:S04]  /*2a50*/  LDGSTS.E.BYPASS.LTC128B.128 [R244+0x3900], [R2.64+0x80], !P1 ;  /* 0x0390008002f47fae */ /* 0x0005e8000c901d48 */
[----:B------:R-:W-:Y:S02]  /*2a60*/  LDSM.16.M88.4 R40, [R230] ;  /* 0x00000000e628783b */ /* 0x000fe40000000200 */
[C---:B------:R-:W-:Y:S02]  /*2a70*/  HMMA.16816.F32 R104, R12.reuse, R26, RZ ;  /* 0x0000001a0c68723c */ /* 0x040fe400000018ff */
[----:B------:R-:W-:Y:S04]  /*2a80*/  LDSM.16.M88.4 R28, [R230+0x800] ;  /* 0x00080000e61c783b */ /* 0x000fe80000000200 */
[----:B------:R-:W-:Y:S02]  /*2a90*/  LDSM.16.M88.4 R24, [R230+0x1000] ;  /* 0x00100000e618783b */ /* 0x000fe40000000200 */
[C---:B------:R-:W-:Y:S02]  /*2aa0*/  HMMA.16816.F32 R88, R12.reuse, R32, RZ ;  /* 0x000000200c58723c */ /* 0x040fe400000018ff */
[----:B----4-:R-:W-:Y:S04]  /*2ab0*/  LDSM.16.M88.4 R20, [R230+0x1800] ;  /* 0x00180000e614783b */ /* 0x010fe80000000200 */
[----:B---3--:R-:W-:Y:S02]  /*2ac0*/  LDSM.16.M88.4 R16, [R232+0x2000] ;  /* 0x00200000e810783b */ /* 0x008fe40000000200 */
[C---:B------:R-:W-:Y:S02]  /*2ad0*/  HMMA.16816.F32 R84, R12.reuse, R34, RZ ;  /* 0x000000220c54723c */ /* 0x040fe400000018ff */
[----:B------:R-:W0:Y:S06]  /*2ae0*/  LDGDEPBAR ;  /* 0x00000000000079af */ /* 0x000e2c0000000000 */
[----:B------:R-:W-:Y:S01]  /*2af0*/  HMMA.16816.F32 R36, R12, R38, RZ ;  /* 0x000000260c24723c */ /* 0x000fe200000018ff */
[----:B------:R-:W3:Y:S07]  /*2b00*/  LDSM.16.M88.4 R12, [R232] ;  /* 0x00000000e80c783b */ /* 0x000eee0000000200 */
[-C--:B-1----:R-:W-:Y:S08]  /*2b10*/  HMMA.16816.F32 R32, R4, R56.reuse, R60 ;  /* 0x000000380420723c */ /* 0x082ff0000000183c */
[----:B------:R-:W-:Y:S08]  /*2b20*/  HMMA.16816.F32 R60, R8, R56, R68 ;  /* 0x00000038083c723c */ /* 0x000ff00000001844 */
[C---:B------:R-:W-:Y:S08]  /*2b30*/  HMMA.16816.F32 R68, R4.reuse, R44, R80 ;  /* 0x0000002c0444723c */ /* 0x040ff00000001850 */
[C---:B------:R-:W-:Y:S08]  /*2b40*/  HMMA.16816.F32 R80, R4.reuse, R58, R116 ;  /* 0x0000003a0450723c */ /* 0x040ff00000001874 */
[C---:B------:R-:W-:Y:S08]  /*2b50*/  HMMA.16816.F32 R76, R4.reuse, R52, R76 ;  /* 0x00000034044c723c */ /* 0x040ff0000000184c */
[C---:B------:R-:W-:Y:S08]  /*2b60*/  HMMA.16816.F32 R128, R4.reuse, R54, R120 ;  /* 0x000000360480723c */ /* 0x040ff00000001878 */
[C---:B------:R-:W-:Y:S08]  /*2b70*/  HMMA.16816.F32 R136, R4.reuse, R50, R112 ;  /* 0x000000320488723c */ /* 0x040ff00000001870 */
[----:B------:R-:W-:Y:S08]  /*2b80*/  HMMA.16816.F32 R124, R4, R46, R108 ;  /* 0x0000002e047c723c */ /* 0x000ff0000000186c */
[C---:B------:R-:W-:Y:S08]  /*2b90*/  HMMA.16816.F32 R132, R8.reuse, R52, R100 ;  /* 0x000000340884723c */ /* 0x040ff00000001864 */
[C---:B------:R-:W-:Y:S01]  /*2ba0*/  HMMA.16816.F32 R116, R8.reuse, R54, R92 ;  /* 0x000000360874723c */ /* 0x040fe2000000185c */
[----:B------:R-:W-:Y:S07]  /*2bb0*/  LDSM.16.M88.4 R92, [R227+0x1800] ;  /* 0x00180000e35c783b */ /* 0x000fee0000000200 */
[C---:B------:R-:W-:Y:S08]  /*2bc0*/  HMMA.16816.F32 R140, R8.reuse, R48, R88 ;  /* 0x00000030088c723c */ /* 0x040ff00000001858 */
[C---:B------:R-:W-:Y:S08]  /*2bd0*/  HMMA.16816.F32 R120, R8.reuse, R44, R64 ;  /* 0x0000002c0878723c */ /* 0x040ff00000001840 */
[C---:B------:R-:W-:Y:S08]  /*2be0*/  HMMA.16816.F32 R112, R8.reuse, R58, R104 ;  /* 0x0000003a0870723c */ /* 0x040ff00000001868 */
[C---:B------:R-:W-:Y:S08]  /*2bf0*/  HMMA.16816.F32 R108, R8.reuse, R50, R84 ;  /* 0x00000032086c723c */ /* 0x040ff00000001854 */
[----:B------:R-:W-:Y:S01]  /*2c00*/  HMMA.16816.F32 R52, R8, R46, R36 ;  /* 0x0000002e0834723c */ /* 0x000fe20000001824 */
[----:B------:R-:W-:Y:S04]  /*2c10*/  LDSM.16.M88.4 R8, [R227] ;  /* 0x00000000e308783b */ /* 0x000fe80000000200 */
[----:B------:R-:W1:Y:S03]  /*2c20*/  LDSM.16.M88.4 R36, [R234] ;  /* 0x00000000ea24783b */ /* 0x000e660000000200 */
[----:B------:R-:W-:Y:S01]  /*2c30*/  HMMA.16816.F32 R72, R4, R48, R72 ;  /* 0x000000300448723c */ /* 0x000fe20000001848 */
[----:B------:R-:W4:Y:S04]  /*2c40*/  LDSM.16.M88.4 R4, [R234+0x2000] ;  /* 0x00200000ea04783b */ /* 0x000f280000000200 */
[----:B------:R-:W-:Y:S03]  /*2c50*/  LDSM.16.M88.4 R48, [R227+0x800] ;  /* 0x00080000e330783b */ /* 0x000fe60000000200 */
[-C--:B---3--:R-:W-:Y:S01]  /*2c60*/  HMMA.16816.F32 R44, R12, R40.reuse, R60 ;  /* 0x000000280c2c723c */ /* 0x088fe2000000183c */
[----:B------:R-:W-:Y:S07]  /*2c70*/  LDSM.16.M88.4 R60, [R224+0x2000] ;  /* 0x00200000e03c783b */ /* 0x000fee0000000200 */
[C---:B------:R-:W-:Y:S01]  /*2c80*/  HMMA.16816.F32 R100, R16.reuse, R40, R32 ;  /* 0x000000281064723c */ /* 0x040fe20000001820 */
[----:B------:R-:W-:Y:S07]  /*2c90*/  LDSM.16.M88.4 R32, [R231+0x4000] ;  /* 0x00400000e720783b */ /* 0x000fee0000000200 */
[C---:B------:R-:W-:Y:S01]  /*2ca0*/  HMMA.16816.F32 R104, R16.reuse, R28, R76 ;  /* 0x0000001c1068723c */ /* 0x040fe2000000184c */
[----:B------:R-:W3:Y:S07]  /*2cb0*/  LDSM.16.M88.4 R76, [R227+0x1000] ;  /* 0x00100000e34c783b */ /* 0x000eee0000000200 */
[C---:B------:R-:W-:Y:S08]  /*2cc0*/  HMMA.16816.F32 R88, R16.reuse, R24, R72 ;  /* 0x000000181058723c */ /* 0x040ff00000001848 */
[C---:B------:R-:W-:Y:S08]  /*2cd0*/  HMMA.16816.F32 R84, R16.reuse, R20, R68 ;  /* 0x000000141054723c */ /* 0x040ff00000001844 */
[C---:B------:R-:W-:Y:S08]  /*2ce0*/  HMMA.16816.F32 R72, R16.reuse, R42, R80 ;  /* 0x0000002a1048723c */ /* 0x040ff00000001850 */
[C---:B------:R-:W-:Y:S08]  /*2cf0*/  HMMA.16816.F32 R68, R16.reuse, R30, R128 ;  /* 0x0000001e1044723c */ /* 0x040ff00000001880 */
[C---:B------:R-:W-:Y:S08]  /*2d00*/  HMMA.16816.F32 R64, R16.reuse, R26, R136 ;  /* 0x0000001a1040723c */ /* 0x040ff00000001888 */
[----:B------:R-:W-:Y:S08]  /*2d10*/  HMMA.16816.F32 R56, R16, R22, R124 ;  /* 0x000000161038723c */ /* 0x000ff0000000187c */
[C---:B------:R-:W-:Y:S01]  /*2d20*/  HMMA.16816.F32 R16, R12.reuse, R42, R112 ;  /* 0x0000002a0c10723c */ /* 0x040fe20000001870 */
[----:B------:R-:W-:Y:S07]  /*2d30*/  LDSM.16.M88.4 R40, [R240] ;  /* 0x00000000f028783b */ /* 0x000fee0000000200 */
[C---:B------:R-:W-:Y:S08]  /*2d40*/  HMMA.16816.F32 R80, R12.reuse, R28, R132 ;  /* 0x0000001c0c50723c */ /* 0x040ff00000001884 */
        /* <DEDUP_REMOVED lines=8> */
[-C--:B-1----:R-:W-:Y:S01]  /*2dd0*/  HMMA.16816.F32 R12, R36, R8.reuse, R44 ;  /* 0x00000008240c723c */ /* 0x082fe2000000182c */
[----:B------:R-:W-:Y:S07]  /*2de0*/  LDSM.16.M88.4 R44, [R230+0x2000] ;  /* 0x00200000e62c783b */ /* 0x000fee0000000200 */
[C---:B----4-:R-:W-:Y:S08]  /*2df0*/  HMMA.16816.F32 R52, R4.reuse, R8, R100 ;  /* 0x000000080434723c */ /* 0x050ff00000001864 */
[----:B---3--:R-:W-:Y:S08]  /*2e00*/  HMMA.16816.F32 R124, R4, R78, R64 ;  /* 0x0000004e047c723c */ /* 0x008ff00000001840 */
[----:B------:R-:W-:Y:S08]  /*2e10*/  HMMA.16816.F32 R12, R32, R60, R12 ;  /* 0x0000003c200c723c */ /* 0x000ff0000000180c */
[----:B------:R-:W-:Y:S01]  /*2e20*/  HMMA.16816.F32 R64, R36, R10, R16 ;  /* 0x0000000a2440723c */ /* 0x000fe20000001810 */
[----:B------:R-:W1:Y:S07]  /*2e30*/  LDSM.16.M88.4 R16, [R232+0x4000] ;  /* 0x00400000e810783b */ /* 0x000e6e0000000200 */
[----:B--2---:R-:W-:Y:S08]  /*2e40*/  HMMA.16816.F32 R52, R28, R60, R52 ;  /* 0x0000003c1c34723c */ /* 0x004ff00000001834 */
[C---:B------:R-:W-:Y:S01]  /*2e50*/  HMMA.16816.F32 R72, R4.reuse, R10, R72 ;  /* 0x0000000a0448723c */ /* 0x040fe20000001848 */
[----:B------:R-:W-:Y:S07]  /*2e60*/  LDSM.16.M88.4 R8, [R234+0x4000] ;  /* 0x00400000ea08783b */ /* 0x000fee0000000200 */
[----:B------:R-:W-:Y:S08]  /*2e70*/  HMMA.16816.F32 R136, R4, R94, R56 ;  /* 0x0000005e0488723c */ /* 0x000ff00000001838 */
[----:B------:R-:W-:Y:S01]  /*2e80*/  HMMA.16816.F32 R56, R24, R40, R12 ;  /* 0x000000281838723c */ /* 0x000fe2000000180c */
[----:B------:R-:W2:Y:S07]  /*2e90*/  LDSM.16.M88.4 R12, [R232+0x6000] ;  /* 0x00600000e80c783b */ /* 0x000eae0000000200 */
[C---:B------:R-:W-:Y:S08]  /*2ea0*/  HMMA.16816.F32 R128, R4.reuse, R92, R84 ;  /* 0x0000005c0480723c */ /* 0x040ff00000001854 */
[C---:B------:R-:W-:Y:S08]  /*2eb0*/  HMMA.16816.F32 R104, R4.reuse, R48, R104 ;  /* 0x000000300468723c */ /* 0x040ff00000001868 */
[----:B------:R-:W-:Y:S08]  /*2ec0*/  HMMA.16816.F32 R100, R4, R50, R68 ;  /* 0x000000320464723c */ /* 0x000ff00000001844 */
[C---:B------:R-:W-:Y:S08]  /*2ed0*/  HMMA.16816.F32 R84, R36.reuse, R48, R80 ;  /* 0x000000302454723c */ /* 0x040ff00000001850 */
[----:B------:R-:W-:Y:S01]  /*2ee0*/  HMMA.16816.F32 R116, R36, R50, R116 ;  /* 0x000000322474723c */ /* 0x000fe20000001874 */
[----:B------:R-:W3:Y:S07]  /*2ef0*/  LDSM.16.M88.4 R48, [R227+0x2000] ;  /* 0x00200000e330783b */ /* 0x000eee0000000200 */
[----:B------:R-:W-:Y:S08]  /*2f00*/  HMMA.16816.F32 R52, R20, R40, R52 ;  /* 0x000000281434723c */ /* 0x000ff00000001834 */
[-C--:B------:R-:W-:Y:S08]  /*2f10*/  HMMA.16816.F32 R64, R32, R62.reuse, R64 ;  /* 0x0000003e2040723c */ /* 0x080ff00000001840 */
[----:B------:R-:W-:Y:S01]  /*2f20*/  HMMA.16816.F32 R72, R28, R62, R72 ;  /* 0x0000003e1c48723c */ /* 0x000fe20000001848 */
[----:B------:R-:W-:Y:S07]  /*2f30*/  LDSM.16.M88.4 R60, [R239] ;  /* 0x00000000ef3c783b */ /* 0x000fee0000000200 */
[----:B-1----:R-:W-:Y:S01]  /*2f40*/  HMMA.16816.F32 R68, R16, R44, R56 ;  /* 0x0000002c1044723c */ /* 0x002fe20000001838 */
[----:B------:R-:W1:Y:S07]  /*2f50*/  LDSM.16.M88.4 R56, [R224+0x2800] ;  /* 0x00280000e038783b */ /* 0x000e6e0000000200 */
[----:B------:R-:W-:Y:S01]  /*2f60*/  HMMA.16816.F32 R88, R4, R76, R88 ;  /* 0x0000004c0458723c */ /* 0x000fe20000001858 */
[----:B------:R-:W4:Y:S07]  /*2f70*/  LDSM.16.M88.4 R4, [R236+0x6000] ;  /* 0x00600000ec04783b */ /* 0x000f2e0000000200 */
[----:B--2---:R-:W-:Y:S08]  /*2f80*/  HMMA.16816.F32 R52, R12, R44, R52 ;  /* 0x0000002c0c34723c */ /* 0x004ff00000001834 */
[-C--:B------:R-:W-:Y:S08]  /*2f90*/  HMMA.16816.F32 R64, R24, R42.reuse, R64 ;  /* 0x0000002a1840723c */ /* 0x080ff00000001840 */
[----:B------:R-:W-:Y:S01]  /*2fa0*/  HMMA.16816.F32 R72, R20, R42, R72 ;  /* 0x0000002a1448723c */ /* 0x000fe20000001848 */
[----:B------:R-:W2:Y:S07]  /*2fb0*/  LDSM.16.M88.4 R40, [R230+0x2800] ;  /* 0x00280000e628783b */ /* 0x000eae0000000200 */
[C---:B------:R-:W-:Y:S08]  /*2fc0*/  HMMA.16816.F32 R140, R36.reuse, R76, R140 ;  /* 0x0000004c248c723c */ /* 0x040ff0000000188c */
[----:B------:R-:W-:Y:S08]  /*2fd0*/  HMMA.16816.F32 R108, R36, R78, R108 ;  /* 0x0000004e246c723c */ /* 0x000ff0000000186c */
[----:B---3--:R-:W-:Y:S08]  /*2fe0*/  HMMA.16816.F32 R76, R8, R48, R68 ;  /* 0x00000030084c723c */ /* 0x008ff00000001844 */
[----:B-1----:R-:W-:Y:S08]  /*2ff0*/  HMMA.16816.F32 R68, R32, R56, R84 ;  /* 0x000000382044723c */ /* 0x002ff00000001854 */
[----:B----4-:R-:W-:Y:S08]  /*3000*/  HMMA.16816.F32 R80, R4, R48, R52 ;  /* 0x000000300450723c */ /* 0x010ff00000001834 */
[----:B------:R-:W-:Y:S08]  /*3010*/  HMMA.16816.F32 R52, R16, R46, R64 ;  /* 0x0000002e1034723c */ /* 0x000ff00000001840 */
[C---:B------:R-:W-:Y:S08]  /*3020*/  HMMA.16816.F32 R120, R36.reuse, R92, R120 ;  /* 0x0000005c2478723c */ /* 0x040ff00000001878 */
[----:B------:R-:W-:Y:S08]  /*3030*/  HMMA.16816.F32 R112, R36, R94, R112 ;  /* 0x0000005e2470723c */ /* 0x000ff00000001870 */
[----:B------:R-:W-:Y:S08]  /*3040*/  HMMA.16816.F32 R64, R12, R46, R72 ;  /* 0x0000002e0c40723c */ /* 0x000ff00000001848 */
[----:B------:R-:W-:Y:S01]  /*3050*/  HMMA.16816.F32 R36, R28, R56, R104 ;  /* 0x000000381c24723c */ /* 0x000fe20000001868 */
[----:B------:R-:W-:-:S04]  /*3060*/  FMUL.FTZ R0, R76, c[0x0][0x320] ;  /* 0x0000c8004c007a20 */ /* 0x000fc80000410000 */
[----:B------:R1:W3:Y:S03]  /*3070*/  MUFU.TANH R144, R0 ;  /* 0x0000000000907308 */ /* 0x0002e60000002400 */
[----:B------:R-:W-:Y:S01]  /*3080*/  HMMA.16816.F32 R68, R24, R60, R68 ;  /* 0x0000003c1844723c */ /* 0x000fe20000001844 */
[----:B-1----:R-:W-:-:S04]  /*3090*/  FMUL.FTZ R0, R77, c[0x0][0x320] ;  /* 0x0000c8004d007a20 */ /* 0x002fc80000410000 */
[----:B------:R1:W4:Y:S03]  /*30a0*/  MUFU.TANH R132, R0 ;  /* 0x0000000000847308 */ /* 0x0003260000002400 */
[----:B------:R-:W-:Y:S08]  /*30b0*/  HMMA.16816.F32 R84, R4, R50, R64 ;  /* 0x000000320454723c */ /* 0x000ff00000001840 */
[----:B------:R-:W-:Y:S01]  /*30c0*/  HMMA.16816.F32 R44, R20, R60, R36 ;  /* 0x0000003c142c723c */ /* 0x000fe20000001824 */
[----:B------:R-:W2:Y:S01]  /*30d0*/  LDSM.16.M88.4 R36, [R227+0x2800] ;  /* 0x00280000e324783b */ /* 0x000ea20000000200 */
[----:B-1----:R-:W-:-:S06]  /*30e0*/  FMUL.FTZ R0, R78, c[0x0][0x320] ;  /* 0x0000c8004e007a20 */ /* 0x002fcc0000410000 */
[-C--:B------:R-:W-:Y:S01]  /*30f0*/  HMMA.16816.F32 R64, R32, R58.reuse, R116 ;  /* 0x0000003a2040723c */ /* 0x080fe20000001874 */
[----:B------:R1:W1:Y:S07]  /*3100*/  MUFU.TANH R134, R0 ;  /* 0x0000000000867308 */ /* 0x00026e0000002400 */
[----:B------:R-:W-:Y:S01]  /*3110*/  HMMA.16816.F32 R72, R28, R58, R100 ;  /* 0x0000003a1c48723c */ /* 0x000fe20000001864 */
[----:B-1----:R-:W-:-:S07]  /*3120*/  FMUL.FTZ R0, R79, c[0x0][0x320] ;  /* 0x0000c8004f007a20 */ /* 0x002fce0000410000 */
[----:B------:R-:W-:Y:S01]  /*3130*/  HMMA.16816.F32 R76, R8, R50, R52 ;  /* 0x00000032084c723c */ /* 0x000fe20000001834 */
[----:B------:R-:W1:Y:S01]  /*3140*/  LDSM.16.M88.4 R52, [R224+0x3000] ;  /* 0x00300000e034783b */ /* 0x000e620000000200 */
[----:B------:R2:W1:Y:S02]  /*3150*/  MUFU.TANH R133, R0 ;  /* 0x0000000000857308 */ /* 0x0004640000002400 */
[----:B--2---:R-:W-:-:S06]  /*3160*/  FMUL.FTZ R0, R80, c[0x0][0x320] ;  /* 0x0000c80050007a20 */ /* 0x004fcc0000410000 */
[----:B------:R2:W1:Y:S01]  /*3170*/  MUFU.TANH R147, R0 ;  /* 0x0000000000937308 */ /* 0x0004620000002400 */
[----:B------:R-:W-:Y:S01]  /*3180*/  HMMA.16816.F32 R68, R16, R40, R68 ;  /* 0x000000281044723c */ /* 0x000fe20000001844 */
[----:B--2---:R-:W-:-:S06]  /*3190*/  FMUL.FTZ R0, R81, c[0x0][0x320] ;  /* 0x0000c80051007a20 */ /* 0x004fcc0000410000 */
[----:B------:R2:W1:Y:S01]  /*31a0*/  MUFU.TANH R146, R0 ;  /* 0x0000000000927308 */ /* 0x0004620000002400 */
[----:B------:R-:W-:Y:S01]  /*31b0*/  HMMA.16816.F32 R56, R24, R62, R64 ;  /* 0x0000003e1838723c */ /* 0x000fe20000001840 */
[----:B--2---:R-:W-:-:S06]  /*31c0*/  FMUL.FTZ R0, R82, c[0x0][0x320] ;  /* 0x0000c80052007a20 */ /* 0x004fcc0000410000 */
[----:B------:R2:W1:Y:S01]  /*31d0*/  MUFU.TANH R150, R0 ;  /* 0x0000000000967308 */ /* 0x0004620000002400 */
[----:B------:R-:W-:Y:S01]  /*31e0*/  HMMA.16816.F32 R48, R12, R40, R44 ;  /* 0x000000280c30723c */ /* 0x000fe2000000182c */
[----:B------:R-:W1:Y:S01]  /*31f0*/  LDSM.16.M88.4 R44, [R238] ;  /* 0x00000000ee2c783b */ /* 0x000e620000000200 */
[----:B--2---:R-:W-:-:S05]  /*3200*/  FMUL.FTZ R0, R83, c[0x0][0x320] ;  /* 0x0000c80053007a20 */ /* 0x004fca0000410000 */
[----:B------:R2:W1:Y:S01]  /*3210*/  MUFU.TANH R149, R0 ;  /* 0x0000000000957308 */ /* 0x0004620000002400 */
[----:B------:R-:W-:Y:S01]  /*3220*/  HMMA.16816.F32 R64, R20, R62, R72 ;  /* 0x0000003e1440723c */ /* 0x000fe20000001848 */
[----:B--2---:R-:W-:-:S06]  /*3230*/  FMUL.FTZ R0, R76, c[0x0][0x320] ;  /* 0x0000c8004c007a20 */ /* 0x004fcc0000410000 */
[----:B------:R2:W1:Y:S02]  /*3240*/  MUFU.TANH R106, R0 ;  /* 0x00000000006a7308 */ /* 0x0004640000002400 */
[----:B--2---:R-:W-:-:S06]  /*3250*/  FMUL.FTZ R0, R77, c[0x0][0x320] ;  /* 0x0000c8004d007a20 */ /* 0x004fcc0000410000 */
[----:B------:R2:W1:Y:S01]  /*3260*/  MUFU.TANH R103, R0 ;  /* 0x0000000000677308 */ /* 0x0004620000002400 */
[----:B------:R-:W-:Y:S01]  /*3270*/  HMMA.16816.F32 R60, R16, R42, R56 ;  /* 0x0000002a103c723c */ /* 0x000fe20000001838 */
[----:B------:R-:W1:Y:S01]  /*3280*/  LDSM.16.M88.4 R56, [R230+0x3000] ;  /* 0x00300000e638783b */ /* 0x000e620000000200 */
[----:B--2---:R-:W-:-:S05]  /*3290*/  FMUL.FTZ R0, R78, c[0x0][0x320] ;  /* 0x0000c8004e007a20 */ /* 0x004fca0000410000 */
[----:B------:R2:W1:Y:S01]  /*32a0*/  MUFU.TANH R105, R0 ;  /* 0x0000000000697308 */ /* 0x0004620000002400 */
[----:B------:R-:W-:Y:S01]  /*32b0*/  HMMA.16816.F32 R80, R4, R36, R48 ;  /* 0x000000240450723c */ /* 0x000fe20000001830 */
[----:B--2---:R-:W-:-:S07]  /*32c0*/  FMUL.FTZ R0, R79, c[0x0][0x320] ;  /* 0x0000c8004f007a20 */ /* 0x004fce0000410000 */
[----:B------:R-:W-:Y:S01]  /*32d0*/  HMMA.16816.F32 R76, R8, R36, R68 ;  /* 0x00000024084c723c */ /* 0x000fe20000001844 */
[----:B------:R2:W2:Y:S07]  /*32e0*/  MUFU.TANH R104, R0 ;  /* 0x0000000000687308 */ /* 0x0004ae0000002400 */
[----:B-1----:R-:W-:Y:S01]  /*32f0*/  HMMA.16816.F32 R68, R32, R52, R140 ;  /* 0x000000342044723c */ /* 0x002fe2000000188c */
[----:B--2---:R-:W-:-:S04]  /*3300*/  FMUL.FTZ R0, R84, c[0x0][0x320] ;  /* 0x0000c80054007a20 */ /* 0x004fc80000410000 */
[----:B------:R1:W2:Y:S03]  /*3310*/  MUFU.TANH R118, R0 ;  /* 0x0000000000767308 */ /* 0x0002a60000002400 */
[----:B------:R-:W-:Y:S08]  /*3320*/  HMMA.16816.F32 R48, R28, R52, R88 ;  /* 0x000000341c30723c */ /* 0x000ff00000001858 */
[----:B------:R-:W-:Y:S01]  /*3330*/  HMMA.16816.F32 R64, R12, R42, R64 ;  /* 0x0000002a0c40723c */ /* 0x000fe20000001840 */
[----:B-1----:R-:W-:-:S04]  /*3340*/  FMUL.FTZ R0, R85, c[0x0][0x320] ;  /* 0x0000c80055007a20 */ /* 0x002fc80000410000 */
[----:B------:R1:W1:Y:S03]  /*3350*/  MUFU.TANH R117, R0 ;  /* 0x0000000000757308 */ /* 0x0002660000002400 */
        /* <DEDUP_REMOVED lines=10> */
[----:B------:R-:W2:Y:S01]  /*3400*/  LDSM.16.M88.4 R48, [R227+0x3000] ;  /* 0x00300000e330783b */ /* 0x000ea20000000200 */
[----:B-1----:R-:W-:-:S04]  /*3410*/  FMUL.FTZ R0, R77, c[0x0][0x320] ;  /* 0x0000c8004d007a20 */ /* 0x002fc80000410000 */
[----:B------:R1:W1:Y:S02]  /*3420*/  MUFU.TANH R93, R0 ;  /* 0x00000000005d7308 */ /* 0x0002640000002400 */
[----:B------:R-:W-:Y:S01]  /*3430*/  HMMA.16816.F32 R84, R4, R38, R64 ;  /* 0x000000260454723c */ /* 0x000fe20000001840 */
[----:B------:R-:W2:Y:S01]  /*3440*/  LDSM.16.M88.4 R36, [R224+0x3800] ;  /* 0x00380000e024783b */ /* 0x000ea20000000200 */
[----:B-1----:R-:W-:-:S04]  /*3450*/  FMUL.FTZ R0, R78, c[0x0][0x320] ;  /* 0x0000c8004e007a20 */ /* 0x002fc80000410000 */
[----:B------:R1:W1:Y:S02]  /*3460*/  MUFU.TANH R98, R0 ;  /* 0x0000000000627308 */ /* 0x0002640000002400 */
[----:B------:R-:W-:Y:S01]  /*3470*/  HMMA.16816.F32 R64, R16, R56, R68 ;  /* 0x000000381040723c */ /* 0x000fe20000001844 */
[----:B-1----:R-:W-:-:S05]  /*3480*/  FMUL.FTZ R0, R79, c[0x0][0x320] ;  /* 0x0000c8004f007a20 */ /* 0x002fca0000410000 */
[----:B------:R1:W1:Y:S02]  /*3490*/  MUFU.TANH R95, R0 ;  /* 0x00000000005f7308 */ /* 0x0002640000002400 */
[----:B------:R-:W-:Y:S01]  /*34a0*/  HMMA.16816.F32 R68, R28, R54, R124 ;  /* 0x000000361c44723c */ /* 0x000fe2000000187c */
[----:B------:R-:W2:Y:S01]  /*34b0*/  LDSM.16.M88.4 R52, [R237] ;  /* 0x00000000ed34783b */ /* 0x000ea20000000200 */
[----:B-1----:R-:W-:-:S04]  /*34c0*/  FMUL.FTZ R0, R80, c[0x0][0x320] ;  /* 0x0000c80050007a20 */ /* 0x002fc80000410000 */
[----:B------:R1:W1:Y:S02]  /*34d0*/  MUFU.TANH R102, R0 ;  /* 0x0000000000667308 */ /* 0x0002640000002400 */
[----:B------:R-:W-:Y:S01]  /*34e0*/  HMMA.16816.F32 R60, R24, R46, R60 ;  /* 0x0000002e183c723c */ /* 0x000fe2000000183c */
[----:B-1----:R-:W-:-:S05]  /*34f0*/  FMUL.FTZ R0, R81, c[0x0][0x320] ;  /* 0x0000c80051007a20 */ /* 0x002fca0000410000 */
[----:B------:R1:W1:Y:S02]  /*3500*/  MUFU.TANH R101, R0 ;  /* 0x0000000000657308 */ /* 0x0002640000002400 */
[----:B------:R-:W-:Y:S01]  /*3510*/  HMMA.16816.F32 R40, R12, R56, R40 ;  /* 0x000000380c28723c */ /* 0x000fe20000001828 */
[----:B-1----:R-:W-:-:S05]  /*3520*/  FMUL.FTZ R0, R82, c[0x0][0x320] ;  /* 0x0000c80052007a20 */ /* 0x002fca0000410000 */
        /* <DEDUP_REMOVED lines=8> */
[----:B------:R1:W1:Y:S01]  /*35b0*/  MUFU.TANH R88, R0 ;  /* 0x0000000000587308 */ /* 0x0002620000002400 */
[----:B------:R-:W-:Y:S08]  /*35c0*/  HMMA.16816.F32 R64, R32, R36, R120 ;  /* 0x000000242040723c */ /* 0x000ff00000001878 */
[----:B------:R-:W-:Y:S01]  /*35d0*/  HMMA.16816.F32 R44, R16, R58, R60 ;  /* 0x0000003a102c723c */ /* 0x000fe2000000183c */
[----:B-1----:R-:W-:-:S07]  /*35e0*/  FMUL.FTZ R0, R74, c[0x0][0x320] ;  /* 0x0000c8004a007a20 */ /* 0x002fce0000410000 */
[----:B------:R-:W-:Y:S01]  /*35f0*/  HMMA.16816.F32 R60, R32, R38, R112 ;  /* 0x00000026203c723c */ /* 0x000fe20000001870 */
[----:B------:R-:W-:Y:S01]  /*3600*/  LDSM.16.M88.4 R32, [R227+0x3800] ;  /* 0x00380000e320783b */ /* 0x000fe20000000200 */
[----:B------:R1:W1:Y:S06]  /*3610*/  MUFU.TANH R91, R0 ;  /* 0x00000000005b7308 */ /* 0x00026c0000002400 */
[----:B------:R-:W-:Y:S01]  /*3620*/  HMMA.16816.F32 R80, R4, R48, R40 ;  /* 0x000000300450723c */ /* 0x000fe20000001828 */
[----:B------:R-:W2:Y:S01]  /*3630*/  LDSM.16.M88.4 R40, [R230+0x3800] ;  /* 0x00380000e628783b */ /* 0x000ea20000000200 */
[----:B------:R-:W-:Y:S01]  /*3640*/  ISETP.GT.AND P0, PT, R96, R209, PT ;  /* 0x000000d16000720c */ /* 0x000fe20003f04270 */
[----:B------:R-:W-:-:S04]  /*3650*/  DEPBAR.LE SB0, 0x0 ;  /* 0x000080000000791a */ /* 0x000fc80000000000 */
[----:B-1----:R-:W-:Y:S02]  /*3660*/  FMUL.FTZ R0, R75, c[0x0][0x320] ;  /* 0x0000c8004b007a20 */ /* 0x002fe40000410000 */
[C---:B------:R-:W-:Y:S08]  /*3670*/  HMMA.16816.F32 R72, R28.reuse, R36, R128 ;  /* 0x000000241c48723c */ /* 0x040ff00000001880 */
[----:B------:R-:W-:Y:S01]  /*3680*/  HMMA.16816.F32 R28, R28, R38, R136 ;  /* 0x000000261c1c723c */ /* 0x000fe20000001888 */
[----:B------:R1:W1:Y:S02]  /*3690*/  MUFU.TANH R90, R0 ;  /* 0x00000000005a7308 */ /* 0x0002640000002400 */
[----:B-1----:R-:W-:-:S06]  /*36a0*/  FMUL.FTZ R0, R84, c[0x0][0x320] ;  /* 0x0000c80054007a20 */ /* 0x002fcc0000410000 */
[----:B------:R1:W1:Y:S01]  /*36b0*/  MUFU.TANH R94, R0 ;  /* 0x00000000005e7308 */ /* 0x0002620000002400 */
[----:B------:R-:W-:Y:S08]  /*36c0*/  HMMA.16816.F32 R68, R12, R58, R68 ;  /* 0x0000003a0c44723c */ /* 0x000ff00000001844 */
[----:B------:R-:W-:Y:S01]  /*36d0*/  HMMA.16816.F32 R56, R24, R52, R64 ;  /* 0x000000341838723c */ /* 0x000fe20000001840 */
[----:B-1----:R-:W-:-:S04]  /*36e0*/  FMUL.FTZ R0, R85, c[0x0][0x320] ;  /* 0x0000c80055007a20 */ /* 0x002fc80000410000 */
[----:B------:R1:W1:Y:S03]  /*36f0*/  MUFU.TANH R92, R0 ;  /* 0x00000000005c7308 */ /* 0x0002660000002400 */
[----:B------:R-:W-:Y:S08]  /*3700*/  HMMA.16816.F32 R64, R20, R52, R72 ;  /* 0x000000341440723c */ /* 0x000ff00000001848 */
[----:B------:R-:W-:Y:S01]  /*3710*/  HMMA.16816.F32 R24, R24, R54, R60 ;  /* 0x000000361818723c */ /* 0x000fe2000000183c */
[----:B-1----:R-:W-:-:S07]  /*3720*/  FMUL.FTZ R0, R86, c[0x0][0x320] ;  /* 0x0000c80056007a20 */ /* 0x002fce0000410000 */
[----:B------:R-:W-:Y:S01]  /*3730*/  HMMA.16816.F32 R52, R20, R54, R28 ;  /* 0x000000361434723c */ /* 0x000fe2000000181c */
[----:B------:R1:W1:Y:S02]  /*3740*/  MUFU.TANH R100, R0 ;  /* 0x0000000000647308 */ /* 0x0002640000002400 */
[----:B-1----:R-:W-:-:S06]  /*3750*/  FMUL.FTZ R0, R87, c[0x0][0x320] ;  /* 0x0000c80057007a20 */ /* 0x002fcc0000410000 */
        /* <DEDUP_REMOVED lines=9> */
[----:B-1----:R-:W-:Y:S02]  /*37f0*/  FMUL.FTZ R0, R79, c[0x0][0x320] ;  /* 0x0000c8004f007a20 */ /* 0x002fe40000410000 */
[----:B------:R-:W-:Y:S08]  /*3800*/  HMMA.16816.F32 R76, R8, R50, R44 ;  /* 0x00000032084c723c */ /* 0x000ff0000000182c */
[C---:B------:R-:W-:Y:S08]  /*3810*/  HMMA.16816.F32 R44, R16.reuse, R40, R56 ;  /* 0x00000028102c723c */ /* 0x040ff00000001838 */
[----:B------:R-:W-:Y:S01]  /*3820*/  HMMA.16816.F32 R16, R16, R42, R24 ;  /* 0x0000002a1010723c */ /* 0x000fe20000001818 */
[----:B------:R1:W1:Y:S07]  /*3830*/  MUFU.TANH R85, R0 ;  /* 0x0000000000557308 */ /* 0x00026e0000002400 */
[----:B------:R-:W-:Y:S01]  /*3840*/  HMMA.16816.F32 R68, R4, R50, R68 ;  /* 0x000000320444723c */ /* 0x000fe20000001844 */
[----:B-1----:R-:W-:-:S07]  /*3850*/  FMUL.FTZ R0, R80, c[0x0][0x320] ;  /* 0x0000c80050007a20 */ /* 0x002fce0000410000 */
[-C--:B------:R-:W-:Y:S01]  /*3860*/  HMMA.16816.F32 R44, R8, R32.reuse, R44 ;  /* 0x00000020082c723c */ /* 0x080fe2000000182c */
[----:B------:R1:W1:Y:S07]  /*3870*/  MUFU.TANH R87, R0 ;  /* 0x0000000000577308 */ /* 0x00026e0000002400 */
[----:B------:R-:W-:Y:S08]  /*3880*/  HMMA.16816.F32 R20, R4, R32, R36 ;  /* 0x000000200414723c */ /* 0x000ff00000001824 */
[----:B------:R-:W-:Y:S01]  /*3890*/  HMMA.16816.F32 R8, R8, R34, R16 ;  /* 0x000000220808723c */ /* 0x000fe20000001810 */
[----:B-1----:R-:W-:-:S07]  /*38a0*/  FMUL.FTZ R0, R81, c[0x0][0x320] ;  /* 0x0000c80051007a20 */ /* 0x002fce0000410000 */
[----:B------:R-:W-:Y:S01]  /*38b0*/  HMMA.16816.F32 R4, R4, R34, R12 ;  /* 0x000000220404723c */ /* 0x000fe2000000180c */
[----:B------:R1:W1:Y:S02]  /*38c0*/  MUFU.TANH R80, R0 ;  /* 0x0000000000507308 */ /* 0x0002640000002400 */
[----:B-1----:R-:W-:-:S06]  /*38d0*/  FMUL.FTZ R0, R82, c[0x0][0x320] ;  /* 0x0000c80052007a20 */ /* 0x002fcc0000410000 */
[----:B------:R1:W1:Y:S01]  /*38e0*/  MUFU.TANH R72, R0 ;  /* 0x0000000000487308 */ /* 0x0002620000002400 */
[----:B------:R-:W-:Y:S02]  /*38f0*/  FMUL.FTZ R77, R77, c[0x0][0x320] ;  /* 0x0000c8004d4d7a20 */ /* 0x000fe40000410000 */
[----:B------:R-:W-:Y:S02]  /*3900*/  FMUL.FTZ R78, R78, c[0x0][0x320] ;  /* 0x0000c8004e4e7a20 */ /* 0x000fe40000410000 */
[----:B-1----:R-:W-:-:S04]  /*3910*/  FMUL.FTZ R0, R83, c[0x0][0x320] ;  /* 0x0000c80053007a20 */ /* 0x002fc80000410000 */
[----:B------:R1:W1:Y:S01]  /*3920*/  MUFU.TANH R50, R0 ;  /* 0x0000000000327308 */ /* 0x0002620000002400 */
[----:B------:R-:W-:Y:S02]  /*3930*/  FMUL.FTZ R79, R79, c[0x0][0x320] ;  /* 0x0000c8004f4f7a20 */ /* 0x000fe40000410000 */
[----:B------:R-:W-:Y:S02]  /*3940*/  FMUL.FTZ R68, R68, c[0x0][0x320] ;  /* 0x0000c80044447a20 */ /* 0x000fe40000410000 */
        /* <DEDUP_REMOVED lines=8> */
[----:B------:R-:W-:Y:S02]  /*39d0*/  FMUL.FTZ R21, R21, c[0x0][0x320] ;  /* 0x0000c80015157a20 */ /* 0x000fe40000410000 */
[----:B------:R-:W-:-:S02]  /*39e0*/  FMUL.FTZ R22, R22, c[0x0][0x320] ;  /* 0x0000c80016167a20 */ /* 0x000fc40000410000 */
[----:B-1----:R-:W-:Y:S02]  /*39f0*/  FMUL.FTZ R0, R71, c[0x0][0x320] ;  /* 0x0000c80047007a20 */ /* 0x002fe40000410000 */
[----:B------:R-:W-:Y:S02]  /*3a00*/  FMUL.FTZ R23, R23, c[0x0][0x320] ;  /* 0x0000c80017177a20 */ /* 0x000fe40000410000 */
[----:B------:R1:W1:Y:S01]  /*3a10*/  MUFU.TANH R41, R0 ;  /* 0x0000000000297308 */ /* 0x0002620000002400 */
        /* <DEDUP_REMOVED lines=8> */
[----:B-1----:R-:W-:Y:S01]  /*3aa0*/  FMUL.FTZ R0, R47, c[0x0][0x320] ;  /* 0x0000c8002f007a20 */ /* 0x002fe20000410000 */
[----:B------:R1:W1:Y:S08]  /*3ab0*/  MUFU.TANH R37, R20 ;  /* 0x0000001400257308 */ /* 0x0002700000002400 */
        /* <DEDUP_REMOVED lines=24> */
[----:B-12345:R-:W-:Y:S01]  /*3c40*/  IADD3 R0, R208, -0x2, RZ ;  /* 0xfffffffed0007810 */ /* 0x03efe20007ffe0ff */
[----:B------:R-:W-:Y:S01]  /*3c50*/  IMAD.SHL.U32 R8, R148, 0x20, RZ ;  /* 0x0000002094087824 */ /* 0x000fe200078e00ff */
[----:B------:R-:W-:-:S02]  /*3c60*/  ISETP.GE.AND P6, PT, R154, c[0x0][0x1d4], PT ;  /* 0x000075009a007a0c */ /* 0x000fc40003fc6270 */
[----:B------:R-:W-:Y:S01]  /*3c70*/  SHF.R.S32.HI R2, RZ, 0x1f, R0 ;  /* 0x0000001fff027819 */ /* 0x000fe20000011400 */
[----:B------:R-:W-:Y:S01]  /*3c80*/  IMAD.WIDE.U32 R4, R0, c[0x0][0x1e0], RZ ;  /* 0x0000780000047a25 */ /* 0x000fe200078e00ff */
[----:B------:R-:W-:-:S03]  /*3c90*/  SHF.L.U64.HI R9, R148, 0x5, R151 ;  /* 0x0000000594097819 */ /* 0x000fc60000010297 */
        /* <DEDUP_REMOVED lines=8> */
[-C--:B------:R-:W-:Y:S02]  /*3d20*/  IADD3 R4, P1, R6, R8.reuse, RZ ;  /* 0x0000000806047210 */ /* 0x080fe40007f3e0ff */
[----:B------:R-:W-:Y:S01]  /*3d30*/  IADD3 R10, P4, P2, R8, 0x80, R2 ;  /* 0x00000080080a7810 */ /* 0x000fe20007a9e002 */
[C-C-:B------:R-:W-:Y:S01]  /*3d40*/  IMAD.X R7, R9.reuse, 0x1, R3.reuse, P0 ;  /* 0x0000000109077824 */ /* 0x140fe200000e0603 */
[----:B------:R-:W-:Y:S01]  /*3d50*/  IADD3 R8, P0, R4, R8, RZ ;  /* 0x0000000804087210 */ /* 0x000fe20007f1e0ff */
[----:B------:R-:W-:Y:S01]  /*3d60*/  @!PT LDS RZ, [RZ] ;  /* 0x00000000fffff984 */ /* 0x000fe20000000800 */
[----:B------:R-:W-:Y:S01]  /*3d70*/  @!PT LDS RZ, [RZ] ;  /* 0x00000000fffff984 */ /* 0x000fe20000000800 */
[----:B------:R-:W-:Y:S01]  /*3d80*/  @!PT LDS RZ, [RZ] ;  /* 0x00000000fffff984 */ /* 0x000fe20000000800 */
[----:B------:R1:W-:Y:S01]  /*3d90*/  LDGSTS.E.BYPASS.LTC128B.128 [R244+0x4100], [R2.64], !P6 ;  /* 0x0410000002f47fae */ /* 0x0003e2000f101d48 */
[----:B------:R-:W-:Y:S01]  /*3da0*/  IADD3.X R11, R9, RZ, R3, P4, P2 ;  /* 0x000000ff090b7210 */ /* 0x000fe200027e4403 */
        /* <DEDUP_REMOVED lines=9> */
.L_x_957:
[----:B--234-:R-:W-:Y:S05]  /*3e40*/  BSYNC B0 ;  /* 0x0000000000007941 */ /* 0x01cfea0003800000 */
.L_x_956:
[----:B-1----:R-:W2:Y:S04]  /*3e50*/  LDL R0, [R1+0x64] ;  /* 0x0000640001007983 */ /* 0x002ea80000100800 */
[----:B------:R-:W2:Y:S04]  /*3e60*/  LDL R180, [R1+0x58] ;  /* 0x0000580001b47983 */ /* 0x000ea80000100800 */
[----:B------:R-:W3:Y:S04]  /*3e70*/  LDL R5, [R1+0x40] ;  /* 0x0000400001057983 */ /* 0x000ee80000100800 */
[----:B------:R-:W-:Y:S04]  /*3e80*/  STL [R1+0x88], R234 ;  /* 0x000088ea01007387 */ /* 0x000fe80000100800 */
[----:B------:R-:W-:Y:S04]  /*3e90*/  STL [R1+0x84], R233 ;  /* 0x000084e901007387 */ /* 0x000fe80000100800 */
[----:B------:R-:W-:Y:S04]  /*3ea0*/  STL [R1+0x80], R232 ;  /* 0x000080e801007387 */ /* 0x000fe80000100800 */
[----:B------:R-:W-:Y:S04]  /*3eb0*/  STL [R1+0x7c], R231 ;  /* 0x00007ce701007387 */ /* 0x000fe80000100800 */
[----:B------:R-:W-:Y:S04]  /*3ec0*/  STL [R1+0x78], R230 ;  /* 0x000078e601007387 */ /* 0x000fe80000100800 */
[----:B------:R-:W-:Y:S04]  /*3ed0*/  STL [R1+0x74], R227 ;  /* 0x000074e301007387 */ /* 0x000fe80000100800 */
[----:B------:R-:W-:Y:S01]  /*3ee0*/  STL [R1+0x70], R224 ;  /* 0x000070e001007387 */ /* 0x000fe20000100800 */
[----:B------:R-:W-:-:S03]  /*3ef0*/  IMAD R4, R96, R152, 0x1 ;  /* 0x0000000160047424 */ /* 0x000fc600078e0298 */
[----:B------:R-:W-:Y:S04]  /*3f00*/  LDSM.16.MT88.4 R60, [R225+0x2000] ;  /* 0x00200000e13c783b */ /* 0x000fe80000004200 */
[----:B------:R-:W-:Y:S04]  /*3f10*/  LDSM.16.MT88.4 R56, [R228] ;  /* 0x00000000e438783b */ /* 0x000fe80000004200 */
[----:B------:R-:W0:Y:S01]  /*3f20*/  LDGDEPBAR ;  /* 0x00000000000079af */ /* 0x000e220000000000 */
[----:B--2---:R-:W-:-:S04]  /*3f30*/  IMAD.IADD R2, R0, 0x1, R180 ;  /* 0x0000000100027824 */ /* 0x004fc800078e02b4 */
[----:B------:R-:W-:-:S04]  /*3f40*/  @P3 IMAD.HI.U32 R0, R2, c[0x0][0x2c8], RZ ;  /* 0x0000b20002003a27 */ /* 0x000fc800078e00ff */
[----:B------:R-:W-:Y:S01]  /*3f50*/  IMAD.MOV.U32 R3, RZ, RZ, R2 ;  /* 0x000000ffff037224 */ /* 0x000fe200078e0002 */
[----:B------:R-:W-:Y:S01]  /*3f60*/  @P3 SHF.R.U32.HI R3, RZ, c[0x0][0x2cc], R0 ;  /* 0x0000b300ff033a19 */ /* 0x000fe20000011600 */
[----:B------:R-:W-:Y:S04]  /*3f70*/  STL [R1+0x1c], R2 ;  /* 0x00001c0201007387 */ /* 0x000fe80000100800 */
[----:B------:R-:W1:Y:S01]  /*3f80*/  SHFL.IDX PT, R2, R3, RZ, 0x1c1f ;  /* 0x001c1fff03027589 */ /* 0x000e6200000e0000 */
[----:B---3--:R-:W-:-:S03]  /*3f90*/  IADD3 R4, -R5, c[0x0][0x1d0], R4 ;  /* 0x0000740005047a10 */ /* 0x008fc60007ffe104 */
[----:B------:R-:W2:Y:S01]  /*3fa0*/  SHFL.IDX PT, R0, R3, 0x1, 0x1c1f ;  /* 0x003c1f0003007f89 */ /* 0x000ea200000e0000 */
[----:B------:R-:W-:Y:S01]  /*3fb0*/  IADD3 R4, R4, -c[0x0][0x168], RZ ;  /* 0x80005a0004047a10 */ /* 0x000fe20007ffe0ff */
[----:B------:R-:W-:-:S04]  /*3fc0*/  IMAD.IADD R5, R145, 0x1, -R5 ;  /* 0x0000000191057824 */ /* 0x000fc800078e0a05 */
[----:B-1----:R-:W-:-:S05]  /*3fd0*/  IMAD.IADD R2, R4, 0x1, R2 ;  /* 0x0000000104027824 */ /* 0x002fca00078e0202 */
[----:B------:R-:W-:-:S04]  /*3fe0*/  IMNMX R2, R5, R2, PT ;  /* 0x0000000205027217 */ /* 0x000fc80003800200 */
[C---:B------:R-:W-:Y:S02]  /*3ff0*/  ISETP.GT.AND P2, PT, R2.reuse, RZ, PT ;  /* 0x000000ff0200720c */ /* 0x040fe40003f44270 */
[C---:B------:R-:W-:Y:S02]  /*4000*/  ISETP.GT.AND P1, PT, R2.reuse, 0x1, PT ;  /* 0x000000010200780c */ /* 0x040fe40003f24270 */
[----:B------:R-:W-:Y:S02]  /*4010*/  ISETP.GT.AND P0, PT, R2, 0x8, PT ;  /* 0x000000080200780c */ /* 0x000fe40003f04270 */
[----:B------:R-:W-:Y:S02]  /*4020*/  FSEL R7, R144, -INF , P2 ;  /* 0xff80000090077808 */ /* 0x000fe40001000000 */
[----:B------:R-:W-:Y:S02]  /*4030*/  FSEL R8, R132, -INF , P1 ;  /* 0xff80000084087808 */ /* 0x000fe40000800000 */
[----:B------:R-:W-:-:S02]  /*4040*/  ISETP.GT.AND P2, PT, R2, 0x10, PT ;  /* 0x000000100200780c */ /* 0x000fc40003f44270 */
[----:B------:R-:W-:Y:S02]  /*4050*/  ISETP.GT.AND P1, PT, R2, 0x11, PT ;  /* 0x000000110200780c */ /* 0x000fe40003f24270 */
[----:B------:R-:W-:Y:S02]  /*4060*/  FSEL R9, R106, -INF , P0 ;  /* 0xff8000006a097808 */ /* 0x000fe40000000000 */
[----:B------:R-:W-:Y:S02]  /*4070*/  ISETP.GT.AND P0, PT, R2, 0x18, PT ;  /* 0x000000180200780c */ /* 0x000fe40003f04270 */
[----:B------:R-:W-:Y:S02]  /*4080*/  FSEL R19, R97, -INF , P2 ;  /* 0xff80000061137808 */ /* 0x000fe40001000000 */
[----:B------:R-:W-:Y:S01]  /*4090*/  FSEL R21, R93, -INF , P1 ;  /* 0xff8000005d157808 */ /* 0x000fe20000800000 */
[----:B--2---:R-:W-:Y:S01]  /*40a0*/  IMAD.IADD R0, R4, 0x1, R0 ;  /* 0x0000000104007824 */ /* 0x004fe200078e0200 */
[----:B------:R-:W-:-:S02]  /*40b0*/  ISETP.GT.AND P2, PT, R2, 0x20, PT ;  /* 0x000000200200780c */ /* 0x000fc40003f44270 */
[C---:B------:R-:W-:Y:S02]  /*40c0*/  ISETP.GT.AND P1, PT, R2.reuse, 0x21, PT ;  /* 0x000000210200780c */ /* 0x040fe40003f24270 */
[----:B------:R-:W-:Y:S02]  /*40d0*/  FSEL R22, R89, -INF , P0 ;  /* 0xff80000059167808 */ /* 0x000fe40000000000 */
[----:B------:R-:W-:Y:S02]  /*40e0*/  ISETP.GT.AND P0, PT, R2, 0x28, PT ;  /* 0x000000280200780c */ /* 0x000fe40003f04270 */
[----:B------:R-:W-:Y:S02]  /*40f0*/  FSEL R164, R84, -INF , P2 ;  /* 0xff80000054a47808 */ /* 0x000fe40001000000 */
[----:B------:R-:W-:Y:S02]  /*4100*/  FSEL R165, R49, -INF , P1 ;  /* 0xff80000031a57808 */ /* 0x000fe40000800000 */
[----:B------:R-:W-:-:S02]  /*4110*/  ISETP.GT.AND P2, PT, R2, 0x30, PT ;  /* 0x000000300200780c */ /* 0x000fc40003f44270 */
[----:B------:R-:W-:Y:S02]  /*4120*/  ISETP.GT.AND P1, PT, R2, 0x31, PT ;  /* 0x000000310200780c */ /* 0x000fe40003f24270 */
[----:B------:R-:W-:Y:S02]  /*4130*/  IMNMX R0, R5, R0, PT ;  /* 0x0000000005007217 */ /* 0x000fe40003800200 */
[----:B------:R-:W-:Y:S02]  /*4140*/  FSEL R166, R48, -INF , P0 ;  /* 0xff80000030a67808 */ /* 0x000fe40000000000 */
[----:B------:R-:W-:Y:S02]  /*4150*/  ISETP.GT.AND P0, PT, R2, 0x38, PT ;  /* 0x000000380200780c */ /* 0x000fe40003f04270 */
[----:B------:R-:W-:Y:S02]  /*4160*/  FSEL R168, R44, -INF , P2 ;  /* 0xff8000002ca87808 */ /* 0x000fe40001000000 */
[----:B------:R-:W-:-:S02]  /*4170*/  FSEL R170, R45, -INF , P1 ;  /* 0xff8000002daa7808 */ /* 0x000fc40000800000 */
[C---:B------:R-:W-:Y:S02]  /*4180*/  ISETP.GT.AND P2, PT, R0.reuse, RZ, PT ;  /* 0x000000ff0000720c */ /* 0x040fe40003f44270 */
[----:B------:R-:W-:Y:S02]  /*4190*/  ISETP.GT.AND P1, PT, R0, 0x1, PT ;  /* 0x000000010000780c */ /* 0x000fe40003f24270 */
[----:B------:R-:W-:Y:S02]  /*41a0*/  ISETP.GT.AND P4, PT, R2, 0x9, PT ;  /* 0x000000090200780c */ /* 0x000fe40003f84270 */
[----:B------:R-:W-:Y:S02]  /*41b0*/  FMNMX.FTZ R137, R7, R8, !PT ;  /* 0x0000000807897209 */ /* 0x000fe40007810000 */
[----:B------:R-:W-:Y:S02]  /*41c0*/  FSEL R169, R12, -INF , P0 ;  /* 0xff8000000ca97808 */ /* 0x000fe40000000000 */
[----:B------:R-:W-:-:S02]  /*41d0*/  ISETP.GT.AND P0, PT, R0, 0x8, PT ;  /* 0x000000080000780c */ /* 0x000fc40003f04270 */
[----:B------:R-:W-:Y:S02]  /*41e0*/  FSEL R25, R134, -INF , P2 ;  /* 0xff80000086197808 */ /* 0x000fe40001000000 */
[----:B------:R-:W-:Y:S02]  /*41f0*/  FSEL R26, R133, -INF , P1 ;  /* 0xff800000851a7808 */ /* 0x000fe40000800000 */
[----:B------:R-:W-:Y:S02]  /*4200*/  FSEL R13, R103, -INF , P4 ;  /* 0xff800000670d7808 */ /* 0x000fe40002000000 */
        /* <DEDUP_REMOVED lines=12> */
[----:B------:R-:W-:Y:S02]  /*42d0*/  ISETP.GT.AND P4, PT, R2, 0x19, PT ;  /* 0x000000190200780c */ /* 0x000fe40003f84270 */
        /* <DEDUP_REMOVED lines=30> */
[----:B------:R-:W-:Y:S01]  /*44c0*/  FMNMX.FTZ R136, R157, R136, !PT ;  /* 0x000000889d887209 */ /* 0x000fe20007810000 */
[----:B------:R-:W-:Y:S01]  /*44d0*/  LDSM.16.MT88.4 R76, [R229+0x2000] ;  /* 0x00200000e54c783b */ /* 0x000fe20000004200 */
[----:B------:R-:W-:-:S02]  /*44e0*/  FMNMX.FTZ R137, R168, R137, !PT ;  /* 0x00000089a8897209 */ /* 0x000fc40007810000 */
[----:B------:R-:W-:Y:S02]  /*44f0*/  ISETP.GT.AND P1, PT, R0, 0x31, PT ;  /* 0x000000310000780c */ /* 0x000fe40003f24270 */
[----:B------:R-:W-:Y:S02]  /*4500*/  FSEL R163, R46, -INF , P0 ;  /* 0xff8000002ea37808 */ /* 0x000fe40000000000 */
[----:B------:R-:W-:Y:S01]  /*4510*/  FMNMX.FTZ R136, R156, R136, !PT ;  /* 0x000000889c887209 */ /* 0x000fe20007810000 */
[----:B------:R-:W-:Y:S01]  /*4520*/  LDSM.16.MT88.4 R44, [R225+0x800] ;  /* 0x00080000e12c783b */ /* 0x000fe20000004200 */
        /* <DEDUP_REMOVED lines=8> */
[----:B------:R-:W-:Y:S01]  /*45b0*/  FSEL R161, R15, -INF , P0 ;  /* 0xff8000000fa17808 */ /* 0x000fe20000000000 */
[----:B------:R-:W1:Y:S01]  /*45c0*/  SHFL.IDX PT, R0, R3, 0x2, 0x1c1f ;  /* 0x005c1f0003007f89 */ /* 0x000e6200000e0000 */
[----:B------:R-:W-:-:S02]  /*45d0*/  FMNMX.FTZ R136, R162, R136, !PT ;  /* 0x00000088a2887209 */ /* 0x000fc40007810000 */
[----:B------:R-:W-:Y:S02]  /*45e0*/  FMNMX.FTZ R137, R155, R137, !PT ;  /* 0x000000899b897209 */ /* 0x000fe40007810000 */
[----:B------:R-:W-:Y:S02]  /*45f0*/  FSEL R160, R14, -INF , P1 ;  /* 0xff8000000ea07808 */ /* 0x000fe40000800000 */
[----:B------:R-:W-:Y:S01]  /*4600*/  FMNMX.FTZ R136, R161, R136, !PT ;  /* 0x00000088a1887209 */ /* 0x000fe20007810000 */
[----:B------:R-:W2:Y:S03]  /*4610*/  SHFL.IDX PT, R2, R3, 0x3, 0x1c1f ;  /* 0x007c1f0003027f89 */ /* 0x000ea600000e0000 */
[----:B------:R-:W-:Y:S01]  /*4620*/  FMNMX.FTZ R136, R160, R136, !PT ;  /* 0x00000088a0887209 */ /* 0x000fe20007810000 */
[----:B------:R-:W3:Y:S04]  /*4630*/  SHFL.BFLY PT, R3, R137, 0x2, 0x1f ;  /* 0x0c401f0089037f89 */ /* 0x000ee800000e0000 */
[----:B------:R-:W4:Y:S01]  /*4640*/  SHFL.BFLY PT, R6, R136, 0x2, 0x1f ;  /* 0x0c401f0088067f89 */ /* 0x000f2200000e0000 */
[----:B-1----:R-:W-:-:S05]  /*4650*/  IMAD.IADD R0, R4, 0x1, R0 ;  /* 0x0000000104007824 */ /* 0x002fca00078e0200 */
[----:B------:R-:W-:Y:S01]  /*4660*/  IMNMX R0, R5, R0, PT ;  /* 0x0000000005007217 */ /* 0x000fe20003800200 */
[----:B--2---:R-:W-:-:S03]  /*4670*/  IMAD.IADD R2, R4, 0x1, R2 ;  /* 0x0000000104027824 */ /* 0x004fc600078e0202 */
[C---:B------:R-:W-:Y:S02]  /*4680*/  ISETP.GT.AND P2, PT, R0.reuse, RZ, PT ;  /* 0x000000ff0000720c */ /* 0x040fe40003f44270 */
[----:B---3--:R-:W-:Y:S02]  /*4690*/  FMNMX.FTZ R137, R137, R3, !PT ;  /* 0x0000000389897209 */ /* 0x008fe40007810000 */
[C---:B------:R-:W-:Y:S02]  /*46a0*/  ISETP.GT.AND P1, PT, R0.reuse, 0x1, PT ;  /* 0x000000010000780c */ /* 0x040fe40003f24270 */
[C---:B------:R-:W-:Y:S02]  /*46b0*/  ISETP.GT.AND P4, PT, R0.reuse, 0x8, PT ;  /* 0x000000080000780c */ /* 0x040fe40003f84270 */
[----:B------:R-:W-:Y:S01]  /*46c0*/  ISETP.GT.AND P0, PT, R0, 0x9, PT ;  /* 0x000000090000780c */ /* 0x000fe20003f04270 */
[----:B------:R-:W1:Y:S01]  /*46d0*/  SHFL.BFLY PT, R3, R137, 0x1, 0x1f ;  /* 0x0c201f0089037f89 */ /* 0x000e6200000e0000 */
[----:B------:R-:W-:-:S02]  /*46e0*/  IMNMX R2, R5, R2, PT ;  /* 0x0000000205027217 */ /* 0x000fc40003800200 */
[----:B----4-:R-:W-:Y:S02]  /*46f0*/  FMNMX.FTZ R136, R136, R6, !PT ;  /* 0x0000000688887209 */ /* 0x010fe40007810000 */
[----:B------:R-:W-:Y:S02]  /*4700*/  FSEL R5, R147, -INF , P2 ;  /* 0xff80000093057808 */ /* 0x000fe40001000000 */
[----:B------:R-:W-:Y:S02]  /*4710*/  FSEL R6, R146, -INF , P1 ;  /* 0xff80000092067808 */ /* 0x000fe40000800000 */
[----:B------:R-:W-:Y:S02]  /*4720*/  FSEL R10, R118, -INF , P4 ;  /* 0xff800000760a7808 */ /* 0x000fe40002000000 */
[----:B------:R-:W-:Y:S02]  /*4730*/  FSEL R11, R117, -INF , P0 ;  /* 0xff800000750b7808 */ /* 0x000fe40000000000 */
[----:B------:R-:W-:-:S02]  /*4740*/  ISETP.GT.AND P2, PT, R0, 0x10, PT ;  /* 0x000000100000780c */ /* 0x000fc40003f44270 */
[C---:B------:R-:W-:Y:S02]  /*4750*/  ISETP.GT.AND P1, PT, R0.reuse, 0x11, PT ;  /* 0x000000110000780c */ /* 0x040fe40003f24270 */
[C---:B------:R-:W-:Y:S02]  /*4760*/  ISETP.GT.AND P4, PT, R0.reuse, 0x18, PT ;  /* 0x000000180000780c */ /* 0x040fe40003f84270 */
[----:B------:R-:W-:Y:S02]  /*4770*/  ISETP.GT.AND P0, PT, R0, 0x19, PT ;  /* 0x000000190000780c */ /* 0x000fe40003f04270 */
[----:B------:R-:W-:Y:S02]  /*4780*/  FSEL R16, R102, -INF , P2 ;  /* 0xff80000066107808 */ /* 0x000fe40001000000 */
[----:B------:R-:W-:Y:S02]  /*4790*/  FSEL R17, R101, -INF , P1 ;  /* 0xff80000065117808 */ /* 0x000fe40000800000 */
[----:B------:R-:W-:-:S02]  /*47a0*/  FSEL R23, R94, -INF , P4 ;  /* 0xff8000005e177808 */ /* 0x000fc40002000000 */
[----:B------:R-:W-:Y:S02]  /*47b0*/  FSEL R29, R92, -INF , P0 ;  /* 0xff8000005c1d7808 */ /* 0x000fe40000000000 */
[C---:B------:R-:W-:Y:S02]  /*47c0*/  ISETP.GT.AND P2, PT, R0.reuse, 0x20, PT ;  /* 0x000000200000780c */ /* 0x040fe40003f44270 */
[C---:B------:R-:W-:Y:S02]  /*47d0*/  ISETP.GT.AND P1, PT, R0.reuse, 0x21, PT ;  /* 0x000000210000780c */ /* 0x040fe40003f24270 */
[C---:B------:R-:W-:Y:S02]  /*47e0*/  ISETP.GT.AND P4, PT, R0.reuse, 0x28, PT ;  /* 0x000000280000780c */ /* 0x040fe40003f84270 */
[----:B------:R-:W-:Y:S02]  /*47f0*/  ISETP.GT.AND P0, PT, R0, 0x29, PT ;  /* 0x000000290000780c */ /* 0x000fe40003f04270 */
[----:B------:R-:W-:-:S02]  /*4800*/  FSEL R145, R87, -INF , P2 ;  /* 0xff80000057917808 */ /* 0x000fc40001000000 */
[----:B------:R-:W-:Y:S02]  /*4810*/  FSEL R148, R80, -INF , P1 ;  /* 0xff80000050947808 */ /* 0x000fe40000800000 */
[----:B------:R-:W-:Y:S02]  /*4820*/  FSEL R147, R68, -INF , P4 ;  /* 0xff80000044937808 */ /* 0x000fe40002000000 */
[----:B-1----:R-:W-:Y:S01]  /*4830*/  FMNMX.FTZ R137, R137, R3, !PT ;  /* 0x0000000389897209 */ /* 0x002fe20007810000 */
[----:B------:R-:W1:Y:S01]  /*4840*/  SHFL.BFLY PT, R4, R136, 0x1, 0x1f ;  /* 0x0c201f0088047f89 */ /* 0x000e6200000e0000 */
[----:B------:R-:W-:Y:S02]  /*4850*/  FSEL R146, R69, -INF , P0 ;  /* 0xff80000045927808 */ /* 0x000fe40000000000 */
[C---:B------:R-:W-:Y:S01]  /*4860*/  ISETP.GT.AND P2, PT, R0.reuse, 0x30, PT ;  /* 0x000000300000780c */ /* 0x040fe20003f44270 */
[----:B------:R-:W-:Y:S01]  /*4870*/  LDSM.16.MT88.4 R80, [R226+0x2000] ;  /* 0x00200000e250783b */ /* 0x000fe20000004200 */
[----:B------:R-:W-:-:S02]  /*4880*/  ISETP.GT.AND P1, PT, R0, 0x31, PT ;  /* 0x000000310000780c */ /* 0x000fc40003f24270 */
[C---:B------:R-:W-:Y:S02]  /*4890*/  ISETP.GT.AND P4, PT, R0.reuse, 0x38, PT ;  /* 0x000000380000780c */ /* 0x040fe40003f84270 */
[----:B------:R-:W-:Y:S02]  /*48a0*/  ISETP.GT.AND P0, PT, R0, 0x39, PT ;  /* 0x000000390000780c */ /* 0x000fe40003f04270 */
[----:B------:R-:W-:-:S04]  /*48b0*/  FMNMX.FTZ R0, R5, R6, !PT ;  /* 0x0000000605007209 */ /* 0x000fc80007810000 */
[----:B------:R-:W-:Y:S02]  /*48c0*/  FMNMX.FTZ R0, R10, R0, !PT ;  /* 0x000000000a007209 */ /* 0x000fe40007810000 */
[----:B------:R-:W-:Y:S02]  /*48d0*/  FSEL R153, R36, -INF , P1 ;  /* 0xff80000024997808 */ /* 0x000fe40000800000 */
[----:B------:R-:W-:Y:S02]  /*48e0*/  FMNMX.FTZ R0, R11, R0, !PT ;  /* 0x000000000b007209 */ /* 0x000fe40007810000 */
[----:B------:R-:W-:Y:S02]  /*48f0*/  ISETP.GT.AND P1, PT, R2, 0x1, PT ;  /* 0x000000010200780c */ /* 0x000fe40003f24270 */
[----:B------:R-:W-:Y:S02]  /*4900*/  FMNMX.FTZ R0, R16, R0, !PT ;  /* 0x0000000010007209 */ /* 0x000fe40007810000 */
[----:B------:R-:W-:Y:S01]  /*4910*/  FSEL R152, R20, -INF , P4 ;  /* 0xff80000014987808 */ /* 0x000fe20002000000 */
[----:B------:R-:W-:Y:S01]  /*4920*/  FMUL.FTZ R20, R137, c[0x0][0x2d0] ;  /* 0x0000b40089147a20 */ /* 0x000fe20000410000 */
[----:B------:R-:W-:-:S02]  /*4930*/  FSEL R15, R149, -INF , P1 ;  /* 0xff800000950f7808 */ /* 0x000fc40000800000 */
[----:B------:R-:W-:Y:S02]  /*4940*/  FMNMX.FTZ R0, R17, R0, !PT ;  /* 0x0000000011007209 */ /* 0x000fe40007810000 */
[----:B------:R-:W-:Y:S02]  /*4950*/  FSETP.NEU.FTZ.AND P1, PT, R137, -INF , PT ;  /* 0xff8000008900780b */ /* 0x000fe40003f3d000 */
[----:B------:R-:W-:Y:S02]  /*4960*/  ISETP.GT.AND P4, PT, R2, 0x8, PT ;  /* 0x000000080200780c */ /* 0x000fe40003f84270 */
[----:B------:R-:W-:Y:S02]  /*4970*/  FMNMX.FTZ R0, R23, R0, !PT ;  /* 0x0000000017007209 */ /* 0x000fe40007810000 */
[----:B------:R-:W-:Y:S02]  /*4980*/  FSEL R20, R20, RZ, P1 ;  /* 0x000000ff14147208 */ /* 0x000fe40000800000 */
[----:B------:R-:W-:-:S02]  /*4990*/  FSEL R154, R37, -INF , P2 ;  /* 0xff800000259a7808 */ /* 0x000fc40001000000 */
[----:B------:R-:W-:Y:S02]  /*49a0*/  ISETP.GT.AND P2, PT, R2, RZ, PT ;  /* 0x000000ff0200720c */ /* 0x000fe40003f44270 */
[----:B------:R-:W-:Y:S02]  /*49b0*/  FSEL R14, R135, -INF , P4 ;  /* 0xff800000870e7808 */ /* 0x000fe40002000000 */
[----:B------:R-:W-:Y:S01]  /*49c0*/  FMNMX.FTZ R135, R29, R0, !PT ;  /* 0x000000001d877209 */ /* 0x000fe20007810000 */
[----:B------:R-:W-:Y:S01]  /*49d0*/  FFMA.FTZ R0, R7, c[0x0][0x2d0], -R20 ;  /* 0x0000b40007007a23 */ /* 0x000fe20000010814 */
[----:B------:R-:W-:Y:S02]  /*49e0*/  FSEL R12, R150, -INF , P2 ;  /* 0xff800000960c7808 */ /* 0x000fe40001000000 */
[----:B------:R-:W-:Y:S01]  /*49f0*/  FMNMX.FTZ R135, R145, R135, !PT ;  /* 0x0000008791877209 */ /* 0x000fe20007810000 */
[----:B------:R2:W-:Y:S01]  /*4a00*/  MUFU.EX2 R150, R0 ;  /* 0x0000000000967308 */ /* 0x0005e20000000800 */
[----:B------:R-:W-:-:S02]  /*4a10*/  FSEL R151, R18, -INF , P0 ;  /* 0xff80000012977808 */ /* 0x000fc40000000000 */
[----:B------:R-:W-:Y:S02]  /*4a20*/  ISETP.GT.AND P0, PT, R2, 0x9, PT ;  /* 0x000000090200780c */ /* 0x000fe40003f04270 */
[----:B------:R-:W-:Y:S02]  /*4a30*/  FMNMX.FTZ R135, R148, R135, !PT ;  /* 0x0000008794877209 */ /* 0x000fe40007810000 */
[----:B------:R-:W-:Y:S02]  /*4a40*/  ISETP.GT.AND P2, PT, R2, 0x10, PT ;  /* 0x000000100200780c */ /* 0x000fe40003f44270 */
[----:B------:R-:W-:Y:S02]  /*4a50*/  FSEL R18, R119, -INF , P0 ;  /* 0xff80000077127808 */ /* 0x000fe40000000000 */
[----:B--2---:R-:W-:Y:S02]  /*4a60*/  FMNMX.FTZ R0, R12, R15, !PT ;  /* 0x0000000f0c007209 */ /* 0x004fe40007810000 */
[----:B------:R-:W-:-:S02]  /*4a70*/  FMNMX.FTZ R135, R147, R135, !PT ;  /* 0x0000008793877209 */ /* 0x000fc40007810000 */
[----:B------:R-:W-:Y:S01]  /*4a80*/  FMNMX.FTZ R0, R14, R0, !PT ;  /* 0x000000000e007209 */ /* 0x000fe20007810000 */
[----:B------:R-:W-:Y:S01]  /*4a90*/  FFMA.FTZ R3, R8, c[0x0][0x2d0], -R20 ;  /* 0x0000b40008037a23 */ /* 0x000fe20000010814 */
[----:B------:R-:W-:Y:S02]  /*4aa0*/  ISETP.GT.AND P1, PT, R2, 0x11, PT ;  /* 0x000000110200780c */ /* 0x000fe40003f24270 */
[----:B------:R-:W-:Y:S02]  /*4ab0*/  FSEL R28, R116, -INF , P2 ;  /* 0xff800000741c7808 */ /* 0x000fe40001000000 */
[----:B------:R-:W-:Y:S02]  /*4ac0*/  FMNMX.FTZ R0, R18, R0, !PT ;  /* 0x0000000012007209 */ /* 0x000fe40007810000 */
[----:B------:R-:W-:Y:S01]  /*4ad0*/  FMNMX.FTZ R135, R146, R135, !PT ;  /* 0x0000008792877209 */ /* 0x000fe20007810000 */
[----:B------:R2:W-:Y:S01]  /*4ae0*/  MUFU.EX2 R149, R3 ;  /* 0x0000000300957308 */ /* 0x0005e20000000800 */
[----:B------:R-:W-:-:S02]  /*4af0*/  ISETP.GT.AND P0, PT, R2, 0x18, PT ;  /* 0x000000180200780c */ /* 0x000fc40003f04270 */
[----:B------:R-:W-:Y:S02]  /*4b00*/  FSEL R36, R107, -INF , P1 ;  /* 0xff8000006b247808 */ /* 0x000fe40000800000 */
[----:B------:R-:W-:Y:S01]  /*4b10*/  FMNMX.FTZ R0, R28, R0, !PT ;  /* 0x000000001c007209 */ /* 0x000fe20007810000 */
[----:B------:R-:W-:Y:S01]  /*4b20*/  LDSM.16.MT88.4 R104, [R228+0x2000] ;  /* 0x00200000e468783b */ /* 0x000fe20000004200 */
[----:B------:R-:W-:Y:S02]  /*4b30*/  FMNMX.FTZ R135, R154, R135, !PT ;  /* 0x000000879a877209 */ /* 0x000fe40007810000 */
[----:B------:R-:W-:Y:S02]  /*4b40*/  ISETP.GT.AND P4, PT, R2, 0x19, PT ;  /* 0x000000190200780c */ /* 0x000fe40003f84270 */
[----:B------:R-:W-:Y:S02]  /*4b50*/  FSEL R8, R100, -INF , P0 ;  /* 0xff80000064087808 */ /* 0x000fe40000000000 */
[----:B------:R-:W-:Y:S01]  /*4b60*/  FMNMX.FTZ R0, R36, R0, !PT ;  /* 0x0000000024007209 */ /* 0x000fe20007810000 */
[----:B--2---:R-:W-:Y:S01]  /*4b70*/  FFMA.FTZ R3, R9, c[0x0][0x2d0], -R20 ;  /* 0x0000b40009037a23 */ /* 0x004fe20000010814 */
[----:B------:R-:W-:-:S03]  /*4b80*/  FMNMX.FTZ R135, R153, R135, !PT ;  /* 0x0000008799877209 */ /* 0x000fc60007810000 */
[----:B------:R2:W-:Y:S01]  /*4b90*/  MUFU.EX2 R245, R3 ;  /* 0x0000000300f57308 */ /* 0x0005e20000000800 */
[----:B------:R-:W-:Y:S02]  /*4ba0*/  ISETP.GT.AND P2, PT, R2, 0x20, PT ;  /* 0x000000200200780c */ /* 0x000fe40003f44270 */
[----:B------:R-:W-:Y:S02]  /*4bb0*/  FSEL R7, R99, -INF , P4 ;  /* 0xff80000063077808 */ /* 0x000fe40002000000 */
[----:B------:R-:W-:Y:S02]  /*4bc0*/  FMNMX.FTZ R0, R8, R0, !PT ;  /* 0x0000000008007209 */ /* 0x000fe40007810000 */
[----:B------:R-:W-:Y:S02]  /*4bd0*/  FMNMX.FTZ R135, R152, R135, !PT ;  /* 0x0000008798877209 */ /* 0x000fe40007810000 */
[----:B------:R-:W-:Y:S02]  /*4be0*/  ISETP.GT.AND P1, PT, R2, 0x21, PT ;  /* 0x000000210200780c */ /* 0x000fe40003f24270 */
[----:B------:R-:W-:Y:S01]  /*4bf0*/  FSEL R138, R72, -INF , P2 ;  /* 0xff800000488a7808 */ /* 0x000fe20001000000 */
[----:B--2---:R-:W-:Y:S01]  /*4c00*/  FFMA.FTZ R3, R13, c[0x0][0x2d0], -R20 ;  /* 0x0000b4000d037a23 */ /* 0x004fe20000010814 */
[----:B------:R-:W-:-:S03]  /*4c10*/  FMNMX.FTZ R135, R151, R135, !PT ;  /* 0x0000008797877209 */ /* 0x000fc60007810000 */
[----:B------:R2:W-:Y:S01]  /*4c20*/  MUFU.EX2 R210, R3 ;  /* 0x0000000300d27308 */ /* 0x0005e20000000800 */
[----:B------:R-:W-:Y:S02]  /*4c30*/  ISETP.GT.AND P0, PT, R2, 0x28, PT ;  /* 0x000000280200780c */ /* 0x000fe40003f04270 */
[----:B------:R-:W-:Y:S02]  /*4c40*/  FSEL R141, R50, -INF , P1 ;  /* 0xff800000328d7808 */ /* 0x000fe40000800000 */
[----:B-1----:R-:W-:Y:S01]  /*4c50*/  FMNMX.FTZ R136, R136, R4, !PT ;  /* 0x0000000488887209 */ /* 0x002fe20007810000 */
[----:B------:R-:W-:Y:S01]  /*4c60*/  LDSM.16.MT88.4 R48, [R225] ;  /* 0x00000000e130783b */ /* 0x000fe20000004200 */
[----:B------:R-:W-:Y:S02]  /*4c70*/  ISETP.GT.AND P2, PT, R2, 0x29, PT ;  /* 0x000000290200780c */ /* 0x000fe40003f44270 */
[----:B--2---:R-:W-:Y:S01]  /*4c80*/  FMNMX.FTZ R3, R7, R0, !PT ;  /* 0x0000000007037209 */ /* 0x004fe20007810000 */
[----:B------:R-:W-:-:S03]  /*4c90*/  FFMA.FTZ R0, R19, c[0x0][0x2d0], -R20 ;  /* 0x0000b40013007a23 */ /* 0x000fc60000010814 */
[----:B------:R-:W-:Y:S01]  /*4ca0*/  FMNMX.FTZ R3, R138, R3, !PT ;  /* 0x000000038a037209 */ /* 0x000fe20007810000 */
[----:B------:R1:W-:Y:S01]  /*4cb0*/  MUFU.EX2 R211, R0 ;  /* 0x0000000000d37308 */ /* 0x0003e20000000800 */
[----:B------:R-:W2:Y:S01]  /*4cc0*/  SHFL.BFLY PT, R4, R135, 0x2, 0x1f ;  /* 0x0c401f0087047f89 */ /* 0x000ea200000e0000 */
[----:B------:R-:W-:Y:S02]  /*4cd0*/  FSEL R143, R70, -INF , P0 ;  /* 0xff800000468f7808 */ /* 0x000fe40000000000 */
[----:B------:R-:W-:Y:S01]  /*4ce0*/  FMNMX.FTZ R3, R141, R3, !PT ;  /* 0x000000038d037209 */ /* 0x000fe20007810000 */
[----:B------:R-:W-:Y:S01]  /*4cf0*/  LDSM.16.MT88.4 R68, [R229+0x800] ;  /* 0x00080000e544783b */ /* 0x000fe20000004200 */
[----:B------:R-:W-:Y:S02]  /*4d00*/  ISETP.GT.AND P1, PT, R2, 0x30, PT ;  /* 0x000000300200780c */ /* 0x000fe40003f24270 */
[----:B------:R-:W-:Y:S01]  /*4d10*/  FSEL R144, R41, -INF , P2 ;  /* 0xff80000029907808 */ /* 0x000fe20001000000 */
[----:B-1----:R-:W-:-:S04]  /*4d20*/  FFMA.FTZ R0, R21, c[0x0][0x2d0], -R20 ;  /* 0x0000b40015007a23 */ /* 0x002fc80000010814 */
[----:B------:R1:W-:Y:S01]  /*4d30*/  MUFU.EX2 R246, R0 ;  /* 0x0000000000f67308 */ /* 0x0003e20000000800 */
[----:B------:R-:W-:Y:S02]  /*4d40*/  ISETP.GT.AND P0, PT, R2, 0x31, PT ;  /* 0x000000310200780c */ /* 0x000fe40003f04270 */
[----:B------:R-:W-:Y:S02]  /*4d50*/  FSEL R142, R40, -INF , P1 ;  /* 0xff800000288e7808 */ /* 0x000fe40000800000 */
[----:B------:R-:W-:Y:S01]  /*4d60*/  ISETP.GT.AND P2, PT, R2, 0x38, PT ;  /* 0x000000380200780c */ /* 0x000fe20003f44270 */
[----:B------:R-:W-:Y:S01]  /*4d70*/  LDSM.16.MT88.4 R40, [R226+0x800] ;  /* 0x00080000e228783b */ /* 0x000fe20000004200 */
[----:B------:R-:W-:Y:S02]  /*4d80*/  FSEL R140, R39, -INF , P0 ;  /* 0xff800000278c7808 */ /* 0x000fe40000000000 */
[----:B-1----:R-:W-:-:S04]  /*4d90*/  FMNMX.FTZ R0, R143, R3, !PT ;  /* 0x000000038f007209 */ /* 0x002fc80007810000 */
[----:B------:R-:W-:Y:S01]  /*4da0*/  FMNMX.FTZ R0, R144, R0, !PT ;  /* 0x0000000090007209 */ /* 0x000fe20007810000 */
[----:B------:R-:W-:-:S03]  /*4db0*/  FFMA.FTZ R3, R22, c[0x0][0x2d0], -R20 ;  /* 0x0000b40016037a23 */ /* 0x000fc60000010814 */
[----:B------:R-:W-:Y:S01]  /*4dc0*/  FMNMX.FTZ R0, R142, R0, !PT ;  /* 0x000000008e007209 */ /* 0x000fe20007810000 */
[----:B------:R1:W-:Y:S01]  /*4dd0*/  MUFU.EX2 R204, R3 ;  /* 0x0000000300cc7308 */ /* 0x0003e20000000800 */
[----:B------:R-:W-:Y:S02]  /*4de0*/  ISETP.GT.AND P1, PT, R2, 0x39, PT ;  /* 0x000000390200780c */ /* 0x000fe40003f24270 */
[----:B------:R-:W-:Y:S02]  /*4df0*/  FSEL R139, R35, -INF , P2 ;  /* 0xff800000238b7808 */ /* 0x000fe40001000000 */
[----:B------:R-:W-:Y:S02]  /*4e00*/  FMNMX.FTZ R0, R140, R0, !PT ;  /* 0x000000008c007209 */ /* 0x000fe40007810000 */
[----:B------:R-:W-:Y:S02]  /*4e10*/  FSETP.NEU.FTZ.AND P0, PT, R136, -INF , PT ;  /* 0xff8000008800780b */ /* 0x000fe40003f1d000 */
[----:B------:R-:W-:-:S02]  /*4e20*/  FSEL R133, R38, -INF , P1 ;  /* 0xff80000026857808 */ /* 0x000fc40000800000 */
[----:B------:R-:W-:Y:S01]  /*4e30*/  FMNMX.FTZ R134, R139, R0, !PT ;  /* 0x000000008b867209 */ /* 0x000fe20007810000 */
[----:B-1----:R-:W-:Y:S01]  /*4e40*/  FMUL.FTZ R3, R136, c[0x0][0x2d0] ;  /* 0x0000b40088037a20 */ /* 0x002fe20000410000 */
[----:B--2---:R-:W-:Y:S01]  /*4e50*/  FMNMX.FTZ R135, R135, R4, !PT ;  /* 0x0000000487877209 */ /* 0x004fe20007810000 */
[----:B------:R-:W-:Y:S01]  /*4e60*/  FFMA.FTZ R2, R24, c[0x0][0x2d0], -R20 ;  /* 0x0000b40018027a23 */ /* 0x000fe20000010814 */
[----:B------:R-:W-:Y:S02]  /*4e70*/  FMNMX.FTZ R134, R133, R134, !PT ;  /* 0x0000008685867209 */ /* 0x000fe40007810000 */
[----:B------:R-:W-:Y:S01]  /*4e80*/  FSEL R3, R3, RZ, P0 ;  /* 0x000000ff03037208 */ /* 0x000fe20000000000 */
[----:B------:R1:W-:Y:S02]  /*4e90*/  MUFU.EX2 R207, R2 ;  /* 0x0000000200cf7308 */ /* 0x0003e40000000800 */
[----:B------:R-:W-:Y:S02]  /*4ea0*/  SHFL.BFLY PT, R4, R134, 0x2, 0x1f ;  /* 0x0c401f0086047f89 */ /* 0x000fe400000e0000 */
[----:B------:R-:W-:-:S04]  /*4eb0*/  FFMA.FTZ R0, R25, c[0x0][0x2d0], -R3 ;  /* 0x0000b40019007a23 */ /* 0x000fc80000010803 */
[----:B------:R2:W-:Y:S01]  /*4ec0*/  MUFU.EX2 R132, R0 ;  /* 0x0000000000847308 */ /* 0x0005e20000000800 */
[----:B-1----:R-:W1:Y:S01]  /*4ed0*/  SHFL.BFLY PT, R2, R135, 0x1, 0x1f ;  /* 0x0c201f0087027f89 */ /* 0x002e6200000e0000 */
[----:B--2---:R-:W-:-:S06]  /*4ee0*/  FFMA.FTZ R0, R26, c[0x0][0x2d0], -R3 ;  /* 0x0000b4001a007a23 */ /* 0x004fcc0000010803 */
[----:B------:R2:W-:Y:S02]  /*4ef0*/  MUFU.EX2 R131, R0 ;  /* 0x0000000000837308 */ /* 0x0005e40000000800 */
[----:B--2---:R-:W-:-:S06]  /*4f00*/  FFMA.FTZ R0, R31, c[0x0][0x2d0], -R3 ;  /* 0x0000b4001f007a23 */ /* 0x004fcc0000010803 */
[----:B------:R2:W-:Y:S01]  /*4f10*/  MUFU.EX2 R194, R0 ;  /* 0x0000000000c27308 */ /* 0x0005e20000000800 */
[----:B-1----:R-:W-:Y:S02]  /*4f20*/  FMNMX.FTZ R135, R135, R2, !PT ;  /* 0x0000000287877209 */ /* 0x002fe40007810000 */
[----:B------:R-:W-:Y:S01]  /*4f30*/  FMNMX.FTZ R134, R134, R4, !PT ;  /* 0x0000000486867209 */ /* 0x000fe20007810000 */
[----:B--2---:R-:W-:-:S04]  /*4f40*/  FFMA.FTZ R0, R33, c[0x0][0x2d0], -R3 ;  /* 0x0000b40021007a23 */ /* 0x004fc80000010803 */
[----:B------:R1:W-:Y:S01]  /*4f50*/  MUFU.EX2 R195, R0 ;  /* 0x0000000000c37308 */ /* 0x0003e20000000800 */
[C---:B------:R-:W-:Y:S01]  /*4f60*/  FMUL.FTZ R2, R135.reuse, c[0x0][0x2d0] ;  /* 0x0000b40087027a20 */ /* 0x040fe20000410000 */
[----:B------:R-:W-:Y:S01]  /*4f70*/  FSETP.NEU.FTZ.AND P0, PT, R135, -INF , PT ;  /* 0xff8000008700780b */ /* 0x000fe20003f1d000 */
[----:B------:R-:W2:Y:S01]  /*4f80*/  SHFL.BFLY PT, R4, R134, 0x1, 0x1f ;  /* 0x0c201f0086047f89 */ /* 0x000ea200000e0000 */
[----:B-1----:R-:W-:-:S04]  /*4f90*/  FFMA.FTZ R0, R30, c[0x0][0x2d0], -R3 ;  /* 0x0000b4001e007a23 */ /* 0x002fc80000010803 */
[----:B------:R1:W-:Y:S01]  /*4fa0*/  MUFU.EX2 R198, R0 ;  /* 0x0000000000c67308 */ /* 0x0003e20000000800 */
[----:B------:R-:W-:Y:S01]  /*4fb0*/  FSEL R2, R2, RZ, P0 ;  /* 0x000000ff02027208 */ /* 0x000fe20000000000 */
[--C-:B-1----:R-:W-:Y:S01]  /*4fc0*/  FFMA.FTZ R0, R27, c[0x0][0x2d0], -R3.reuse ;  /* 0x0000b4001b007a23 */ /* 0x102fe20000010803 */
[----:B--2---:R-:W-:Y:S01]  /*4fd0*/  FMNMX.FTZ R134, R134, R4, !PT ;  /* 0x0000000486867209 */ /* 0x004fe20007810000 */
[----:B------:R-:W1:Y:S04]  /*4fe0*/  LDSM.16.MT88.4 R24, [R229] ;  /* 0x00000000e518783b */ /* 0x000e680000004200 */
[----:B------:R2:W-:Y:S02]  /*4ff0*/  MUFU.EX2 R199, R0 ;  /* 0x0000000000c77308 */ /* 0x0005e40000000800 */
[----:B--2---:R-:W-:-:S06]  /*5000*/  FFMA.FTZ R0, R32, c[0x0][0x2d0], -R3 ;  /* 0x0000b40020007a23 */ /* 0x004fcc0000010803 */
[----:B------:R2:W-:Y:S02]  /*5010*/  MUFU.EX2 R205, R0 ;  /* 0x0000000000cd7308 */ /* 0x0005e40000000800 */
[----:B--2---:R-:W-:Y:S01]  /*5020*/  FFMA.FTZ R0, R34, c[0x0][0x2d0], -R3 ;  /* 0x0000b40022007a23 */ /* 0x004fe20000010803 */
[----:B------:R-:W-:Y:S01]  /*5030*/  FSETP.NEU.FTZ.AND P0, PT, R134, -INF , PT ;  /* 0xff8000008600780b */ /* 0x000fe20003f1d000 */
[--C-:B------:R-:W-:Y:S01]  /*5040*/  FFMA.FTZ R4, R16, c[0x0][0x2d0], -R2.reuse ;  /* 0x0000b40010047a23 */ /* 0x100fe20000010802 */
[----:B------:R-:W2:Y:S03]  /*5050*/  LDSM.16.MT88.4 R32, [R226] ;  /* 0x00000000e220783b */ /* 0x000ea60000004200 */
[----:B------:R3:W-:Y:S02]  /*5060*/  MUFU.EX2 R224, R0 ;  /* 0x0000000000e07308 */ /* 0x0007e40000000800 */
[----:B---3--:R-:W-:-:S06]  /*5070*/  FFMA.FTZ R0, R5, c[0x0][0x2d0], -R2 ;  /* 0x0000b40005007a23 */ /* 0x008fcc0000010802 */
[----:B------:R3:W-:Y:S02]  /*5080*/  MUFU.EX2 R130, R0 ;  /* 0x0000000000827308 */ /* 0x0007e40000000800 */
[----:B---3--:R-:W-:-:S06]  /*5090*/  FFMA.FTZ R0, R6, c[0x0][0x2d0], -R2 ;  /* 0x0000b40006007a23 */ /* 0x008fcc0000010802 */
[----:B------:R3:W4:Y:S02]  /*50a0*/  MUFU.EX2 R129, R0 ;  /* 0x0000000000817308 */ /* 0x0007240000000800 */
[----:B---3--:R-:W-:-:S06]  /*50b0*/  FFMA.FTZ R0, R10, c[0x0][0x2d0], -R2 ;  /* 0x0000b4000a007a23 */ /* 0x008fcc0000010802 */
[----:B------:R3:W-:Y:S02]  /*50c0*/  MUFU.EX2 R186, R0 ;  /* 0x0000000000ba7308 */ /* 0x0007e40000000800 */
[----:B---3--:R-:W-:-:S06]  /*50d0*/  FFMA.FTZ R0, R11, c[0x0][0x2d0], -R2 ;  /* 0x0000b4000b007a23 */ /* 0x008fcc0000010802 */
[----:B------:R3:W1:Y:S08]  /*50e0*/  MUFU.EX2 R187, R0 ;  /* 0x0000000000bb7308 */ /* 0x0006700000000800 */
[----:B------:R1:W-:Y:S01]  /*50f0*/  MUFU.EX2 R193, R4 ;  /* 0x0000000400c17308 */ /* 0x0003e20000000800 */
[----:B---3--:R-:W-:-:S05]  /*5100*/  FMUL.FTZ R0, R134, c[0x0][0x2d0] ;  /* 0x0000b40086007a20 */ /* 0x008fca0000410000 */
[----:B------:R-:W-:Y:S01]  /*5110*/  FSEL R0, R0, RZ, P0 ;  /* 0x000000ff00007208 */ /* 0x000fe20000000000 */
[----:B-1----:R-:W-:-:S04]  /*5120*/  FFMA.FTZ R4, R17, c[0x0][0x2d0], -R2 ;  /* 0x0000b40011047a23 */ /* 0x002fc80000010802 */
[----:B------:R1:W-:Y:S02]  /*5130*/  MUFU.EX2 R197, R4 ;  /* 0x0000000400c57308 */ /* 0x0003e40000000800 */
[----:B-1----:R-:W-:-:S06]  /*5140*/  FFMA.FTZ R4, R12, c[0x0][0x2d0], -R0 ;  /* 0x0000b4000c047a23 */ /* 0x002fcc0000010800 */
[----:B------:R1:W-:Y:S02]  /*5150*/  MUFU.EX2 R128, R4 ;  /* 0x0000000400807308 */ /* 0x0003e40000000800 */
[----:B-1----:R-:W-:-:S06]  /*5160*/  FFMA.FTZ R4, R15, c[0x0][0x2d0], -R0 ;  /* 0x0000b4000f047a23 */ /* 0x002fcc0000010800 */
[----:B------:R1:W3:Y:S02]  /*5170*/  MUFU.EX2 R21, R4 ;  /* 0x0000000400157308 */ /* 0x0002e40000000800 */
[----:B-1----:R-:W-:-:S06]  /*5180*/  FFMA.FTZ R4, R14, c[0x0][0x2d0], -R0 ;  /* 0x0000b4000e047a23 */ /* 0x002fcc0000010800 */
[----:B------:R1:W-:Y:S02]  /*5190*/  MUFU.EX2 R184, R4 ;  /* 0x0000000400b87308 */ /* 0x0003e40000000800 */
[----:B-1----:R-:W-:-:S06]  /*51a0*/  FFMA.FTZ R4, R18, c[0x0][0x2d0], -R0 ;  /* 0x0000b40012047a23 */ /* 0x002fcc0000010800 */
[----:B------:R1:W1:Y:S02]  /*51b0*/  MUFU.EX2 R185, R4 ;  /* 0x0000000400b97308 */ /* 0x0002640000000800 */
[----:B-1----:R-:W-:-:S06]  /*51c0*/  FFMA.FTZ R4, R23, c[0x0][0x2d0], -R2 ;  /* 0x0000b40017047a23 */ /* 0x002fcc0000010802 */
[----:B------:R1:W-:Y:S02]  /*51d0*/  MUFU.EX2 R181, R4 ;  /* 0x0000000400b57308 */ /* 0x0003e40000000800 */
[----:B-1----:R-:W-:-:S06]  /*51e0*/  FFMA.FTZ R4, R29, c[0x0][0x2d0], -R2 ;  /* 0x0000b4001d047a23 */ /* 0x002fcc0000010802 */
[----:B------:R1:W-:Y:S01]  /*51f0*/  MUFU.EX2 R227, R4 ;  /* 0x0000000400e37308 */ /* 0x0003e20000000800 */
[----:B----4-:R-:W-:Y:S02]  /*5200*/  F2FP.PACK_AB R12, R129, R130 ;  /* 0x00000082810c723e */ /* 0x010fe400000000ff */
[----:B------:R-:W-:Y:S02]  /*5210*/  F2FP.PACK_AB R14, R187, R186 ;  /* 0x000000babb0e723e */ /* 0x000fe400000000ff */
[----:B---3--:R-:W-:Y:S01]  /*5220*/  F2FP.PACK_AB R13, R21, R128 ;  /* 0x00000080150d723e */ /* 0x008fe200000000ff */
[----:B-1----:R-:W-:-:S04]  /*5230*/  FFMA.FTZ R4, R28, c[0x0][0x2d0], -R0 ;  /* 0x0000b4001c047a23 */ /* 0x002fc80000010800 */
[----:B------:R1:W-:Y:S01]  /*5240*/  MUFU.EX2 R192, R4 ;  /* 0x0000000400c07308 */ /* 0x0003e20000000800 */
[----:B------:R-:W-:Y:S01]  /*5250*/  F2FP.PACK_AB R15, R185, R184 ;  /* 0x000000b8b90f723e */ /* 0x000fe200000000ff */
[----:B-1----:R-:W-:-:S06]  /*5260*/  FFMA.FTZ R4, R36, c[0x0][0x2d0], -R0 ;  /* 0x0000b40024047a23 */ /* 0x002fcc0000010800 */
[----:B------:R1:W3:Y:S01]  /*5270*/  MUFU.EX2 R196, R4 ;  /* 0x0000000400c47308 */ /* 0x0002e20000000800 */
[----:B------:R-:W-:Y:S01]  /*5280*/  HMMA.16816.F32 R64, R12, R48, RZ ;  /* 0x000000300c40723c */ /* 0x000fe200000018ff */
[----:B-1----:R-:W-:-:S06]  /*5290*/  FFMA.FTZ R4, R8, c[0x0][0x2d0], -R0 ;  /* 0x0000b40008047a23 */ /* 0x002fcc0000010800 */
[----:B------:R1:W-:Y:S02]  /*52a0*/  MUFU.EX2 R247, R4 ;  /* 0x0000000400f77308 */ /* 0x0003e40000000800 */
[----:B-1----:R-:W-:-:S06]  /*52b0*/  FFMA.FTZ R4, R7, c[0x0][0x2d0], -R0 ;  /* 0x0000b40007047a23 */ /* 0x002fcc0000010800 */
[----:B------:R1:W4:Y:S01]  /*52c0*/  MUFU.EX2 R252, R4 ;  /* 0x0000000400fc7308 */ /* 0x0003220000000800 */
[----:B------:R-:W-:Y:S01]  /*52d0*/  F2FP.PACK_AB R16, R149, R150 ;  /* 0x000000969510723e */ /* 0x000fe200000000ff */
[----:B------:R-:W-:Y:S01]  /*52e0*/  HMMA.16816.F32 R84, R12, R24, RZ ;  /* 0x000000180c54723c */ /* 0x000fe200000018ff */
[----:B------:R-:W-:Y:S02]  /*52f0*/  F2FP.PACK_AB R18, R210, R245 ;  /* 0x000000f5d212723e */ /* 0x000fe400000000ff */
[----:B------:R-:W-:Y:S02]  /*5300*/  F2FP.PACK_AB R17, R131, R132 ;  /* 0x000000848311723e */ /* 0x000fe400000000ff */
[----:B------:R-:W-:Y:S02]  /*5310*/  F2FP.PACK_AB R19, R195, R194 ;  /* 0x000000c2c313723e */ /* 0x000fe400000000ff */
[----:B---3--:R-:W-:Y:S02]  /*5320*/  F2FP.PACK_AB R5, R196, R192 ;  /* 0x000000c0c405723e */ /* 0x008fe400000000ff */
[----:B------:R-:W-:-:S02]  /*5330*/  F2FP.PACK_AB R6, R227, R181 ;  /* 0x000000b5e306723e */ /* 0x000fc400000000ff */
[----:B-1----:R-:W-:Y:S02]  /*5340*/  F2FP.PACK_AB R4, R197, R193 ;  /* 0x000000c1c504723e */ /* 0x002fe400000000ff */
[----:B----4-:R-:W-:Y:S01]  /*5350*/  F2FP.PACK_AB R7, R252, R247 ;  /* 0x000000f7fc07723e */ /* 0x010fe200000000ff */
[C---:B------:R-:W-:Y:S08]  /*5360*/  HMMA.16816.F32 R28, R16.reuse, R24, RZ ;  /* 0x00000018101c723c */ /* 0x040ff000000018ff */
[----:B--2---:R-:W-:Y:S08]  /*5370*/  HMMA.16816.F32 R52, R16, R32, RZ ;  /* 0x000000201034723c */ /* 0x004ff000000018ff */
[----:B------:R-:W-:Y:S01]  /*5380*/  HMMA.16816.F32 R176, R4, R44, R64 ;  /* 0x0000002c04b0723c */ /* 0x000fe20000001840 */
[----:B------:R-:W1:Y:S01]  /*5390*/  LDSM.16.MT88.4 R64, [R228+0x2800] ;  /* 0x00280000e440783b */ /* 0x000e620000004200 */
[----:B------:R-:W-:-:S02]  /*53a0*/  F2FP.PACK_AB R8, R246, R211 ;  /* 0x000000d3f608723e */ /* 0x000fc400000000ff */
[----:B------:R-:W-:Y:S02]  /*53b0*/  F2FP.PACK_AB R9, R199, R198 ;  /* 0x000000c6c709723e */ /* 0x000fe400000000ff */
[----:B------:R-:W-:Y:S02]  /*53c0*/  F2FP.PACK_AB R10, R207, R204 ;  /* 0x000000cccf0a723e */ /* 0x000fe400000000ff */
[----:B------:R-:W-:Y:S01]  /*53d0*/  F2FP.PACK_AB R11, R224, R205 ;  /* 0x000000cde00b723e */ /* 0x000fe200000000ff */
[----:B------:R-:W-:Y:S08]  /*53e0*/  HMMA.16816.F32 R216, R4, R68, R84 ;  /* 0x0000004404d8723c */ /* 0x000ff00000001854 */
[----:B------:R-:W-:Y:S08]  /*53f0*/  HMMA.16816.F32 R84, R12, R104, RZ ;  /* 0x000000680c54723c */ /* 0x000ff000000018ff */
[C---:B------:R-:W-:Y:S01]  /*5400*/  HMMA.16816.F32 R248, R8.reuse, R68, R28 ;  /* 0x0000004408f8723c */ /* 0x040fe2000000181c */
[----:B------:R-:W2:Y:S07]  /*5410*/  LDSM.16.MT88.4 R28, [R225+0x2800] ;  /* 0x00280000e11c783b */ /* 0x000eae0000004200 */
[----:B------:R-:W-:Y:S01]  /*5420*/  HMMA.16816.F32 R200, R8, R40, R52 ;  /* 0x0000002808c8723c */ /* 0x000fe20000001834 */
[----:B------:R-:W3:Y:S07]  /*5430*/  LDSM.16.MT88.4 R52, [R226+0x2800] ;  /* 0x00280000e234783b */ /* 0x000eee0000004200 */
[C---:B------:R-:W-:Y:S08]  /*5440*/  HMMA.16816.F32 R72, R16.reuse, R48, RZ ;  /* 0x000000301048723c */ /* 0x040ff000000018ff */
[C---:B------:R-:W-:Y:S08]  /*5450*/  HMMA.16816.F32 R116, R16.reuse, R60, RZ ;  /* 0x0000003c1074723c */ /* 0x040ff000000018ff */
[C---:B------:R-:W-:Y:S08]  /*5460*/  HMMA.16816.F32 R88, R16.reuse, R104, RZ ;  /* 0x000000681058723c */ /* 0x040ff000000018ff */
[----:B------:R-:W-:Y:S08]  /*5470*/  HMMA.16816.F32 R108, R16, R80, RZ ;  /* 0x00000050106c723c */ /* 0x000ff000000018ff */
[----:B-1----:R-:W-:Y:S08]  /*5480*/  HMMA.16816.F32 R84, R4, R64, R84 ;  /* 0x000000400454723c */ /* 0x002ff00000001854 */
[----:B------:R-:W-:Y:S08]  /*5490*/  HMMA.16816.F32 R36, R12, R32, RZ ;  /* 0x000000200c24723c */ /* 0x000ff000000018ff */
[C---:B------:R-:W-:Y:S01]  /*54a0*/  HMMA.16816.F32 R172, R8.reuse, R44, R72 ;  /* 0x0000002c08ac723c */ /* 0x040fe20000001848 */
[----:B------:R-:W1:Y:S07]  /*54b0*/  LDSM.16.MT88.4 R72, [R229+0x2800] ;  /* 0x00280000e548783b */ /* 0x000e6e0000004200 */
[----:B--2---:R-:W-:Y:S01]  /*54c0*/  HMMA.16816.F32 R116, R8, R28, R116 ;  /* 0x0000001c0874723c */ /* 0x004fe20000001874 */
[----:B------:R-:W-:-:S07]  /*54d0*/  IMAD.MOV.U32 R206, RZ, RZ, R84 ;  /* 0x000000ffffce7224 */ /* 0x000fce00078e0054 */
[----:B------:R-:W-:Y:S08]  /*54e0*/  HMMA.16816.F32 R112, R12, R60, RZ ;  /* 0x0000003c0c70723c */ /* 0x000ff000000018ff */
[-C--:B------:R-:W-:Y:S08]  /*54f0*/  HMMA.16816.F32 R96, R16, R76.reuse, RZ ;  /* 0x0000004c1060723c */ /* 0x080ff000000018ff */
[----:B------:R-:W-:Y:S07]  /*5500*/  HMMA.16816.F32 R92, R12, R76, RZ ;  /* 0x0000004c0c5c723c */ /* 0x000fee00000018ff */
[----:B------:R-:W-:Y:S01]  /*5510*/  IMAD.MOV.U32 R77, RZ, RZ, R85 ;  /* 0x000000ffff4d7224 */ /* 0x000fe200078e0055 */
[----:B------:R-:W-:Y:S01]  /*5520*/  HMMA.16816.F32 R88, R8, R64, R88 ;  /* 0x000000400858723c */ /* 0x000fe20000001858 */
[----:B------:R-:W-:-:S06]  /*5530*/  IMAD.MOV.U32 R76, RZ, RZ, R86 ;  /* 0x000000ffff4c7224 */ /* 0x000fcc00078e0056 */
[----:B------:R-:W-:Y:S01]  /*5540*/  IMAD.MOV.U32 R64, RZ, RZ, R87 ;  /* 0x000000ffff407224 */ /* 0x000fe200078e0057 */
[----:B---3--:R-:W-:Y:S08]  /*5550*/  HMMA.16816.F32 R108, R8, R52, R108 ;  /* 0x00000034086c723c */ /* 0x008ff0000000186c */
[C---:B------:R-:W-:Y:S08]  /*5560*/  HMMA.16816.F32 R84, R12.reuse, R62, RZ ;  /* 0x0000003e0c54723c */ /* 0x040ff000000018ff */
[----:B------:R-:W-:Y:S08]  /*5570*/  HMMA.16816.F32 R100, R12, R80, RZ ;  /* 0x000000500c64723c */ /* 0x000ff000000018ff */
[----:B------:R-:W-:Y:S01]  /*5580*/  HMMA.16816.F32 R188, R4, R40, R36 ;  /* 0x0000002804bc723c */ /* 0x000fe20000001824 */
[----:B------:R-:W2:Y:S01]  /*5590*/  LDSM.16.MT88.4 R36, [R228+0x800] ;  /* 0x00080000e424783b */ /* 0x000ea20000004200 */
[----:B------:R-:W-:-:S02]  /*55a0*/  IMAD.MOV.U32 R61, RZ, RZ, R119 ;  /* 0x000000ffff3d7224 */ /* 0x000fc400078e0077 */
[----:B------:R-:W-:Y:S02]  /*55b0*/  IMAD.MOV.U32 R60, RZ, RZ, R118 ;  /* 0x000000ffff3c7224 */ /* 0x000fe400078e0076 */
[----:B------:R-:W-:Y:S02]  /*55c0*/  IMAD.MOV.U32 R80, RZ, RZ, R116 ;  /* 0x000000ffff507224 */ /* 0x000fe400078e0074 */
[----:B------:R-:W-:Y:S02]  /*55d0*/  IMAD.MOV.U32 R81, RZ, RZ, R117 ;  /* 0x000000ffff517224 */ /* 0x000fe400078e0075 */
[----:B------:R-:W-:Y:S01]  /*55e0*/  HMMA.16816.F32 R116, R4, R28, R112 ;  /* 0x0000001c0474723c */ /* 0x000fe20000001870 */
[----:B------:R-:W-:Y:S02]  /*55f0*/  IMAD.MOV.U32 R23, RZ, RZ, R108 ;  /* 0x000000ffff177224 */ /* 0x000fe400078e006c */
[----:B------:R-:W-:-:S04]  /*5600*/  IMAD.MOV.U32 R22, RZ, RZ, R111 ;  /* 0x000000ffff167224 */ /* 0x000fc800078e006f */
[----:B------:R-:W-:Y:S01]  /*5610*/  IMAD.MOV.U32 R29, RZ, RZ, R110 ;  /* 0x000000ffff1d7224 */ /* 0x000fe200078e006e */
[----:B------:R-:W-:Y:S01]  /*5620*/  HMMA.16816.F32 R124, R16, R56, RZ ;  /* 0x00000038107c723c */ /* 0x000fe200000018ff */
[----:B------:R-:W-:-:S07]  /*5630*/  IMAD.MOV.U32 R28, RZ, RZ, R109 ;  /* 0x000000ffff1c7224 */ /* 0x000fce00078e006d */
[----:B------:R-:W-:Y:S08]  /*5640*/  HMMA.16816.F32 R120, R12, R56, RZ ;  /* 0x000000380c78723c */ /* 0x000ff000000018ff */
[C---:B------:R-:W-:Y:S08]  /*5650*/  HMMA.16816.F32 R108, R4.reuse, R30, R84 ;  /* 0x0000001e046c723c */ /* 0x040ff00000001854 */
[----:B------:R-:W-:Y:S08]  /*5660*/  HMMA.16816.F32 R100, R4, R52, R100 ;  /* 0x000000340464723c */ /* 0x000ff00000001864 */
[-C--:B-1----:R-:W-:Y:S08]  /*5670*/  HMMA.16816.F32 R96, R8, R72.reuse, R96 ;  /* 0x000000480860723c */ /* 0x082ff00000001860 */
[----:B------:R-:W-:Y:S08]  /*5680*/  HMMA.16816.F32 R92, R4, R72, R92 ;  /* 0x00000048045c723c */ /* 0x000ff0000000185c */
[----:B------:R-:W-:Y:S01]  /*5690*/  HMMA.16816.F32 R84, R12, R82, RZ ;  /* 0x000000520c54723c */ /* 0x000fe200000018ff */
[----:B------:R-:W-:-:S02]  /*56a0*/  IMAD.MOV.U32 R57, RZ, RZ, R102 ;  /* 0x000000ffff397224 */ /* 0x000fc400078e0066 */
[----:B------:R-:W-:Y:S02]  /*56b0*/  IMAD.MOV.U32 R56, RZ, RZ, R103 ;  /* 0x000000ffff387224 */ /* 0x000fe400078e0067 */
[----:B------:R-:W-:Y:S02]  /*56c0*/  IMAD.MOV.U32 R233, RZ, RZ, R88 ;  /* 0x000000ffffe97224 */ /* 0x000fe400078e0058 */
[----:B------:R-:W-:Y:S01]  /*56d0*/  IMAD.MOV.U32 R232, RZ, RZ, R89 ;  /* 0x000000ffffe87224 */ /* 0x000fe200078e0059 */
[----:B--2---:R-:W-:Y:S01]  /*56e0*/  HMMA.16816.F32 R220, R8, R36, R124 ;  /* 0x0000002408dc723c */ /* 0x004fe2000000187c */
[----:B------:R-:W-:Y:S02]  /*56f0*/  IMAD.MOV.U32 R25, RZ, RZ, R98 ;  /* 0x000000ffff197224 */ /* 0x000fe400078e0062 */
[----:B------:R-:W-:Y:S02]  /*5700*/  IMAD.MOV.U32 R171, RZ, RZ, R99 ;  /* 0x000000ffffab7224 */ /* 0x000fe400078e0063 */
[----:B------:R-:W-:-:S02]  /*5710*/  IMAD.MOV.U32 R41, RZ, RZ, R97 ;  /* 0x000000ffff297224 */ /* 0x000fc400078e0061 */
[----:B------:R-:W-:Y:S01]  /*5720*/  IMAD.MOV.U32 R40, RZ, RZ, R96 ;  /* 0x000000ffff287224 */ /* 0x000fe200078e0060 */
[C---:B------:R-:W-:Y:S01]  /*5730*/  HMMA.16816.F32 R212, R4.reuse, R36, R120 ;  /* 0x0000002404d4723c */ /* 0x040fe20000001878 */
[----:B------:R-:W-:Y:S02]  /*5740*/  IMAD.MOV.U32 R24, RZ, RZ, R94 ;  /* 0x000000ffff187224 */ /* 0x000fe400078e005e */
[----:B------:R-:W-:Y:S02]  /*5750*/  IMAD.MOV.U32 R104, RZ, RZ, R92 ;  /* 0x000000ffff687224 */ /* 0x000fe400078e005c */
[----:B------:R-:W-:Y:S02]  /*5760*/  IMAD.MOV.U32 R105, RZ, RZ, R93 ;  /* 0x000000ffff697224 */ /* 0x000fe400078e005d */
[----:B------:R-:W-:Y:S01]  /*5770*/  IMAD.MOV.U32 R37, RZ, RZ, R100 ;  /* 0x000000ffff257224 */ /* 0x000fe200078e0064 */
[----:B------:R-:W-:Y:S01]  /*5780*/  HMMA.16816.F32 R112, R4, R54, R84 ;  /* 0x000000360470723c */ /* 0x000fe20000001854 */
[----:B------:R-:W-:-:S02]  /*5790*/  IMAD.MOV.U32 R36, RZ, RZ, R101 ;  /* 0x000000ffff247224 */ /* 0x000fc400078e0065 */
[----:B------:R-:W-:Y:S02]  /*57a0*/  IMAD.MOV.U32 R234, RZ, RZ, R95 ;  /* 0x000000ffffea7224 */ /* 0x000fe400078e005f */
[----:B------:R-:W-:Y:S02]  /*57b0*/  IMAD.MOV.U32 R231, RZ, RZ, R90 ;  /* 0x000000ffffe77224 */ /* 0x000fe400078e005a */
[----:B------:R-:W-:Y:S01]  /*57c0*/  IMAD.MOV.U32 R230, RZ, RZ, R91 ;  /* 0x000000ffffe67224 */ /* 0x000fe200078e005b */
[C---:B------:R-:W-:Y:S08]  /*57d0*/  HMMA.16816.F32 R100, R12.reuse, R50, RZ ;  /* 0x000000320c64723c */ /* 0x040ff000000018ff */
[C---:B------:R-:W-:Y:S08]  /*57e0*/  HMMA.16816.F32 R96, R12.reuse, R34, RZ ;  /* 0x000000220c60723c */ /* 0x040ff000000018ff */
[C---:B------:R-:W-:Y:S08]  /*57f0*/  HMMA.16816.F32 R92, R12.reuse, R26, RZ ;  /* 0x0000001a0c5c723c */ /* 0x040ff000000018ff */
[C---:B------:R-:W-:Y:S08]  /*5800*/  HMMA.16816.F32 R88, R12.reuse, R58, RZ ;  /* 0x0000003a0c58723c */ /* 0x040ff000000018ff */
[C---:B------:R-:W-:Y:S08]  /*5810*/  HMMA.16816.F32 R84, R12.reuse, R78, RZ ;  /* 0x0000004e0c54723c */ /* 0x040ff000000018ff */
[----:B------:R-:W-:Y:S01]  /*5820*/  HMMA.16816.F32 R12, R12, R106, RZ ;  /* 0x0000006a0c0c723c */ /* 0x000fe200000018ff */
[----:B------:R-:W-:-:S02]  /*5830*/  IMAD.MOV.U32 R73, RZ, RZ, R181 ;  /* 0x000000ffff497224 */ /* 0x000fc400078e00b5 */
[----:B------:R-:W-:-:S05]  /*5840*/  IMAD.MOV.U32 R65, RZ, RZ, R180 ;  /* 0x000000ffff417224 */ /* 0x000fca00078e00b4 */
[C---:B------:R-:W-:Y:S08]  /*5850*/  HMMA.16816.F32 R100, R4.reuse, R46, R100 ;  /* 0x0000002e0464723c */ /* 0x040ff00000001864 */
[C---:B------:R-:W-:Y:S08]  /*5860*/  HMMA.16816.F32 R96, R4.reuse, R42, R96 ;  /* 0x0000002a0460723c */ /* 0x040ff00000001860 */
[C---:B------:R-:W-:Y:S08]  /*5870*/  HMMA.16816.F32 R92, R4.reuse, R70, R92 ;  /* 0x00000046045c723c */ /* 0x040ff0000000185c */
[C---:B------:R-:W-:Y:S08]  /*5880*/  HMMA.16816.F32 R180, R4.reuse, R38, R88 ;  /* 0x0000002604b4723c */ /* 0x040ff00000001858 */
[C---:B------:R-:W-:Y:S08]  /*5890*/  HMMA.16816.F32 R120, R4.reuse, R74, R84 ;  /* 0x0000004a0478723c */ /* 0x040ff00000001854 */
[----:B------:R-:W-:Y:S08]  /*58a0*/  HMMA.16816.F32 R124, R4, R66, R12 ;  /* 0x00000042047c723c */ /* 0x000ff0000000180c */
[C---:B------:R-:W-:Y:S08]  /*58b0*/  HMMA.16816.F32 R48, R16.reuse, R50, RZ ;  /* 0x000000321030723c */ /* 0x040ff000000018ff */
[----:B------:R-:W-:Y:S11]  /*58c0*/  HMMA.16816.F32 R4, R16, R58, RZ ;  /* 0x0000003a1004723c */ /* 0x000ff600000018ff */
[----:B------:R-:W-:Y:S05]  /*58d0*/  @!UPT UIADD3 URZ, URZ, URZ, URZ ;  /* 0x0000003f3f3ff290 */ /* 0x000fea000fffe03f */
[C---:B------:R-:W-:Y:S08]  /*58e0*/  HMMA.16816.F32 R88, R8.reuse, R46, R48 ;  /* 0x0000002e0858723c */ /* 0x040ff00000001830 */
[----:B------:R-:W-:Y:S08]  /*58f0*/  HMMA.16816.F32 R48, R8, R38, R4 ;  /* 0x000000260830723c */ /* 0x000ff00000001804 */
[----:B------:R-:W-:Y:S11]  /*5900*/  HMMA.16816.F32 R4, R16, R62, RZ ;  /* 0x0000003e1004723c */ /* 0x000ff600000018ff */
[----:B------:R-:W-:Y:S11]  /*5910*/  @!UPT UIADD3 URZ, URZ, URZ, URZ ;  /* 0x0000003f3f3ff290 */ /* 0x000ff6000fffe03f */
[----:B------:R-:W-:Y:S02]  /*5920*/  @!UPT UIADD3 URZ, URZ, URZ, URZ ;  /* 0x0000003f3f3ff290 */ /* 0x000fe4000fffe03f */
[----:B------:R-:W-:Y:S08]  /*5930*/  HMMA.16816.F32 R44, R8, R30, R4 ;  /* 0x0000001e082c723c */ /* 0x000ff00000001804 */
[----:B------:R-:W-:Y:S01]  /*5940*/  HMMA.16816.F32 R4, R16, R82, RZ ;  /* 0x000000521004723c */ /* 0x000fe200000018ff */
[----:B------:R-:W-:Y:S02]  /*5950*/  IMAD.MOV.U32 R72, RZ, RZ, R25 ;  /* 0x000000ffff487224 */ /* 0x000fe400078e0019 */
[----:B------:R-:W-:-:S05]  /*5960*/  IMAD.MOV.U32 R15, RZ, RZ, R24 ;  /* 0x000000ffff0f7224 */ /* 0x000fca00078e0018 */
[C---:B------:R-:W-:Y:S08]  /*5970*/  HMMA.16816.F32 R32, R16.reuse, R34, RZ ;  /* 0x000000221020723c */ /* 0x040ff000000018ff */
[----:B------:R-:W-:Y:S08]  /*5980*/  HMMA.16816.F32 R24, R16, R26, RZ ;  /* 0x0000001a1018723c */ /* 0x000ff000000018ff */
[----:B------:R-:W-:Y:S08]  /*5990*/  HMMA.16816.F32 R52, R8, R54, R4 ;  /* 0x000000360834723c */ /* 0x000ff00000001804 */
[C---:B------:R-:W-:Y:S08]  /*59a0*/  HMMA.16816.F32 R4, R16.reuse, R78, RZ ;  /* 0x0000004e1004723c */ /* 0x040ff000000018ff */
[----:B------:R-:W-:Y:S01]  /*59b0*/  HMMA.16816.F32 R16, R16, R106, RZ ;  /* 0x0000006a1010723c */ /* 0x000fe200000018ff */
[----:B------:R-:W-:-:S07]  /*59c0*/  IMAD.MOV.U32 R79, RZ, RZ, R64 ;  /* 0x000000ffff4f7224 */ /* 0x000fce00078e0040 */
[----:B------:R-:W-:Y:S01]  /*59d0*/  HMMA.16816.F32 R84, R8, R42, R32 ;  /* 0x0000002a0854723c */ /* 0x000fe20000001820 */
[----:B------:R-:W-:-:S06]  /*59e0*/  IMAD.MOV.U32 R106, RZ, RZ, R65 ;  /* 0x000000ffff6a7224 */ /* 0x000fcc00078e0041 */
[----:B------:R-:W-:Y:S02]  /*59f0*/  IMAD.MOV.U32 R43, RZ, RZ, R72 ;  /* 0x000000ffff2b7224 */ /* 0x000fe400078e0048 */
[----:B------:R-:W-:Y:S02]  /*5a00*/  IMAD.MOV.U32 R42, RZ, RZ, R73 ;  /* 0x000000ffff2a7224 */ /* 0x000fe400078e0049 */
[C---:B------:R-:W-:Y:S07]  /*5a10*/  HMMA.16816.F32 R72, R8.reuse, R74, R4 ;  /* 0x0000004a0848723c */ /* 0x040fee0000001804 */
[----:B------:R-:W-:Y:S01]  /*5a20*/  FFMA.FTZ R4, R164, c[0x0][0x2d0], -R20 ;  /* 0x0000b400a4047a23 */ /* 0x000fe20000010814 */
[----:B------:R-:W-:Y:S01]  /*5a30*/  HMMA.16816.F32 R68, R8, R70, R24 ;  /* 0x000000460844723c */ /* 0x000fe20000001818 */
[----:B------:R-:W-:-:S07]  /*5a40*/  IMAD.MOV.U32 R5, RZ, RZ, R207 ;  /* 0x000000ffff057224 */ /* 0x000fce00078e00cf */
[----:B------:R-:W-:Y:S07]  /*5a50*/  HMMA.16816.F32 R64, R8, R66, R16 ;  /* 0x000000420840723c */ /* 0x000fee0000001810 */
[----:B------:R-:W-:Y:S02]  /*5a60*/  IMAD.MOV.U32 R11, RZ, RZ, R77 ;  /* 0x000000ffff0b7224 */ /* 0x000fe400078e004d */
[----:B------:R-:W-:Y:S02]  /*5a70*/  IMAD.MOV.U32 R77, RZ, RZ, R205 ;  /* 0x000000ffff4d7224 */ /* 0x000fe400078e00cd */
[----:B------:R1:W-:Y:S01]  /*5a80*/  MUFU.EX2 R205, R4 ;  /* 0x0000000400cd7308 */ /* 0x0003e20000000800 */
[----:B-----5:R-:W-:-:S02]  /*5a90*/  IMAD.MOV.U32 R6, RZ, RZ, R208 ;  /* 0x000000ffff067224 */ /* 0x020fc400078e00d0 */
[----:B------:R-:W-:Y:S02]  /*5aa0*/  IMAD.MOV.U32 R7, RZ, RZ, R209 ;  /* 0x000000ffff077224 */ /* 0x000fe400078e00d1 */
[----:B-1----:R-:W-:-:S04]  /*5ab0*/  FFMA.FTZ R4, R165, c[0x0][0x2d0], -R20 ;  /* 0x0000b400a5047a23 */ /* 0x002fc80000010814 */
[----:B------:R1:W-:Y:S02]  /*5ac0*/  MUFU.EX2 R207, R4 ;  /* 0x0000000400cf7308 */ /* 0x0003e40000000800 */
[----:B-1----:R-:W-:-:S06]  /*5ad0*/  FFMA.FTZ R4, R166, c[0x0][0x2d0], -R20 ;  /* 0x0000b400a6047a23 */ /* 0x002fcc0000010814 */
[----:B------:R1:W-:Y:S02]  /*5ae0*/  MUFU.EX2 R208, R4 ;  /* 0x0000000400d07308 */ /* 0x0003e40000000800 */
[----:B-1----:R-:W-:-:S06]  /*5af0*/  FFMA.FTZ R4, R167, c[0x0][0x2d0], -R20 ;  /* 0x0000b400a7047a23 */ /* 0x002fcc0000010814 */
[----:B------:R1:W-:Y:S01]  /*5b00*/  MUFU.EX2 R209, R4 ;  /* 0x0000000400d17308 */ /* 0x0003e20000000800 */
[----:B------:R-:W-:Y:S02]  /*5b10*/  IMAD.MOV.U32 R78, RZ, RZ, R76 ;  /* 0x000000ffff4e7224 */ /* 0x000fe400078e004c */
[----:B------:R-:W-:Y:S02]  /*5b20*/  IMAD.MOV.U32 R76, RZ, RZ, R204 ;  /* 0x000000ffff4c7224 */ /* 0x000fe400078e00cc */
[----:B-1----:R-:W-:-:S04]  /*5b30*/  FFMA.FTZ R4, R159, c[0x0][0x2d0], -R3 ;  /* 0x0000b4009f047a23 */ /* 0x002fc80000010803 */
[----:B------:R1:W-:Y:S01]  /*5b40*/  MUFU.EX2 R62, R4 ;  /* 0x00000004003e7308 */ /* 0x0003e20000000800 */
[----:B------:R-:W-:Y:S02]  /*5b50*/  IMAD.MOV.U32 R10, RZ, RZ, R206 ;  /* 0x000000ffff0a7224 */ /* 0x000fe400078e00ce */
[----:B-1----:R-:W-:-:S05]  /*5b60*/  FFMA.FTZ R4, R158, c[0x0][0x2d0], -R3 ;  /* 0x0000b4009e047a23 */ /* 0x002fca0000010803 */
[----:B------:R1:W-:Y:S02]  /*5b70*/  MUFU.EX2 R63, R4 ;  /* 0x00000004003f7308 */ /* 0x0003e40000000800 */
[----:B-1----:R-:W-:-:S06]  /*5b80*/  FFMA.FTZ R4, R157, c[0x0][0x2d0], -R3 ;  /* 0x0000b4009d047a23 */ /* 0x002fcc0000010803 */
[----:B------:R1:W-:Y:S02]  /*5b90*/  MUFU.EX2 R204, R4 ;  /* 0x0000000400cc7308 */ /* 0x0003e40000000800 */
[----:B-1----:R-:W-:-:S06]  /*5ba0*/  FFMA.FTZ R4, R156, c[0x0][0x2d0], -R3 ;  /* 0x0000b4009c047a23 */ /* 0x002fcc0000010803 */
[----:B------:R1:W-:Y:S01]  /*5bb0*/  MUFU.EX2 R206, R4 ;  /* 0x0000000400ce7308 */ /* 0x0003e20000000800 */
[----:B------:R-:W-:Y:S02]  /*5bc0*/  IMAD.MOV.U32 R107, RZ, RZ, R15 ;  /* 0x000000ffff6b7224 */ /* 0x000fe400078e000f */
[----:B------:R-:W2:Y:S01]  /*5bd0*/  LDSM.16.MT88.4 R12, [R225+0x1000] ;  /* 0x00100000e10c783b */ /* 0x000ea20000004200 */
[----:B-1----:R-:W-:-:S04]  /*5be0*/  FFMA.FTZ R4, R145, c[0x0][0x2d0], -R2 ;  /* 0x0000b40091047a23 */ /* 0x002fc80000010802 */
[----:B------:R1:W-:Y:S01]  /*5bf0*/  MUFU.EX2 R58, R4 ;  /* 0x00000004003a7308 */ /* 0x0003e20000000800 */
[----:B------:R-:W-:Y:S02]  /*5c00*/  IMAD.MOV.U32 R82, RZ, RZ, R60 ;  /* 0x000000ffff527224 */ /* 0x000fe400078e003c */
[----:B------:R-:W-:Y:S02]  /*5c10*/  IMAD.MOV.U32 R83, RZ, RZ, R61 ;  /* 0x000000ffff537224 */ /* 0x000fe400078e003d */
[----:B-1----:R-:W-:-:S04]  /*5c20*/  FFMA.FTZ R4, R148, c[0x0][0x2d0], -R2 ;  /* 0x0000b40094047a23 */ /* 0x002fc80000010802 */
[----:B------:R1:W3:Y:S01]  /*5c30*/  MUFU.EX2 R59, R4 ;  /* 0x00000004003b7308 */ /* 0x0002e20000000800 */
[----:B------:R-:W-:Y:S01]  /*5c40*/  IMAD.MOV.U32 R8, RZ, RZ, R29 ;  /* 0x000000ffff087224 */ /* 0x000fe200078e001d */
[----:B------:R-:W-:Y:S01]  /*5c50*/  MOV R9, R23 ;  /* 0x0000001700097202 */ /* 0x000fe20000000f00 */
[----:B------:R-:W-:Y:S02]  /*5c60*/  FFMA.FTZ R29, R163, c[0x0][0x2d0], -R3 ;  /* 0x0000b400a31d7a23 */ /* 0x000fe40000010803 */
[----:B-1----:R-:W-:-:S04]  /*5c70*/  FFMA.FTZ R4, R147, c[0x0][0x2d0], -R2 ;  /* 0x0000b40093047a23 */ /* 0x002fc80000010802 */
[----:B------:R1:W-:Y:S01]  /*5c80*/  MUFU.EX2 R60, R4 ;  /* 0x00000004003c7308 */ /* 0x0003e20000000800 */
[----:B------:R-:W-:Y:S02]  /*5c90*/  IMAD.MOV.U32 R38, RZ, RZ, R28 ;  /* 0x000000ffff267224 */ /* 0x000fe400078e001c */
[----:B------:R-:W-:Y:S02]  /*5ca0*/  IMAD.MOV.U32 R163, RZ, RZ, R22 ;  /* 0x000000ffffa37224 */ /* 0x000fe400078e0016 */
[--C-:B------:R-:W-:Y:S02]  /*5cb0*/  FFMA.FTZ R28, R162, c[0x0][0x2d0], -R3.reuse ;  /* 0x0000b400a21c7a23 */ /* 0x100fe40000010803 */
[----:B------:R-:W-:Y:S02]  /*5cc0*/  FFMA.FTZ R27, R161, c[0x0][0x2d0], -R3 ;  /* 0x0000b400a11b7a23 */ /* 0x000fe40000010803 */
[----:B-1----:R-:W-:-:S04]  /*5cd0*/  FFMA.FTZ R4, R146, c[0x0][0x2d0], -R2 ;  /* 0x0000b40092047a23 */ /* 0x002fc80000010802 */
[----:B------:R1:W-:Y:S01]  /*5ce0*/  MUFU.EX2 R61, R4 ;  /* 0x00000004003d7308 */ /* 0x0003e20000000800 */
[----:B------:R-:W-:Y:S02]  /*5cf0*/  FFMA.FTZ R26, R160, c[0x0][0x2d0], -R3 ;  /* 0x0000b400a01a7a23 */ /* 0x000fe40000010803 */
[--C-:B------:R-:W-:Y:S02]  /*5d00*/  FFMA.FTZ R25, R154, c[0x0][0x2d0], -R2.reuse ;  /* 0x0000b4009a197a23 */ /* 0x100fe40000010802 */
[--C-:B------:R-:W-:Y:S02]  /*5d10*/  FFMA.FTZ R24, R153, c[0x0][0x2d0], -R2.reuse ;  /* 0x0000b40099187a23 */ /* 0x100fe40000010802 */
[--C-:B------:R-:W-:Y:S02]  /*5d20*/  FFMA.FTZ R23, R152, c[0x0][0x2d0], -R2.reuse ;  /* 0x0000b40098177a23 */ /* 0x100fe40000010802 */
[----:B------:R-:W-:Y:S02]  /*5d30*/  FFMA.FTZ R22, R151, c[0x0][0x2d0], -R2 ;  /* 0x0000b40097167a23 */ /* 0x000fe40000010802 */
[----:B------:R-:W-:-:S02]  /*5d40*/  FFMA.FTZ R3, R143, c[0x0][0x2d0], -R0 ;  /* 0x0000b4008f037a23 */ /* 0x000fc40000010800 */
[--C-:B-1----:R-:W-:Y:S02]  /*5d50*/  FFMA.FTZ R4, R138, c[0x0][0x2d0], -R0.reuse ;  /* 0x0000b4008a047a23 */ /* 0x102fe40000010800 */
[----:B------:R-:W-:Y:S02]  /*5d60*/  FFMA.FTZ R2, R144, c[0x0][0x2d0], -R0 ;  /* 0x0000b40090027a23 */ /* 0x000fe40000010800 */
[----:B------:R1:W-:Y:S01]  /*5d70*/  MUFU.EX2 R39, R4 ;  /* 0x0000000400277308 */ /* 0x0003e20000000800 */
[--C-:B------:R-:W-:Y:S02]  /*5d80*/  FFMA.FTZ R34, R168, c[0x0][0x2d0], -R20.reuse ;  /* 0x0000b400a8227a23 */ /* 0x100fe40000010814 */
[--C-:B------:R-:W-:Y:S02]  /*5d90*/  FFMA.FTZ R33, R170, c[0x0][0x2d0], -R20.reuse ;  /* 0x0000b400aa217a23 */ /* 0x100fe40000010814 */
[--C-:B------:R-:W-:Y:S02]  /*5da0*/  FFMA.FTZ R32, R169, c[0x0][0x2d0], -R20.reuse ;  /* 0x0000b400a9207a23 */ /* 0x100fe40000010814 */
[----:B------:R-:W-:-:S02]  /*5db0*/  FFMA.FTZ R31, R155, c[0x0][0x2d0], -R20 ;  /* 0x0000b4009b1f7a23 */ /* 0x000fc40000010814 */
[----:B------:R-:W-:Y:S02]  /*5dc0*/  FADD.FTZ R20, R132, R131 ;  /* 0x0000008384147221 */ /* 0x000fe40000010000 */
[----:B------:R-:W-:Y:S02]  /*5dd0*/  IMAD.MOV.U32 R18, RZ, RZ, R57 ;  /* 0x000000ffff127224 */ /* 0x000fe400078e0039 */
[----:B------:R-:W-:Y:S02]  /*5de0*/  IMAD.MOV.U32 R19, RZ, RZ, R56 ;  /* 0x000000ffff137224 */ /* 0x000fe400078e0038 */
[----:B-1----:R-:W-:Y:S01]  /*5df0*/  FFMA.FTZ R4, R141, c[0x0][0x2d0], -R0 ;  /* 0x0000b4008d047a23 */ /* 0x002fe20000010800 */
[----:B------:R-:W-:Y:S01]  /*5e00*/  MUFU.EX2 R57, R3 ;  /* 0x0000000300397308 */ /* 0x000fe20000000800 */
[----:B------:R-:W-:-:S07]  /*5e10*/  IMAD.MOV.U32 R132, RZ, RZ, R38 ;  /* 0x000000ffff847224 */ /* 0x000fce00078e0026 */
[----:B------:R3:W1:Y:S08]  /*5e20*/  MUFU.EX2 R56, R4 ;  /* 0x0000000400387308 */ /* 0x0006700000000800 */
[----:B------:R-:W4:Y:S01]  /*5e30*/  MUFU.EX2 R38, R2 ;  /* 0x0000000200267308 */ /* 0x000f220000000800 */
[----:B------:R-:W-:Y:S02]  /*5e40*/  IMAD.MOV.U32 R17, RZ, RZ, R36 ;  /* 0x000000ffff117224 */ /* 0x000fe400078e0024 */
[----:B------:R-:W-:-:S02]  /*5e50*/  FFMA.FTZ R36, R139, c[0x0][0x2d0], -R0 ;  /* 0x0000b4008b247a23 */ /* 0x000fc40000010800 */
[----:B------:R-:W-:Y:S02]  /*5e60*/  IMAD.MOV.U32 R16, RZ, RZ, R37 ;  /* 0x000000ffff107224 */ /* 0x000fe400078e0025 */
[----:B------:R-:W-:Y:S01]  /*5e70*/  IMAD.MOV.U32 R131, RZ, RZ, R5 ;  /* 0x000000ffff837224 */ /* 0x000fe200078e0005 */
[----:B---3--:R-:W-:Y:S01]  /*5e80*/  F2FP.PACK_AB R4, R59, R58 ;  /* 0x0000003a3b04723e */ /* 0x008fe200000000ff */
[----:B------:R-:W-:Y:S01]  /*5e90*/  IMAD.MOV.U32 R139, RZ, RZ, R6 ;  /* 0x000000ffff8b7224 */ /* 0x000fe200078e0006 */
[----:B-1----:R-:W-:Y:S01]  /*5ea0*/  F2FP.PACK_AB R5, R56, R39 ;  /* 0x000000273805723e */ /* 0x002fe200000000ff */
[----:B------:R-:W-:Y:S01]  /*5eb0*/  IMAD.MOV.U32 R138, RZ, RZ, R7 ;  /* 0x000000ffff8a7224 */ /* 0x000fe200078e0007 */
[----:B------:R-:W-:Y:S01]  /*5ec0*/  F2FP.PACK_AB R6, R61, R60 ;  /* 0x0000003c3d06723e */ /* 0x000fe200000000ff */
[----:B------:R-:W-:Y:S02]  /*5ed0*/  FFMA.FTZ R37, R133, c[0x0][0x2d0], -R0 ;  /* 0x0000b40085257a23 */ /* 0x000fe40000010800 */
[----:B------:R-:W-:Y:S01]  /*5ee0*/  IMAD.MOV.U32 R133, RZ, RZ, R8 ;  /* 0x000000ffff857224 */ /* 0x000fe200078e0008 */
[----:B----4-:R-:W-:Y:S01]  /*5ef0*/  F2FP.PACK_AB R7, R38, R57 ;  /* 0x000000392607723e */ /* 0x010fe200000000ff */
[----:B------:R-:W-:Y:S01]  /*5f00*/  IMAD.MOV.U32 R2, RZ, RZ, R9 ;  /* 0x000000ffff027224 */ /* 0x000fe200078e0009 */
[----:B------:R-:W-:Y:S01]  /*5f10*/  F2FP.PACK_AB R8, R207, R205 ;  /* 0x000000cdcf08723e */ /* 0x000fe200000000ff */
[----:B------:R-:W-:Y:S01]  /*5f20*/  IMAD.MOV.U32 R161, RZ, RZ, R10 ;  /* 0x000000ffffa17224 */ /* 0x000fe200078e000a */
[----:B------:R-:W-:Y:S01]  /*5f30*/  F2FP.PACK_AB R9, R63, R62 ;  /* 0x0000003e3f09723e */ /* 0x000fe200000000ff */
[----:B------:R-:W-:Y:S01]  /*5f40*/  IMAD.MOV.U32 R162, RZ, RZ, R11 ;  /* 0x000000ffffa27224 */ /* 0x000fe200078e000b */
[----:B------:R-:W-:-:S02]  /*5f50*/  F2FP.PACK_AB R10, R209, R208 ;  /* 0x000000d0d10a723e */ /* 0x000fc400000000ff */
[----:B------:R-:W-:Y:S01]  /*5f60*/  F2FP.PACK_AB R11, R206, R204 ;  /* 0x000000ccce0b723e */ /* 0x000fe200000000ff */
[--C-:B------:R-:W-:Y:S01]  /*5f70*/  FFMA.FTZ R30, R142, c[0x0][0x2d0], -R0.reuse ;  /* 0x0000b4008e1e7a23 */ /* 0x100fe20000010800 */
[-C--:B--2---:R-:W-:Y:S01]  /*5f80*/  HMMA.16816.F32 R144, R4, R12.reuse, R176 ;  /* 0x0000000c0490723c */ /* 0x084fe200000018b0 */
[----:B------:R-:W-:Y:S02]  /*5f90*/  FFMA.FTZ R35, R140, c[0x0][0x2d0], -R0 ;  /* 0x0000b4008c237a23 */ /* 0x000fe40000010800 */
[----:B------:R-:W-:Y:S02]  /*5fa0*/  FADD.FTZ R0, R130, R129 ;  /* 0x0000008182007221 */ /* 0x000fe40000010000 */
[----:B------:R-:W-:Y:S02]  /*5fb0*/  FADD.FTZ R21, R128, R21 ;  /* 0x0000001580157221 */ /* 0x000fe40000010000 */
[----:B------:R-:W-:Y:S01]  /*5fc0*/  FADD.FTZ R3, R150, R149 ;  /* 0x0000009596037221 */ /* 0x000fe20000010000 */
[----:B------:R-:W-:Y:S01]  /*5fd0*/  HMMA.16816.F32 R140, R8, R12, R172 ;  /* 0x0000000c088c723c */ /* 0x000fe200000018ac */
[----:B------:R-:W-:-:S02]  /*5fe0*/  IMAD.MOV.U32 R160, RZ, RZ, R42 ;  /* 0x000000ffffa07224 */ /* 0x000fc400078e002a */
[----:B------:R-:W-:Y:S02]  /*5ff0*/  IMAD.MOV.U32 R130, RZ, RZ, R43 ;  /* 0x000000ffff827224 */ /* 0x000fe400078e002b */
[----:B------:R-:W-:Y:S02]  /*6000*/  IMAD.MOV.U32 R128, RZ, RZ, R41 ;  /* 0x000000ffff807224 */ /* 0x000fe400078e0029 */
[----:B------:R-:W-:Y:S01]  /*6010*/  IMAD.MOV.U32 R179, RZ, RZ, R40 ;  /* 0x000000ffffb37224 */ /* 0x000fe200078e0028 */
[-C--:B------:R-:W-:Y:S08]  /*6020*/  HMMA.16816.F32 R148, R4, R14.reuse, R100 ;  /* 0x0000000e0494723c */ /* 0x080ff00000001864 */
[C---:B------:R-:W-:Y:S01]  /*6030*/  HMMA.16816.F32 R40, R8.reuse, R14, R88 ;  /* 0x0000000e0828723c */ /* 0x040fe20000001858 */
[----:B------:R-:W1:Y:S07]  /*6040*/  LDSM.16.MT88.4 R12, [R226+0x1000] ;  /* 0x00100000e20c783b */ /* 0x000e6e0000004200 */
[-C--:B-1----:R-:W-:Y:S08]  /*6050*/  HMMA.16816.F32 R172, R8, R12.reuse, R200 ;  /* 0x0000000c08ac723c */ /* 0x082ff000000018c8 */
[C---:B------:R-:W-:Y:S08]  /*6060*/  HMMA.16816.F32 R152, R4.reuse, R12, R188 ;  /* 0x0000000c0498723c */ /* 0x040ff000000018bc */
[-C--:B------:R-:W-:Y:S08]  /*6070*/  HMMA.16816.F32 R156, R4, R14.reuse, R96 ;  /* 0x0000000e049c723c */ /* 0x080ff00000001860 */
[----:B------:R-:W-:Y:S01]  /*6080*/  HMMA.16816.F32 R84, R8, R14, R84 ;  /* 0x0000000e0854723c */ /* 0x000fe20000001854 */
[----:B------:R-:W1:Y:S01]  /*6090*/  LDSM.16.MT88.4 R12, [R229+0x1000] ;  /* 0x00100000e50c783b */ /* 0x000e620000004200 */
[----:B------:R-:W-:-:S06]  /*60a0*/  IMAD.MOV.U32 R129, RZ, RZ, R171 ;  /* 0x000000ffff817224 */ /* 0x000fcc00078e00ab */
        /* <DEDUP_REMOVED lines=11> */
[----:B------:R-:W-:-:S02]  /*6160*/  IMAD.MOV.U32 R212, RZ, RZ, R161 ;  /* 0x000000ffffd47224 */ /* 0x000fc400078e00a1 */
[----:B------:R-:W-:Y:S02]  /*6170*/  IMAD.MOV.U32 R213, RZ, RZ, R162 ;  /* 0x000000ffffd57224 */ /* 0x000fe400078e00a2 */
[----:B------:R-:W-:Y:S02]  /*6180*/  IMAD.MOV.U32 R214, RZ, RZ, R78 ;  /* 0x000000ffffd67224 */ /* 0x000fe400078e004e */
[----:B------:R-:W-:Y:S02]  /*6190*/  IMAD.MOV.U32 R215, RZ, RZ, R79 ;  /* 0x000000ffffd77224 */ /* 0x000fe400078e004f */
[----:B------:R-:W-:Y:S02]  /*61a0*/  IMAD.MOV.U32 R162, RZ, RZ, R76 ;  /* 0x000000ffffa27224 */ /* 0x000fe400078e004c */
[----:B------:R-:W-:Y:S01]  /*61b0*/  IMAD.MOV.U32 R161, RZ, RZ, R77 ;  /* 0x000000ffffa17224 */ /* 0x000fe200078e004d */
        /* <DEDUP_REMOVED lines=10> */
[----:B------:R-:W-:Y:S02]  /*6260*/  IMAD.MOV.U32 R98, RZ, RZ, R221 ;  /* 0x000000ffff627224 */ /* 0x000fe400078e00dd */
[----:B------:R-:W-:-:S02]  /*6270*/  IMAD.MOV.U32 R97, RZ, RZ, R222 ;  /* 0x000000ffff617224 */ /* 0x000fc400078e00de */
[----:B------:R-:W-:Y:S02]  /*6280*/  IMAD.MOV.U32 R96, RZ, RZ, R223 ;  /* 0x000000ffff607224 */ /* 0x000fe400078e00df */
[----:B------:R-:W-:Y:S02]  /*6290*/  IMAD.MOV.U32 R83, RZ, RZ, R92 ;  /* 0x000000ffff537224 */ /* 0x000fe400078e005c */
[----:B------:R-:W-:Y:S02]  /*62a0*/  IMAD.MOV.U32 R82, RZ, RZ, R93 ;  /* 0x000000ffff527224 */ /* 0x000fe400078e005d */
[----:B------:R-:W-:Y:S02]  /*62b0*/  IMAD.MOV.U32 R81, RZ, RZ, R94 ;  /* 0x000000ffff517224 */ /* 0x000fe400078e005e */
[----:B------:R-:W-:Y:S01]  /*62c0*/  IMAD.MOV.U32 R80, RZ, RZ, R95 ;  /* 0x000000ffff507224 */ /* 0x000fe200078e005f */
[-C--:B-1----:R-:W-:Y:S08]  /*62d0*/  HMMA.16816.F32 R220, R8, R12.reuse, R88 ;  /* 0x0000000c08dc723c */ /* 0x082ff00000001858 */
[C---:B------:R-:W-:Y:S01]  /*62e0*/  HMMA.16816.F32 R88, R4.reuse, R12, R16 ;  /* 0x0000000c0458723c */ /* 0x040fe20000001810 */
[----:B------:R-:W1:Y:S07]  /*62f0*/  LDSM.16.MT88.4 R16, [R229+0x3000] ;  /* 0x00300000e510783b */ /* 0x000e6e0000004200 */
[-C--:B------:R-:W-:Y:S08]  /*6300*/  HMMA.16816.F32 R92, R4, R14.reuse, R112 ;  /* 0x0000000e045c723c */ /* 0x080ff00000001870 */
[----:B------:R-:W-:Y:S01]  /*6310*/  HMMA.16816.F32 R116, R8, R14, R52 ;  /* 0x0000000e0874723c */ /* 0x000fe20000001834 */
[----:B------:R-:W2:Y:S01]  /*6320*/  LDSM.16.MT88.4 R12, [R228+0x3000] ;  /* 0x00300000e40c783b */ /* 0x000ea20000004200 */
[----:B------:R-:W-:-:S02]  /*6330*/  IMAD.MOV.U32 R163, RZ, RZ, R106 ;  /* 0x000000ffffa37224 */ /* 0x000fc400078e006a */
[----:B------:R-:W-:Y:S02]  /*6340*/  IMAD.MOV.U32 R106, RZ, RZ, R107 ;  /* 0x000000ffff6a7224 */ /* 0x000fe400078e006b */
[----:B------:R-:W-:Y:S02]  /*6350*/  FADD.FTZ R3, R245, R3 ;  /* 0x00000003f5037221 */ /* 0x000fe40000010000 */
[----:B------:R-:W-:Y:S01]  /*6360*/  FADD.FTZ R0, R186, R0 ;  /* 0x00000000ba007221 */ /* 0x000fe20000010000 */
[----:B------:R-:W-:Y:S01]  /*6370*/  MOV R201, R232 ;  /* 0x000000e800c97202 */ /* 0x000fe20000000f00 */
[----:B------:R-:W-:Y:S01]  /*6380*/  IMAD.MOV.U32 R107, RZ, RZ, R234 ;  /* 0x000000ffff6b7224 */ /* 0x000fe200078e00ea */
[----:B------:R-:W-:Y:S01]  /*6390*/  MUFU.EX2 R32, R32 ;  /* 0x0000002000207308 */ /* 0x000fe20000000800 */
[----:B------:R-:W-:Y:S01]  /*63a0*/  FADD.FTZ R2, R194, R20 ;  /* 0x00000014c2027221 */ /* 0x000fe20000010000 */
[----:B------:R-:W-:Y:S01]  /*63b0*/  LDSM.16.MT88.4 R112, [R229+0x3800] ;  /* 0x00380000e570783b */ /* 0x000fe20000004200 */
[----:B------:R-:W-:-:S02]  /*63c0*/  IMAD.MOV.U32 R101, RZ, RZ, R128 ;  /* 0x000000ffff657224 */ /* 0x000fc400078e0080 */
[----:B------:R-:W-:Y:S01]  /*63d0*/  IMAD.MOV.U32 R102, RZ, RZ, R130 ;  /* 0x000000ffff667224 */ /* 0x000fe200078e0082 */
[----:B------:R3:W5:Y:S01]  /*63e0*/  LDL.LU R234, [R1+0x88] ;  /* 0x0000880001ea7983 */ /* 0x0007620000300800 */
[C---:B-1----:R-:W-:Y:S08]  /*63f0*/  HMMA.16816.F32 R108, R4.reuse, R18, R120 ;  /* 0x00000012046c723c */ /* 0x042ff00000001878 */
[C---:B------:R-:W-:Y:S08]  /*6400*/  HMMA.16816.F32 R104, R4.reuse, R16, R104 ;  /* 0x000000100468723c */ /* 0x040ff00000001868 */
[C---:B--2---:R-:W-:Y:S08]  /*6410*/  HMMA.16816.F32 R120, R4.reuse, R12, R212 ;  /* 0x0000000c0478723c */ /* 0x044ff000000018d4 */
[----:B------:R-:W-:Y:S07]  /*6420*/  HMMA.16816.F32 R44, R4, R14, R124 ;  /* 0x0000000e042c723c */ /* 0x000fee000000187c */
[----:B------:R-:W-:-:S02]  /*6430*/  FADD.FTZ R7, R184, R21 ;  /* 0x00000015b8077221 */ /* 0x000fc40000010000 */
[----:B------:R-:W-:Y:S02]  /*6440*/  FADD.FTZ R6, R210, R3 ;  /* 0x00000003d2067221 */ /* 0x000fe40000010000 */
[----:B------:R-:W-:Y:S02]  /*6450*/  FADD.FTZ R5, R195, R2 ;  /* 0x00000002c3057221 */ /* 0x000fe40000010000 */
[----:B------:R-:W-:Y:S02]  /*6460*/  FADD.FTZ R4, R187, R0 ;  /* 0x00000000bb047221 */ /* 0x000fe40000010000 */
[----:B------:R-:W-:Y:S02]  /*6470*/  FADD.FTZ R3, R185, R7 ;  /* 0x00000007b9037221 */ /* 0x000fe40000010000 */
[----:B------:R-:W-:Y:S01]  /*6480*/  FADD.FTZ R0, R198, R5 ;  /* 0x00000005c6007221 */ /* 0x000fe20000010000 */
[----:B------:R-:W-:Y:S01]  /*6490*/  HMMA.16816.F32 R52, R8, R18, R72 ;  /* 0x000000120834723c */ /* 0x000fe20000001848 */
[----:B------:R-:W-:Y:S01]  /*64a0*/  FADD.FTZ R4, R193, R4 ;  /* 0x00000004c1047221 */ /* 0x000fe20000010000 */
[----:B------:R-:W1:Y:S01]  /*64b0*/  LDSM.16.MT88.4 R184, [R226+0x1800] ;  /* 0x00180000e2b8783b */ /* 0x000e620000004200 */
[----:B------:R-:W-:Y:S01]  /*64c0*/  FADD.FTZ R3, R192, R3 ;  /* 0x00000003c0037221 */ /* 0x000fe20000010000 */
[----:B------:R2:W-:Y:S01]  /*64d0*/  MUFU.EX2 R19, R22 ;  /* 0x0000001600137308 */ /* 0x0005e20000000800 */
[----:B------:R-:W-:Y:S01]  /*64e0*/  FADD.FTZ R21, R197, R4 ;  /* 0x00000004c5157221 */ /* 0x000fe20000010000 */
[----:B------:R-:W-:Y:S01]  /*64f0*/  LDSM.16.MT88.4 R192, [R229+0x1800] ;  /* 0x00180000e5c0783b */ /* 0x000fe20000004200 */
[----:B------:R-:W-:-:S02]  /*6500*/  FADD.FTZ R20, R196, R3 ;  /* 0x00000003c4147221 */ /* 0x000fc40000010000 */
[----:B------:R-:W-:Y:S02]  /*6510*/  IMAD.MOV.U32 R196, RZ, RZ, R99 ;  /* 0x000000ffffc47224 */ /* 0x000fe400078e0063 */
[----:B------:R-:W-:Y:S02]  /*6520*/  IMAD.MOV.U32 R197, RZ, RZ, R98 ;  /* 0x000000ffffc57224 */ /* 0x000fe400078e0062 */
[----:B------:R-:W-:Y:S02]  /*6530*/  IMAD.MOV.U32 R198, RZ, RZ, R97 ;  /* 0x000000ffffc67224 */ /* 0x000fe400078e0061 */
[----:B------:R-:W-:Y:S02]  /*6540*/  FADD.FTZ R2, R211, R6 ;  /* 0x00000006d3027221 */ /* 0x000fe40000010000 */
[----:B------:R-:W-:Y:S01]  /*6550*/  LDSM.16.MT88.4 R4, [R228+0x3800] ;  /* 0x00380000e404783b */ /* 0x000fe20000004200 */
[----:B--2---:R-:W-:Y:S02]  /*6560*/  FADD.FTZ R22, R199, R0 ;  /* 0x00000000c7167221 */ /* 0x004fe40000010000 */
[----:B------:R-:W-:-:S02]  /*6570*/  IMAD.MOV.U32 R199, RZ, RZ, R96 ;  /* 0x000000ffffc77224 */ /* 0x000fc400078e0060 */
[----:B------:R-:W2:Y:S01]  /*6580*/  LDSM.16.MT88.4 R96, [R226+0x3800] ;  /* 0x00380000e260783b */ /* 0x000ea20000004200 */
[----:B------:R-:W-:Y:S02]  /*6590*/  IMAD.MOV.U32 R103, RZ, RZ, R129 ;  /* 0x000000ffff677224 */ /* 0x000fe400078e0081 */
[----:B------:R-:W-:Y:S02]  /*65a0*/  IMAD.MOV.U32 R200, RZ, RZ, R233 ;  /* 0x000000ffffc87224 */ /* 0x000fe400078e00e9 */
[----:B------:R-:W-:Y:S02]  /*65b0*/  IMAD.MOV.U32 R202, RZ, RZ, R231 ;  /* 0x000000ffffca7224 */ /* 0x000fe400078e00e7 */
[----:B------:R-:W-:Y:S01]  /*65c0*/  IMAD.MOV.U32 R203, RZ, RZ, R230 ;  /* 0x000000ffffcb7224 */ /* 0x000fe200078e00e6 */
[C---:B------:R-:W-:Y:S01]  /*65d0*/  HMMA.16816.F32 R100, R8.reuse, R16, R100 ;  /* 0x000000100864723c */ /* 0x040fe20000001864 */
[----:B------:R4:W-:Y:S08]  /*65e0*/  MUFU.EX2 R16, R34 ;  /* 0x0000002200107308 */ /* 0x0009f00000000800 */
[----:B------:R-:W1:Y:S01]  /*65f0*/  MUFU.EX2 R31, R31 ;  /* 0x0000001f001f7308 */ /* 0x000e620000000800 */
[C---:B------:R-:W-:Y:S07]  /*6600*/  HMMA.16816.F32 R212, R8.reuse, R12, R200 ;  /* 0x0000000c08d4723c */ /* 0x040fee00000018c8 */
[----:B------:R-:W-:Y:S01]  /*6610*/  MUFU.EX2 R27, R27 ;  /* 0x0000001b001b7308 */ /* 0x000fe20000000800 */
[----:B------:R-:W-:Y:S07]  /*6620*/  HMMA.16816.F32 R64, R8, R14, R64 ;  /* 0x0000000e0840723c */ /* 0x000fee0000001840 */
[----:B------:R-:W-:Y:S01]  /*6630*/  MUFU.EX2 R26, R26 ;  /* 0x0000001a001a7308 */ /* 0x000fe20000000800 */
[----:B------:R-:W-:Y:S01]  /*6640*/  IMAD.MOV.U32 R132, RZ, RZ, R224 ;  /* 0x000000ffff847224 */ /* 0x000fe200078e00e0 */
[----:B------:R3:W5:Y:S06]  /*6650*/  LDL.LU R233, [R1+0x84] ;  /* 0x0000840001e97983 */ /* 0x00076c0000300800 */
[----:B------:R2:W2:Y:S08]  /*6660*/  MUFU.EX2 R18, R33 ;  /* 0x0000002100127308 */ /* 0x0004b00000000800 */
[----:B------:R3:W-:Y:S01]  /*6670*/  MUFU.EX2 R17, R23 ;  /* 0x0000001700117308 */ /* 0x0007e20000000800 */
[----:B----4-:R-:W-:Y:S01]  /*6680*/  IMAD.MOV.U32 R34, RZ, RZ, R131 ;  /* 0x000000ffff227224 */ /* 0x010fe200078e0083 */
[----:B-1----:R-:W-:Y:S01]  /*6690*/  F2FP.PACK_AB R130, R31, R32 ;  /* 0x000000201f82723e */ /* 0x002fe200000000ff */
[----:B------:R-:W-:Y:S01]  /*66a0*/  IMAD.MOV.U32 R133, RZ, RZ, R227 ;  /* 0x000000ffff857224 */ /* 0x000fe200078e00e3 */
[----:B------:R-:W-:Y:S04]  /*66b0*/  LDSM.16.MT88.4 R200, [R228+0x1800] ;  /* 0x00180000e4c8783b */ /* 0x000fe80000004200 */
[----:B------:R1:W-:Y:S01]  /*66c0*/  MUFU.EX2 R14, R29 ;  /* 0x0000001d000e7308 */ /* 0x0003e20000000800 */
[----:B--2---:R-:W-:Y:S01]  /*66d0*/  IMAD.MOV.U32 R33, RZ, RZ, R160 ;  /* 0x000000ffff217224 */ /* 0x004fe200078e00a0 */
[----:B------:R2:W5:Y:S06]  /*66e0*/  LDL.LU R232, [R1+0x80] ;  /* 0x0000800001e87983 */ /* 0x00056c0000300800 */
[----:B------:R4:W2:Y:S01]  /*66f0*/  MUFU.EX2 R15, R28 ;  /* 0x0000001c000f7308 */ /* 0x0008a20000000800 */
[----:B---3--:R-:W-:-:S07]  /*6700*/  FADD.FTZ R23, R246, R2 ;  /* 0x00000002f6177221 */ /* 0x008fce0000010000 */
[----:B------:R3:W-:Y:S01]  /*6710*/  MUFU.EX2 R12, R25 ;  /* 0x00000019000c7308 */ /* 0x0007e20000000800 */
[----:B-1----:R-:W-:-:S07]  /*6720*/  IMAD.MOV.U32 R29, RZ, RZ, R161 ;  /* 0x000000ffff1d7224 */ /* 0x002fce00078e00a1 */
[----:B------:R-:W1:Y:S01]  /*6730*/  MUFU.EX2 R13, R24 ;  /* 0x00000018000d7308 */ /* 0x000e620000000800 */
[----:B----4-:R-:W-:-:S07]  /*6740*/  IMAD.MOV.U32 R28, RZ, RZ, R162 ;  /* 0x000000ffff1c7224 */ /* 0x010fce00078e00a2 */
[----:B------:R-:W-:Y:S01]  /*6750*/  MUFU.EX2 R9, R30 ;  /* 0x0000001e00097308 */ /* 0x000fe20000000800 */
[----:B---3--:R-:W-:-:S07]  /*6760*/  IMAD.MOV.U32 R25, RZ, RZ, R163 ;  /* 0x000000ffff197224 */ /* 0x008fce00078e00a3 */
[----:B------:R-:W3:Y:S01]  /*6770*/  MUFU.EX2 R11, R35 ;  /* 0x00000023000b7308 */ /* 0x000ee20000000800 */
[----:B------:R-:W4:Y:S01]  /*6780*/  LDSM.16.MT88.4 R160, [R225+0x1800] ;  /* 0x00180000e1a0783b */ /* 0x000f220000004200 */
[----:B------:R-:W-:-:S06]  /*6790*/  @P3 IMAD.HI.U32 R2, R25, c[0x0][0x2c8], RZ ;  /* 0x0000b20019023a27 */ /* 0x000fcc00078e00ff */
[----:B------:R-:W-:Y:S08]  /*67a0*/  MUFU.EX2 R8, R36 ;  /* 0x0000002400087308 */ /* 0x000ff00000000800 */
[----:B------:R-:W3:Y:S01]  /*67b0*/  MUFU.EX2 R10, R37 ;  /* 0x00000025000a7308 */ /* 0x000ee20000000800 */
[----:B------:R-:W-:Y:S01]  /*67c0*/  IMAD.MOV.U32 R0, RZ, RZ, R25 ;  /* 0x000000ffff007224 */ /* 0x000fe200078e0019 */
[----:B------:R-:W-:Y:S01]  /*67d0*/  @P3 SHF.R.U32.HI R0, RZ, c[0x0][0x2cc], R2 ;  /* 0x0000b300ff003a19 */ /* 0x000fe20000011602 */
[----:B------:R-:W-:Y:S01]  /*67e0*/  IMAD.MOV.U32 R2, RZ, RZ, c[0x0][0x168] ;  /* 0x00005a00ff027624 */ /* 0x000fe200078e00ff */
[----:B------:R-:W-:Y:S01]  /*67f0*/  F2FP.PACK_AB R128, R18, R16 ;  /* 0x000000101280723e */ /* 0x000fe200000000ff */
[----:B------:R4:W5:Y:S01]  /*6800*/  LDL.LU R231, [R1+0x7c] ;  /* 0x00007c0001e77983 */ /* 0x0009620000300800 */
[----:B--2---:R-:W-:-:S02]  /*6810*/  F2FP.PACK_AB R129, R15, R14 ;  /* 0x0000000e0f81723e */ /* 0x004fc400000000ff */
[----:B------:R-:W-:Y:S02]  /*6820*/  F2FP.PACK_AB R131, R26, R27 ;  /* 0x0000001b1a83723e */ /* 0x000fe400000000ff */
[----:B------:R-:W-:Y:S01]  /*6830*/  F2FP.PACK_AB R126, R19, R17 ;  /* 0x00000011137e723e */ /* 0x000fe200000000ff */
[----:B------:R-:W-:Y:S01]  /*6840*/  FADD.FTZ R3, R29, R22 ;  /* 0x000000161d037221 */ /* 0x000fe20000010000 */
[----:B-1----:R-:W-:Y:S01]  /*6850*/  F2FP.PACK_AB R124, R13, R12 ;  /* 0x0000000c0d7c723e */ /* 0x002fe200000000ff */
[----:B------:R1:W5:Y:S01]  /*6860*/  LDL.LU R230, [R1+0x78] ;  /* 0x0000780001e67983 */ /* 0x0003620000300800 */
[----:B---3--:R-:W-:Y:S02]  /*6870*/  F2FP.PACK_AB R125, R11, R9 ;  /* 0x000000090b7d723e */ /* 0x008fe400000000ff */
[----:B------:R-:W-:Y:S02]  /*6880*/  F2FP.PACK_AB R127, R10, R8 ;  /* 0x000000080a7f723e */ /* 0x000fe400000000ff */
[----:B------:R-:W-:Y:S01]  /*6890*/  IADD3 R0, R0, c[0x0][0x1d0], -R2 ;  /* 0x0000740000007a10 */ /* 0x000fe20007ffe802 */
[----:B------:R-:W-:Y:S01]  /*68a0*/  HMMA.16816.F32 R172, R128, R184, R172 ;  /* 0x000000b880ac723c */ /* 0x000fe200000018ac */
[----:B------:R-:W-:Y:S01]  /*68b0*/  FADD.FTZ R3, R132, R3 ;  /* 0x0000000384037221 */ /* 0x000fe20000010000 */
[----:B------:R1:W5:Y:S01]  /*68c0*/  LDL.LU R227, [R1+0x74] ;  /* 0x0000740001e37983 */ /* 0x0003620000300800 */
[----:B------:R-:W-:-:S05]  /*68d0*/  SHF.R.S32.HI R2, RZ, 0x1f, R0 ;  /* 0x0000001fff027819 */ /* 0x000fca0000011400 */
[C---:B------:R-:W-:Y:S01]  /*68e0*/  HMMA.16816.F32 R152, R124.reuse, R184, R152 ;  /* 0x000000b87c98723c */ /* 0x040fe20000001898 */
[----:B------:R-:W-:Y:S01]  /*68f0*/  LEA.HI R24, R2, R0, RZ, 0x6 ;  /* 0x0000000002187211 */ /* 0x000fe200078f30ff */
[----:B------:R-:W-:Y:S01]  /*6900*/  FADD.FTZ R0, R28, R23 ;  /* 0x000000171c007221 */ /* 0x000fe20000010000 */
[----:B------:R1:W5:Y:S05]  /*6910*/  LDL.LU R224, [R1+0x70] ;  /* 0x0000700001e07983 */ /* 0x00036a0000300800 */
[----:B------:R-:W-:Y:S01]  /*6920*/  HMMA.16816.F32 R156, R124, R186, R156 ;  /* 0x000000ba7c9c723c */ /* 0x000fe2000000189c */
[----:B------:R-:W-:-:S07]  /*6930*/  FADD.FTZ R0, R34, R0 ;  /* 0x0000000022007221 */ /* 0x000fce0000010000 */
[----:B------:R-:W-:Y:S08]  /*6940*/  HMMA.16816.F32 R184, R128, R186, R84 ;  /* 0x000000ba80b8723c */ /* 0x000ff00000001854 */
[C---:B------:R-:W-:Y:S08]  /*6950*/  HMMA.16816.F32 R88, R124.reuse, R96, R88 ;  /* 0x000000607c58723c */ /* 0x040ff00000001858 */
[----:B------:R-:W-:Y:S08]  /*6960*/  HMMA.16816.F32 R92, R124, R98, R92 ;  /* 0x000000627c5c723c */ /* 0x000ff0000000185c */
[C---:B------:R-:W-:Y:S08]  /*6970*/  HMMA.16816.F32 R84, R128.reuse, R96, R220 ;  /* 0x000000608054723c */ /* 0x040ff000000018dc */
[----:B------:R-:W-:Y:S01]  /*6980*/  HMMA.16816.F32 R96, R128, R98, R116 ;  /* 0x000000628060723c */ /* 0x000fe20000001874 */
[----:B------:R-:W-:-:S07]  /*6990*/  FADD.FTZ R0, R205, R0 ;  /* 0x00000000cd007221 */ /* 0x000fce0000010000 */
[-C--:B------:R-:W-:Y:S08]  /*69a0*/  HMMA.16816.F32 R120, R124, R4.reuse, R120 ;  /* 0x000000047c78723c */ /* 0x080ff00000001878 */
        /* <DEDUP_REMOVED lines=13> */
[----:B------:R-:W-:Y:S01]  /*6a80*/  FADD.FTZ R3, R204, R3 ;  /* 0x00000003cc037221 */ /* 0x000fe20000010000 */
[----:B----4-:R-:W-:Y:S01]  /*6a90*/  HMMA.16816.F32 R140, R128, R160, R140 ;  /* 0x000000a0808c723c */ /* 0x010fe2000000188c */
[----:B------:R-:W-:-:S02]  /*6aa0*/  FADD.FTZ R4, R60, R4 ;  /* 0x000000043c047221 */ /* 0x000fc40000010000 */
[----:B------:R-:W-:Y:S02]  /*6ab0*/  FADD.FTZ R5, R57, R5 ;  /* 0x0000000539057221 */ /* 0x000fe40000010000 */
[----:B------:R-:W-:-:S03]  /*6ac0*/  FADD.FTZ R2, R209, R0 ;  /* 0x00000000d1027221 */ /* 0x000fc60000010000 */
[----:B------:R-:W-:Y:S01]  /*6ad0*/  HMMA.16816.F32 R144, R124, R160, R144 ;  /* 0x000000a07c90723c */ /* 0x000fe20000001890 */
[----:B------:R-:W-:Y:S02]  /*6ae0*/  FADD.FTZ R0, R206, R3 ;  /* 0x00000003ce007221 */ /* 0x000fe40000010000 */
[----:B------:R-:W-:-:S05]  /*6af0*/  FADD.FTZ R4, R61, R4 ;  /* 0x000000043d047221 */ /* 0x000fca0000010000 */
[----:B------:R-:W-:Y:S01]  /*6b00*/  HMMA.16816.F32 R148, R124, R162, R148 ;  /* 0x000000a27c94723c */ /* 0x000fe20000001894 */
[----:B------:R-:W-:Y:S02]  /*6b10*/  FADD.FTZ R5, R38, R5 ;  /* 0x0000000526057221 */ /* 0x000fe40000010000 */
[----:B------:R-:W-:-:S05]  /*6b20*/  FADD.FTZ R3, R16, R2 ;  /* 0x0000000210037221 */ /* 0x000fca0000010000 */
[----:B------:R-:W-:Y:S01]  /*6b30*/  HMMA.16816.F32 R160, R128, R162, R40 ;  /* 0x000000a280a0723c */ /* 0x000fe20000001828 */
[----:B------:R-:W-:-:S06]  /*6b40*/  FADD.FTZ R2, R14, R0 ;  /* 0x000000000e027221 */ /* 0x000fcc0000010000 */
[----:B------:R-:W-:Y:S02]  /*6b50*/  IMAD.MOV.U32 R40, RZ, RZ, R83 ;  /* 0x000000ffff287224 */ /* 0x000fe400078e0053 */
[----:B------:R-:W-:Y:S02]  /*6b60*/  IMAD.MOV.U32 R41, RZ, RZ, R82 ;  /* 0x000000ffff297224 */ /* 0x000fe400078e0052 */
[----:B------:R-:W-:Y:S02]  /*6b70*/  IMAD.MOV.U32 R42, RZ, RZ, R81 ;  /* 0x000000ffff2a7224 */ /* 0x000fe400078e0051 */
[----:B------:R-:W-:Y:S02]  /*6b80*/  IMAD.MOV.U32 R43, RZ, RZ, R80 ;  /* 0x000000ffff2b7224 */ /* 0x000fe400078e0050 */
[----:B------:R-:W2:Y:S01]  /*6b90*/  LDSM.16.MT88.4 R80, [R225+0x3800] ;  /* 0x00380000e150783b */ /* 0x000ea20000004200 */
[----:B------:R-:W-:Y:S02]  /*6ba0*/  FADD.FTZ R0, R12, R4 ;  /* 0x000000040c007221 */ /* 0x000fe40000010000 */
[----:B------:R-:W-:Y:S01]  /*6bb0*/  FADD.FTZ R4, R9, R5 ;  /* 0x0000000509047221 */ /* 0x000fe20000010000 */
[----:B------:R-:W-:Y:S01]  /*6bc0*/  SHF.R.S32.HI R5, RZ, 0x6, R24 ;  /* 0x00000006ff057819 */ /* 0x000fe20000011418 */
[----:B------:R-:W-:-:S02]  /*6bd0*/  FADD.FTZ R3, R18, R3 ;  /* 0x0000000312037221 */ /* 0x000fc40000010000 */
[----:B------:R-:W-:Y:S01]  /*6be0*/  FADD.FTZ R2, R15, R2 ;  /* 0x000000020f027221 */ /* 0x000fe20000010000 */
[----:B------:R-:W-:Y:S01]  /*6bf0*/  IMNMX R5, R138, R5, !PT ;  /* 0x000000058a057217 */ /* 0x000fe20007800200 */
[----:B------:R-:W-:Y:S01]  /*6c00*/  FADD.FTZ R0, R13, R0 ;  /* 0x000000000d007221 */ /* 0x000fe20000010000 */
[----:B------:R-:W-:Y:S01]  /*6c10*/  IADD3 R222, R139, -0x2, RZ ;  /* 0xfffffffe8bde7810 */ /* 0x000fe20007ffe0ff */
[----:B------:R-:W-:Y:S02]  /*6c20*/  FADD.FTZ R4, R11, R4 ;  /* 0x000000040b047221 */ /* 0x000fe40000010000 */
[----:B------:R-:W-:Y:S02]  /*6c30*/  FADD.FTZ R3, R32, R3 ;  /* 0x0000000320037221 */ /* 0x000fe40000010000 */
[----:B------:R-:W-:Y:S01]  /*6c40*/  FADD.FTZ R2, R27, R2 ;  /* 0x000000021b027221 */ /* 0x000fe20000010000 */
[----:B------:R3:W-:Y:S01]  /*6c50*/  STL [R1+0x3c], R5 ;  /* 0x00003c0501007387 */ /* 0x0007e20000100800 */
[----:B------:R-:W-:Y:S01]  /*6c60*/  FADD.FTZ R0, R17, R0 ;  /* 0x0000000011007221 */ /* 0x000fe20000010000 */
[----:B------:R-:W-:Y:S01]  /*6c70*/  ISETP.GE.AND P0, PT, R222, R5, PT ;  /* 0x00000005de00720c */ /* 0x000fe20003f06270 */
[----:B------:R-:W-:-:S02]  /*6c80*/  FADD.FTZ R4, R8, R4 ;  /* 0x0000000408047221 */ /* 0x000fc40000010000 */
[----:B---3--:R-:W-:Y:S02]  /*6c90*/  FADD.FTZ R5, R31, R3 ;  /* 0x000000031f057221 */ /* 0x008fe40000010000 */
[----:B------:R-:W-:Y:S02]  /*6ca0*/  FADD.FTZ R3, R26, R2 ;  /* 0x000000021a037221 */ /* 0x000fe40000010000 */
[----:B------:R-:W-:Y:S02]  /*6cb0*/  FADD.FTZ R2, R19, R0 ;  /* 0x0000000013027221 */ /* 0x000fe40000010000 */
[----:B------:R-:W-:Y:S01]  /*6cc0*/  FADD.FTZ R0, R10, R4 ;  /* 0x000000040a007221 */ /* 0x000fe20000010000 */
[----:B------:R1:W-:Y:S04]  /*6cd0*/  STL [R1+0xc], R5 ;  /* 0x00000c0501007387 */ /* 0x0003e80000100800 */
[----:B------:R1:W-:Y:S04]  /*6ce0*/  STL [R1+0x4], R3 ;  /* 0x0000040301007387 */ /* 0x0003e80000100800 */
[----:B------:R1:W-:Y:S04]  /*6cf0*/  STL [R1+0x14], R0 ;  /* 0x0000140001007387 */ /* 0x0003e80000100800 */
[----:B------:R1:W-:Y:S01]  /*6d00*/  STL [R1+0x10], R2 ;  /* 0x0000100201007387 */ /* 0x0003e20000100800 */
[-C--:B------:R-:W-:Y:S08]  /*6d10*/  HMMA.16816.F32 R188, R128, R192.reuse, R188 ;  /* 0x000000c080bc723c */ /* 0x080ff000000018bc */
[C---:B------:R-:W-:Y:S08]  /*6d20*/  HMMA.16816.F32 R164, R124.reuse, R192, R164 ;  /* 0x000000c07ca4723c */ /* 0x040ff000000018a4 */
[-C--:B------:R-:W-:Y:S08]  /*6d30*/  HMMA.16816.F32 R168, R124, R194.reuse, R168 ;  /* 0x000000c27ca8723c */ /* 0x080ff000000018a8 */
[----:B------:R-:W-:Y:S08]  /*6d40*/  HMMA.16816.F32 R192, R128, R194, R68 ;  /* 0x000000c280c0723c */ /* 0x000ff00000001844 */
        /* <DEDUP_REMOVED lines=8> */
[C---:B------:R-:W-:Y:S08]  /*6dd0*/  HMMA.16816.F32 R100, R128.reuse, R112, R100 ;  /* 0x000000708064723c */ /* 0x040ff00000001864 */
[C---:B------:R-:W-:Y:S08]  /*6de0*/  HMMA.16816.F32 R200, R128.reuse, R202, R248 ;  /* 0x000000ca80c8723c */ /* 0x040ff000000018f8 */
[C---:B------:R-:W-:Y:S08]  /*6df0*/  HMMA.16816.F32 R80, R128.reuse, R82, R216 ;  /* 0x000000528050723c */ /* 0x040ff000000018d8 */
[----:B------:R-:W-:Y:S08]  /*6e00*/  HMMA.16816.F32 R112, R128, R114, R52 ;  /* 0x000000728070723c */ /* 0x000ff00000001834 */
[-C--:B------:R-:W-:Y:S08]  /*6e10*/  HMMA.16816.F32 R124, R124, R6.reuse, R44 ;  /* 0x000000067c7c723c */ /* 0x080ff0000000182c */
[----:B------:R-:W-:Y:S01]  /*6e20*/  HMMA.16816.F32 R128, R128, R6, R64 ;  /* 0x000000068080723c */ /* 0x000fe20000001840 */
[----:B------:R-:W-:Y:S01]  /*6e30*/  @!UPT UIADD3 URZ, URZ, URZ, URZ ;  /* 0x0000003f3f3ff290 */ /* 0x000fe2000fffe03f */
[----:B------:R-:W-:Y:S11]  /*6e40*/  @!P0 BRA `(.L_x_958) ;  /* 0x0000527000008947 */ /* 0x000ff60003800000 */
[----:B-1----:R1:W-:Y:S01]  /*6e50*/  STL [R1], R222 ;  /* 0x000000de01007387 */ /* 0x0023e20000100800 */
[----:B------:R-:W-:Y:S01]  /*6e60*/  IMAD.MOV.U32 R133, RZ, RZ, R136 ;  /* 0x000000ffff857224 */ /* 0x000fe200078e0088 */
[----:B------:R-:W-:Y:S01]  /*6e70*/  MOV R139, R134 ;  /* 0x00000086008b7202 */ /* 0x000fe20000000f00 */
[----:B------:R-:W-:Y:S01]  /*6e80*/  IMAD.MOV.U32 R132, RZ, RZ, R137 ;  /* 0x000000ffff847224 */ /* 0x000fe200078e0089 */
[----:B------:R-:W-:-:S07]  /*6e90*/  MOV R138, R135 ;  /* 0x00000087008a7202 */ /* 0x000fce0000000f00 */
.L_x_959:
[----:B------:R-:W-:Y:S04]  /*6ea0*/  DEPBAR.LE SB0, 0x0 ;  /* 0x000080000000791a */ /* 0x000fe80000000000 */
[----:B------:R-:W-:Y:S01]  /*6eb0*/  WARPSYNC 0xffffffff ;  /* 0xffffffff00007948 */ /* 0x000fe20003800000 */
[----:B------:R-:W-:Y:S08]  /*6ec0*/  BAR.SYNC.DEFER_BLOCKING 0x0 ;  /* 0x0000000000007b1d */ /* 0x000ff00000010000 */
[----:B-----5:R-:W-:Y:S08]  /*6ed0*/  LDSM.16.M88.4 R64, [R231] ;  /* 0x00000000e740783b */ /* 0x020ff00000000200 */
[----:B------:R-:W2:Y:S08]  /*6ee0*/  LDSM.16.M88.4 R16, [R224] ;  /* 0x00000000e010783b */ /* 0x000eb00000000200 */
[----:B------:R-:W3:Y:S08]  /*6ef0*/  LDSM.16.M88.4 R60, [R231+0x2000] ;  /* 0x00200000e73c783b */ /* 0x000ef00000000200 */
[----:B------:R-:W4:Y:S06]  /*6f00*/  LDL.64 R136, [R1+0x30] ;  /* 0x0000300001887983 */ /* 0x000f2c0000100a00 */
[----:B------:R-:W4:Y:S04]  /*6f10*/  LDL R216, [R1+0x38] ;  /* 0x0000380001d87983 */ /* 0x000f280000100800 */
[----:B------:R-:W-:Y:S04]  /*6f20*/  STL [R1+0x90], R128 ;  /* 0x0000908001007387 */ /* 0x000fe80000100800 */
[----:B------:R1:W-:Y:S04]  /*6f30*/  STL [R1+0x8c], R129 ;  /* 0x00008c8101007387 */ /* 0x0003e80000100800 */
[----:B------:R-:W1:Y:S01]  /*6f40*/  LDSM.16.M88.4 R32, [R224+0x800] ;  /* 0x00080000e020783b */ /* 0x000e620000000200 */
[-C--:B--2---:R-:W-:Y:S07]  /*6f50*/  HMMA.16816.F32 R4, R64, R16.reuse, RZ ;  /* 0x000000104004723c */ /* 0x084fee00000018ff */
[----:B------:R-:W2:Y:S01]  /*6f60*/  LDSM.16.M88.4 R48, [R224+0x1000] ;  /* 0x00100000e030783b */ /* 0x000ea20000000200 */
[C---:B---3--:R-:W-:Y:S07]  /*6f70*/  HMMA.16816.F32 R8, R60.reuse, R16, RZ ;  /* 0x000000103c08723c */ /* 0x048fee00000018ff */
[----:B------:R-:W3:Y:S01]  /*6f80*/  LDSM.16.M88.4 R204, [R224+0x1800] ;  /* 0x00180000e0cc783b */ /* 0x000ee20000000200 */
[-C--:B------:R-:W-:Y:S07]  /*6f90*/  HMMA.16816.F32 R12, R60, R18.reuse, RZ ;  /* 0x000000123c0c723c */ /* 0x080fee00000018ff */
[----:B-1----:R-:W4:Y:S04]  /*6fa0*/  LDL R129, [R1+0x18] ;  /* 0x0000180001817983 */ /* 0x002f280000100800 */
[----:B------:R-:W-:Y:S01]  /*6fb0*/  STL [R1+0x88], R130 ;  /* 0x0000888201007387 */ /* 0x000fe20000100800 */
[C---:B------:R-:W-:Y:S03]  /*6fc0*/  HMMA.16816.F32 R16, R64.reuse, R18, RZ ;  /* 0x000000124010723c */ /* 0x040fe600000018ff */
[----:B------:R1:W-:Y:S04]  /*6fd0*/  STL [R1+0x84], R131 ;  /* 0x0000848301007387 */ /* 0x0003e80000100800 */
[----:B------:R-:W-:Y:S01]  /*6fe0*/  LDSM.16.M88.4 R208, [R233] ;  /* 0x00000000e9d0783b */ /* 0x000fe20000000200 */
[-C--:B------:R-:W-:Y:S07]  /*6ff0*/  HMMA.16816.F32 R20, R64, R32.reuse, RZ ;  /* 0x000000204014723c */ /* 0x080fee00000018ff */
[----:B------:R-:W-:Y:S01]  /*7000*/  LDSM.16.M88.4 R212, [R233+0x2000] ;  /* 0x00200000e9d4783b */ /* 0x000fe20000000200 */
[C---:B------:R-:W-:Y:S08]  /*7010*/  HMMA.16816.F32 R24, R60.reuse, R32, RZ ;  /* 0x000000203c18723c */ /* 0x040ff000000018ff */
[-C--:B------:R-:W-:Y:S01]  /*7020*/  HMMA.16816.F32 R28, R60, R34.reuse, RZ ;  /* 0x000000223c1c723c */ /* 0x080fe200000018ff */
[----:B-1----:R-:W4:Y:S04]  /*7030*/  LDL.LU R131, [R1] ;  /* 0x0000000001837983 */ /* 0x002f280000300800 */
[----:B------:R-:W-:Y:S03]  /*7040*/  STL [R1+0x70], R235 ;  /* 0x000070eb01007387 */ /* 0x000fe60000100800 */
[C---:B------:R-:W-:Y:S01]  /*7050*/  HMMA.16816.F32 R32, R64.reuse, R34, RZ ;  /* 0x000000224020723c */ /* 0x040fe200000018ff */
[----:B------:R-:W-:Y:S04]  /*7060*/  STL [R1+0x74], R243 ;  /* 0x000074f301007387 */ /* 0x000fe80000100800 */
[----:B------:R-:W-:Y:S03]  /*7070*/  STL [R1+0x78], R242 ;  /* 0x000078f201007387 */ /* 0x000fe60000100800 */
[-C--:B--2---:R-:W-:Y:S01]  /*7080*/  HMMA.16816.F32 R36, R64, R48.reuse, RZ ;  /* 0x000000304024723c */ /* 0x084fe200000018ff */
[----:B------:R-:W-:Y:S07]  /*7090*/  STL [R1+0x7c], R241 ;  /* 0x00007cf101007387 */ /* 0x000fee0000100800 */
[C---:B------:R-:W-:Y:S08]  /*70a0*/  HMMA.16816.F32 R40, R60.reuse, R48, RZ ;  /* 0x000000303c28723c */ /* 0x040ff000000018ff */
[-C--:B------:R-:W-:Y:S08]  /*70b0*/  HMMA.16816.F32 R44, R60, R50.reuse, RZ ;  /* 0x000000323c2c723c */ /* 0x080ff000000018ff */
[C---:B------:R-:W-:Y:S08]  /*70c0*/  HMMA.16816.F32 R48, R64.reuse, R50, RZ ;  /* 0x000000324030723c */ /* 0x040ff000000018ff */
[-C--:B---3--:R-:W-:Y:S08]  /*70d0*/  HMMA.16816.F32 R52, R64, R204.reuse, RZ ;  /* 0x000000cc4034723c */ /* 0x088ff000000018ff */
[C---:B------:R-:W-:Y:S08]  /*70e0*/  HMMA.16816.F32 R56, R60.reuse, R204, RZ ;  /* 0x000000cc3c38723c */ /* 0x040ff000000018ff */
[-C--:B------:R-:W-:Y:S08]  /*70f0*/  HMMA.16816.F32 R60, R60, R206.reuse, RZ ;  /* 0x000000ce3c3c723c */ /* 0x080ff000000018ff */
[----:B------:R-:W-:Y:S01]  /*7100*/  HMMA.16816.F32 R64, R64, R206, RZ ;  /* 0x000000ce4040723c */ /* 0x000fe200000018ff */
[----:B------:R-:W1:Y:S07]  /*7110*/  LDSM.16.M88.4 R204, [R235] ;  /* 0x00000000ebcc783b */ /* 0x000e6e0000000200 */
[-C--:B-1----:R-:W-:Y:S08]  /*7120*/  HMMA.16816.F32 R4, R208, R204.reuse, R4 ;  /* 0x000000ccd004723c */ /* 0x082ff00000001804 */
[C---:B------:R-:W-:Y:S08]  /*7130*/  HMMA.16816.F32 R8, R212.reuse, R204, R8 ;  /* 0x000000ccd408723c */ /* 0x040ff00000001808 */
[-C--:B------:R-:W-:Y:S08]  /*7140*/  HMMA.16816.F32 R12, R212, R206.reuse, R12 ;  /* 0x000000ced40c723c */ /* 0x080ff0000000180c */
[C---:B------:R-:W-:Y:S01]  /*7150*/  HMMA.16816.F32 R16, R208.reuse, R206, R16 ;  /* 0x000000ced010723c */ /* 0x040fe20000001810 */
[----:B------:R-:W1:Y:S07]  /*7160*/  LDSM.16.M88.4 R204, [R243] ;  /* 0x00000000f3cc783b */ /* 0x000e6e0000000200 */
[-C--:B-1----:R-:W-:Y:S08]  /*7170*/  HMMA.16816.F32 R20, R208, R204.reuse, R20 ;  /* 0x000000ccd014723c */ /* 0x082ff00000001814 */
[C---:B------:R-:W-:Y:S08]  /*7180*/  HMMA.16816.F32 R24, R212.reuse, R204, R24 ;  /* 0x000000ccd418723c */ /* 0x040ff00000001818 */
[-C--:B------:R-:W-:Y:S08]  /*7190*/  HMMA.16816.F32 R28, R212, R206.reuse, R28 ;  /* 0x000000ced41c723c */ /* 0x080ff0000000181c */
[C---:B------:R-:W-:Y:S01]  /*71a0*/  HMMA.16816.F32 R32, R208.reuse, R206, R32 ;  /* 0x000000ced020723c */ /* 0x040fe20000001820 */
[----:B------:R1:W2:Y:S08]  /*71b0*/  LDSM.16.M88.4 R204, [R242] ;  /* 0x00000000f2cc783b */ /* 0x0002b00000000200 */
[----:B-1----:R-:W3:Y:S01]  /*71c0*/  LDL R242, [R1+0x1c] ;  /* 0x00001c0001f27983 */ /* 0x002ee20000100800 */
[-C--:B--2---:R-:W-:Y:S08]  /*71d0*/  HMMA.16816.F32 R36, R208, R204.reuse, R36 ;  /* 0x000000ccd024723c */ /* 0x084ff00000001824 */
[C---:B------:R-:W-:Y:S08]  /*71e0*/  HMMA.16816.F32 R40, R212.reuse, R204, R40 ;  /* 0x000000ccd428723c */ /* 0x040ff00000001828 */
[-C--:B------:R-:W-:Y:S08]  /*71f0*/  HMMA.16816.F32 R44, R212, R206.reuse, R44 ;  /* 0x000000ced42c723c */ /* 0x080ff0000000182c */
[C---:B------:R-:W-:Y:S01]  /*7200*/  HMMA.16816.F32 R48, R208.reuse, R206, R48 ;  /* 0x000000ced030723c */ /* 0x040fe20000001830 */
[----:B------:R1:W2:Y:S08]  /*7210*/  LDSM.16.M88.4 R204, [R241] ;  /* 0x00000000f1cc783b */ /* 0x0002b00000000200 */
[----:B-1----:R-:W3:Y:S04]  /*7220*/  LDL R241, [R1+0x40] ;  /* 0x0000400001f17983 */ /* 0x002ee80000100800 */
[----:B------:R-:W-:Y:S01]  /*7230*/  STL [R1+0x80], R231 ;  /* 0x000080e701007387 */ /* 0x000fe20000100800 */
[----:B----4-:R-:W-:Y:S01]  /*7240*/  ISETP.GT.AND P4, PT, R129, R131, PT ;  /* 0x000000838100720c */ /* 0x010fe20003f84270 */
[-C--:B--2---:R-:W-:Y:S11]  /*7250*/  HMMA.16816.F32 R52, R208, R204.reuse, R52 ;  /* 0x000000ccd034723c */ /* 0x084ff60000001834 */
[----:B------:R-:W-:Y:S01]  /*7260*/  @!UPT UIADD3 URZ, URZ, URZ, URZ ;  /* 0x0000003f3f3ff290 */ /* 0x000fe2000fffe03f */
[----:B------:R-:W-:Y:S01]  /*7270*/  @!P4 SHF.R.S32.HI R0, RZ, 0x1f, R131 ;  /* 0x0000001fff00c819 */ /* 0x000fe20000011483 */
[C---:B------:R-:W-:Y:S01]  /*7280*/  @!P4 IMAD.WIDE.U32 R2, R131.reuse, c[0x0][0x208], RZ ;  /* 0x000082008302ca25 */ /* 0x040fe200078e00ff */
[C---:B------:R-:W-:Y:S01]  /*7290*/  HMMA.16816.F32 R56, R212.reuse, R204, R56 ;  /* 0x000000ccd438723c */ /* 0x040fe20000001838 */
[----:B------:R-:W-:Y:S03]  /*72a0*/  @!P4 MOV R135, 0x5 ;  /* 0x000000050087c802 */ /* 0x000fe60000000f00 */
[----:B------:R-:W-:Y:S04]  /*72b0*/  @!P4 IMAD R0, R0, c[0x0][0x208], RZ ;  /* 0x000082000000ca24 */ /* 0x000fe800078e02ff */
[-C--:B------:R-:W-:Y:S04]  /*72c0*/  HMMA.16816.F32 R60, R212, R206.reuse, R60 ;  /* 0x000000ced43c723c */ /* 0x080fe8000000183c */
[----:B------:R-:W-:Y:S04]  /*72d0*/  @!P4 IMAD R0, R131, c[0x0][0x20c], R0 ;  /* 0x000083008300ca24 */ /* 0x000fe800078e0200 */
[----:B------:R-:W-:Y:S04]  /*72e0*/  HMMA.16816.F32 R64, R208, R206, R64 ;  /* 0x000000ced040723c */ /* 0x000fe80000001840 */
[----:B------:R-:W-:Y:S02]  /*72f0*/  @!P4 IADD3 R0, R3, R0, RZ ;  /* 0x000000000300c210 */ /* 0x000fe40007ffe0ff */
[C---:B------:R-:W-:Y:S02]  /*7300*/  @!P4 SHF.L.U32 R3, R2.reuse, 0x6, RZ ;  /* 0x000000060203c819 */ /* 0x040fe400000006ff */
[----:B------:R-:W-:Y:S01]  /*7310*/  @!P4 SHF.L.U64.HI R134, R2, 0x6, R0 ;  /* 0x000000060286c819 */ /* 0x000fe20000010200 */
[----:B------:R-:W-:Y:S03]  /*7320*/  @!P4 IMAD.MOV.U32 R0, RZ, RZ, c[0x0][0x208] ;  /* 0x00008200ff00c624 */ /* 0x000fe600078e00ff */
[C---:B------:R-:W-:Y:S02]  /*7330*/  @!P4 IADD3 R2, P2, R3.reuse, R136, RZ ;  /* 0x000000880302c210 */ /* 0x040fe40007f5e0ff */
[----:B------:R-:W-:Y:S02]  /*7340*/  @!P4 IADD3 R3, P1, P0, R3, 0x40, R136 ;  /* 0x000000400303c810 */ /* 0x000fe4000783e088 */
[----:B------:R-:W-:Y:S01]  /*7350*/  @!P4 SHF.L.U32 R206, R0, 0x5, RZ ;  /* 0x0000000500cec819 */ /* 0x000fe200000006ff */
[--C-:B------:R-:W-:Y:S01]  /*7360*/  @!P4 IMAD.X R137, R134, 0x1, R216.reuse, P2 ;  /* 0x000000018689c824 */ /* 0x100fe200010e06d8 */
[----:B------:R-:W-:Y:S02]  /*7370*/  @!P4 LEA R136, P2, R2, c[0x0][0x1f8], 0x1 ;  /* 0x00007e000288ca11 */ /* 0x000fe400078408ff */
[----:B------:R-:W-:Y:S02]  /*7380*/  @!P4 SHF.L.U64.HI R0, R0, R135, c[0x0][0x20c] ;  /* 0x000083000000c619 */ /* 0x000fe40000010287 */
[----:B------:R-:W-:Y:S02]  /*7390*/  @!P4 LEA.HI.X R137, R2, c[0x0][0x1fc], R137, 0x1, P2 ;  /* 0x00007f000289ca11 */ /* 0x000fe400010f0c89 */
[----:B------:R-:W-:Y:S02]  /*73a0*/  @!P4 IADD3.X R135, R134, RZ, R216, P1, P0 ;  /* 0x000000ff8687c210 */ /* 0x000fe40000fe04d8 */
[C---:B------:R-:W-:Y:S01]  /*73b0*/  @!P4 LEA R204, P1, R3.reuse, c[0x0][0x1f8], 0x1 ;  /* 0x00007e0003ccca11 */ /* 0x040fe200078208ff */
[----:B------:R-:W-:Y:S01]  /*73c0*/  @!PT LDS RZ, [RZ] ;  /* 0x00000000fffff984 */ /* 0x000fe20000000800 */
[----:B------:R-:W-:Y:S01]  /*73d0*/  @!PT LDS RZ, [RZ] ;  /* 0x00000000fffff984 */ /* 0x000fe20000000800 */
[----:B------:R-:W-:Y:S01]  /*73e0*/  @!PT LDS RZ, [RZ] ;  /* 0x00000000fffff984 */ /* 0x000fe20000000800 */
[----:B------:R1:W-:Y:S01]  /*73f0*/  @!P4 LDGSTS.E.BYPASS.LTC128B.128 [R244+0x100], [R136.64], !P6 ;  /* 0x0010000088f4cfae */ /* 0x0003e2000f101d48 */
[----:B------:R-:W-:Y:S02]  /*7400*/  @!P4 IADD3 R134, P0, R136, R206, RZ ;  /* 0x000000ce8886c210 */ /* 0x000fe40007f1e0ff */
[----:B------:R-:W-:Y:S02]  /*7410*/  @!P4 LEA.HI.X R205, R3, c[0x0][0x1fc], R135, 0x1, P1 ;  /* 0x00007f0003cdca11 */ /* 0x000fe400008f0c87 */
[----:B------:R-:W-:Y:S02]  /*7420*/  @!P4 IADD3.X R135, R137, R0, RZ, P0, !PT ;  /* 0x000000008987c210 */ /* 0x000fe400007fe4ff */
[----:B------:R-:W-:Y:S01]  /*7430*/  @!P4 IADD3 R2, P1, R134, R206, RZ ;  /* 0x000000ce8602c210 */ /* 0x000fe20007f3e0ff */
[----:B------:R2:W-:Y:S03]  /*7440*/  @!P4 LDGSTS.E.BYPASS.LTC128B.128 [R244+0x2100], [R204.64], !P5 ;  /* 0x02100000ccf4cfae */ /* 0x0005e6000e901d48 */
[----:B------:R-:W-:Y:S05]  /*7450*/  @!P4 IADD3.X R3, R135, R0, RZ, P1, !PT ;  /* 0x000000008703c210 */ /* 0x000fea0000ffe4ff */
[----:B------:R4:W-:Y:S08]  /*7460*/  @!P4 LDGSTS.E.BYPASS.LTC128B.128 [R244+0x900], [R134.64], !P6 ;  /* 0x0090000086f4cfae */ /* 0x0009f0000f101d48 */
[----:B------:R4:W-:Y:S01]  /*7470*/  @!P4 LDGSTS.E.BYPASS.LTC128B.128 [R244+0x2900], [R134.64+0x80], !P5 ;  /* 0x0290008086f4cfae */ /* 0x0009e2000e901d48 */
[----:B-1----:R-:W-:Y:S07]  /*7480*/  @!P4 IADD3 R136, P0, R2, R206, RZ ;  /* 0x000000ce0288c210 */ /* 0x002fee0007f1e0ff */
[----:B------:R3:W-:Y:S01]  /*7490*/  @!P4 LDGSTS.E.BYPASS.LTC128B.128 [R244+0x1100], [R2.64], !P6 ;  /* 0x0110000002f4cfae */ /* 0x0007e2000f101d48 */
[----:B------:R-:W-:Y:S07]  /*74a0*/  @!P4 IMAD.X R137, R3, 0x1, R0, P0 ;  /* 0x000000010389c824 */ /* 0x000fee00000e0600 */
[----:B------:R3:W-:Y:S08]  /*74b0*/  @!P4 LDGSTS.E.BYPASS.LTC128B.128 [R244+0x3100], [R2.64+0x80], !P5 ;  /* 0x0310008002f4cfae */ /* 0x0007f0000e901d48 */
[----:B------:R1:W-:Y:S08]  /*74c0*/  @!P4 LDGSTS.E.BYPASS.LTC128B.128 [R244+0x1900], [R136.64], !P6 ;  /* 0x0190000088f4cfae */ /* 0x0003f0000f101d48 */
[----:B------:R1:W-:Y:S08]  /*74d0*/  @!P4 LDGSTS.E.BYPASS.LTC128B.128 [R244+0x3900], [R136.64+0x80], !P5 ;  /* 0x0390008088f4cfae */ /* 0x0003f0000e901d48 */
[----:B--2---:R-:W-:Y:S08]  /*74e0*/  LDSM.16.M88.4 R204, [R232] ;  /* 0x00000000e8cc783b */ /* 0x004ff00000000200 */
[----:B------:R-:W2:Y:S08]  /*74f0*/  LDSM.16.M88.4 R208, [R230] ;  /* 0x00000000e6d0783b */ /* 0x000eb00000000200 */
[----:B------:R-:W1:Y:S08]  /*7500*/  LDSM.16.M88.4 R212, [R232+0x2000] ;  /* 0x00200000e8d4783b */ /* 0x000e700000000200 */
[----:B------:R-:W0:Y:S01]  /*7510*/  LDGDEPBAR ;  /* 0x00000000000079af */ /* 0x000e220000000000 */
[-C--:B--2---:R-:W-:Y:S08]  /*7520*/  HMMA.16816.F32 R4, R204, R208.reuse, R4 ;  /* 0x000000d0cc04723c */ /* 0x084ff00000001804 */
[C---:B-1----:R-:W-:Y:S08]  /*7530*/  HMMA.16816.F32 R8, R212.reuse, R208, R8 ;  /* 0x000000d0d408723c */ /* 0x042ff00000001808 */
[-C--:B------:R-:W-:Y:S08]  /*7540*/  HMMA.16816.F32 R12, R212, R210.reuse, R12 ;  /* 0x000000d2d40c723c */ /* 0x080ff0000000180c */
[C---:B------:R-:W-:Y:S01]  /*7550*/  HMMA.16816.F32 R16, R204.reuse, R210, R16 ;  /* 0x000000d2cc10723c */ /* 0x040fe20000001810 */
[----:B------:R-:W1:Y:S03]  /*7560*/  LDSM.16.M88.4 R208, [R230+0x800] ;  /* 0x00080000e6d0783b */ /* 0x000e660000000200 */
[----:B---3--:R-:W-:Y:S01]  /*7570*/  @P3 IMAD.HI.U32 R2, R242, c[0x0][0x2c8], RZ ;  /* 0x0000b200f2023a27 */ /* 0x008fe200078e00ff */
[----:B------:R-:W-:Y:S04]  /*7580*/  MOV R0, R242 ;  /* 0x000000f200007202 */ /* 0x000fe80000000f00 */
[----:B------:R-:W2:Y:S03]  /*7590*/  LDL.64 R242, [R1+0x28] ;  /* 0x0000280001f27983 */ /* 0x000ea60000100a00 */
[----:B------:R-:W-:Y:S01]  /*75a0*/  @P3 SHF.R.U32.HI R0, RZ, c[0x0][0x2cc], R2 ;  /* 0x0000b300ff003a19 */ /* 0x000fe20000011602 */
[-C--:B-1----:R-:W-:Y:S04]  /*75b0*/  HMMA.16816.F32 R20, R204, R208.reuse, R20 ;  /* 0x000000d0cc14723c */ /* 0x082fe80000001814 */
[----:B------:R-:W-:Y:S04]  /*75c0*/  SHFL.IDX PT, R3, R0, 0x1, 0x1c1f ;  /* 0x003c1f0000037f89 */ /* 0x000fe800000e0000 */
[C---:B------:R-:W-:Y:S04]  /*75d0*/  HMMA.16816.F32 R24, R212.reuse, R208, R24 ;  /* 0x000000d0d418723c */ /* 0x040fe80000001818 */
[----:B------:R-:W-:Y:S04]  /*75e0*/  SHFL.IDX PT, R2, R0, 0x2, 0x1c1f ;  /* 0x005c1f0000027f89 */ /* 0x000fe800000e0000 */
[-C--:B------:R-:W-:Y:S08]  /*75f0*/  HMMA.16816.F32 R28, R212, R210.reuse, R28 ;  /* 0x000000d2d41c723c */ /* 0x080ff0000000181c */
[C---:B------:R-:W-:Y:S01]  /*7600*/  HMMA.16816.F32 R32, R204.reuse, R210, R32 ;  /* 0x000000d2cc20723c */ /* 0x040fe20000001820 */
[----:B------:R-:W1:Y:S07]  /*7610*/  LDSM.16.M88.4 R208, [R230+0x1000] ;  /* 0x00100000e6d0783b */ /* 0x000e6e0000000200 */
[-C--:B-1----:R-:W-:Y:S08]  /*7620*/  HMMA.16816.F32 R36, R204, R208.reuse, R36 ;  /* 0x000000d0cc24723c */ /* 0x082ff00000001824 */
[C---:B------:R-:W-:Y:S08]  /*7630*/  HMMA.16816.F32 R40, R212.reuse, R208, R40 ;  /* 0x000000d0d428723c */ /* 0x040ff00000001828 */
[-C--:B------:R-:W-:Y:S08]  /*7640*/  HMMA.16816.F32 R44, R212, R210.reuse, R44 ;  /* 0x000000d2d42c723c */ /* 0x080ff0000000182c */
[C---:B------:R-:W-:Y:S01]  /*7650*/  HMMA.16816.F32 R48, R204.reuse, R210, R48 ;  /* 0x000000d2cc30723c */ /* 0x040fe20000001830 */
[----:B------:R-:W1:Y:S07]  /*7660*/  LDSM.16.M88.4 R208, [R230+0x1800] ;  /* 0x00180000e6d0783b */ /* 0x000e6e0000000200 */
[-C--:B-1----:R-:W-:Y:S08]  /*7670*/  HMMA.16816.F32 R52, R204, R208.reuse, R52 ;  /* 0x000000d0cc34723c */ /* 0x082ff00000001834 */
[C---:B------:R-:W-:Y:S08]  /*7680*/  HMMA.16816.F32 R56, R212.reuse, R208, R56 ;  /* 0x000000d0d438723c */ /* 0x040ff00000001838 */
[-C--:B------:R-:W-:Y:S01]  /*7690*/  HMMA.16816.F32 R60, R212, R210.reuse, R60 ;  /* 0x000000d2d43c723c */ /* 0x080fe2000000183c */
[----:B------:R-:W-:Y:S07]  /*76a0*/  LDSM.16.M88.4 R212, [R234+0x2000] ;  /* 0x00200000ead4783b */ /* 0x000fee0000000200 */
[----:B------:R-:W-:Y:S01]  /*76b0*/  HMMA.16816.F32 R64, R204, R210, R64 ;  /* 0x000000d2cc40723c */ /* 0x000fe20000001840 */
[----:B------:R-:W-:Y:S08]  /*76c0*/  LDSM.16.M88.4 R204, [R234] ;  /* 0x00000000eacc783b */ /* 0x000ff00000000200 */
[----:B------:R-:W1:Y:S02]  /*76d0*/  LDSM.16.M88.4 R208, [R227] ;  /* 0x00000000e3d0783b */ /* 0x000e640000000200 */
[-C--:B-1----:R-:W-:Y:S08]  /*76e0*/  HMMA.16816.F32 R4, R204, R208.reuse, R4 ;  /* 0x000000d0cc04723c */ /* 0x082ff00000001804 */
[C---:B------:R-:W-:Y:S08]  /*76f0*/  HMMA.16816.F32 R8, R212.reuse, R208, R8 ;  /* 0x000000d0d408723c */ /* 0x040ff00000001808 */
        /* <DEDUP_REMOVED lines=18> */
[----:B------:R-:W-:Y:S08]  /*7820*/  LDSM.16.M88.4 R204, [R231+0x4000] ;  /* 0x00400000e7cc783b */ /* 0x000ff00000000200 */
[----:B------:R-:W1:Y:S02]  /*7830*/  LDSM.16.M88.4 R208, [R224+0x2000] ;  /* 0x00200000e0d0783b */ /* 0x000e640000000200 */
        /* <DEDUP_REMOVED lines=21> */
[----:B------:R-:W1:Y:S02]  /*7990*/  LDSM.16.M88.4 R208, [R240] ;  /* 0x00000000f0d0783b */ /* 0x000e640000000200 */
        /* <DEDUP_REMOVED lines=67> */
[----:B------:R-:W-:Y:S09]  /*7dd0*/  FMUL.FTZ R15, R15, c[0x0][0x320] ;  /* 0x0000c8000f0f7a20 */ /* 0x000ff20000410000 */
[----:B------:R-:W-:Y:S10]  /*7de0*/  MUFU.TANH R210, R10 ;  /* 0x0000000a00d27308 */ /* 0x000ff40000002400 */
[----:B------:R3:W-:Y:S10]  /*7df0*/  MUFU.TANH R252, R7 ;  /* 0x0000000700fc7308 */ /* 0x0007f40000002400 */
[----:B------:R-:W-:Y:S10]  /*7e00*/  MUFU.TANH R223, R17 ;  /* 0x0000001100df7308 */ /* 0x000ff40000002400 */
[----:B------:R-:W1:Y:S01]  /*7e10*/  MUFU.TANH R251, R8 ;  /* 0x0000000800fb7308 */ /* 0x000e620000002400 */
[----:B---3--:R-:W3:Y:S09]  /*7e20*/  LDSM.16.M88.4 R4, [R227+0x2800] ;  /* 0x00280000e304783b */ /* 0x008ef20000000200 */
[----:B------:R-:W1:Y:S10]  /*7e30*/  MUFU.TANH R250, R9 ;  /* 0x0000000900fa7308 */ /* 0x000e740000002400 */
[----:B------:R-:W-:Y:S10]  /*7e40*/  MUFU.TANH R245, R16 ;  /* 0x0000001000f57308 */ /* 0x000ff40000002400 */
[----:B------:R-:W-:Y:S10]  /*7e50*/  MUFU.TANH R222, R18 ;  /* 0x0000001200de7308 */ /* 0x000ff40000002400 */
[----:B------:R-:W1:Y:S01]  /*7e60*/  MUFU.TANH R249, R12 ;  /* 0x0000000c00f97308 */ /* 0x000e620000002400 */
[-C--:B---3--:R-:W-:Y:S09]  /*7e70*/  HMMA.16816.F32 R20, R204, R4.reuse, R20 ;  /* 0x00000004cc14723c */ /* 0x088ff20000001814 */
[----:B------:R-:W3:Y:S01]  /*7e80*/  MUFU.TANH R247, R13 ;  /* 0x0000000d00f77308 */ /* 0x000ee20000002400 */
[C---:B------:R-:W-:Y:S09]  /*7e90*/  HMMA.16816.F32 R24, R212.reuse, R4, R24 ;  /* 0x00000004d418723c */ /* 0x040ff20000001818 */
[----:B------:R-:W1:Y:S01]  /*7ea0*/  MUFU.TANH R248, R14 ;  /* 0x0000000e00f87308 */ /* 0x000e620000002400 */
[-C--:B------:R-:W-:Y:S04]  /*7eb0*/  HMMA.16816.F32 R28, R212, R6.reuse, R28 ;  /* 0x00000006d41c723c */ /* 0x080fe8000000181c */
[----:B------:R-:W-:Y:S04]  /*7ec0*/  FMUL.FTZ R22, R22, c[0x0][0x320] ;  /* 0x0000c80016167a20 */ /* 0x000fe80000410000 */
[C---:B------:R-:W-:Y:S01]  /*7ed0*/  HMMA.16816.F32 R32, R204.reuse, R6, R32 ;  /* 0x00000006cc20723c */ /* 0x040fe20000001820 */
[----:B------:R-:W-:Y:S01]  /*7ee0*/  MUFU.TANH R221, R19 ;  /* 0x0000001300dd7308 */ /* 0x000fe20000002400 */
[----:B------:R-:W1:Y:S02]  /*7ef0*/  LDSM.16.M88.4 R4, [R227+0x3000] ;  /* 0x00300000e304783b */ /* 0x000e640000000200 */
[----:B------:R-:W-:Y:S02]  /*7f00*/  FMUL.FTZ R23, R23, c[0x0][0x320] ;  /* 0x0000c80017177a20 */ /* 0x000fe40000410000 */
[----:B------:R-:W-:Y:S02]  /*7f10*/  FMUL.FTZ R20, R20, c[0x0][0x320] ;  /* 0x0000c80014147a20 */ /* 0x000fe40000410000 */
[----:B------:R-:W-:Y:S03]  /*7f20*/  FMUL.FTZ R24, R24, c[0x0][0x320] ;  /* 0x0000c80018187a20 */ /* 0x000fe60000410000 */
[----:B------:R1:W-:Y:S01]  /*7f30*/  MUFU.TANH R136, R22 ;  /* 0x0000001600887308 */ /* 0x0003e20000002400 */
[----:B------:R-:W-:Y:S02]  /*7f40*/  FMUL.FTZ R27, R27, c[0x0][0x320] ;  /* 0x0000c8001b1b7a20 */ /* 0x000fe40000410000 */
[----:B------:R-:W-:Y:S02]  /*7f50*/  FMUL.FTZ R21, R21, c[0x0][0x320] ;  /* 0x0000c80015157a20 */ /* 0x000fe40000410000 */
[----:B------:R-:W-:Y:S02]  /*7f60*/  FMUL.FTZ R31, R31, c[0x0][0x320] ;  /* 0x0000c8001f1f7a20 */ /* 0x000fe40000410000 */
[----:B------:R-:W-:Y:S02]  /*7f70*/  FMUL.FTZ R25, R25, c[0x0][0x320] ;  /* 0x0000c80019197a20 */ /* 0x000fe40000410000 */
[----:B------:R-:W-:Y:S01]  /*7f80*/  FMUL.FTZ R29, R29, c[0x0][0x320] ;  /* 0x0000c8001d1d7a20 */ /* 0x000fe20000410000 */
[----:B----4-:R-:W-:Y:S01]  /*7f90*/  MUFU.TANH R135, R23 ;  /* 0x0000001700877308 */ /* 0x010fe20000002400 */
[----:B------:R-:W-:Y:S02]  /*7fa0*/  FMUL.FTZ R26, R26, c[0x0][0x320] ;  /* 0x0000c8001a1a7a20 */ /* 0x000fe40000410000 */
[----:B------:R-:W-:Y:S02]  /*7fb0*/  FMUL.FTZ R35, R35, c[0x0][0x320] ;  /* 0x0000c80023237a20 */ /* 0x000fe40000410000 */
[----:B------:R-:W-:Y:S02]  /*7fc0*/  FMUL.FTZ R28, R28, c[0x0][0x320] ;  /* 0x0000c8001c1c7a20 */ /* 0x000fe40000410000 */
[----:B------:R-:W-:Y:S02]  /*7fd0*/  FMUL.FTZ R32, R32, c[0x0][0x320] ;  /* 0x0000c80020207a20 */ /* 0x000fe40000410000 */
[----:B------:R-:W-:Y:S01]  /*7fe0*/  FMUL.FTZ R33, R33, c[0x0][0x320] ;  /* 0x0000c80021217a20 */ /* 0x000fe20000410000 */
[----:B------:R-:W-:Y:S01]  /*7ff0*/  MUFU.TANH R134, R28 ;  /* 0x0000001c00867308 */ /* 0x000fe20000002400 */
[----:B------:R-:W-:Y:S02]  /*8000*/  FMUL.FTZ R30, R30, c[0x0][0x320] ;  /* 0x0000c8001e1e7a20 */ /* 0x000fe40000410000 */
[----:B------:R-:W-:Y:S07]  /*8010*/  FMUL.FTZ R34, R34, c[0x0][0x320] ;  /* 0x0000c80022227a20 */ /* 0x000fee0000410000 */
[----:B------:R-:W-:Y:S01]  /*8020*/  MUFU.TANH R209, R24 ;  /* 0x0000001800d17308 */ /* 0x000fe20000002400 */
[-C--:B-1----:R-:W-:Y:S08]  /*8030*/  HMMA.16816.F32 R36, R204, R4.reuse, R36 ;  /* 0x00000004cc24723c */ /* 0x082ff00000001824 */
[C---:B------:R-:W-:Y:S01]  /*8040*/  HMMA.16816.F32 R40, R212.reuse, R4, R40 ;  /* 0x00000004d428723c */ /* 0x040fe20000001828 */
[----:B------:R-:W1:Y:S07]  /*8050*/  MUFU.TANH R246, R15 ;  /* 0x0000000f00f67308 */ /* 0x000e6e0000002400 */
[-C--:B------:R-:W-:Y:S03]  /*8060*/  HMMA.16816.F32 R44, R212, R6.reuse, R44 ;  /* 0x00000006d42c723c */ /* 0x080fe6000000182c */
[----:B------:R-:W4:Y:S05]  /*8070*/  MUFU.TANH R220, R20 ;  /* 0x0000001400dc7308 */ /* 0x000f2a0000002400 */
[C---:B------:R-:W-:Y:S01]  /*8080*/  HMMA.16816.F32 R48, R204.reuse, R6, R48 ;  /* 0x00000006cc30723c */ /* 0x040fe20000001830 */
[----:B------:R-:W1:Y:S01]  /*8090*/  LDSM.16.M88.4 R4, [R227+0x3800] ;  /* 0x00380000e304783b */ /* 0x000e620000000200 */
[----:B------:R-:W-:Y:S04]  /*80a0*/  DEPBAR.LE SB0, 0x0 ;  /* 0x000080000000791a */ /* 0x000fe80000000000 */
[----:B------:R-:W-:Y:S01]  /*80b0*/  MUFU.TANH R218, R31 ;  /* 0x0000001f00da7308 */ /* 0x000fe20000002400 */
[----:B------:R-:W-:Y:S02]  /*80c0*/  FMUL.FTZ R37, R37, c[0x0][0x320] ;  /* 0x0000c80025257a20 */ /* 0x000fe40000410000 */
[----:B------:R-:W-:Y:S03]  /*80d0*/  FMUL.FTZ R41, R41, c[0x0][0x320] ;  /* 0x0000c80029297a20 */ /* 0x000fe60000410000 */
        /* <DEDUP_REMOVED lines=17> */
[-C--:B-1----:R-:W-:Y:S06]  /*81f0*/  HMMA.16816.F32 R52, R204, R4.reuse, R52 ;  /* 0x00000004cc34723c */ /* 0x082fec0000001834 */
[----:B------:R4:W-:Y:S01]  /*8200*/  MUFU.TANH R31, R48 ;  /* 0x00000030001f7308 */ /* 0x0009e20000002400 */
[----:B------:R-:W-:Y:S01]  /*8210*/  FMUL.FTZ R44, R44, c[0x0][0x320] ;  /* 0x0000c8002c2c7a20 */ /* 0x000fe20000410000 */
[C---:B------:R-:W-:Y:S01]  /*8220*/  HMMA.16816.F32 R56, R212.reuse, R4, R56 ;  /* 0x00000004d438723c */ /* 0x040fe20000001838 */
[----:B------:R-:W1:Y:S07]  /*8230*/  SHFL.IDX PT, R4, R0, RZ, 0x1c1f ;  /* 0x001c1fff00047589 */ /* 0x000e6e00000e0000 */
[----:B------:R-:W-:Y:S01]  /*8240*/  MUFU.TANH R8, R45 ;  /* 0x0000002d00087308 */ /* 0x000fe20000002400 */
[-C--:B------:R-:W-:Y:S01]  /*8250*/  HMMA.16816.F32 R60, R212, R6.reuse, R60 ;  /* 0x00000006d43c723c */ /* 0x080fe2000000183c */
[----:B------:R1:W2:Y:S07]  /*8260*/  SHFL.IDX PT, R5, R0, 0x3, 0x1c1f ;  /* 0x007c1f0000057f89 */ /* 0x0002ae00000e0000 */
[----:B------:R-:W-:Y:S01]  /*8270*/  HMMA.16816.F32 R64, R204, R6, R64 ;  /* 0x00000006cc40723c */ /* 0x000fe20000001840 */
[----:B------:R2:W-:Y:S03]  /*8280*/  MUFU.TANH R216, R27 ;  /* 0x0000001b00d87308 */ /* 0x0005e60000002400 */
[----:B------:R-:W-:Y:S02]  /*8290*/  FMUL.FTZ R54, R54, c[0x0][0x320] ;  /* 0x0000c80036367a20 */ /* 0x000fe40000410000 */
[----:B------:R-:W-:Y:S02]  /*82a0*/  FMUL.FTZ R53, R53, c[0x0][0x320] ;  /* 0x0000c80035357a20 */ /* 0x000fe40000410000 */
[----:B------:R-:W-:Y:S03]  /*82b0*/  FMUL.FTZ R59, R59, c[0x0][0x320] ;  /* 0x0000c8003b3b7a20 */ /* 0x000fe60000410000 */
[----:B------:R-:W2:Y:S01]  /*82c0*/  MUFU.TANH R137, R21 ;  /* 0x0000001500897308 */ /* 0x000ea20000002400 */
[----:B------:R-:W-:Y:S02]  /*82d0*/  FMUL.FTZ R6, R55, c[0x0][0x320] ;  /* 0x0000c80037067a20 */ /* 0x000fe40000410000 */
[----:B------:R-:W-:Y:S01]  /*82e0*/  FMUL.FTZ R57, R57, c[0x0][0x320] ;  /* 0x0000c80039397a20 */ /* 0x000fe20000410000 */
[----:B-1----:R-:W-:Y:S01]  /*82f0*/  MOV R0, 0xffffffc0 ;  /* 0xffffffc000007802 */ /* 0x002fe20000000f00 */
[----:B------:R-:W-:Y:S02]  /*8300*/  FMUL.FTZ R60, R60, c[0x0][0x320] ;  /* 0x0000c8003c3c7a20 */ /* 0x000fe40000410000 */
[----:B------:R-:W-:Y:S03]  /*8310*/  FMUL.FTZ R62, R62, c[0x0][0x320] ;  /* 0x0000c8003e3e7a20 */ /* 0x000fe60000410000 */
[----:B------:R-:W1:Y:S01]  /*8320*/  MUFU.TANH R208, R25 ;  /* 0x0000001900d07308 */ /* 0x000e620000002400 */
[----:B------:R-:W-:Y:S02]  /*8330*/  IMAD R0, R131, R0, 0x1 ;  /* 0x0000000183007424 */ /* 0x000fe400078e0200 */
[----:B------:R-:W-:Y:S02]  /*8340*/  FMUL.FTZ R56, R56, c[0x0][0x320] ;  /* 0x0000c80038387a20 */ /* 0x000fe40000410000 */
[----:B------:R-:W-:Y:S01]  /*8350*/  FMUL.FTZ R58, R58, c[0x0][0x320] ;  /* 0x0000c8003a3a7a20 */ /* 0x000fe20000410000 */
[----:B------:R-:W-:Y:S01]  /*8360*/  IADD3 R0, R0, c[0x0][0x1d0], -R241 ;  /* 0x0000740000007a10 */ /* 0x000fe20007ffe8f1 */
[----:B------:R-:W-:Y:S03]  /*8370*/  FMUL.FTZ R64, R64, c[0x0][0x320] ;  /* 0x0000c80040407a20 */ /* 0x000fe60000410000 */
[----:B------:R-:W-:Y:S01]  /*8380*/  IADD3 R0, R0, -c[0x0][0x168], RZ ;  /* 0x80005a0000007a10 */ /* 0x000fe20007ffe0ff */
[----:B------:R1:W-:Y:S03]  /*8390*/  MUFU.TANH R7, R47 ;  /* 0x0000002f00077308 */ /* 0x0003e60000002400 */
[C---:B------:R-:W-:Y:S01]  /*83a0*/  IADD3 R3, R0.reuse, R3, RZ ;  /* 0x0000000300037210 */ /* 0x040fe20007ffe0ff */
[C---:B------:R-:W-:Y:S01]  /*83b0*/  IMAD.IADD R4, R0.reuse, 0x1, R4 ;  /* 0x0000000100047824 */ /* 0x040fe200078e0204 */
[C---:B------:R-:W-:Y:S01]  /*83c0*/  IADD3 R2, R0.reuse, R2, RZ ;  /* 0x0000000200027210 */ /* 0x040fe20007ffe0ff */
[----:B--2---:R-:W-:Y:S01]  /*83d0*/  IMAD.IADD R0, R0, 0x1, R5 ;  /* 0x0000000100007824 */ /* 0x004fe200078e0205 */
[----:B------:R-:W-:Y:S01]  /*83e0*/  ISETP.GT.AND P1, PT, R3, RZ, PT ;  /* 0x000000ff0300720c */ /* 0x000fe20003f24270 */
[----:B------:R-:W-:Y:S01]  /*83f0*/  FMUL.FTZ R5, R52, c[0x0][0x320] ;  /* 0x0000c80034057a20 */ /* 0x000fe20000410000 */
[----:B------:R-:W-:Y:S01]  /*8400*/  ISETP.GT.AND P2, PT, R4, RZ, PT ;  /* 0x000000ff0400720c */ /* 0x000fe20003f44270 */
[----:B------:R-:W3:Y:S01]  /*8410*/  MUFU.TANH R217, R26 ;  /* 0x0000001a00d97308 */ /* 0x000ee20000002400 */
[----:B------:R-:W-:Y:S02]  /*8420*/  FSEL R22, R128, -INF , P1 ;  /* 0xff80000080167808 */ /* 0x000fe40000800000 */
[----:B------:R-:W2:Y:S01]  /*8430*/  LDL R128, [R1+0x20] ;  /* 0x0000200001807983 */ /* 0x000ea20000100800 */
[----:B------:R-:W-:Y:S02]  /*8440*/  ISETP.GT.AND P0, PT, R4, 0x1, PT ;  /* 0x000000010400780c */ /* 0x000fe40003f04270 */
[----:B------:R-:W-:Y:S02]  /*8450*/  FSEL R17, R235, -INF , P2 ;  /* 0xff800000eb117808 */ /* 0x000fe40001000000 */
[C---:B------:R-:W-:Y:S02]  /*8460*/  ISETP.GT.AND P2, PT, R2.reuse, RZ, PT ;  /* 0x000000ff0200720c */ /* 0x040fe40003f44270 */
[----:B------:R-:W1:Y:S01]  /*8470*/  MUFU.TANH R29, R29 ;  /* 0x0000001d001d7308 */ /* 0x000e620000002400 */
[----:B------:R-:W-:Y:S02]  /*8480*/  ISETP.GT.AND P1, PT, R2, 0x1, PT ;  /* 0x000000010200780c */ /* 0x000fe40003f24270 */
[----:B------:R-:W-:Y:S02]  /*8490*/  ISETP.GT.AND P4, PT, R3, 0x1, PT ;  /* 0x000000010300780c */ /* 0x000fe40003f84270 */
[----:B------:R-:W-:Y:S02]  /*84a0*/  FSEL R37, R251, -INF , P2 ;  /* 0xff800000fb257808 */ /* 0x000fe40001000000 */
[----:B------:R-:W-:Y:S02]  /*84b0*/  FSEL R18, R130, -INF , P0 ;  /* 0xff80000082127808 */ /* 0x000fe40000000000 */
[----:B------:R-:W-:Y:S01]  /*84c0*/  ISETP.GT.AND P0, PT, R0, RZ, PT ;  /* 0x000000ff0000720c */ /* 0x000fe20003f04270 */
[----:B------:R-:W1:Y:S01]  /*84d0*/  MUFU.TANH R219, R30 ;  /* 0x0000001e00db7308 */ /* 0x000e620000002400 */
[----:B------:R-:W-:Y:S02]  /*84e0*/  ISETP.GT.AND P2, PT, R2, 0x8, PT ;  /* 0x000000080200780c */ /* 0x000fe40003f44270 */
[----:B------:R-:W-:Y:S02]  /*84f0*/  FSEL R41, R250, -INF , P1 ;  /* 0xff800000fa297808 */ /* 0x000fe40000800000 */
[----:B------:R-:W-:Y:S02]  /*8500*/  ISETP.GT.AND P1, PT, R2, 0x9, PT ;  /* 0x000000090200780c */ /* 0x000fe40003f24270 */
[----:B------:R-:W-:Y:S02]  /*8510*/  FSEL R23, R252, -INF , P4 ;  /* 0xff800000fc177808 */ /* 0x000fe40002000000 */
[----:B------:R-:W-:Y:S01]  /*8520*/  ISETP.GT.AND P4, PT, R0, 0x1, PT ;  /* 0x000000010000780c */ /* 0x000fe20003f84270 */
[----:B------:R-:W1:Y:S01]  /*8530*/  MUFU.TANH R32, R32 ;  /* 0x0000002000207308 */ /* 0x000e620000002400 */
[----:B------:R-:W-:Y:S02]  /*8540*/  FSEL R52, R249, -INF , P2 ;  /* 0xff800000f9347808 */ /* 0x000fe40001000000 */
[----:B------:R-:W-:Y:S02]  /*8550*/  ISETP.GT.AND P2, PT, R4, 0x8, PT ;  /* 0x000000080400780c */ /* 0x000fe40003f44270 */
[----:B---3--:R-:W-:Y:S02]  /*8560*/  FSEL R55, R247, -INF , P1 ;  /* 0xff800000f7377808 */ /* 0x008fe40000800000 */
[----:B------:R-:W-:Y:S02]  /*8570*/  ISETP.GT.AND P1, PT, R3, 0x8, PT ;  /* 0x000000080300780c */ /* 0x000fe40003f24270 */
[----:B------:R-:W-:Y:S01]  /*8580*/  FSEL R210, R210, -INF , P0 ;  /* 0xff800000d2d27808 */ /* 0x000fe20000000000 */
[----:B------:R-:W-:Y:S01]  /*8590*/  MUFU.TANH R26, R33 ;  /* 0x00000021001a7308 */ /* 0x000fe20000002400 */
[C---:B------:R-:W-:Y:S02]  /*85a0*/  ISETP.GT.AND P0, PT, R0.reuse, 0x8, PT ;  /* 0x000000080000780c */ /* 0x040fe40003f04270 */
[----:B------:R-:W-:Y:S02]  /*85b0*/  FSEL R211, R211, -INF , P4 ;  /* 0xff800000d3d37808 */ /* 0x000fe40002000000 */
[----:B------:R-:W-:Y:S02]  /*85c0*/  ISETP.GT.AND P4, PT, R0, 0x9, PT ;  /* 0x000000090000780c */ /* 0x000fe40003f84270 */
[----:B------:R-:W-:Y:S02]  /*85d0*/  FSEL R212, R248, -INF , P0 ;  /* 0xff800000f8d47808 */ /* 0x000fe40000000000 */
[----:B------:R-:W-:Y:S01]  /*85e0*/  ISETP.GT.AND P0, PT, R4, 0x9, PT ;  /* 0x000000090400780c */ /* 0x000fe20003f04270 */
[----:B------:R-:W3:Y:S01]  /*85f0*/  MUFU.TANH R25, R34 ;  /* 0x0000002200197308 */ /* 0x000ee20000002400 */
[----:B------:R-:W-:Y:S02]  /*8600*/  FSEL R24, R222, -INF , P1 ;  /* 0xff800000de187808 */ /* 0x000fe40000800000 */
[----:B------:R-:W-:Y:S02]  /*8610*/  ISETP.GT.AND P1, PT, R3, 0x10, PT ;  /* 0x000000100300780c */ /* 0x000fe40003f24270 */
[----:B------:R-:W-:Y:S02]  /*8620*/  FSEL R19, R245, -INF , P2 ;  /* 0xff800000f5137808 */ /* 0x000fe40001000000 */
[----:B------:R-:W-:Y:S02]  /*8630*/  ISETP.GT.AND P2, PT, R4, 0x10, PT ;  /* 0x000000100400780c */ /* 0x000fe40003f44270 */
[----:B------:R-:W-:Y:S01]  /*8640*/  FSEL R215, R246, -INF , P4 ;  /* 0xff800000f6d77808 */ /* 0x000fe20002000000 */
[----:B------:R3:W-:Y:S01]  /*8650*/  MUFU.TANH R33, R54 ;  /* 0x0000003600217308 */ /* 0x0007e20000002400 */
[----:B------:R-:W-:Y:S02]  /*8660*/  ISETP.GT.AND P4, PT, R3, 0x9, PT ;  /* 0x000000090300780c */ /* 0x000fe40003f84270 */
[----:B------:R-:W-:Y:S02]  /*8670*/  FSEL R20, R223, -INF , P0 ;  /* 0xff800000df147808 */ /* 0x000fe40000000000 */
[----:B------:R-:W-:Y:S02]  /*8680*/  ISETP.GT.AND P0, PT, R4, 0x11, PT ;  /* 0x000000110400780c */ /* 0x000fe40003f04270 */
[----:B----4-:R-:W-:Y:S02]  /*8690*/  FSEL R48, R220, -INF , P2 ;  /* 0xff800000dc307808 */ /* 0x010fe40001000000 */
[----:B------:R-:W-:Y:S01]  /*86a0*/  FSEL R205, R136, -INF , P1 ;  /* 0xff80000088cd7808 */ /* 0x000fe20000800000 */
[----:B------:R-:W4:Y:S01]  /*86b0*/  MUFU.TANH R36, R36 ;  /* 0x0000002400247308 */ /* 0x000f220000002400 */
[C---:B------:R-:W-:Y:S02]  /*86c0*/  ISETP.GT.AND P2, PT, R2.reuse, 0x10, PT ;  /* 0x000000100200780c */ /* 0x040fe40003f44270 */
[----:B------:R-:W-:Y:S02]  /*86d0*/  ISETP.GT.AND P1, PT, R2, 0x11, PT ;  /* 0x000000110200780c */ /* 0x000fe40003f24270 */
[----:B------:R-:W-:Y:S02]  /*86e0*/  FSEL R27, R221, -INF , P4 ;  /* 0xff800000dd1b7808 */ /* 0x000fe40002000000 */
[----:B------:R-:W-:Y:S02]  /*86f0*/  ISETP.GT.AND P4, PT, R3, 0x11, PT ;  /* 0x000000110300780c */ /* 0x000fe40003f84270 */
[----:B-1----:R-:W-:Y:S01]  /*8700*/  FSEL R47, R137, -INF , P0 ;  /* 0xff800000892f7808 */ /* 0x002fe20000000000 */
[----:B------:R-:W-:Y:S01]  /*8710*/  MUFU.TANH R14, R39 ;  /* 0x00000027000e7308 */ /* 0x000fe20000002400 */
[----:B------:R-:W-:Y:S02]  /*8720*/  ISETP.GT.AND P0, PT, R0, 0x10, PT ;  /* 0x000000100000780c */ /* 0x000fe40003f04270 */
[----:B------:R-:W-:Y:S02]  /*8730*/  FSEL R209, R209, -INF , P2 ;  /* 0xff800000d1d17808 */ /* 0x000fe40001000000 */
[----:B------:R-:W-:Y:S02]  /*8740*/  ISETP.GT.AND P2, PT, R2, 0x18, PT ;  /* 0x000000180200780c */ /* 0x000fe40003f44270 */
[----:B------:R-:W-:Y:S02]  /*8750*/  FSEL R208, R208, -INF , P1 ;  /* 0xff800000d0d07808 */ /* 0x000fe40000800000 */
[----:B------:R-:W-:Y:S01]  /*8760*/  ISETP.GT.AND P1, PT, R2, 0x19, PT ;  /* 0x000000190200780c */ /* 0x000fe20003f24270 */
[----:B------:R1:W-:Y:S01]  /*8770*/  MUFU.TANH R12, R42 ;  /* 0x0000002a000c7308 */ /* 0x0003e20000002400 */
[----:B------:R-:W-:Y:S02]  /*8780*/  FSEL R204, R135, -INF , P4 ;  /* 0xff80000087cc7808 */ /* 0x000fe40002000000 */
[C---:B------:R-:W-:Y:S02]  /*8790*/  ISETP.GT.AND P4, PT, R0.reuse, 0x11, PT ;  /* 0x000000110000780c */ /* 0x040fe40003f84270 */
[----:B------:R-:W-:Y:S02]  /*87a0*/  FSEL R217, R217, -INF , P0 ;  /* 0xff800000d9d97808 */ /* 0x000fe40000000000 */
[----:B------:R-:W-:Y:S02]  /*87b0*/  FSEL R206, R29, -INF , P1 ;  /* 0xff8000001dce7808 */ /* 0x000fe40000800000 */
[----:B------:R-:W-:Y:S01]  /*87c0*/  ISETP.GT.AND P1, PT, R3, 0x18, PT ;  /* 0x000000180300780c */ /* 0x000fe20003f24270 */
[----:B------:R-:W1:Y:S01]  /*87d0*/  MUFU.TANH R21, R35 ;  /* 0x0000002300157308 */ /* 0x000e620000002400 */
[----:B------:R-:W-:Y:S02]  /*87e0*/  ISETP.GT.AND P0, PT, R0, 0x18, PT ;  /* 0x000000180000780c */ /* 0x000fe40003f04270 */
[----:B------:R-:W-:Y:S02]  /*87f0*/  FSEL R207, R134, -INF , P2 ;  /* 0xff80000086cf7808 */ /* 0x000fe40001000000 */
[----:B------:R-:W-:Y:S02]  /*8800*/  ISETP.GT.AND P2, PT, R4, 0x18, PT ;  /* 0x000000180400780c */ /* 0x000fe40003f44270 */
[----:B------:R-:W-:Y:S02]  /*8810*/  FSEL R216, R216, -INF , P4 ;  /* 0xff800000d8d87808 */ /* 0x000fe40002000000 */
[----:B------:R-:W-:Y:S01]  /*8820*/  ISETP.GT.AND P4, PT, R0, 0x19, PT ;  /* 0x000000190000780c */ /* 0x000fe20003f84270 */
[----:B------:R4:W-:Y:S01]  /*8830*/  MUFU.TANH R28, R53 ;  /* 0x00000035001c7308 */ /* 0x0009e20000002400 */
[----:B------:R-:W-:Y:S02]  /*8840*/  FSEL R219, R219, -INF , P0 ;  /* 0xff800000dbdb7808 */ /* 0x000fe40000000000 */
[----:B------:R-:W-:Y:S02]  /*8850*/  ISETP.GT.AND P0, PT, R4, 0x19, PT ;  /* 0x000000190400780c */ /* 0x000fe40003f04270 */
[----:B------:R-:W-:Y:S02]  /*8860*/  FSEL R43, R32, -INF , P2 ;  /* 0xff800000202b7808 */ /* 0x000fe40001000000 */
[----:B------:R-:W-:Y:S02]  /*8870*/  ISETP.GT.AND P2, PT, R4, 0x20, PT ;  /* 0x000000200400780c */ /* 0x000fe40003f44270 */
[----:B---3--:R-:W-:Y:S01]  /*8880*/  FSEL R54, R25, -INF , P1 ;  /* 0xff80000019367808 */ /* 0x008fe20000800000 */
[----:B------:R-:W3:Y:S01]  /*8890*/  MUFU.TANH R13, R40 ;  /* 0x00000028000d7308 */ /* 0x000ee20000002400 */
[----:B------:R-:W-:Y:S01]  /*88a0*/  FMUL.FTZ R25, R65, c[0x0][0x320] ;  /* 0x0000c80041197a20 */ /* 0x000fe20000410000 */
[----:B------:R-:W-:Y:S02]  /*88b0*/  FSEL R218, R218, -INF , P4 ;  /* 0xff800000dada7808 */ /* 0x000fe40002000000 */
[C---:B------:R-:W-:Y:S02]  /*88c0*/  ISETP.GT.AND P4, PT, R3.reuse, 0x19, PT ;  /* 0x000000190300780c */ /* 0x040fe40003f84270 */
[----:B-1----:R-:W-:Y:S02]  /*88d0*/  FSEL R42, R26, -INF , P0 ;  /* 0xff8000001a2a7808 */ /* 0x002fe40000000000 */
[----:B----4-:R-:W-:Y:S02]  /*88e0*/  FSEL R39, R36, -INF , P2 ;  /* 0xff80000024277808 */ /* 0x010fe40001000000 */
[----:B------:R3:W-:Y:S01]  /*88f0*/  MUFU.TANH R34, R51 ;  /* 0x0000003300227308 */ /* 0x0007e20000002400 */
[----:B------:R-:W-:Y:S02]  /*8900*/  ISETP.GT.AND P2, PT, R2, 0x20, PT ;  /* 0x000000200200780c */ /* 0x000fe40003f44270 */
[----:B------:R-:W-:Y:S02]  /*8910*/  ISETP.GT.AND P1, PT, R3, 0x20, PT ;  /* 0x000000200300780c */ /* 0x000fe40003f24270 */
[----:B------:R-:W-:Y:S01]  /*8920*/  FSEL R53, R21, -INF , P4 ;  /* 0xff80000015357808 */ /* 0x000fe20002000000 */
[----:B------:R-:W-:Y:S01]  /*8930*/  FMUL.FTZ R21, R66, c[0x0][0x320] ;  /* 0x0000c80042157a20 */ /* 0x000fe20000410000 */
[----:B------:R-:W-:Y:S02]  /*8940*/  ISETP.GT.AND P4, PT, R3, 0x21, PT ;  /* 0x000000210300780c */ /* 0x000fe40003f84270 */
[----:B------:R-:W-:Y:S01]  /*8950*/  ISETP.GT.AND P0, PT, R4, 0x21, PT ;  /* 0x000000210400780c */ /* 0x000fe20003f04270 */
[----:B------:R1:W4:Y:S01]  /*8960*/  MUFU.TANH R15, R38 ;  /* 0x00000026000f7308 */ /* 0x0003220000002400 */
[----:B------:R-:W-:Y:S02]  /*8970*/  FSEL R45, R14, -INF , P4 ;  /* 0xff8000000e2d7808 */ /* 0x000fe40002000000 */
[----:B------:R-:W-:Y:S04]  /*8980*/  ISETP.GT.AND P4, PT, R0, 0x21, PT ;  /* 0x000000210000780c */ /* 0x000fe80003f84270 */
[----:B------:R-:W-:Y:S02]  /*8990*/  FSEL R213, R10, -INF , P4 ;  /* 0xff8000000ad57808 */ /* 0x000fe40002000000 */
[----:B------:R-:W-:Y:S01]  /*89a0*/  ISETP.GT.AND P4, PT, R0, 0x29, PT ;  /* 0x000000290000780c */ /* 0x000fe20003f84270 */
[----:B------:R4:W-:Y:S01]  /*89b0*/  MUFU.TANH R9, R46 ;  /* 0x0000002e00097308 */ /* 0x0009e20000002400 */
[----:B---3--:R-:W-:Y:S01]  /*89c0*/  FSEL R51, R13, -INF , P2 ;  /* 0xff8000000d337808 */ /* 0x008fe20001000000 */
[----:B------:R-:W-:Y:S01]  /*89d0*/  FMUL.FTZ R13, R61, c[0x0][0x320] ;  /* 0x0000c8003d0d7a20 */ /* 0x000fe20000410000 */
[----:B------:R-:W-:Y:S07]  /*89e0*/  ISETP.GT.AND P2, PT, R2, 0x28, PT ;  /* 0x000000280200780c */ /* 0x000fee0003f44270 */
[----:B------:R-:W3:Y:S01]  /*89f0*/  MUFU.TANH R44, R44 ;  /* 0x0000002c002c7308 */ /* 0x000ee20000002400 */
[----:B-1----:R-:W-:Y:S02]  /*8a00*/  FSEL R38, R16, -INF , P0 ;  /* 0xff80000010267808 */ /* 0x002fe40000000000 */
[----:B------:R-:W-:Y:S07]  /*8a10*/  ISETP.GT.AND P0, PT, R0, 0x20, PT ;  /* 0x000000200000780c */ /* 0x000fee0003f04270 */
[----:B------:R1:W-:Y:S01]  /*8a20*/  MUFU.TANH R35, R50 ;  /* 0x0000003200237308 */ /* 0x0003e20000002400 */
[----:B------:R-:W-:Y:S01]  /*8a30*/  FSEL R214, R12, -INF , P0 ;  /* 0xff8000000cd67808 */ /* 0x000fe20000000000 */
[----:B------:R-:W-:Y:S01]  /*8a40*/  FMUL.FTZ R12, R67, c[0x0][0x320] ;  /* 0x0000c800430c7a20 */ /* 0x000fe20000410000 */
[----:B------:R-:W-:Y:S02]  /*8a50*/  ISETP.GT.AND P0, PT, R0, 0x28, PT ;  /* 0x000000280000780c */ /* 0x000fe40003f04270 */
[----:B----4-:R-:W-:Y:S02]  /*8a60*/  FSEL R46, R15, -INF , P1 ;  /* 0xff8000000f2e7808 */ /* 0x010fe40000800000 */
[----:B------:R-:W-:Y:S03]  /*8a70*/  ISETP.GT.AND P1, PT, R2, 0x21, PT ;  /* 0x000000210200780c */ /* 0x000fe60003f24270 */
[----:B------:R-:W-:Y:S01]  /*8a80*/  MUFU.TANH R40, R56 ;  /* 0x0000003800287308 */ /* 0x000fe20000002400 */
[----:B---3--:R-:W-:Y:S02]  /*8a90*/  FSEL R44, R44, -INF , P2 ;  /* 0xff8000002c2c7808 */ /* 0x008fe40001000000 */
[C---:B------:R-:W-:Y:S07]  /*8aa0*/  ISETP.GT.AND P2, PT, R4.reuse, 0x28, PT ;  /* 0x000000280400780c */ /* 0x040fee0003f44270 */
[----:B------:R3:W-:Y:S01]  /*8ab0*/  MUFU.TANH R56, R58 ;  /* 0x0000003a00387308 */ /* 0x0007e20000002400 */
[----:B------:R-:W-:Y:S02]  /*8ac0*/  FSEL R31, R31, -INF , P2 ;  /* 0xff8000001f1f7808 */ /* 0x000fe40001000000 */
[----:B------:R-:W-:Y:S02]  /*8ad0*/  ISETP.GT.AND P2, PT, R4, 0x30, PT ;  /* 0x000000300400780c */ /* 0x000fe40003f44270 */
[----:B-1----:R-:W-:Y:S02]  /*8ae0*/  FSEL R50, R11, -INF , P1 ;  /* 0xff8000000b327808 */ /* 0x002fe40000800000 */
[----:B------:R-:W-:Y:S03]  /*8af0*/  ISETP.GT.AND P1, PT, R2, 0x29, PT ;  /* 0x000000290200780c */ /* 0x000fe60003f24270 */
[----:B------:R-:W1:Y:S10]  /*8b00*/  MUFU.TANH R5, R5 ;  /* 0x0000000500057308 */ /* 0x000e740000002400 */
[----:B------:R4:W-:Y:S01]  /*8b10*/  MUFU.TANH R30, R49 ;  /* 0x00000031001e7308 */ /* 0x0009e20000002400 */
[----:B---3--:R-:W-:Y:S02]  /*8b20*/  FSEL R58, R7, -INF , P4 ;  /* 0xff800000073a7808 */ /* 0x008fe40002000000 */
[C---:B------:R-:W-:Y:S07]  /*8b30*/  ISETP.GT.AND P4, PT, R3.reuse, 0x29, PT ;  /* 0x000000290300780c */ /* 0x040fee0003f84270 */
[----:B------:R-:W3:Y:S01]  /*8b40*/  MUFU.TANH R6, R6 ;  /* 0x0000000600067308 */ /* 0x000ee20000002400 */
[----:B------:R-:W-:Y:S02]  /*8b50*/  FSEL R34, R34, -INF , P4 ;  /* 0xff80000022227808 */ /* 0x000fe40002000000 */
[----:B------:R-:W-:Y:S02]  /*8b60*/  ISETP.GT.AND P4, PT, R3, 0x31, PT ;  /* 0x000000310300780c */ /* 0x000fe40003f84270 */
[----:B-1----:R-:W-:Y:S02]  /*8b70*/  FSEL R29, R5, -INF , P2 ;  /* 0xff800000051d7808 */ /* 0x002fe40001000000 */
[----:B------:R-:W-:Y:S02]  /*8b80*/  ISETP.GT.AND P2, PT, R2, 0x30, PT ;  /* 0x000000300200780c */ /* 0x000fe40003f44270 */
[----:B------:R-:W-:Y:S01]  /*8b90*/  FMNMX.FTZ R5, R37, R138, !PT ;  /* 0x0000008a25057209 */ /* 0x000fe20007810000 */
[----:B------:R1:W1:Y:S01]  /*8ba0*/  MUFU.TANH R36, R57 ;  /* 0x0000003900247308 */ /* 0x0002620000002400 */
[----:B------:R-:W-:Y:S02]  /*8bb0*/  FSEL R40, R40, -INF , P2 ;  /* 0xff80000028287808 */ /* 0x000fe40001000000 */
[----:B------:R-:W-:Y:S02]  /*8bc0*/  ISETP.GT.AND P2, PT, R4, 0x39, PT ;  /* 0x000000390400780c */ /* 0x000fe40003f44270 */
[----:B----4-:R-:W-:Y:S02]  /*8bd0*/  FSEL R49, R8, -INF , P1 ;  /* 0xff80000008317808 */ /* 0x010fe40000800000 */
[----:B------:R-:W-:Y:S03]  /*8be0*/  ISETP.GT.AND P1, PT, R3, 0x28, PT ;  /* 0x000000280300780c */ /* 0x000fe60003f24270 */
[----:B------:R-:W4:Y:S01]  /*8bf0*/  MUFU.TANH R26, R64 ;  /* 0x00000040001a7308 */ /* 0x000f220000002400 */
[----:B------:R-:W-:Y:S02]  /*8c00*/  FSEL R35, R35, -INF , P1 ;  /* 0xff80000023237808 */ /* 0x000fe40000800000 */
[----:B------:R-:W-:Y:S02]  /*8c10*/  ISETP.GT.AND P1, PT, R3, 0x30, PT ;  /* 0x000000300300780c */ /* 0x000fe40003f24270 */
[----:B---3--:R-:W-:Y:S02]  /*8c20*/  FSEL R32, R6, -INF , P4 ;  /* 0xff80000006207808 */ /* 0x008fe40002000000 */
[----:B------:R-:W-:Y:S02]  /*8c30*/  ISETP.GT.AND P4, PT, R4, 0x38, PT ;  /* 0x000000380400780c */ /* 0x000fe40003f84270 */
[----:B------:R-:W-:Y:S01]  /*8c40*/  FSEL R33, R33, -INF , P1 ;  /* 0xff80000021217808 */ /* 0x000fe20000800000 */
[----:B------:R-:W3:Y:S01]  /*8c50*/  MUFU.TANH R25, R25 ;  /* 0x0000001900197308 */ /* 0x000ee20000002400 */
[----:B------:R-:W-:Y:S02]  /*8c60*/  ISETP.GT.AND P1, PT, R2, 0x31, PT ;  /* 0x000000310200780c */ /* 0x000fe40003f24270 */
[----:B------:R-:W-:Y:S02]  /*8c70*/  FMNMX.FTZ R6, R210, R139, !PT ;  /* 0x0000008bd2067209 */ /* 0x000fe40007810000 */
[----:B-1----:R-:W-:Y:S01]  /*8c80*/  FSEL R57, R9, -INF , P0 ;  /* 0xff80000009397808 */ /* 0x002fe20000000000 */
[----:B------:R-:W-:Y:S01]  /*8c90*/  FMUL.FTZ R9, R63, c[0x0][0x320] ;  /* 0x0000c8003f097a20 */ /* 0x000fe20000410000 */
[----:B------:R-:W-:Y:S02]  /*8ca0*/  ISETP.GT.AND P0, PT, R4, 0x29, PT ;  /* 0x000000290400780c */ /* 0x000fe40003f04270 */
[----:B------:R-:W-:Y:S01]  /*8cb0*/  FSEL R36, R36, -INF , P1 ;  /* 0xff80000024247808 */ /* 0x000fe20000800000 */
[----:B------:R-:W1:Y:S01]  /*8cc0*/  MUFU.TANH R21, R21 ;  /* 0x0000001500157308 */ /* 0x000e620000002400 */
[----:B------:R-:W-:Y:S02]  /*8cd0*/  FSEL R30, R30, -INF , P0 ;  /* 0xff8000001e1e7808 */ /* 0x000fe40000000000 */
[----:B------:R-:W-:Y:S02]  /*8ce0*/  ISETP.GT.AND P0, PT, R4, 0x31, PT ;  /* 0x000000310400780c */ /* 0x000fe40003f04270 */
[----:B----4-:R-:W-:Y:S02]  /*8cf0*/  FSEL R26, R26, -INF , P4 ;  /* 0xff8000001a1a7808 */ /* 0x010fe40002000000 */
[----:B------:R-:W-:Y:S02]  /*8d00*/  ISETP.GT.AND P4, PT, R2, 0x38, PT ;  /* 0x000000380200780c */ /* 0x000fe40003f84270 */
[----:B------:R-:W-:Y:S01]  /*8d10*/  FSEL R28, R28, -INF , P0 ;  /* 0xff8000001c1c7808 */ /* 0x000fe20000000000 */
[----:B------:R-:W4:Y:S01]  /*8d20*/  MUFU.TANH R16, R59 ;  /* 0x0000003b00107308 */ /* 0x000f220000002400 */
[----:B------:R-:W-:Y:S02]  /*8d30*/  ISETP.GT.AND P0, PT, R0, 0x30, PT ;  /* 0x000000300000780c */ /* 0x000fe40003f04270 */
[----:B------:R-:W-:Y:S02]  /*8d40*/  ISETP.GT.AND P1, PT, R3, 0x39, PT ;  /* 0x000000390300780c */ /* 0x000fe40003f24270 */
[----:B---3--:R-:W-:Y:S02]  /*8d50*/  FSEL R25, R25, -INF , P2 ;  /* 0xff80000019197808 */ /* 0x008fe40001000000 */
[----:B------:R-:W-:Y:S02]  /*8d60*/  ISETP.GT.AND P2, PT, R2, 0x39, PT ;  /* 0x000000390200780c */ /* 0x000fe40003f44270 */
[----:B------:R-:W-:Y:S01]  /*8d70*/  FMNMX.FTZ R2, R17, R132, !PT ;  /* 0x0000008411027209 */ /* 0x000fe20007810000 */
[----:B------:R-:W3:Y:S01]  /*8d80*/  MUFU.TANH R12, R12 ;  /* 0x0000000c000c7308 */ /* 0x000ee20000002400 */
[----:B------:R-:W-:Y:S02]  /*8d90*/  FSEL R56, R56, -INF , P0 ;  /* 0xff80000038387808 */ /* 0x000fe40000000000 */
[----:B------:R-:W-:Y:S02]  /*8da0*/  FMNMX.FTZ R2, R18, R2, !PT ;  /* 0x0000000212027209 */ /* 0x000fe40007810000 */
[----:B------:R-:W-:Y:S02]  /*8db0*/  ISETP.GT.AND P0, PT, R3, 0x38, PT ;  /* 0x000000380300780c */ /* 0x000fe40003f04270 */
[----:B------:R-:W-:Y:S02]  /*8dc0*/  FMNMX.FTZ R2, R19, R2, !PT ;  /* 0x0000000213027209 */ /* 0x000fe40007810000 */
[----:B------:R-:W-:Y:S01]  /*8dd0*/  FMNMX.FTZ R3, R22, R133, !PT ;  /* 0x0000008516037209 */ /* 0x000fe20007810000 */
[----:B------:R-:W1:Y:S01]  /*8de0*/  MUFU.TANH R15, R62 ;  /* 0x0000003e000f7308 */ /* 0x000e620000002400 */
[----:B------:R-:W-:Y:S02]  /*8df0*/  FMNMX.FTZ R2, R20, R2, !PT ;  /* 0x0000000214027209 */ /* 0x000fe40007810000 */
[----:B------:R-:W-:Y:S02]  /*8e00*/  FMNMX.FTZ R4, R23, R3, !PT ;  /* 0x0000000317047209 */ /* 0x000fe40007810000 */
[----:B------:R-:W-:Y:S02]  /*8e10*/  FMNMX.FTZ R2, R48, R2, !PT ;  /* 0x0000000230027209 */ /* 0x000fe40007810000 */
        /* <DEDUP_REMOVED lines=43> */
[----:B-1----:R-:W-:Y:S02]  /*90d0*/  FSEL R21, R21, -INF , P0 ;  /* 0xff80000015157808 */ /* 0x002fe40000000000 */
[----:B------:R-:W-:Y:S02]  /*90e0*/  ISETP.GT.AND P0, PT, R0, 0x31, PT ;  /* 0x000000310000780c */ /* 0x000fe40003f04270 */
[----:B------:R-:W-:Y:S02]  /*90f0*/  FMNMX.FTZ R3, R33, R3, !PT ;  /* 0x0000000321037209 */ /* 0x000fe40007810000 */
[----:B------:R-:W-:Y:S02]  /*9100*/  FMNMX.FTZ R5, R25, R2, !PT ;  /* 0x0000000219057209 */ /* 0x000fe40007810000 */
[----:B------:R-:W-:Y:S02]  /*9110*/  FMNMX.FTZ R2, R49, R6, !PT ;  /* 0x0000000631027209 */ /* 0x000fe40007810000 */
[----:B------:R-:W-:Y:S01]  /*9120*/  FMNMX.FTZ R6, R58, R4, !PT ;  /* 0x000000043a067209 */ /* 0x000fe20007810000 */
[----:B------:R-:W1:Y:S01]  /*9130*/  SHFL.BFLY PT, R8, R5, 0x2, 0x1f ;  /* 0x0c401f0005087f89 */ /* 0x000e6200000e0000 */
[----:B----4-:R-:W-:Y:S02]  /*9140*/  FSEL R16, R16, -INF , P0 ;  /* 0xff80000010107808 */ /* 0x010fe40000000000 */
[----:B------:R-:W-:Y:S02]  /*9150*/  FMNMX.FTZ R3, R32, R3, !PT ;  /* 0x0000000320037209 */ /* 0x000fe40007810000 */
[----:B------:R-:W-:Y:S02]  /*9160*/  ISETP.GT.AND P0, PT, R0, 0x39, PT ;  /* 0x000000390000780c */ /* 0x000fe40003f04270 */
[----:B---3--:R-:W-:Y:S02]  /*9170*/  FSEL R12, R12, -INF , P1 ;  /* 0xff8000000c0c7808 */ /* 0x008fe40000800000 */
[----:B------:R-:W-:Y:S02]  /*9180*/  ISETP.GT.AND P1, PT, R0, 0x38, PT ;  /* 0x000000380000780c */ /* 0x000fe40003f24270 */
[----:B------:R-:W-:Y:S02]  /*9190*/  FMNMX.FTZ R0, R56, R6, !PT ;  /* 0x0000000638007209 */ /* 0x000fe40007810000 */
[----:B------:R-:W-:Y:S02]  /*91a0*/  FMNMX.FTZ R2, R40, R2, !PT ;  /* 0x0000000228027209 */ /* 0x000fe40007810000 */
[----:B------:R-:W-:Y:S02]  /*91b0*/  FMNMX.FTZ R4, R21, R3, !PT ;  /* 0x0000000315047209 */ /* 0x000fe40007810000 */
[----:B------:R-:W-:Y:S02]  /*91c0*/  FSEL R15, R15, -INF , P1 ;  /* 0xff8000000f0f7808 */ /* 0x000fe40000800000 */
[----:B------:R-:W-:Y:S02]  /*91d0*/  FMNMX.FTZ R0, R16, R0, !PT ;  /* 0x0000000010007209 */ /* 0x000fe40007810000 */
[----:B------:R-:W-:Y:S02]  /*91e0*/  FMNMX.FTZ R2, R36, R2, !PT ;  /* 0x0000000224027209 */ /* 0x000fe40007810000 */
[----:B------:R-:W-:Y:S02]  /*91f0*/  FSEL R14, R14, -INF , P4 ;  /* 0xff8000000e0e7808 */ /* 0x000fe40002000000 */
[----:B------:R-:W-:Y:S02]  /*9200*/  FMNMX.FTZ R4, R12, R4, !PT ;  /* 0x000000040c047209 */ /* 0x000fe40007810000 */
[----:B------:R-:W-:Y:S02]  /*9210*/  FSEL R6, R9, -INF , P0 ;  /* 0xff80000009067808 */ /* 0x000fe40000000000 */
[----:B------:R-:W-:Y:S01]  /*9220*/  FMNMX.FTZ R0, R15, R0, !PT ;  /* 0x000000000f007209 */ /* 0x000fe20007810000 */
[----:B------:R-:W3:Y:S01]  /*9230*/  SHFL.BFLY PT, R7, R4, 0x2, 0x1f ;  /* 0x0c401f0004077f89 */ /* 0x000ee200000e0000 */
[----:B------:R-:W-:Y:S02]  /*9240*/  FSEL R13, R13, -INF , P2 ;  /* 0xff8000000d0d7808 */ /* 0x000fe40001000000 */
[----:B------:R-:W-:Y:S02]  /*9250*/  FMNMX.FTZ R2, R14, R2, !PT ;  /* 0x000000020e027209 */ /* 0x000fe40007810000 */
[----:B------:R-:W-:Y:S02]  /*9260*/  FMNMX.FTZ R0, R6, R0, !PT ;  /* 0x0000000006007209 */ /* 0x000fe40007810000 */
[----:B------:R-:W-:Y:S02]  /*9270*/  FMNMX.FTZ R3, R13, R2, !PT ;  /* 0x000000020d037209 */ /* 0x000fe40007810000 */
[----:B-1----:R-:W-:Y:S01]  /*9280*/  FMNMX.FTZ R5, R5, R8, !PT ;  /* 0x0000000805057209 */ /* 0x002fe20007810000 */
[----:B------:R-:W1:Y:S01]  /*9290*/  SHFL.BFLY PT, R2, R0, 0x2, 0x1f ;  /* 0x0c401f0000027f89 */ /* 0x000e6200000e0000 */
[C---:B------:R-:W-:Y:S02]  /*92a0*/  ISETP.GT.AND P4, PT, R131.reuse, R129, PT ;  /* 0x000000818300720c */ /* 0x040fe40003f84270 */
[----:B------:R-:W-:Y:S05]  /*92b0*/  IADD3 R59, R131, -0x1, RZ ;  /* 0xffffffff833b7810 */ /* 0x000fea0007ffe0ff */
[----:B------:R-:W4:Y:S01]  /*92c0*/  SHFL.BFLY PT, R135, R3, 0x2, 0x1f ;  /* 0x0c401f0003877f89 */ /* 0x000f2200000e0000 */
[----:B---3--:R-:W-:Y:S05]  /*92d0*/  FMNMX.FTZ R4, R4, R7, !PT ;  /* 0x0000000704047209 */ /* 0x008fea0007810000 */
[----:B------:R-:W-:Y:S02]  /*92e0*/  @P4 IMAD.WIDE.U32 R8, R59, c[0x0][0x1e0], RZ ;  /* 0x000078003b084a25 */ /* 0x000fe400078e00ff */
[----:B------:R-:W3:Y:S01]  /*92f0*/  SHFL.BFLY PT, R137, R5, 0x1, 0x1f ;  /* 0x0c201f0005897f89 */ /* 0x000ee200000e0000 */
[----:B-1----:R-:W-:Y:S07]  /*9300*/  FMNMX.FTZ R0, R0, R2, !PT ;  /* 0x0000000200007209 */ /* 0x002fee0007810000 */
[----:B------:R-:W1:Y:S01]  /*9310*/  SHFL.BFLY PT, R136, R4, 0x1, 0x1f ;  /* 0x0c201f0004887f89 */ /* 0x000e6200000e0000 */
[----:B------:R-:W-:Y:S05]  /*9320*/  @P4 SHF.R.S32.HI R2, RZ, 0x1f, R59 ;  /* 0x0000001fff024819 */ /* 0x000fea000001143b */
[----:B------:R-:W-:Y:S01]  /*9330*/  @P4 IMAD R2, R2, c[0x0][0x1e0], RZ ;  /* 0x0000780002024a24 */ /* 0x000fe200078e02ff */
[----:B----4-:R-:W-:Y:S02]  /*9340*/  FMNMX.FTZ R135, R3, R135, !PT ;  /* 0x0000008703877209 */ /* 0x010fe40007810000 */
[----:B------:R-:W4:Y:S01]  /*9350*/  SHFL.BFLY PT, R3, R0, 0x1, 0x1f ;  /* 0x0c201f0000037f89 */ /* 0x000f2200000e0000 */
[----:B------:R-:W-:Y:S05]  /*9360*/  @P4 IMAD R2, R59, c[0x0][0x1e4], R2 ;  /* 0x000079003b024a24 */ /* 0x000fea00078e0202 */
[----:B------:R-:W-:Y:S02]  /*9370*/  @P4 IADD3 R2, R9, R2, RZ ;  /* 0x0000000209024210 */ /* 0x000fe40007ffe0ff */
[----:B---3--:R-:W-:Y:S01]  /*9380*/  FMNMX.FTZ R137, R5, R137, !PT ;  /* 0x0000008905897209 */ /* 0x008fe20007810000 */
[----:B------:R-:W3:Y:S03]  /*9390*/  SHFL.BFLY PT, R7, R135, 0x1, 0x1f ;  /* 0x0c201f0087077f89 */ /* 0x000ee600000e0000 */
[C---:B------:R-:W-:Y:S02]  /*93a0*/  FSETP.NEU.FTZ.AND P2, PT, R137.reuse, -INF , PT ;  /* 0xff8000008900780b */ /* 0x040fe40003f5d000 */
[----:B-1----:R-:W-:Y:S02]  /*93b0*/  FMNMX.FTZ R136, R4, R136, !PT ;  /* 0x0000008804887209 */ /* 0x002fe40007810000 */
[C---:B------:R-:W-:Y:S02]  /*93c0*/  @P4 SHF.L.U64.HI R4, R8.reuse, 0x6, R2 ;  /* 0x0000000608044819 */ /* 0x040fe40000010202 */
[----:B------:R-:W-:Y:S02]  /*93d0*/  @P4 SHF.L.U32 R8, R8, 0x6, RZ ;  /* 0x0000000608084819 */ /* 0x000fe400000006ff */
[----:B------:R-:W-:Y:S02]  /*93e0*/  FSEL R2, R137, RZ, P2 ;  /* 0x000000ff89027208 */ /* 0x000fe40001000000 */
[----:B----4-:R-:W-:Y:S02]  /*93f0*/  FMNMX.FTZ R134, R0, R3, !PT ;  /* 0x0000000300867209 */ /* 0x010fe40007810000 */
[----:B------:R-:W-:Y:S01]  /*9400*/  @P4 IADD3 R0, P1, R8, R242, RZ ;  /* 0x000000f208004210 */ /* 0x000fe20007f3e0ff */
[----:B------:R-:W-:Y:S03]  /*9410*/  FADD.FTZ R5, -R2, R132 ;  /* 0x0000008402057221 */ /* 0x000fe60000010100 */
[----:B------:R-:W-:Y:S01]  /*9420*/  @P4 LEA R10, P0, R0, c[0x0][0x1c8], 0x1 ;  /* 0x00007200000a4a11 */ /* 0x000fe200078008ff */
[----:B--2---:R-:W-:Y:S01]  /*9430*/  @P4 IMAD.X R2, R4, 0x1, R128, P1 ;  /* 0x0000000104024824 */ /* 0x004fe200008e0680 */
[----:B---3--:R-:W-:Y:S04]  /*9440*/  FMNMX.FTZ R135, R135, R7, !PT ;  /* 0x0000000787877209 */ /* 0x008fe80007810000 */
[----:B------:R-:W-:Y:S02]  /*9450*/  @P4 LEA.HI.X R11, R0, c[0x0][0x1cc], R2, 0x1, P0 ;  /* 0x00007300000b4a11 */ /* 0x000fe400000f0c02 */
[----:B------:R-:W-:Y:S03]  /*9460*/  @P4 IADD3 R0, P1, P0, R8, 0x40, R242 ;  /* 0x0000004008004810 */ /* 0x000fe6000783e0f2 */
[----:B------:R1:W-:Y:S01]  /*9470*/  @P4 LDGSTS.E.BYPASS.LTC128B.128 [R244+0x4100], [R10.64], !P6 ;  /* 0x041000000af44fae */ /* 0x0003e2000f101d48 */
[----:B------:R-:W-:Y:S02]  /*9480*/  @P4 IADD3.X R4, R4, RZ, R128, P1, P0 ;  /* 0x000000ff04044210 */ /* 0x000fe40000fe0480 */
[----:B------:R-:W-:Y:S02]  /*9490*/  @P4 LEA R8, P0, R0, c[0x0][0x1c8], 0x1 ;  /* 0x0000720000084a11 */ /* 0x000fe400078008ff */
[----:B------:R-:W-:Y:S02]  /*94a0*/  FSETP.NEU.FTZ.AND P1, PT, R136, -INF , PT ;  /* 0xff8000008800780b */ /* 0x000fe40003f3d000 */
[----:B------:R-:W-:Y:S02]  /*94b0*/  @P4 LEA.HI.X R9, R0, c[0x0][0x1cc], R4, 0x1, P0 ;  /* 0x0000730000094a11 */ /* 0x000fe400000f0c04 */
[C---:B------:R-:W-:Y:S02]  /*94c0*/  FSETP.NEU.FTZ.AND P0, PT, R135.reuse, -INF , PT ;  /* 0xff8000008700780b */ /* 0x040fe40003f1d000 */
[----:B------:R-:W-:Y:S01]  /*94d0*/  FSEL R2, R136, RZ, P1 ;  /* 0x000000ff88027208 */ /* 0x000fe20000800000 */
[----:B------:R2:W-:Y:S01]  /*94e0*/  @P4 LDGSTS.E.BYPASS.LTC128B.128 [R244+0x6100], [R8.64], !P5 ;  /* 0x0610000008f44fae */ /* 0x0005e2000e901d48 */
[----:B------:R-:W-:Y:S03]  /*94f0*/  FSEL R0, R135, RZ, P0 ;  /* 0x000000ff87007208 */ /* 0x000fe60000000000 */
[----:B------:R-:W-:Y:S01]  /*9500*/  FADD.FTZ R4, -R2, R133 ;  /* 0x0000008502047221 */ /* 0x000fe20000010100 */
[----:B------:R-:W-:Y:S01]  /*9510*/  @P4 MOV R2, c[0x0][0x1e0] ;  /* 0x0000780000024a02 */ /* 0x000fe20000000f00 */
[----:B------:R-:W-:Y:S01]  /*9520*/  FADD.FTZ R3, -R0, R138 ;  /* 0x0000008a00037221 */ /* 0x000fe20000010100 */
[----:B------:R-:W-:Y:S04]  /*9530*/  @P4 MOV R0, 0x5 ;  /* 0x0000000500004802 */ /* 0x000fe80000000f00 */
[C---:B------:R-:W-:Y:S01]  /*9540*/  @P4 SHF.L.U64.HI R0, R2.reuse, R0, c[0x0][0x1e4] ;  /* 0x0000790002004619 */ /* 0x040fe20000010200 */
[----:B------:R-:W-:Y:S02]  /*9550*/  @P4 IMAD.SHL.U32 R2, R2, 0x20, RZ ;  /* 0x0000002002024824 */ /* 0x000fe400078e00ff */
[----:B--2---:R-:W-:Y:S05]  /*9560*/  FMUL.FTZ R8, R137, c[0x0][0x2d0] ;  /* 0x0000b40089087a20 */ /* 0x004fea0000410000 */
[----:B------:R-:W-:Y:S02]  /*9570*/  FSEL R8, R8, RZ, P2 ;  /* 0x000000ff08087208 */ /* 0x000fe40001000000 */
[-C--:B-1----:R-:W-:Y:S03]  /*9580*/  @P4 IADD3 R10, P2, R10, R2.reuse, RZ ;  /* 0x000000020a0a4210 */ /* 0x082fe60007f5e0ff */
[--C-:B------:R-:W-:Y:S01]  /*9590*/  FFMA.FTZ R7, R17, c[0x0][0x2d0], -R8.reuse ;  /* 0x0000b40011077a23 */ /* 0x100fe20000010808 */
[----:B------:R-:W-:Y:S01]  /*95a0*/  @P4 IADD3.X R11, R0, R11, RZ, P2, !PT ;  /* 0x0000000b000b4210 */ /* 0x000fe200017fe4ff */
[--C-:B------:R-:W-:Y:S02]  /*95b0*/  FFMA.FTZ R9, R20, c[0x0][0x2d0], -R8.reuse ;  /* 0x0000b40014097a23 */ /* 0x100fe40000010808 */
[----:B------:R1:W-:Y:S01]  /*95c0*/  MUFU.EX2 R221, R7 ;  /* 0x0000000700dd7308 */ /* 0x0003e20000000800 */
[--C-:B------:R-:W-:Y:S01]  /*95d0*/  FFMA.FTZ R128, R47, c[0x0][0x2d0], -R8.reuse ;  /* 0x0000b4002f807a23 */ /* 0x100fe20000010808 */
[----:B------:R2:W-:Y:S01]  /*95e0*/  @P4 LDGSTS.E.BYPASS.LTC128B.128 [R244+0x4900], [R10.64], !P6 ;  /* 0x049000000af44fae */ /* 0x0005e2000f101d48 */
[--C-:B------:R-:W-:Y:S02]  /*95f0*/  FFMA.FTZ R129, R43, c[0x0][0x2d0], -R8.reuse ;  /* 0x0000b4002b817a23 */ /* 0x100fe40000010808 */
[--C-:B------:R-:W-:Y:S02]  /*9600*/  FFMA.FTZ R130, R42, c[0x0][0x2d0], -R8.reuse ;  /* 0x0000b4002a827a23 */ /* 0x100fe40000010808 */
[--C-:B------:R-:W-:Y:S02]  /*9610*/  FFMA.FTZ R39, R39, c[0x0][0x2d0], -R8.reuse ;  /* 0x0000b40027277a23 */ /* 0x100fe40000010808 */
[--C-:B------:R-:W-:Y:S01]  /*9620*/  FFMA.FTZ R38, R38, c[0x0][0x2d0], -R8.reuse ;  /* 0x0000b40026267a23 */ /* 0x100fe20000010808 */
[----:B------:R-:W-:Y:S01]  /*9630*/  MUFU.EX2 R64, R9 ;  /* 0x0000000900407308 */ /* 0x000fe20000000800 */
[----:B------:R2:W-:Y:S01]  /*9640*/  @P4 LDGSTS.E.BYPASS.LTC128B.128 [R244+0x6900], [R10.64+0x80], !P5 ;  /* 0x069000800af44fae */ /* 0x0005e2000e901d48 */
[--C-:B------:R-:W-:Y:S02]  /*9650*/  FFMA.FTZ R61, R31, c[0x0][0x2d0], -R8.reuse ;  /* 0x0000b4001f3d7a23 */ /* 0x100fe40000010808 */
[--C-:B------:R-:W-:Y:S02]  /*9660*/  FFMA.FTZ R60, R30, c[0x0][0x2d0], -R8.reuse ;  /* 0x0000b4001e3c7a23 */ /* 0x100fe40000010808 */
[--C-:B------:R-:W-:Y:S02]  /*9670*/  FFMA.FTZ R29, R29, c[0x0][0x2d0], -R8.reuse ;  /* 0x0000b4001d1d7a23 */ /* 0x100fe40000010808 */
[--C-:B------:R-:W-:Y:S02]  /*9680*/  FFMA.FTZ R28, R28, c[0x0][0x2d0], -R8.reuse ;  /* 0x0000b4001c1c7a23 */ /* 0x100fe40000010808 */
[--C-:B------:R-:W-:Y:S02]  /*9690*/  FFMA.FTZ R62, R26, c[0x0][0x2d0], -R8.reuse ;  /* 0x0000b4001a3e7a23 */ /* 0x100fe40000010808 */
[--C-:B------:R-:W-:Y:S02]  /*96a0*/  FFMA.FTZ R63, R25, c[0x0][0x2d0], -R8.reuse ;  /* 0x0000b400193f7a23 */ /* 0x100fe40000010808 */
[--C-:B-1----:R-:W-:Y:S02]  /*96b0*/  FFMA.FTZ R7, R18, c[0x0][0x2d0], -R8.reuse ;  /* 0x0000b40012077a23 */ /* 0x102fe40000010808 */
[--C-:B------:R-:W-:Y:S02]  /*96c0*/  FFMA.FTZ R48, R48, c[0x0][0x2d0], -R8.reuse ;  /* 0x0000b40030307a23 */ /* 0x100fe40000010808 */
[----:B------:R1:W3:Y:S01]  /*96d0*/  MUFU.EX2 R247, R7 ;  /* 0x0000000700f77308 */ /* 0x0002e20000000800 */
[----:B--2---:R-:W-:Y:S04]  /*96e0*/  @P4 IADD3 R10, P2, R10, R2, RZ ;  /* 0x000000020a0a4210 */ /* 0x004fe80007f5e0ff */
[----:B------:R-:W-:Y:S05]  /*96f0*/  @P4 IADD3.X R11, R11, R0, RZ, P2, !PT ;  /* 0x000000000b0b4210 */ /* 0x000fea00017fe4ff */
[----:B------:R2:W-:Y:S01]  /*9700*/  @P4 LDGSTS.E.BYPASS.LTC128B.128 [R244+0x5100], [R10.64], !P6 ;  /* 0x051000000af44fae */ /* 0x0005e2000f101d48 */
[----:B-1----:R-:W-:Y:S02]  /*9710*/  FFMA.FTZ R7, R19, c[0x0][0x2d0], -R8 ;  /* 0x0000b40013077a23 */ /* 0x002fe40000010808 */
[----:B------:R-:W-:Y:S05]  /*9720*/  FMUL.FTZ R8, R134, c[0x0][0x2d0] ;  /* 0x0000b40086087a20 */ /* 0x000fea0000410000 */
[----:B------:R2:W-:Y:S01]  /*9730*/  @P4 LDGSTS.E.BYPASS.LTC128B.128 [R244+0x7100], [R10.64+0x80], !P5 ;  /* 0x071000800af44fae */ /* 0x0005e2000e901d48 */
[----:B------:R1:W-:Y:S02]  /*9740*/  MUFU.EX2 R249, R7 ;  /* 0x0000000700f97308 */ /* 0x0003e40000000800 */
[----:B-1----:R-:W-:Y:S05]  /*9750*/  FMUL.FTZ R7, R136, c[0x0][0x2d0] ;  /* 0x0000b40088077a20 */ /* 0x002fea0000410000 */
[----:B------:R-:W-:Y:S02]  /*9760*/  FSEL R7, R7, RZ, P1 ;  /* 0x000000ff07077208 */ /* 0x000fe40000800000 */
[----:B--2---:R-:W-:Y:S03]  /*9770*/  @P4 IADD3 R10, P1, R10, R2, RZ ;  /* 0x000000020a0a4210 */ /* 0x004fe60007f3e0ff */
[--C-:B------:R-:W-:Y:S02]  /*9780*/  FFMA.FTZ R9, R22, c[0x0][0x2d0], -R7.reuse ;  /* 0x0000b40016097a23 */ /* 0x100fe40000010807 */
[--C-:B------:R-:W-:Y:S02]  /*9790*/  FFMA.FTZ R2, R27, c[0x0][0x2d0], -R7.reuse ;  /* 0x0000b4001b027a23 */ /* 0x100fe40000010807 */
[----:B------:R1:W-:Y:S01]  /*97a0*/  MUFU.EX2 R220, R9 ;  /* 0x0000000900dc7308 */ /* 0x0003e20000000800 */
[----:B------:R-:W-:Y:S01]  /*97b0*/  @P4 IMAD.X R11, R11, 0x1, R0, P1 ;  /* 0x000000010b0b4824 */ /* 0x000fe200008e0600 */
[----:B------:R-:W-:Y:S01]  /*97c0*/  FSETP.NEU.FTZ.AND P1, PT, R134, -INF , PT ;  /* 0xff8000008600780b */ /* 0x000fe20003f3d000 */
[--C-:B------:R-:W-:Y:S02]  /*97d0*/  FFMA.FTZ R66, R21, c[0x0][0x2d0], -R7.reuse ;  /* 0x0000b40015427a23 */ /* 0x100fe40000010807 */
[--C-:B------:R-:W-:Y:S01]  /*97e0*/  FFMA.FTZ R54, R54, c[0x0][0x2d0], -R7.reuse ;  /* 0x0000b40036367a23 */ /* 0x100fe20000010807 */
[----:B------:R-:W-:Y:S01]  /*97f0*/  FSEL R0, R134, RZ, P1 ;  /* 0x000000ff86007208 */ /* 0x000fe20000800000 */
[----:B------:R2:W-:Y:S01]  /*9800*/  @P4 LDGSTS.E.BYPASS.LTC128B.128 [R244+0x5900], [R10.64], !P6 ;  /* 0x059000000af44fae */ /* 0x0005e2000f101d48 */
[--C-:B------:R-:W-:Y:S01]  /*9810*/  FFMA.FTZ R17, R53, c[0x0][0x2d0], -R7.reuse ;  /* 0x0000b40035117a23 */ /* 0x100fe20000010807 */
[----:B------:R-:W-:Y:S01]  /*9820*/  MOV R53, R29 ;  /* 0x0000001d00357202 */ /* 0x000fe20000000f00 */
[----:B------:R4:W-:Y:S01]  /*9830*/  MUFU.EX2 R248, R2 ;  /* 0x0000000200f87308 */ /* 0x0009e20000000800 */
[--C-:B------:R-:W-:Y:S02]  /*9840*/  FFMA.FTZ R46, R46, c[0x0][0x2d0], -R7.reuse ;  /* 0x0000b4002e2e7a23 */ /* 0x100fe40000010807 */
[--C-:B------:R-:W-:Y:S02]  /*9850*/  FFMA.FTZ R26, R34, c[0x0][0x2d0], -R7.reuse ;  /* 0x0000b400221a7a23 */ /* 0x100fe40000010807 */
[----:B------:R2:W-:Y:S01]  /*9860*/  @P4 LDGSTS.E.BYPASS.LTC128B.128 [R244+0x7900], [R10.64+0x80], !P5 ;  /* 0x079000800af44fae */ /* 0x0005e2000e901d48 */
[--C-:B------:R-:W-:Y:S02]  /*9870*/  FFMA.FTZ R65, R32, c[0x0][0x2d0], -R7.reuse ;  /* 0x0000b40020417a23 */ /* 0x100fe40000010807 */
[----:B------:R-:W-:Y:S02]  /*9880*/  FFMA.FTZ R67, R12, c[0x0][0x2d0], -R7 ;  /* 0x0000b4000c437a23 */ /* 0x000fe40000010807 */
[----:B------:R-:W-:Y:S02]  /*9890*/  IMAD.MOV.U32 R27, RZ, RZ, R59 ;  /* 0x000000ffff1b7224 */ /* 0x000fe400078e003b */
[--C-:B------:R-:W-:Y:S01]  /*98a0*/  FFMA.FTZ R59, R204, c[0x0][0x2d0], -R7.reuse ;  /* 0x0000b400cc3b7a23 */ /* 0x100fe20000010807 */
[----:B---3--:R-:W-:Y:S01]  /*98b0*/  F2FP.PACK_AB R204, R247, R221 ;  /* 0x000000ddf7cc723e */ /* 0x008fe200000000ff */
[--C-:B-1----:R-:W-:Y:S01]  /*98c0*/  FFMA.FTZ R9, R23, c[0x0][0x2d0], -R7.reuse ;  /* 0x0000b40017097a23 */ /* 0x102fe20000010807 */
[----:B------:R-:W0:Y:S01]  /*98d0*/  LDGDEPBAR ;  /* 0x00000000000079af */ /* 0x000e220000000000 */
[--C-:B------:R-:W-:Y:S01]  /*98e0*/  FFMA.FTZ R18, R45, c[0x0][0x2d0], -R7.reuse ;  /* 0x0000b4002d127a23 */ /* 0x100fe20000010807 */
[----:B------:R-:W-:Y:S01]  /*98f0*/  MOV R45, R28 ;  /* 0x0000001c002d7202 */ /* 0x000fe20000000f00 */
[----:B------:R1:W3:Y:S01]  /*9900*/  MUFU.EX2 R245, R9 ;  /* 0x0000000900f57308 */ /* 0x0002e20000000800 */
[----:B------:R-:W-:Y:S04]  /*9910*/  FFMA.FTZ R19, R35, c[0x0][0x2d0], -R7 ;  /* 0x0000b40023137a23 */ /* 0x000fe80000010807 */
[----:B------:R-:W2:Y:S01]  /*9920*/  LDSM.16.MT88.4 R20, [R225] ;  /* 0x00000000e114783b */ /* 0x000ea20000004200 */
[----:B----4-:R-:W-:Y:S02]  /*9930*/  FADD.FTZ R2, -R0, R139 ;  /* 0x0000008b00027221 */ /* 0x010fe40000010100 */
[--C-:B-1----:R-:W-:Y:S01]  /*9940*/  FFMA.FTZ R9, R24, c[0x0][0x2d0], -R7.reuse ;  /* 0x0000b40018097a23 */ /* 0x102fe20000010807 */
[----:B------:R-:W-:Y:S01]  /*9950*/  MOV R24, R131 ;  /* 0x0000008300187202 */ /* 0x000fe20000000f00 */
[----:B------:R-:W-:Y:S01]  /*9960*/  FFMA.FTZ R131, R205, c[0x0][0x2d0], -R7 ;  /* 0x0000b400cd837a23 */ /* 0x000fe20000010807 */
[----:B---3--:R-:W-:Y:S01]  /*9970*/  F2FP.PACK_AB R205, R245, R220 ;  /* 0x000000dcf5cd723e */ /* 0x008fe200000000ff */
[----:B------:R1:W3:Y:S02]  /*9980*/  MUFU.EX2 R246, R9 ;  /* 0x0000000900f67308 */ /* 0x0002e40000000800 */
[----:B------:R-:W-:Y:S02]  /*9990*/  IMAD.MOV.U32 R42, RZ, RZ, R24 ;  /* 0x000000ffff2a7224 */ /* 0x000fe400078e0018 */
[----:B-1----:R-:W-:Y:S05]  /*99a0*/  FMUL.FTZ R9, R135, c[0x0][0x2d0] ;  /* 0x0000b40087097a20 */ /* 0x002fea0000410000 */
[----:B------:R-:W-:Y:S05]  /*99b0*/  FSEL R9, R9, RZ, P0 ;  /* 0x000000ff09097208 */ /* 0x000fea0000000000 */
[--C-:B------:R-:W-:Y:S01]  /*99c0*/  FFMA.FTZ R0, R41, c[0x0][0x2d0], -R9.reuse ;  /* 0x0000b40029007a23 */ /* 0x100fe20000010809 */
[----:B------:R-:W-:Y:S01]  /*99d0*/  MOV R41, R27 ;  /* 0x0000001b00297202 */ /* 0x000fe20000000f00 */
[--C-:B--2---:R-:W-:Y:S02]  /*99e0*/  FFMA.FTZ R10, R37, c[0x0][0x2d0], -R9.reuse ;  /* 0x0000b400250a7a23 */ /* 0x104fe40000010809 */
[----:B------:R1:W-:Y:S01]  /*99f0*/  MUFU.EX2 R223, R0 ;  /* 0x0000000000df7308 */ /* 0x0003e20000000800 */
[--C-:B------:R-:W-:Y:S02]  /*9a00*/  FFMA.FTZ R47, R36, c[0x0][0x2d0], -R9.reuse ;  /* 0x0000b400242f7a23 */ /* 0x100fe40000010809 */
[--C-:B------:R-:W-:Y:S02]  /*9a10*/  FFMA.FTZ R231, R13, c[0x0][0x2d0], -R9.reuse ;  /* 0x0000b4000de77a23 */ /* 0x100fe40000010809 */
[--C-:B------:R-:W-:Y:S02]  /*9a20*/  FFMA.FTZ R25, R209, c[0x0][0x2d0], -R9.reuse ;  /* 0x0000b400d1197a23 */ /* 0x100fe40000010809 */
[--C-:B------:R-:W-:Y:S02]  /*9a30*/  FFMA.FTZ R252, R208, c[0x0][0x2d0], -R9.reuse ;  /* 0x0000b400d0fc7a23 */ /* 0x100fe40000010809 */
[--C-:B------:R-:W-:Y:S01]  /*9a40*/  FFMA.FTZ R250, R206, c[0x0][0x2d0], -R9.reuse ;  /* 0x0000b400cefa7a23 */ /* 0x100fe20000010809 */
[----:B------:R-:W-:Y:S01]  /*9a50*/  MUFU.EX2 R138, R10 ;  /* 0x0000000a008a7308 */ /* 0x000fe20000000800 */
[--C-:B------:R-:W-:Y:S02]  /*9a60*/  FFMA.FTZ R44, R44, c[0x0][0x2d0], -R9.reuse ;  /* 0x0000b4002c2c7a23 */ /* 0x100fe40000010809 */
[--C-:B------:R-:W-:Y:S02]  /*9a70*/  FFMA.FTZ R40, R40, c[0x0][0x2d0], -R9.reuse ;  /* 0x0000b40028287a23 */ /* 0x100fe40000010809 */
[--C-:B------:R-:W-:Y:S01]  /*9a80*/  FFMA.FTZ R251, R207, c[0x0][0x2d0], -R9.reuse ;  /* 0x0000b400cffb7a23 */ /* 0x100fe20000010809 */
[----:B---3--:R-:W-:Y:S01]  /*9a90*/  F2FP.PACK_AB R207, R248, R246 ;  /* 0x000000f6f8cf723e */ /* 0x008fe200000000ff */
[--C-:B------:R-:W-:Y:S02]  /*9aa0*/  FFMA.FTZ R51, R51, c[0x0][0x2d0], -R9.reuse ;  /* 0x0000b40033337a23 */ /* 0x100fe40000010809 */
[--C-:B------:R-:W-:Y:S02]  /*9ab0*/  FFMA.FTZ R50, R50, c[0x0][0x2d0], -R9.reuse ;  /* 0x0000b40032327a23 */ /* 0x100fe40000010809 */
[--C-:B------:R-:W-:Y:S02]  /*9ac0*/  FFMA.FTZ R49, R49, c[0x0][0x2d0], -R9.reuse ;  /* 0x0000b40031317a23 */ /* 0x100fe40000010809 */
[--C-:B------:R-:W-:Y:S02]  /*9ad0*/  FFMA.FTZ R43, R14, c[0x0][0x2d0], -R9.reuse ;  /* 0x0000b4000e2b7a23 */ /* 0x100fe40000010809 */
[----:B-1----:R-:W-:Y:S01]  /*9ae0*/  FFMA.FTZ R0, R52, c[0x0][0x2d0], -R9 ;  /* 0x0000b40034007a23 */ /* 0x002fe20000010809 */
[----:B------:R-:W-:Y:S01]  /*9af0*/  MOV R52, R64 ;  /* 0x0000004000347202 */ /* 0x000fe20000000f00 */
[----:B------:R-:W-:Y:S01]  /*9b00*/  FFMA.FTZ R64, R33, c[0x0][0x2d0], -R7 ;  /* 0x0000b40021407a23 */ /* 0x000fe20000010807 */
[----:B------:R-:W-:Y:S01]  /*9b10*/  FSEL R7, R8, RZ, P1 ;  /* 0x000000ff08077208 */ /* 0x000fe20000800000 */
[----:B------:R1:W-:Y:S01]  /*9b20*/  MUFU.EX2 R222, R0 ;  /* 0x0000000000de7308 */ /* 0x0003e20000000800 */
[----:B------:R-:W-:Y:S03]  /*9b30*/  F2FP.PACK_AB R206, R52, R249 ;  /* 0x000000f934ce723e */ /* 0x000fe600000000ff */
[--C-:B------:R-:W-:Y:S02]  /*9b40*/  FFMA.FTZ R8, R211, c[0x0][0x2d0], -R7.reuse ;  /* 0x0000b400d3087a23 */ /* 0x100fe40000010807 */
[--C-:B------:R-:W-:Y:S02]  /*9b50*/  FFMA.FTZ R217, R217, c[0x0][0x2d0], -R7.reuse ;  /* 0x0000b400d9d97a23 */ /* 0x100fe40000010807 */
[--C-:B------:R-:W-:Y:S02]  /*9b60*/  FFMA.FTZ R216, R216, c[0x0][0x2d0], -R7.reuse ;  /* 0x0000b400d8d87a23 */ /* 0x100fe40000010807 */
[----:B------:R-:W-:Y:S01]  /*9b70*/  MUFU.EX2 R208, R8 ;  /* 0x0000000800d07308 */ /* 0x000fe20000000800 */
[--C-:B------:R-:W-:Y:S02]  /*9b80*/  FFMA.FTZ R219, R219, c[0x0][0x2d0], -R7.reuse ;  /* 0x0000b400dbdb7a23 */ /* 0x100fe40000010807 */
[--C-:B------:R-:W-:Y:S02]  /*9b90*/  FFMA.FTZ R218, R218, c[0x0][0x2d0], -R7.reuse ;  /* 0x0000b400dada7a23 */ /* 0x100fe40000010807 */
[--C-:B------:R-:W-:Y:S02]  /*9ba0*/  FFMA.FTZ R214, R214, c[0x0][0x2d0], -R7.reuse ;  /* 0x0000b400d6d67a23 */ /* 0x100fe40000010807 */
[--C-:B------:R-:W-:Y:S02]  /*9bb0*/  FFMA.FTZ R213, R213, c[0x0][0x2d0], -R7.reuse ;  /* 0x0000b400d5d57a23 */ /* 0x100fe40000010807 */
[--C-:B------:R-:W-:Y:S02]  /*9bc0*/  FFMA.FTZ R241, R16, c[0x0][0x2d0], -R7.reuse ;  /* 0x0000b40010f17a23 */ /* 0x100fe40000010807 */
[--C-:B------:R-:W-:Y:S02]  /*9bd0*/  FFMA.FTZ R243, R15, c[0x0][0x2d0], -R7.reuse ;  /* 0x0000b4000ff37a23 */ /* 0x100fe40000010807 */
[----:B------:R-:W-:Y:S02]  /*9be0*/  FFMA.FTZ R235, R6, c[0x0][0x2d0], -R7 ;  /* 0x0000b40006eb7a23 */ /* 0x000fe40000010807 */
[----:B-1----:R-:W-:Y:S01]  /*9bf0*/  FFMA.FTZ R0, R55, c[0x0][0x2d0], -R9 ;  /* 0x0000b40037007a23 */ /* 0x002fe20000010809 */
[----:B------:R-:W-:Y:S01]  /*9c00*/  MOV R55, R26 ;  /* 0x0000001a00377202 */ /* 0x000fe20000000f00 */
[--C-:B------:R-:W-:Y:S02]  /*9c10*/  FFMA.FTZ R9, R210, c[0x0][0x2d0], -R7.reuse ;  /* 0x0000b400d2097a23 */ /* 0x100fe40000010807 */
[----:B------:R1:W-:Y:S01]  /*9c20*/  MUFU.EX2 R242, R0 ;  /* 0x0000000000f27308 */ /* 0x0003e20000000800 */
[--C-:B------:R-:W-:Y:S01]  /*9c30*/  FFMA.FTZ R211, R58, c[0x0][0x2d0], -R7.reuse ;  /* 0x0000b4003ad37a23 */ /* 0x100fe20000010807 */
[----:B------:R-:W-:Y:S08]  /*9c40*/  MOV R58, R18 ;  /* 0x00000012003a7202 */ /* 0x000ff00000000f00 */
[----:B------:R-:W-:Y:S01]  /*9c50*/  MUFU.EX2 R139, R9 ;  /* 0x00000009008b7308 */ /* 0x000fe20000000800 */
[----:B-1----:R-:W-:Y:S02]  /*9c60*/  FMUL.FTZ R0, R5, c[0x0][0x2d0] ;  /* 0x0000b40005007a20 */ /* 0x002fe40000410000 */
[--C-:B------:R-:W-:Y:S07]  /*9c70*/  FFMA.FTZ R5, R212, c[0x0][0x2d0], -R7.reuse ;  /* 0x0000b400d4057a23 */ /* 0x100fee0000010807 */
[----:B------:R1:W2:Y:S01]  /*9c80*/  MUFU.EX2 R133, R0 ;  /* 0x0000000000857308 */ /* 0x0002a20000000800 */
[----:B------:R-:W-:Y:S02]  /*9c90*/  FFMA.FTZ R212, R57, c[0x0][0x2d0], -R7 ;  /* 0x0000b40039d47a23 */ /* 0x000fe40000010807 */
[----:B------:R-:W-:Y:S07]  /*9ca0*/  IMAD.MOV.U32 R57, RZ, RZ, R19 ;  /* 0x000000ffff397224 */ /* 0x000fee00078e0013 */
[----:B------:R3:W-:Y:S01]  /*9cb0*/  MUFU.EX2 R209, R5 ;  /* 0x0000000500d17308 */ /* 0x0007e20000000800 */
[----:B-1----:R-:W-:Y:S02]  /*9cc0*/  FMUL.FTZ R0, R4, c[0x0][0x2d0] ;  /* 0x0000b40004007a20 */ /* 0x002fe40000410000 */
[--C-:B------:R-:W-:Y:S07]  /*9cd0*/  FFMA.FTZ R4, R215, c[0x0][0x2d0], -R7.reuse ;  /* 0x0000b400d7047a23 */ /* 0x100fee0000010807 */
[----:B------:R1:W4:Y:S01]  /*9ce0*/  MUFU.EX2 R132, R0 ;  /* 0x0000000000847308 */ /* 0x0003220000000800 */
[----:B------:R-:W-:Y:S01]  /*9cf0*/  FFMA.FTZ R215, R56, c[0x0][0x2d0], -R7 ;  /* 0x0000b40038d77a23 */ /* 0x000fe20000010807 */
[----:B------:R-:W-:Y:S01]  /*9d00*/  MOV R56, R38 ;  /* 0x0000002600387202 */ /* 0x000fe20000000f00 */
[C---:B--2---:R-:W-:Y:S02]  /*9d10*/  FMUL.FTZ R16, R133.reuse, R160 ;  /* 0x000000a085107220 */ /* 0x044fe40000410000 */
[C---:B------:R-:W-:Y:S01]  /*9d20*/  FMUL.FTZ R33, R133.reuse, R185 ;  /* 0x000000b985217220 */ /* 0x040fe20000410000 */
[----:B------:R-:W-:Y:S01]  /*9d30*/  MOV R185, R52 ;  /* 0x0000003400b97202 */ /* 0x000fe20000000f00 */
[C---:B---3--:R-:W-:Y:S01]  /*9d40*/  FMUL.FTZ R5, R133.reuse, R141 ;  /* 0x0000008d85057220 */ /* 0x048fe20000410000 */
[----:B------:R-:W-:Y:S01]  /*9d50*/  F2FP.PACK_AB R141, R208, R139 ;  /* 0x0000008bd08d723e */ /* 0x000fe200000000ff */
[C---:B------:R-:W-:Y:S01]  /*9d60*/  FMUL.FTZ R32, R133.reuse, R184 ;  /* 0x000000b885207220 */ /* 0x040fe20000410000 */
[----:B------:R2:W3:Y:S01]  /*9d70*/  MUFU.EX2 R210, R4 ;  /* 0x0000000400d27308 */ /* 0x0004e20000000800 */
[----:B------:R-:W-:Y:S02]  /*9d80*/  IMAD.MOV.U32 R184, RZ, RZ, R42 ;  /* 0x000000ffffb87224 */ /* 0x000fe400078e002a */
[----:B------:R-:W-:Y:S02]  /*9d90*/  IMAD.MOV.U32 R160, RZ, RZ, R45 ;  /* 0x000000ffffa07224 */ /* 0x000fe400078e002d */
[C---:B------:R-:W-:Y:S02]  /*9da0*/  FMUL.FTZ R68, R133.reuse, R68 ;  /* 0x0000004485447220 */ /* 0x040fe40000410000 */
[C---:B------:R-:W-:Y:S02]  /*9db0*/  FMUL.FTZ R69, R133.reuse, R69 ;  /* 0x0000004585457220 */ /* 0x040fe40000410000 */
[C---:B------:R-:W-:Y:S02]  /*9dc0*/  FMUL.FTZ R80, R133.reuse, R80 ;  /* 0x0000005085507220 */ /* 0x040fe40000410000 */
[C---:B------:R-:W-:Y:S02]  /*9dd0*/  FMUL.FTZ R81, R133.reuse, R81 ;  /* 0x0000005185517220 */ /* 0x040fe40000410000 */
[----:B------:R-:W-:Y:S02]  /*9de0*/  FMUL.FTZ R84, R133, R84 ;  /* 0x0000005485547220 */ /* 0x000fe40000410000 */
[----:B-1----:R-:W-:Y:S02]  /*9df0*/  FMUL.FTZ R0, R3, c[0x0][0x2d0] ;  /* 0x0000b40003007a20 */ /* 0x002fe40000410000 */
[----:B----4-:R-:W-:Y:S01]  /*9e00*/  FMUL.FTZ R6, R132, R142 ;  /* 0x0000008e84067220 */ /* 0x010fe20000410000 */
[----:B------:R-:W-:Y:S01]  /*9e10*/  F2FP.PACK_AB R142, R242, R222 ;  /* 0x000000def28e723e */ /* 0x000fe200000000ff */
[----:B------:R1:W4:Y:S01]  /*9e20*/  MUFU.EX2 R3, R0 ;  /* 0x0000000000037308 */ /* 0x0003220000000800 */
[C---:B------:R-:W-:Y:S02]  /*9e30*/  FMUL.FTZ R7, R132.reuse, R143 ;  /* 0x0000008f84077220 */ /* 0x040fe40000410000 */
[C---:B------:R-:W-:Y:S01]  /*9e40*/  FMUL.FTZ R18, R132.reuse, R162 ;  /* 0x000000a284127220 */ /* 0x040fe20000410000 */
[----:B------:R-:W-:Y:S01]  /*9e50*/  MOV R162, R62 ;  /* 0x0000003e00a27202 */ /* 0x000fe20000000f00 */
[----:B--2---:R-:W-:Y:S01]  /*9e60*/  FMUL.FTZ R4, R133, R140 ;  /* 0x0000008c85047220 */ /* 0x004fe20000410000 */
[----:B------:R-:W-:Y:S01]  /*9e70*/  F2FP.PACK_AB R140, R223, R138 ;  /* 0x0000008adf8c723e */ /* 0x000fe200000000ff */
[----:B------:R-:W-:Y:S01]  /*9e80*/  FMUL.FTZ R19, R132, R163 ;  /* 0x000000a384137220 */ /* 0x000fe20000410000 */
[----:B---3--:R-:W-:Y:S01]  /*9e90*/  F2FP.PACK_AB R143, R210, R209 ;  /* 0x000000d1d28f723e */ /* 0x008fe200000000ff */
[----:B------:R-:W-:Y:S02]  /*9ea0*/  IMAD.MOV.U32 R163, RZ, RZ, R63 ;  /* 0x000000ffffa37224 */ /* 0x000fe400078e003f */
[C---:B------:R-:W-:Y:S01]  /*9eb0*/  FMUL.FTZ R70, R132.reuse, R70 ;  /* 0x0000004684467220 */ /* 0x040fe20000410000 */
[-C--:B------:R-:W-:Y:S03]  /*9ec0*/  HMMA.16816.F32 R4, R204, R20.reuse, R4 ;  /* 0x00000014cc04723c */ /* 0x080fe60000001804 */
[C---:B------:R-:W-:Y:S01]  /*9ed0*/  FMUL.FTZ R34, R132.reuse, R186 ;  /* 0x000000ba84227220 */ /* 0x040fe20000410000 */
[----:B------:R-:W-:Y:S01]  /*9ee0*/  MOV R186, R49 ;  /* 0x0000003100ba7202 */ /* 0x000fe20000000f00 */
[C---:B------:R-:W-:Y:S02]  /*9ef0*/  FMUL.FTZ R35, R132.reuse, R187 ;  /* 0x000000bb84237220 */ /* 0x040fe40000410000 */
[----:B------:R-:W-:Y:S02]  /*9f00*/  FMUL.FTZ R49, R133, R193 ;  /* 0x000000c185317220 */ /* 0x000fe40000410000 */
[----:B------:R-:W-:Y:S01]  /*9f10*/  FMUL.FTZ R71, R132, R71 ;  /* 0x0000004784477220 */ /* 0x000fe20000410000 */
[----:B------:R-:W-:Y:S02]  /*9f20*/  MUFU.EX2 R186, R186 ;  /* 0x000000ba00ba7308 */ /* 0x000fe40000000800 */
[----:B-1----:R-:W-:Y:S02]  /*9f30*/  FMUL.FTZ R0, R2, c[0x0][0x2d0] ;  /* 0x0000b40002007a20 */ /* 0x002fe40000410000 */
[C---:B----4-:R-:W-:Y:S01]  /*9f40*/  FMUL.FTZ R12, R3.reuse, R148 ;  /* 0x00000094030c7220 */ /* 0x050fe20000410000 */
[----:B------:R-:W-:Y:S01]  /*9f50*/  MOV R148, R39 ;  /* 0x0000002700947202 */ /* 0x000fe20000000f00 */
[C---:B------:R-:W-:Y:S01]  /*9f60*/  FMUL.FTZ R8, R3.reuse, R144 ;  /* 0x0000009003087220 */ /* 0x040fe20000410000 */
[----:B------:R-:W1:Y:S01]  /*9f70*/  LDSM.16.MT88.4 R36, [R226] ;  /* 0x00000000e224783b */ /* 0x000e620000004200 */
[C---:B------:R-:W-:Y:S02]  /*9f80*/  FMUL.FTZ R9, R3.reuse, R145 ;  /* 0x0000009103097220 */ /* 0x040fe40000410000 */
[----:B------:R-:W2:Y:S01]  /*9f90*/  MUFU.EX2 R0, R0 ;  /* 0x0000000000007308 */ /* 0x000ea20000000800 */
[----:B------:R-:W-:Y:S01]  /*9fa0*/  FMUL.FTZ R13, R3, R149 ;  /* 0x00000095030d7220 */ /* 0x000fe20000410000 */
[----:B------:R-:W-:Y:S01]  /*9fb0*/  MOV R149, R56 ;  /* 0x0000003800957202 */ /* 0x000fe20000000f00 */
[----:B------:R-:W-:Y:S02]  /*9fc0*/  IMAD.MOV.U32 R2, RZ, RZ, R17 ;  /* 0x000000ffff027224 */ /* 0x000fe400078e0011 */
[----:B------:R-:W-:Y:S01]  /*9fd0*/  FMUL.FTZ R17, R133, R161 ;  /* 0x000000a185117220 */ /* 0x000fe20000410000 */
[----:B------:R-:W-:Y:S01]  /*9fe0*/  MOV R161, R53 ;  /* 0x0000003500a17202 */ /* 0x000fe20000000f00 */
[C---:B------:R-:W-:Y:S01]  /*9ff0*/  FMUL.FTZ R24, R3.reuse, R152 ;  /* 0x0000009803187220 */ /* 0x040fe20000410000 */
[----:B------:R-:W-:Y:S01]  /*a000*/  MOV R152, R64 ;  /* 0x0000004000987202 */ /* 0x000fe20000000f00 */
[C---:B------:R-:W-:Y:S01]  /*a010*/  FMUL.FTZ R28, R3.reuse, R156 ;  /* 0x0000009c031c7220 */ /* 0x040fe20000410000 */
[----:B------:R-:W-:Y:S01]  /*a020*/  MOV R156, R40 ;  /* 0x00000028009c7202 */ /* 0x000fe20000000f00 */
[C---:B------:R-:W-:Y:S01]  /*a030*/  FMUL.FTZ R40, R3.reuse, R164 ;  /* 0x000000a403287220 */ /* 0x040fe20000410000 */
[----:B------:R-:W-:Y:S01]  /*a040*/  MOV R164, R54 ;  /* 0x0000003600a47202 */ /* 0x000fe20000000f00 */
[C---:B------:R-:W-:Y:S02]  /*a050*/  FMUL.FTZ R29, R3.reuse, R157 ;  /* 0x0000009d031d7220 */ /* 0x040fe40000410000 */
[----:B------:R-:W-:Y:S02]  /*a060*/  IMAD.MOV.U32 R157, RZ, RZ, R41 ;  /* 0x000000ffff9d7224 */ /* 0x000fe400078e0029 */
[C---:B------:R-:W-:Y:S01]  /*a070*/  FMUL.FTZ R41, R3.reuse, R165 ;  /* 0x000000a503297220 */ /* 0x040fe20000410000 */
[----:B------:R-:W-:Y:S01]  /*a080*/  MOV R165, R48 ;  /* 0x0000003000a57202 */ /* 0x000fe20000000f00 */
[----:B------:R-:W-:Y:S02]  /*a090*/  FMUL.FTZ R45, R3, R169 ;  /* 0x000000a9032d7220 */ /* 0x000fe40000410000 */
[----:B------:R-:W-:Y:S01]  /*a0a0*/  IMAD.MOV.U32 R187, RZ, RZ, R2 ;  /* 0x000000ffffbb7224 */ /* 0x000fe200078e0002 */
[----:B------:R-:W-:Y:S01]  /*a0b0*/  MOV R2, R46 ;  /* 0x0000002e00027202 */ /* 0x000fe20000000f00 */
[----:B------:R-:W-:Y:S01]  /*a0c0*/  FMUL.FTZ R48, R133, R192 ;  /* 0x000000c085307220 */ /* 0x000fe20000410000 */
[----:B------:R-:W-:Y:S01]  /*a0d0*/  MUFU.EX2 R169, R131 ;  /* 0x0000008300a97308 */ /* 0x000fe20000000800 */
[C---:B--2---:R-:W-:Y:S02]  /*a0e0*/  FMUL.FTZ R10, R0.reuse, R146 ;  /* 0x00000092000a7220 */ /* 0x044fe40000410000 */
[C---:B------:R-:W-:Y:S02]  /*a0f0*/  FMUL.FTZ R11, R0.reuse, R147 ;  /* 0x00000093000b7220 */ /* 0x040fe40000410000 */
[----:B------:R-:W-:Y:S01]  /*a100*/  LDSM.16.MT88.4 R144, [R228] ;  /* 0x00000000e490783b */ /* 0x000fe20000004200 */
[C---:B------:R-:W-:Y:S02]  /*a110*/  FMUL.FTZ R56, R3.reuse, R176 ;  /* 0x000000b003387220 */ /* 0x040fe40000410000 */
[C---:B------:R-:W-:Y:S02]  /*a120*/  FMUL.FTZ R72, R3.reuse, R72 ;  /* 0x0000004803487220 */ /* 0x040fe40000410000 */
[C---:B------:R-:W-:Y:S01]  /*a130*/  HMMA.16816.F32 R8, R140.reuse, R20, R8 ;  /* 0x000000148c08723c */ /* 0x040fe20000001808 */
[----:B------:R-:W-:Y:S03]  /*a140*/  MUFU.EX2 R176, R130 ;  /* 0x0000008200b07308 */ /* 0x000fe60000000800 */
[C---:B------:R-:W-:Y:S02]  /*a150*/  FMUL.FTZ R14, R0.reuse, R150 ;  /* 0x00000096000e7220 */ /* 0x040fe40000410000 */
[----:B------:R-:W-:Y:S01]  /*a160*/  FMUL.FTZ R15, R0, R151 ;  /* 0x00000097000f7220 */ /* 0x000fe20000410000 */
[----:B------:R-:W-:Y:S01]  /*a170*/  MOV R151, R60 ;  /* 0x0000003c00977202 */ /* 0x000fe20000000f00 */
[C---:B------:R-:W-:Y:S04]  /*a180*/  FMUL.FTZ R60, R3.reuse, R180 ;  /* 0x000000b4033c7220 */ /* 0x040fe80000410000 */
[C---:B------:R-:W-:Y:S01]  /*a190*/  FMUL.FTZ R73, R3.reuse, R73 ;  /* 0x0000004903497220 */ /* 0x040fe20000410000 */
[-C--:B------:R-:W-:Y:S03]  /*a1a0*/  HMMA.16816.F32 R12, R140, R22.reuse, R12 ;  /* 0x000000168c0c723c */ /* 0x080fe6000000180c */
[C---:B------:R-:W-:Y:S02]  /*a1b0*/  FMUL.FTZ R76, R3.reuse, R76 ;  /* 0x0000004c034c7220 */ /* 0x040fe40000410000 */
[C---:B------:R-:W-:Y:S02]  /*a1c0*/  FMUL.FTZ R77, R3.reuse, R77 ;  /* 0x0000004d034d7220 */ /* 0x040fe40000410000 */
[----:B------:R-:W-:Y:S01]  /*a1d0*/  FMUL.FTZ R88, R3, R88 ;  /* 0x0000005803587220 */ /* 0x000fe20000410000 */
[C---:B------:R-:W-:Y:S04]  /*a1e0*/  HMMA.16816.F32 R16, R204.reuse, R22, R16 ;  /* 0x00000016cc10723c */ /* 0x040fe80000001810 */
[C---:B------:R-:W-:Y:S01]  /*a1f0*/  FMUL.FTZ R20, R133.reuse, R172 ;  /* 0x000000ac85147220 */ /* 0x040fe20000410000 */
[----:B------:R-:W-:Y:S01]  /*a200*/  MOV R172, R58 ;  /* 0x0000003a00ac7202 */ /* 0x000fe20000000f00 */
[----:B------:R-:W-:Y:S02]  /*a210*/  FMUL.FTZ R21, R133, R173 ;  /* 0x000000ad85157220 */ /* 0x000fe40000410000 */
[C---:B------:R-:W-:Y:S04]  /*a220*/  FMUL.FTZ R22, R132.reuse, R174 ;  /* 0x000000ae84167220 */ /* 0x040fe80000410000 */
[----:B------:R-:W-:Y:S01]  /*a230*/  FMUL.FTZ R23, R132, R175 ;  /* 0x000000af84177220 */ /* 0x000fe20000410000 */
[----:B------:R-:W-:Y:S01]  /*a240*/  MOV R175, R25 ;  /* 0x0000001900af7202 */ /* 0x000fe20000000f00 */
[C---:B------:R-:W-:Y:S01]  /*a250*/  FMUL.FTZ R25, R3.reuse, R153 ;  /* 0x0000009903197220 */ /* 0x040fe20000410000 */
[----:B------:R-:W-:Y:S01]  /*a260*/  MOV R153, R65 ;  /* 0x0000004100997202 */ /* 0x000fe20000000f00 */
[C---:B------:R-:W-:Y:S02]  /*a270*/  FMUL.FTZ R58, R0.reuse, R178 ;  /* 0x000000b2003a7220 */ /* 0x040fe40000410000 */
[C---:B------:R-:W-:Y:S01]  /*a280*/  FMUL.FTZ R89, R3.reuse, R89 ;  /* 0x0000005903597220 */ /* 0x040fe20000410000 */
[-C--:B-1----:R-:W-:Y:S03]  /*a290*/  HMMA.16816.F32 R20, R204, R36.reuse, R20 ;  /* 0x00000024cc14723c */ /* 0x082fe60000001814 */
[C---:B------:R-:W-:Y:S02]  /*a2a0*/  FMUL.FTZ R26, R0.reuse, R154 ;  /* 0x0000009a001a7220 */ /* 0x040fe40000410000 */
[C---:B------:R-:W-:Y:S01]  /*a2b0*/  FMUL.FTZ R27, R0.reuse, R155 ;  /* 0x0000009b001b7220 */ /* 0x040fe20000410000 */
[----:B------:R-:W-:Y:S01]  /*a2c0*/  MOV R155, R67 ;  /* 0x00000043009b7202 */ /* 0x000fe20000000f00 */
[----:B------:R-:W-:Y:S02]  /*a2d0*/  IMAD.MOV.U32 R154, RZ, RZ, R66 ;  /* 0x000000ffff9a7224 */ /* 0x000fe400078e0042 */
[----:B------:R-:W-:Y:S03]  /*a2e0*/  FMUL.FTZ R92, R3, R92 ;  /* 0x0000005c035c7220 */ /* 0x000fe60000410000 */
[C---:B------:R-:W-:Y:S04]  /*a2f0*/  HMMA.16816.F32 R24, R140.reuse, R36, R24 ;  /* 0x000000248c18723c */ /* 0x040fe80000001818 */
[C---:B------:R-:W-:Y:S01]  /*a300*/  FMUL.FTZ R30, R0.reuse, R158 ;  /* 0x0000009e001e7220 */ /* 0x040fe20000410000 */
[----:B------:R-:W-:Y:S01]  /*a310*/  MOV R158, R47 ;  /* 0x0000002f009e7202 */ /* 0x000fe20000000f00 */
[C---:B------:R-:W-:Y:S01]  /*a320*/  FMUL.FTZ R31, R0.reuse, R159 ;  /* 0x0000009f001f7220 */ /* 0x040fe20000410000 */
[----:B------:R-:W-:Y:S01]  /*a330*/  MOV R159, R43 ;  /* 0x0000002b009f7202 */ /* 0x000fe20000000f00 */
[----:B------:R-:W-:Y:S01]  /*a340*/  FMUL.FTZ R37, R133, R189 ;  /* 0x000000bd85257220 */ /* 0x000fe20000410000 */
[----:B------:R-:W-:Y:S02]  /*a350*/  MOV R189, R55 ;  /* 0x0000003700bd7202 */ /* 0x000fe40000000f00 */
[----:B------:R-:W1:Y:S01]  /*a360*/  LDSM.16.MT88.4 R52, [R229] ;  /* 0x00000000e534783b */ /* 0x000e620000004200 */
[C---:B------:R-:W-:Y:S01]  /*a370*/  FMUL.FTZ R93, R3.reuse, R93 ;  /* 0x0000005d035d7220 */ /* 0x040fe20000410000 */
[-C--:B------:R-:W-:Y:S03]  /*a380*/  HMMA.16816.F32 R28, R140, R38.reuse, R28 ;  /* 0x000000268c1c723c */ /* 0x080fe6000000181c */
[C---:B------:R-:W-:Y:S01]  /*a390*/  FMUL.FTZ R104, R3.reuse, R104 ;  /* 0x0000006803687220 */ /* 0x040fe20000410000 */
[----:B------:R-:W-:Y:S01]  /*a3a0*/  MOV R192, R189 ;  /* 0x000000bd00c07202 */ /* 0x000fe20000000f00 */
[C---:B------:R-:W-:Y:S01]  /*a3b0*/  FMUL.FTZ R105, R3.reuse, R105 ;  /* 0x0000006903697220 */ /* 0x040fe20000410000 */
[----:B------:R-:W-:Y:S01]  /*a3c0*/  MUFU.EX2 R189, R250 ;  /* 0x000000fa00bd7308 */ /* 0x000fe20000000800 */
[----:B------:R-:W-:Y:S01]  /*a3d0*/  FMUL.FTZ R108, R3, R108 ;  /* 0x0000006c036c7220 */ /* 0x000fe20000410000 */
[C---:B------:R-:W-:Y:S04]  /*a3e0*/  HMMA.16816.F32 R32, R204.reuse, R38, R32 ;  /* 0x00000026cc20723c */ /* 0x040fe80000001820 */
[----:B------:R-:W-:Y:S01]  /*a3f0*/  FMUL.FTZ R36, R133, R188 ;  /* 0x000000bc85247220 */ /* 0x000fe20000410000 */
[----:B------:R-:W-:Y:S01]  /*a400*/  MOV R188, R44 ;  /* 0x0000002c00bc7202 */ /* 0x000fe20000000f00 */
[----:B------:R-:W-:Y:S02]  /*a410*/  FMUL.FTZ R42, R0, R166 ;  /* 0x000000a6002a7220 */ /* 0x000fe40000410000 */
[C---:B------:R-:W-:Y:S01]  /*a420*/  FMUL.FTZ R38, R132.reuse, R190 ;  /* 0x000000be84267220 */ /* 0x040fe20000410000 */
[----:B------:R-:W-:Y:S01]  /*a430*/  MOV R190, R51 ;  /* 0x0000003300be7202 */ /* 0x000fe20000000f00 */
[----:B------:R2:W-:Y:S02]  /*a440*/  MUFU.EX2 R166, R252 ;  /* 0x000000fc00a67308 */ /* 0x0005e40000000800 */
[----:B------:R-:W-:Y:S02]  /*a450*/  FMUL.FTZ R39, R132, R191 ;  /* 0x000000bf84277220 */ /* 0x000fe40000410000 */
[C---:B------:R-:W-:Y:S02]  /*a460*/  FMUL.FTZ R44, R3.reuse, R168 ;  /* 0x000000a8032c7220 */ /* 0x040fe40000410000 */
[C---:B------:R-:W-:Y:S02]  /*a470*/  FMUL.FTZ R109, R3.reuse, R109 ;  /* 0x0000006d036d7220 */ /* 0x040fe40000410000 */
[C---:B------:R-:W-:Y:S02]  /*a480*/  FMUL.FTZ R120, R3.reuse, R120 ;  /* 0x0000007803787220 */ /* 0x040fe40000410000 */
[C---:B------:R-:W-:Y:S01]  /*a490*/  FMUL.FTZ R121, R3.reuse, R121 ;  /* 0x0000007903797220 */ /* 0x040fe20000410000 */
[----:B------:R-:W-:Y:S01]  /*a4a0*/  MUFU.EX2 R192, R192 ;  /* 0x000000c000c07308 */ /* 0x000fe20000000800 */
[C---:B------:R-:W-:Y:S02]  /*a4b0*/  FMUL.FTZ R124, R3.reuse, R124 ;  /* 0x0000007c037c7220 */ /* 0x040fe40000410000 */
[C---:B------:R-:W-:Y:S02]  /*a4c0*/  FMUL.FTZ R125, R3.reuse, R125 ;  /* 0x0000007d037d7220 */ /* 0x040fe40000410000 */
[C---:B------:R-:W-:Y:S02]  /*a4d0*/  FMUL.FTZ R43, R0.reuse, R167 ;  /* 0x000000a7002b7220 */ /* 0x040fe40000410000 */
[C---:B------:R-:W-:Y:S01]  /*a4e0*/  FMUL.FTZ R46, R0.reuse, R170 ;  /* 0x000000aa002e7220 */ /* 0x040fe20000410000 */
[-C--:B-1----:R-:W-:Y:S02]  /*a4f0*/  HMMA.16816.F32 R36, R204, R52.reuse, R36 ;  /* 0x00000034cc24723c */ /* 0x082fe40000001824 */
[----:B------:R-:W-:Y:S01]  /*a500*/  MUFU.EX2 R167, R216 ;  /* 0x000000d800a77308 */ /* 0x000fe20000000800 */
[----:B------:R-:W-:Y:S01]  /*a510*/  FMUL.FTZ R47, R0, R171 ;  /* 0x000000ab002f7220 */ /* 0x000fe20000410000 */
[----:B--2---:R-:W-:Y:S01]  /*a520*/  MOV R252, R161 ;  /* 0x000000a100fc7202 */ /* 0x004fe20000000f00 */
[----:B------:R-:W-:Y:S02]  /*a530*/  IMAD.MOV.U32 R174, RZ, RZ, R57 ;  /* 0x000000ffffae7224 */ /* 0x000fe400078e0039 */
[C---:B------:R-:W-:Y:S01]  /*a540*/  FMUL.FTZ R57, R3.reuse, R177 ;  /* 0x000000b103397220 */ /* 0x040fe20000410000 */
[C---:B------:R-:W-:Y:S04]  /*a550*/  HMMA.16816.F32 R40, R140.reuse, R52, R40 ;  /* 0x000000348c28723c */ /* 0x040fe80000001828 */
[----:B------:R1:W-:Y:S01]  /*a560*/  MUFU.EX2 R171, R128 ;  /* 0x0000008000ab7308 */ /* 0x0003e20000000800 */
[----:B------:R-:W-:Y:S02]  /*a570*/  IMAD.MOV.U32 R150, RZ, RZ, R61 ;  /* 0x000000ffff967224 */ /* 0x000fe400078e003d */
[----:B------:R-:W-:Y:S01]  /*a580*/  FMUL.FTZ R61, R3, R181 ;  /* 0x000000b5033d7220 */ /* 0x000fe20000410000 */
[-C--:B------:R-:W-:Y:S04]  /*a590*/  HMMA.16816.F32 R44, R140, R54.reuse, R44 ;  /* 0x000000368c2c723c */ /* 0x080fe8000000182c */
[----:B------:R-:W-:Y:S02]  /*a5a0*/  IMAD.MOV.U32 R191, RZ, RZ, R50 ;  /* 0x000000ffffbf7224 */ /* 0x000fe400078e0032 */
[----:B------:R2:W-:Y:S01]  /*a5b0*/  MUFU.EX2 R168, R165 ;  /* 0x000000a500a87308 */ /* 0x0005e20000000800 */
[C---:B------:R-:W-:Y:S02]  /*a5c0*/  FMUL.FTZ R50, R132.reuse, R194 ;  /* 0x000000c284327220 */ /* 0x040fe40000410000 */
[----:B------:R-:W-:Y:S03]  /*a5d0*/  FMUL.FTZ R51, R132, R195 ;  /* 0x000000c384337220 */ /* 0x000fe60000410000 */
[----:B------:R-:W-:Y:S01]  /*a5e0*/  MOV R195, R190 ;  /* 0x000000be00c37202 */ /* 0x000fe20000000f00 */
[C---:B------:R-:W-:Y:S03]  /*a5f0*/  FMUL.FTZ R52, R133.reuse, R196 ;  /* 0x000000c485347220 */ /* 0x040fe60000410000 */
[----:B------:R-:W-:Y:S01]  /*a600*/  MOV R196, R195 ;  /* 0x000000c300c47202 */ /* 0x000fe20000000f00 */
[C---:B------:R-:W-:Y:S01]  /*a610*/  FMUL.FTZ R53, R133.reuse, R197 ;  /* 0x000000c585357220 */ /* 0x040fe20000410000 */
[C---:B------:R-:W-:Y:S01]  /*a620*/  HMMA.16816.F32 R48, R204.reuse, R54, R48 ;  /* 0x00000036cc30723c */ /* 0x040fe20000001830 */
[----:B------:R-:W-:Y:S03]  /*a630*/  MUFU.EX2 R190, R218 ;  /* 0x000000da00be7308 */ /* 0x000fe60000000800 */
[----:B------:R-:W-:Y:S01]  /*a640*/  IMAD.MOV.U32 R173, RZ, RZ, R59 ;  /* 0x000000ffffad7224 */ /* 0x000fe200078e003b */
[----:B-1----:R-:W3:Y:S01]  /*a650*/  LDL.LU R128, [R1+0x90] ;  /* 0x0000900001807983 */ /* 0x002ee20000300800 */
[----:B------:R-:W-:Y:S01]  /*a660*/  FMUL.FTZ R59, R0, R179 ;  /* 0x000000b3003b7220 */ /* 0x000fe20000410000 */
[----:B------:R-:W-:Y:S01]  /*a670*/  MOV R179, R159 ;  /* 0x0000009f00b37202 */ /* 0x000fe20000000f00 */
[C---:B------:R-:W-:Y:S01]  /*a680*/  FMUL.FTZ R54, R132.reuse, R198 ;  /* 0x000000c684367220 */ /* 0x040fe20000410000 */
[----:B------:R-:W-:Y:S02]  /*a690*/  MOV R159, R155 ;  /* 0x0000009b009f7202 */ /* 0x000fe40000000f00 */
[----:B------:R-:W-:Y:S01]  /*a6a0*/  MUFU.EX2 R173, R173 ;  /* 0x000000ad00ad7308 */ /* 0x000fe20000000800 */
[----:B------:R-:W-:Y:S01]  /*a6b0*/  FMUL.FTZ R55, R132, R199 ;  /* 0x000000c784377220 */ /* 0x000fe20000410000 */
[----:B------:R-:W-:Y:S01]  /*a6c0*/  MOV R199, R149 ;  /* 0x0000009500c77202 */ /* 0x000fe20000000f00 */
[C---:B------:R-:W-:Y:S01]  /*a6d0*/  FMUL.FTZ R62, R0.reuse, R182 ;  /* 0x000000b6003e7220 */ /* 0x040fe20000410000 */
[----:B--2---:R-:W-:Y:S01]  /*a6e0*/  MOV R165, R164 ;  /* 0x000000a400a57202 */ /* 0x004fe20000000f00 */
[----:B------:R-:W-:Y:S01]  /*a6f0*/  FMUL.FTZ R63, R0, R183 ;  /* 0x000000b7003f7220 */ /* 0x000fe20000410000 */
[----:B------:R-:W-:Y:S01]  /*a700*/  MOV R182, R185 ;  /* 0x000000b900b67202 */ /* 0x000fe20000000f00 */
[----:B------:R-:W-:Y:S01]  /*a710*/  IMAD.MOV.U32 R185, RZ, RZ, R184 ;  /* 0x000000ffffb97224 */ /* 0x000fe200078e00b8 */
[-C--:B------:R-:W-:Y:S02]  /*a720*/  HMMA.16816.F32 R52, R204, R144.reuse, R52 ;  /* 0x00000090cc34723c */ /* 0x080fe40000001834 */
[----:B------:R-:W-:Y:S01]  /*a730*/  MUFU.EX2 R184, R211 ;  /* 0x000000d300b87308 */ /* 0x000fe20000000800 */
[----:B------:R-:W-:Y:S02]  /*a740*/  IMAD.MOV.U32 R183, RZ, RZ, R160 ;  /* 0x000000ffffb77224 */ /* 0x000fe400078e00a0 */
[C---:B------:R-:W-:Y:S02]  /*a750*/  FMUL.FTZ R64, R133.reuse, R200 ;  /* 0x000000c885407220 */ /* 0x040fe40000410000 */
[C---:B------:R-:W-:Y:S01]  /*a760*/  FMUL.FTZ R65, R133.reuse, R201 ;  /* 0x000000c985417220 */ /* 0x040fe20000410000 */
[C---:B------:R-:W-:Y:S04]  /*a770*/  HMMA.16816.F32 R56, R140.reuse, R144, R56 ;  /* 0x000000908c38723c */ /* 0x040fe80000001838 */
[----:B------:R-:W-:Y:S01]  /*a780*/  MUFU.EX2 R200, R213 ;  /* 0x000000d500c87308 */ /* 0x000fe20000000800 */
[C---:B------:R-:W-:Y:S02]  /*a790*/  FMUL.FTZ R66, R132.reuse, R202 ;  /* 0x000000ca84427220 */ /* 0x040fe40000410000 */
[----:B------:R-:W-:Y:S01]  /*a7a0*/  FMUL.FTZ R67, R132, R203 ;  /* 0x000000cb84437220 */ /* 0x000fe20000410000 */
[-C--:B------:R-:W-:Y:S04]  /*a7b0*/  HMMA.16816.F32 R60, R140, R146.reuse, R60 ;  /* 0x000000928c3c723c */ /* 0x080fe8000000183c */
[C---:B------:R-:W-:Y:S02]  /*a7c0*/  FMUL.FTZ R74, R0.reuse, R74 ;  /* 0x0000004a004a7220 */ /* 0x040fe40000410000 */
[C---:B------:R-:W-:Y:S01]  /*a7d0*/  FMUL.FTZ R75, R0.reuse, R75 ;  /* 0x0000004b004b7220 */ /* 0x040fe20000410000 */
[----:B------:R-:W-:Y:S01]  /*a7e0*/  MUFU.EX2 R170, R165 ;  /* 0x000000a500aa7308 */ /* 0x000fe20000000800 */
[C---:B------:R-:W-:Y:S01]  /*a7f0*/  HMMA.16816.F32 R64, R204.reuse, R146, R64 ;  /* 0x00000092cc40723c */ /* 0x040fe20000001840 */
[----:B------:R-:W1:Y:S03]  /*a800*/  LDSM.16.MT88.4 R144, [R225+0x2000] ;  /* 0x00200000e190783b */ /* 0x000e660000004200 */
[C---:B------:R-:W-:Y:S02]  /*a810*/  FMUL.FTZ R78, R0.reuse, R78 ;  /* 0x0000004e004e7220 */ /* 0x040fe40000410000 */
[----:B------:R-:W-:Y:S02]  /*a820*/  FMUL.FTZ R79, R0, R79 ;  /* 0x0000004f004f7220 */ /* 0x000fe40000410000 */
[C---:B------:R-:W-:Y:S01]  /*a830*/  FMUL.FTZ R82, R132.reuse, R82 ;  /* 0x0000005284527220 */ /* 0x040fe20000410000 */
[----:B------:R-:W2:Y:S03]  /*a840*/  MUFU.EX2 R165, R217 ;  /* 0x000000d900a57308 */ /* 0x000ea60000000800 */
[C---:B------:R-:W-:Y:S02]  /*a850*/  FMUL.FTZ R83, R132.reuse, R83 ;  /* 0x0000005384537220 */ /* 0x040fe40000410000 */
[C---:B------:R-:W-:Y:S02]  /*a860*/  FMUL.FTZ R85, R133.reuse, R85 ;  /* 0x0000005585557220 */ /* 0x040fe40000410000 */
[C---:B------:R-:W-:Y:S02]  /*a870*/  FMUL.FTZ R86, R132.reuse, R86 ;  /* 0x0000005684567220 */ /* 0x040fe40000410000 */
[----:B------:R-:W-:Y:S01]  /*a880*/  FMUL.FTZ R87, R132, R87 ;  /* 0x0000005784577220 */ /* 0x000fe20000410000 */
[----:B------:R-:W-:Y:S01]  /*a890*/  MUFU.EX2 R181, R196 ;  /* 0x000000c400b57308 */ /* 0x000fe20000000800 */
[C---:B------:R-:W-:Y:S02]  /*a8a0*/  FMUL.FTZ R90, R0.reuse, R90 ;  /* 0x0000005a005a7220 */ /* 0x040fe40000410000 */
[C---:B------:R-:W-:Y:S02]  /*a8b0*/  FMUL.FTZ R91, R0.reuse, R91 ;  /* 0x0000005b005b7220 */ /* 0x040fe40000410000 */
[C---:B------:R-:W-:Y:S02]  /*a8c0*/  FMUL.FTZ R94, R0.reuse, R94 ;  /* 0x0000005e005e7220 */ /* 0x040fe40000410000 */
[----:B------:R-:W-:Y:S02]  /*a8d0*/  FMUL.FTZ R95, R0, R95 ;  /* 0x0000005f005f7220 */ /* 0x000fe40000410000 */
[C---:B------:R-:W-:Y:S01]  /*a8e0*/  FMUL.FTZ R96, R133.reuse, R96 ;  /* 0x0000006085607220 */ /* 0x040fe20000410000 */
[----:B------:R-:W-:Y:S01]  /*a8f0*/  MUFU.EX2 R196, R214 ;  /* 0x000000d600c47308 */ /* 0x000fe20000000800 */
[----:B------:R-:W-:Y:S02]  /*a900*/  FMUL.FTZ R97, R133, R97 ;  /* 0x0000006185617220 */ /* 0x000fe40000410000 */
[C---:B------:R-:W-:Y:S01]  /*a910*/  FMUL.FTZ R98, R132.reuse, R98 ;  /* 0x0000006284627220 */ /* 0x040fe20000410000 */
[----:B--2---:R-:W-:Y:S01]  /*a920*/  F2FP.PACK_AB R149, R167, R165 ;  /* 0x000000a5a795723e */ /* 0x004fe200000000ff */
[C---:B------:R-:W-:Y:S02]  /*a930*/  FMUL.FTZ R99, R132.reuse, R99 ;  /* 0x0000006384637220 */ /* 0x040fe40000410000 */
[C---:B------:R-:W-:Y:S02]  /*a940*/  FMUL.FTZ R100, R133.reuse, R100 ;  /* 0x0000006485647220 */ /* 0x040fe40000410000 */
[C---:B------:R-:W-:Y:S01]  /*a950*/  FMUL.FTZ R101, R133.reuse, R101 ;  /* 0x0000006585657220 */ /* 0x040fe20000410000 */
[----:B------:R-:W-:Y:S01]  /*a960*/  MUFU.EX2 R199, R199 ;  /* 0x000000c700c77308 */ /* 0x000fe20000000800 */
[C---:B------:R-:W-:Y:S01]  /*a970*/  FMUL.FTZ R102, R132.reuse, R102 ;  /* 0x0000006684667220 */ /* 0x040fe20000410000 */
[-C--:B-1----:R-:W-:Y:S03]  /*a980*/  HMMA.16816.F32 R68, R204, R144.reuse, R68 ;  /* 0x00000090cc44723c */ /* 0x082fe60000001844 */
[----:B------:R-:W-:Y:S02]  /*a990*/  FMUL.FTZ R103, R132, R103 ;  /* 0x0000006784677220 */ /* 0x000fe40000410000 */
[C---:B------:R-:W-:Y:S02]  /*a9a0*/  FMUL.FTZ R106, R0.reuse, R106 ;  /* 0x0000006a006a7220 */ /* 0x040fe40000410000 */
[C---:B------:R-:W-:Y:S01]  /*a9b0*/  FMUL.FTZ R107, R0.reuse, R107 ;  /* 0x0000006b006b7220 */ /* 0x040fe20000410000 */
[C---:B------:R-:W-:Y:S01]  /*a9c0*/  HMMA.16816.F32 R72, R140.reuse, R144, R72 ;  /* 0x000000908c48723c */ /* 0x040fe20000001848 */
[----:B------:R-:W-:Y:S03]  /*a9d0*/  MUFU.EX2 R250, R252 ;  /* 0x000000fc00fa7308 */ /* 0x000fe60000000800 */
[C---:B------:R-:W-:Y:S02]  /*a9e0*/  FMUL.FTZ R110, R0.reuse, R110 ;  /* 0x0000006e006e7220 */ /* 0x040fe40000410000 */
[----:B------:R-:W-:Y:S02]  /*a9f0*/  FMUL.FTZ R111, R0, R111 ;  /* 0x0000006f006f7220 */ /* 0x000fe40000410000 */
[-C--:B------:R-:W-:Y:S03]  /*aa00*/  HMMA.16816.F32 R76, R140, R146.reuse, R76 ;  /* 0x000000928c4c723c */ /* 0x080fe6000000184c */
[----:B------:R-:W-:Y:S01]  /*aa10*/  MUFU.EX2 R183, R183 ;  /* 0x000000b700b77308 */ /* 0x000fe20000000800 */
[C---:B------:R-:W-:Y:S02]  /*aa20*/  FMUL.FTZ R112, R133.reuse, R112 ;  /* 0x0000007085707220 */ /* 0x040fe40000410000 */
[C---:B------:R-:W-:Y:S02]  /*aa30*/  FMUL.FTZ R113, R133.reuse, R113 ;  /* 0x0000007185717220 */ /* 0x040fe40000410000 */
[C---:B------:R-:W-:Y:S01]  /*aa40*/  HMMA.16816.F32 R80, R204.reuse, R146, R80 ;  /* 0x00000092cc50723c */ /* 0x040fe20000001850 */
[----:B------:R-:W1:Y:S03]  /*aa50*/  LDSM.16.MT88.4 R144, [R226+0x2000] ;  /* 0x00200000e290783b */ /* 0x000e660000004200 */
[C---:B------:R-:W-:Y:S02]  /*aa60*/  FMUL.FTZ R114, R132.reuse, R114 ;  /* 0x0000007284727220 */ /* 0x040fe40000410000 */
[C---:B------:R-:W-:Y:S02]  /*aa70*/  FMUL.FTZ R115, R132.reuse, R115 ;  /* 0x0000007384737220 */ /* 0x040fe40000410000 */
[C---:B------:R-:W-:Y:S04]  /*aa80*/  FMUL.FTZ R116, R133.reuse, R116 ;  /* 0x0000007485747220 */ /* 0x040fe80000410000 */
[----:B------:R-:W-:Y:S02]  /*aa90*/  FMUL.FTZ R117, R133, R117 ;  /* 0x0000007585757220 */ /* 0x000fe40000410000 */
[C---:B------:R-:W-:Y:S02]  /*aaa0*/  FMUL.FTZ R118, R132.reuse, R118 ;  /* 0x0000007684767220 */ /* 0x040fe40000410000 */
[----:B------:R-:W-:Y:S02]  /*aab0*/  FMUL.FTZ R119, R132, R119 ;  /* 0x0000007784777220 */ /* 0x000fe40000410000 */
[C---:B------:R-:W-:Y:S02]  /*aac0*/  FMUL.FTZ R122, R0.reuse, R122 ;  /* 0x0000007a007a7220 */ /* 0x040fe40000410000 */
[C---:B------:R-:W-:Y:S02]  /*aad0*/  FMUL.FTZ R123, R0.reuse, R123 ;  /* 0x0000007b007b7220 */ /* 0x040fe40000410000 */
[C---:B------:R-:W-:Y:S02]  /*aae0*/  FMUL.FTZ R126, R0.reuse, R126 ;  /* 0x0000007e007e7220 */ /* 0x040fe40000410000 */
[----:B------:R-:W-:Y:S02]  /*aaf0*/  FMUL.FTZ R127, R0, R127 ;  /* 0x0000007f007f7220 */ /* 0x000fe40000410000 */
[----:B------:R-:W-:Y:S01]  /*ab00*/  IMAD.MOV.U32 R193, RZ, RZ, R191 ;  /* 0x000000ffffc17224 */ /* 0x000fe200078e00bf */
[----:B------:R-:W-:Y:S01]  /*ab10*/  MOV R191, R172 ;  /* 0x000000ac00bf7202 */ /* 0x000fe20000000f00 */
[----:B------:R-:W-:Y:S01]  /*ab20*/  IMAD.MOV.U32 R194, RZ, RZ, R174 ;  /* 0x000000ffffc27224 */ /* 0x000fe200078e00ae */
[----:B------:R-:W2:Y:S01]  /*ab30*/  MUFU.EX2 R172, R251 ;  /* 0x000000fb00ac7308 */ /* 0x000ea20000000800 */
[----:B------:R-:W-:Y:S02]  /*ab40*/  IMAD.MOV.U32 R195, RZ, RZ, R150 ;  /* 0x000000ffffc37224 */ /* 0x000fe400078e0096 */
[----:B------:R-:W-:Y:S01]  /*ab50*/  IMAD.MOV.U32 R197, RZ, RZ, R191 ;  /* 0x000000ffffc57224 */ /* 0x000fe200078e00bf */
[----:B------:R-:W-:Y:S01]  /*ab60*/  MOV R191, R148 ;  /* 0x0000009400bf7202 */ /* 0x000fe20000000f00 */
[----:B------:R-:W-:Y:S01]  /*ab70*/  IMAD.MOV.U32 R164, RZ, RZ, R187 ;  /* 0x000000ffffa47224 */ /* 0x000fe200078e00bb */
[----:B------:R-:W-:Y:S04]  /*ab80*/  MOV R187, R175 ;  /* 0x000000af00bb7202 */ /* 0x000fe80000000f00 */
[----:B------:R4:W-:Y:S01]  /*ab90*/  MUFU.EX2 R175, R129 ;  /* 0x0000008100af7308 */ /* 0x0009e20000000800 */
[-C--:B-1----:R-:W-:Y:S08]  /*aba0*/  HMMA.16816.F32 R84, R204, R144.reuse, R84 ;  /* 0x00000090cc54723c */ /* 0x082ff00000001854 */
[C---:B------:R-:W-:Y:S01]  /*abb0*/  HMMA.16816.F32 R88, R140.reuse, R144, R88 ;  /* 0x000000908c58723c */ /* 0x040fe20000001858 */
[----:B------:R1:W-:Y:S03]  /*abc0*/  MUFU.EX2 R174, R219 ;  /* 0x000000db00ae7308 */ /* 0x0003e60000000800 */
[----:B--2---:R-:W-:Y:S04]  /*abd0*/  F2FP.PACK_AB R150, R189, R172 ;  /* 0x000000acbd96723e */ /* 0x004fe800000000ff */
[-C--:B------:R-:W-:Y:S03]  /*abe0*/  HMMA.16816.F32 R92, R140, R146.reuse, R92 ;  /* 0x000000928c5c723c */ /* 0x080fe6000000185c */
[----:B------:R2:W-:Y:S01]  /*abf0*/  MUFU.EX2 R203, R197 ;  /* 0x000000c500cb7308 */ /* 0x0005e20000000800 */
[----:B----4-:R-:W4:Y:S04]  /*ac00*/  LDL.LU R129, [R1+0x8c] ;  /* 0x00008c0001817983 */ /* 0x010f280000300800 */
[C---:B------:R-:W-:Y:S01]  /*ac10*/  HMMA.16816.F32 R96, R204.reuse, R146, R96 ;  /* 0x00000092cc60723c */ /* 0x040fe20000001860 */
[----:B------:R-:W2:Y:S04]  /*ac20*/  LDSM.16.MT88.4 R144, [R229+0x2000] ;  /* 0x00200000e590783b */ /* 0x000ea80000004200 */
[----:B------:R-:W-:Y:S04]  /*ac30*/  MUFU.EX2 R195, R195 ;  /* 0x000000c300c37308 */ /* 0x000fe80000000800 */
[----:B------:R-:W4:Y:S04]  /*ac40*/  LDL.LU R130, [R1+0x88] ;  /* 0x0000880001827983 */ /* 0x000f280000300800 */
[----:B------:R-:W4:Y:S02]  /*ac50*/  LDL.LU R131, [R1+0x84] ;  /* 0x0000840001837983 */ /* 0x000f240000300800 */
[----:B------:R-:W-:Y:S02]  /*ac60*/  MUFU.EX2 R194, R194 ;  /* 0x000000c200c27308 */ /* 0x000fe40000000800 */
[----:B-1----:R-:W-:Y:S01]  /*ac70*/  LDSM.16.MT88.4 R216, [R226+0x3800] ;  /* 0x00380000e2d8783b */ /* 0x002fe20000004200 */
[----:B--2---:R-:W-:Y:S02]  /*ac80*/  IMAD.MOV.U32 R197, RZ, RZ, R156 ;  /* 0x000000ffffc57224 */ /* 0x004fe400078e009c */
[----:B------:R-:W-:Y:S05]  /*ac90*/  IMAD.MOV.U32 R156, RZ, RZ, R152 ;  /* 0x000000ffff9c7224 */ /* 0x000fea00078e0098 */
[----:B------:R-:W-:Y:S10]  /*aca0*/  MUFU.EX2 R201, R193 ;  /* 0x000000c100c97308 */ /* 0x000ff40000000800 */
[----:B------:R-:W-:Y:S01]  /*acb0*/  MUFU.EX2 R193, R188 ;  /* 0x000000bc00c17308 */ /* 0x000fe20000000800 */
[-C--:B------:R-:W-:Y:S09]  /*acc0*/  HMMA.16816.F32 R100, R204, R144.reuse, R100 ;  /* 0x00000090cc64723c */ /* 0x080ff20000001864 */
[----:B------:R-:W-:Y:S01]  /*acd0*/  MUFU.EX2 R188, R212 ;  /* 0x000000d400bc7308 */ /* 0x000fe20000000800 */
[C---:B------:R-:W-:Y:S09]  /*ace0*/  HMMA.16816.F32 R104, R140.reuse, R144, R104 ;  /* 0x000000908c68723c */ /* 0x040ff20000001868 */
[----:B------:R-:W-:Y:S01]  /*acf0*/  MUFU.EX2 R177, R164 ;  /* 0x000000a400b17308 */ /* 0x000fe20000000800 */
[-C--:B------:R-:W-:Y:S09]  /*ad00*/  HMMA.16816.F32 R108, R140, R146.reuse, R108 ;  /* 0x000000928c6c723c */ /* 0x080ff2000000186c */
[----:B------:R1:W2:Y:S01]  /*ad10*/  MUFU.EX2 R164, R187 ;  /* 0x000000bb00a47308 */ /* 0x0002a20000000800 */
[C---:B------:R-:W-:Y:S01]  /*ad20*/  HMMA.16816.F32 R112, R204.reuse, R146, R112 ;  /* 0x00000092cc70723c */ /* 0x040fe20000001870 */
[----:B------:R-:W2:Y:S08]  /*ad30*/  LDSM.16.MT88.4 R144, [R228+0x2000] ;  /* 0x00200000e490783b */ /* 0x000eb00000004200 */
[----:B------:R-:W-:Y:S03]  /*ad40*/  MUFU.EX2 R191, R191 ;  /* 0x000000bf00bf7308 */ /* 0x000fe60000000800 */
[----:B-1----:R-:W-:Y:S02]  /*ad50*/  MOV R187, R2 ;  /* 0x0000000200bb7202 */ /* 0x002fe40000000f00 */
[----:B--2---:R-:W-:Y:S02]  /*ad60*/  F2FP.PACK_AB R148, R166, R164 ;  /* 0x000000a4a694723e */ /* 0x004fe400000000ff */
[----:B------:R-:W-:Y:S02]  /*ad70*/  MOV R198, R187 ;  /* 0x000000bb00c67202 */ /* 0x000fe40000000f00 */
[----:B------:R-:W-:Y:S02]  /*ad80*/  MOV R187, R151 ;  /* 0x0000009700bb7202 */ /* 0x000fe40000000f00 */
[----:B------:R-:W-:Y:S01]  /*ad90*/  F2FP.PACK_AB R151, R190, R174 ;  /* 0x000000aebe97723e */ /* 0x000fe200000000ff */
[----:B------:R1:W-:Y:S01]  /*ada0*/  MUFU.EX2 R180, R198 ;  /* 0x000000c600b47308 */ /* 0x0003e20000000800 */
[-C--:B------:R-:W-:Y:S09]  /*adb0*/  HMMA.16816.F32 R116, R204, R144.reuse, R116 ;  /* 0x00000090cc74723c */ /* 0x080ff20000001874 */
[----:B------:R-:W-:Y:S01]  /*adc0*/  MUFU.EX2 R187, R187 ;  /* 0x000000bb00bb7308 */ /* 0x000fe20000000800 */
[C---:B------:R-:W-:Y:S04]  /*add0*/  HMMA.16816.F32 R120, R140.reuse, R144, R120 ;  /* 0x000000908c78723c */ /* 0x040fe80000001878 */
[----:B-1----:R-:W-:Y:S04]  /*ade0*/  MOV R198, R157 ;  /* 0x0000009d00c67202 */ /* 0x002fe80000000f00 */
[-C--:B------:R-:W-:Y:S01]  /*adf0*/  HMMA.16816.F32 R124, R140, R146.reuse, R124 ;  /* 0x000000928c7c723c */ /* 0x080fe2000000187c */
[----:B------:R-:W2:Y:S03]  /*ae00*/  LDL.LU R140, [R1+0xc] ;  /* 0x00000c00018c7983 */ /* 0x000ea60000300800 */
[----:B------:R-:W-:Y:S01]  /*ae10*/  MOV R157, R153 ;  /* 0x00000099009d7202 */ /* 0x000fe20000000f00 */
[----:B------:R-:W2:Y:S01]  /*ae20*/  LDL.LU R2, [R1+0x4] ;  /* 0x0000040001027983 */ /* 0x000ea20000300800 */
[----:B------:R-:W-:Y:S02]  /*ae30*/  MOV R202, R198 ;  /* 0x000000c600ca7202 */ /* 0x000fe40000000f00 */
[----:B------:R-:W-:Y:S01]  /*ae40*/  F2FP.PACK_AB R142, R176, R175 ;  /* 0x000000afb08e723e */ /* 0x000fe200000000ff */
[----:B------:R-:W2:Y:S03]  /*ae50*/  LDL.LU R178, [R1+0x10] ;  /* 0x0000100001b27983 */ /* 0x000ea60000300800 */
[----:B---3--:R-:W-:Y:S01]  /*ae60*/  FMUL.FTZ R128, R133, R128 ;  /* 0x0000008085807220 */ /* 0x008fe20000410000 */
[----:B------:R-:W-:Y:S02]  /*ae70*/  F2FP.PACK_AB R141, R173, R169 ;  /* 0x000000a9ad8d723e */ /* 0x000fe400000000ff */
[----:B------:R-:W-:Y:S02]  /*ae80*/  F2FP.PACK_AB R143, R177, R170 ;  /* 0x000000aab18f723e */ /* 0x000fe400000000ff */
[----:B------:R-:W-:Y:S06]  /*ae90*/  MOV R198, R159 ;  /* 0x0000009f00c67202 */ /* 0x000fec0000000f00 */
[----:B------:R-:W-:Y:S01]  /*aea0*/  MUFU.EX2 R198, R198 ;  /* 0x000000c600c67308 */ /* 0x000fe20000000800 */
[----:B----4-:R-:W-:Y:S02]  /*aeb0*/  FMUL.FTZ R129, R133, R129 ;  /* 0x0000008185817220 */ /* 0x010fe40000410000 */
[C---:B------:R-:W-:Y:S02]  /*aec0*/  FMUL.FTZ R130, R132.reuse, R130 ;  /* 0x0000008284827220 */ /* 0x040fe40000410000 */
[C---:B------:R-:W-:Y:S07]  /*aed0*/  FMUL.FTZ R131, R132.reuse, R131 ;  /* 0x0000008384837220 */ /* 0x040fee0000410000 */
[----:B------:R-:W-:Y:S01]  /*aee0*/  HMMA.16816.F32 R128, R204, R146, R128 ;  /* 0x00000092cc80723c */ /* 0x000fe20000001880 */
[----:B------:R-:W1:Y:S06]  /*aef0*/  LDSM.16.MT88.4 R144, [R225+0x800] ;  /* 0x00080000e190783b */ /* 0x000e6c0000004200 */
[----:B------:R-:W-:Y:S01]  /*af00*/  IMAD.MOV.U32 R204, RZ, RZ, R156 ;  /* 0x000000ffffcc7224 */ /* 0x000fe200078e009c */
[----:B------:R-:W-:Y:S01]  /*af10*/  MOV R207, R179 ;  /* 0x000000b300cf7202 */ /* 0x000fe20000000f00 */
[----:B------:R-:W-:Y:S02]  /*af20*/  IMAD.MOV.U32 R205, RZ, RZ, R197 ;  /* 0x000000ffffcd7224 */ /* 0x000fe400078e00c5 */
[----:B------:R3:W-:Y:S01]  /*af30*/  MUFU.EX2 R251, R204 ;  /* 0x000000cc00fb7308 */ /* 0x0007e20000000800 */
[----:B------:R-:W-:Y:S02]  /*af40*/  MOV R197, R163 ;  /* 0x000000a300c57202 */ /* 0x000fe40000000f00 */
[----:B------:R-:W-:Y:S02]  /*af50*/  MOV R179, R162 ;  /* 0x000000a200b37202 */ /* 0x000fe40000000f00 */
[----:B------:R-:W-:Y:S05]  /*af60*/  LDSM.16.MT88.4 R160, [R228+0x1000] ;  /* 0x00100000e4a0783b */ /* 0x000fea0000004200 */
[----:B------:R-:W-:Y:S10]  /*af70*/  MUFU.EX2 R179, R179 ;  /* 0x000000b300b37308 */ /* 0x000ff40000000800 */
[----:B------:R-:W-:Y:S01]  /*af80*/  MUFU.EX2 R197, R197 ;  /* 0x000000c500c57308 */ /* 0x000fe20000000800 */
[----:B---3--:R-:W-:Y:S09]  /*af90*/  F2FP.PACK_AB R204, R183, R250 ;  /* 0x000000fab7cc723e */ /* 0x008ff200000000ff */
[----:B------:R-:W-:Y:S01]  /*afa0*/  MUFU.EX2 R252, R205 ;  /* 0x000000cd00fc7308 */ /* 0x000fe20000000800 */
[----:B--2---:R-:W-:Y:S01]  /*afb0*/  FFMA.FTZ R133, R133, R140, R221 ;  /* 0x0000008c85857223 */ /* 0x004fe200000100dd */
[----:B------:R-:W-:Y:S01]  /*afc0*/  F2FP.PACK_AB R140, R171, R168 ;  /* 0x000000a8ab8c723e */ /* 0x000fe200000000ff */
[----:B------:R-:W-:Y:S06]  /*afd0*/  FFMA.FTZ R2, R132, R2, R220 ;  /* 0x0000000284027223 */ /* 0x000fec00000100dc */
[-C--:B-1----:R-:W-:Y:S05]  /*afe0*/  HMMA.16816.F32 R4, R140, R144.reuse, R4 ;  /* 0x000000908c04723c */ /* 0x082fea0000001804 */
[----:B------:R-:W-:Y:S01]  /*aff0*/  FFMA.FTZ R138, R3, R178, R138 ;  /* 0x000000b2038a7223 */ /* 0x000fe2000001008a */
[----:B------:R-:W-:Y:S01]  /*b000*/  MOV R178, R158 ;  /* 0x0000009e00b27202 */ /* 0x000fe20000000f00 */
[----:B------:R-:W2:Y:S01]  /*b010*/  LDL.LU R3, [R1+0x14] ;  /* 0x0000140001037983 */ /* 0x000ea20000300800 */
[C---:B------:R-:W-:Y:S04]  /*b020*/  HMMA.16816.F32 R8, R148.reuse, R144, R8 ;  /* 0x000000909408723c */ /* 0x040fe80000001808 */
[----:B------:R-:W-:Y:S01]  /*b030*/  MOV R158, R154 ;  /* 0x0000009a009e7202 */ /* 0x000fe20000000f00 */
[----:B------:R-:W-:Y:S01]  /*b040*/  FADD.FTZ R2, R245, R2 ;  /* 0x00000002f5027221 */ /* 0x000fe20000010000 */
[----:B------:R-:W-:Y:S01]  /*b050*/  LDSM.16.MT88.4 R152, [R226+0x1000] ;  /* 0x00100000e298783b */ /* 0x000fe20000004200 */
[----:B------:R-:W-:Y:S01]  /*b060*/  MUFU.EX2 R245, R241 ;  /* 0x000000f100f57308 */ /* 0x000fe20000000800 */
[-C--:B------:R-:W-:Y:S04]  /*b070*/  HMMA.16816.F32 R12, R148, R146.reuse, R12 ;  /* 0x00000092940c723c */ /* 0x080fe8000000180c */
[----:B------:R-:W-:Y:S01]  /*b080*/  MOV R206, R178 ;  /* 0x000000b200ce7202 */ /* 0x000fe20000000f00 */
[----:B------:R-:W-:Y:S01]  /*b090*/  FADD.FTZ R2, R246, R2 ;  /* 0x00000002f6027221 */ /* 0x000fe20000010000 */
[----:B------:R-:W-:Y:S02]  /*b0a0*/  MOV R178, R158 ;  /* 0x0000009e00b27202 */ /* 0x000fe40000000f00 */
[C---:B------:R-:W-:Y:S01]  /*b0b0*/  HMMA.16816.F32 R16, R140.reuse, R146, R16 ;  /* 0x000000928c10723c */ /* 0x040fe20000001810 */
[----:B------:R-:W1:Y:S01]  /*b0c0*/  LDSM.16.MT88.4 R144, [R226+0x800] ;  /* 0x00080000e290783b */ /* 0x000e620000004200 */
[----:B------:R3:W4:Y:S10]  /*b0d0*/  MUFU.EX2 R246, R215 ;  /* 0x000000d700f67308 */ /* 0x0007340000000800 */
[----:B------:R-:W-:Y:S01]  /*b0e0*/  MUFU.EX2 R178, R178 ;  /* 0x000000b200b27308 */ /* 0x000fe20000000800 */
[----:B---3--:R-:W-:Y:S01]  /*b0f0*/  LDSM.16.MT88.4 R212, [R225+0x3800] ;  /* 0x00380000e1d4783b */ /* 0x008fe20000004200 */
[-C--:B-1----:R-:W-:Y:S08]  /*b100*/  HMMA.16816.F32 R20, R140, R144.reuse, R20 ;  /* 0x000000908c14723c */ /* 0x082ff00000001814 */
[C---:B------:R-:W-:Y:S08]  /*b110*/  HMMA.16816.F32 R24, R148.reuse, R144, R24 ;  /* 0x000000909418723c */ /* 0x040ff00000001818 */
[-C--:B------:R-:W-:Y:S08]  /*b120*/  HMMA.16816.F32 R28, R148, R146.reuse, R28 ;  /* 0x00000092941c723c */ /* 0x080ff0000000181c */
[C---:B------:R-:W-:Y:S01]  /*b130*/  HMMA.16816.F32 R32, R140.reuse, R146, R32 ;  /* 0x000000928c20723c */ /* 0x040fe20000001820 */
[----:B------:R-:W1:Y:S07]  /*b140*/  LDSM.16.MT88.4 R144, [R229+0x800] ;  /* 0x00080000e590783b */ /* 0x000e6e0000004200 */
        /* <DEDUP_REMOVED lines=14> */
[----:B------:R-:W1:Y:S03]  /*b230*/  LDSM.16.MT88.4 R144, [R226+0x2800] ;  /* 0x00280000e290783b */ /* 0x000e660000004200 */
[----:B--2---:R-:W-:Y:S02]  /*b240*/  FFMA.FTZ R132, R0, R3, R139 ;  /* 0x0000000300847223 */ /* 0x004fe4000001008b */
[----:B------:R-:W-:Y:S01]  /*b250*/  MUFU.EX2 R139, R243 ;  /* 0x000000f3008b7308 */ /* 0x000fe20000000800 */
[----:B------:R-:W-:Y:S02]  /*b260*/  FADD.FTZ R0, R223, R138 ;  /* 0x0000008adf007221 */ /* 0x000fe40000010000 */
[----:B------:R-:W-:Y:S03]  /*b270*/  FADD.FTZ R3, R247, R133 ;  /* 0x00000085f7037221 */ /* 0x000fe60000010000 */
[----:B------:R-:W-:Y:S02]  /*b280*/  FADD.FTZ R133, R222, R0 ;  /* 0x00000000de857221 */ /* 0x000fe40000010000 */
[----:B------:R-:W-:Y:S01]  /*b290*/  LDSM.16.MT88.4 R220, [R229+0x3800] ;  /* 0x00380000e5dc783b */ /* 0x000fe20000004200 */
[----:B------:R-:W-:Y:S01]  /*b2a0*/  FADD.FTZ R3, R249, R3 ;  /* 0x00000003f9037221 */ /* 0x000fe20000010000 */
[----:B------:R2:W-:Y:S01]  /*b2b0*/  MUFU.EX2 R247, R231 ;  /* 0x000000e700f77308 */ /* 0x0005e20000000800 */
[----:B------:R-:W-:Y:S02]  /*b2c0*/  FADD.FTZ R132, R208, R132 ;  /* 0x00000084d0847221 */ /* 0x000fe40000010000 */
[----:B------:R-:W-:Y:S01]  /*b2d0*/  FADD.FTZ R3, R182, R3 ;  /* 0x00000003b6037221 */ /* 0x000fe20000010000 */
[----:B------:R-:W-:Y:S01]  /*b2e0*/  MOV R182, R157 ;  /* 0x0000009d00b67202 */ /* 0x000fe20000000f00 */
[----:B------:R-:W-:Y:S01]  /*b2f0*/  FADD.FTZ R0, R209, R132 ;  /* 0x00000084d1007221 */ /* 0x000fe20000010000 */
[-C--:B-1----:R-:W-:Y:S01]  /*b300*/  HMMA.16816.F32 R84, R140, R144.reuse, R84 ;  /* 0x000000908c54723c */ /* 0x082fe20000001854 */
[----:B------:R-:W-:Y:S02]  /*b310*/  LDSM.16.MT88.4 R156, [R229+0x1000] ;  /* 0x00100000e59c783b */ /* 0x000fe40000004200 */
[----:B------:R-:W-:Y:S01]  /*b320*/  FADD.FTZ R132, R248, R2 ;  /* 0x00000002f8847221 */ /* 0x000fe20000010000 */
[----:B------:R-:W1:Y:S01]  /*b330*/  MUFU.EX2 R138, R235 ;  /* 0x000000eb008a7308 */ /* 0x000e620000000800 */
[----:B------:R-:W-:Y:S01]  /*b340*/  FADD.FTZ R2, R242, R133 ;  /* 0x00000085f2027221 */ /* 0x000fe20000010000 */
[----:B----4-:R-:W-:Y:S01]  /*b350*/  F2FP.PACK_AB R209, R245, R246 ;  /* 0x000000f6f5d1723e */ /* 0x010fe200000000ff */
[----:B------:R-:W-:Y:S01]  /*b360*/  FADD.FTZ R3, R168, R3 ;  /* 0x00000003a8037221 */ /* 0x000fe20000010000 */
[C---:B------:R-:W-:Y:S04]  /*b370*/  HMMA.16816.F32 R88, R148.reuse, R144, R88 ;  /* 0x000000909458723c */ /* 0x040fe80000001858 */
[----:B------:R-:W-:Y:S01]  /*b380*/  MOV R168, R195 ;  /* 0x000000c300a87202 */ /* 0x000fe20000000f00 */
[----:B------:R-:W-:Y:S01]  /*b390*/  FADD.FTZ R132, R169, R132 ;  /* 0x00000084a9847221 */ /* 0x000fe20000010000 */
[----:B------:R-:W-:Y:S01]  /*b3a0*/  MOV R169, R194 ;  /* 0x000000c200a97202 */ /* 0x000fe20000000f00 */
[----:B------:R-:W-:Y:S01]  /*b3b0*/  FADD.FTZ R3, R171, R3 ;  /* 0x00000003ab037221 */ /* 0x000fe20000010000 */
[-C--:B------:R-:W-:Y:S01]  /*b3c0*/  HMMA.16816.F32 R92, R148, R146.reuse, R92 ;  /* 0x00000092945c723c */ /* 0x080fe2000000185c */
[----:B------:R-:W3:Y:S01]  /*b3d0*/  MUFU.EX2 R182, R182 ;  /* 0x000000b600b67308 */ /* 0x000ee20000000800 */
[----:B--2---:R2:W5:Y:S02]  /*b3e0*/  LDL.LU R231, [R1+0x80] ;  /* 0x0000800001e77983 */ /* 0x0045640000300800 */
[----:B------:R-:W-:Y:S01]  /*b3f0*/  MOV R171, R193 ;  /* 0x000000c100ab7202 */ /* 0x000fe20000000f00 */
[----:B------:R-:W-:Y:S01]  /*b400*/  FADD.FTZ R133, R173, R132 ;  /* 0x00000084ad857221 */ /* 0x000fe20000010000 */
[----:B------:R2:W5:Y:S01]  /*b410*/  LDL.LU R241, [R1+0x7c] ;  /* 0x00007c0001f17983 */ /* 0x0005620000300800 */
[----:B------:R-:W-:Y:S01]  /*b420*/  MOV R173, R186 ;  /* 0x000000ba00ad7202 */ /* 0x000fe20000000f00 */
[C---:B------:R-:W-:Y:S02]  /*b430*/  HMMA.16816.F32 R96, R140.reuse, R146, R96 ;  /* 0x000000928c60723c */ /* 0x040fe40000001860 */
[----:B------:R-:W4:Y:S01]  /*b440*/  LDSM.16.MT88.4 R144, [R229+0x2800] ;  /* 0x00280000e590783b */ /* 0x000f220000004200 */
[----:B------:R2:W2:Y:S01]  /*b450*/  MUFU.EX2 R249, R206 ;  /* 0x000000ce00f97308 */ /* 0x0004a20000000800 */
[----:B------:R-:W-:Y:S01]  /*b460*/  FADD.FTZ R133, R170, R133 ;  /* 0x00000085aa857221 */ /* 0x000fe20000010000 */
[----:B------:R-:W-:Y:S01]  /*b470*/  MOV R170, R192 ;  /* 0x000000c000aa7202 */ /* 0x000fe20000000f00 */
[----:B------:R-:W-:Y:S01]  /*b480*/  FADD.FTZ R2, R164, R2 ;  /* 0x00000002a4027221 */ /* 0x000fe20000010000 */
[----:B-1----:R-:W-:Y:S01]  /*b490*/  F2FP.PACK_AB R211, R138, R139 ;  /* 0x0000008b8ad3723e */ /* 0x002fe200000000ff */
[----:B------:R-:W-:Y:S02]  /*b4a0*/  FADD.FTZ R0, R210, R0 ;  /* 0x00000000d2007221 */ /* 0x000fe40000010000 */
[----:B------:R1:W5:Y:S02]  /*b4b0*/  LDL.LU R242, [R1+0x78] ;  /* 0x0000780001f27983 */ /* 0x0003640000300800 */
[----:B------:R-:W-:Y:S01]  /*b4c0*/  FADD.FTZ R0, R165, R0 ;  /* 0x00000000a5007221 */ /* 0x000fe20000010000 */
[----:B------:R1:W1:Y:S01]  /*b4d0*/  MUFU.EX2 R248, R207 ;  /* 0x000000cf00f87308 */ /* 0x0002620000000800 */
[----:B------:R1:W5:Y:S01]  /*b4e0*/  LDL.LU R243, [R1+0x74] ;  /* 0x0000740001f37983 */ /* 0x0003620000300800 */
[----:B------:R-:W-:Y:S01]  /*b4f0*/  FADD.FTZ R132, R166, R2 ;  /* 0x00000002a6847221 */ /* 0x000fe20000010000 */
[----:B---3--:R-:W-:Y:S02]  /*b500*/  F2FP.PACK_AB R205, R182, R251 ;  /* 0x000000fbb6cd723e */ /* 0x008fe400000000ff */
[----:B------:R3:W5:Y:S01]  /*b510*/  LDL.LU R235, [R1+0x70] ;  /* 0x0000700001eb7983 */ /* 0x0007620000300800 */
[----:B------:R-:W-:Y:S02]  /*b520*/  IMAD.MOV.U32 R166, RZ, RZ, R188 ;  /* 0x000000ffffa67224 */ /* 0x000fe400078e00bc */
[----:B------:R-:W-:Y:S01]  /*b530*/  FADD.FTZ R2, R167, R0 ;  /* 0x00000000a7027221 */ /* 0x000fe20000010000 */
[----:B------:R-:W-:Y:S01]  /*b540*/  MOV R167, R187 ;  /* 0x000000bb00a77202 */ /* 0x000fe20000000f00 */
[----:B------:R-:W-:Y:S02]  /*b550*/  FADD.FTZ R0, R175, R3 ;  /* 0x00000003af007221 */ /* 0x000fe40000010000 */
[----:B------:R-:W-:Y:S01]  /*b560*/  IMAD.MOV.U32 R175, RZ, RZ, R184 ;  /* 0x000000ffffaf7224 */ /* 0x000fe200078e00b8 */
[----:B--2---:R-:W-:Y:S01]  /*b570*/  F2FP.PACK_AB R206, R197, R179 ;  /* 0x000000b3c5ce723e */ /* 0x004fe200000000ff */
[----:B------:R-:W-:Y:S01]  /*b580*/  FADD.FTZ R165, R172, R132 ;  /* 0x00000084aca57221 */ /* 0x000fe20000010000 */
[----:B------:R-:W-:Y:S01]  /*b590*/  F2FP.PACK_AB R208, R249, R252 ;  /* 0x000000fcf9d0723e */ /* 0x000fe200000000ff */
[----:B------:R-:W-:Y:S02]  /*b5a0*/  FADD.FTZ R164, R174, R2 ;  /* 0x00000002aea47221 */ /* 0x000fe40000010000 */
[----:B------:R-:W-:Y:S02]  /*b5b0*/  FADD.FTZ R3, R177, R133 ;  /* 0x00000085b1037221 */ /* 0x000fe40000010000 */
[----:B------:R-:W-:Y:S01]  /*b5c0*/  FADD.FTZ R132, R176, R0 ;  /* 0x00000000b0847221 */ /* 0x000fe20000010000 */
[----:B------:R-:W-:Y:S01]  /*b5d0*/  MOV R0, R190 ;  /* 0x000000be00007202 */ /* 0x000fe20000000f00 */
[----:B------:R-:W-:Y:S01]  /*b5e0*/  IMAD.MOV.U32 R2, RZ, RZ, R189 ;  /* 0x000000ffff027224 */ /* 0x000fe200078e00bd */
[----:B-1----:R-:W-:Y:S02]  /*b5f0*/  F2FP.PACK_AB R207, R198, R178 ;  /* 0x000000b2c6cf723e */ /* 0x002fe400000000ff */
[----:B------:R-:W-:Y:S01]  /*b600*/  F2FP.PACK_AB R210, R247, R248 ;  /* 0x000000f8f7d2723e */ /* 0x000fe200000000ff */
[-C--:B----4-:R-:W-:Y:S08]  /*b610*/  HMMA.16816.F32 R100, R140, R144.reuse, R100 ;  /* 0x000000908c64723c */ /* 0x090ff00000001864 */
[C---:B------:R-:W-:Y:S08]  /*b620*/  HMMA.16816.F32 R104, R148.reuse, R144, R104 ;  /* 0x000000909468723c */ /* 0x040ff00000001868 */
[-C--:B------:R-:W-:Y:S08]  /*b630*/  HMMA.16816.F32 R108, R148, R146.reuse, R108 ;  /* 0x00000092946c723c */ /* 0x080ff0000000186c */
[C---:B------:R-:W-:Y:S01]  /*b640*/  HMMA.16816.F32 R112, R140.reuse, R146, R112 ;  /* 0x000000928c70723c */ /* 0x040fe20000001870 */
[----:B------:R-:W1:Y:S07]  /*b650*/  LDSM.16.MT88.4 R144, [R228+0x2800] ;  /* 0x00280000e490783b */ /* 0x000e6e0000004200 */
[-C--:B-1----:R-:W-:Y:S08]  /*b660*/  HMMA.16816.F32 R116, R140, R144.reuse, R116 ;  /* 0x000000908c74723c */ /* 0x082ff00000001874 */
[C---:B------:R-:W-:Y:S07]  /*b670*/  HMMA.16816.F32 R120, R148.reuse, R144, R120 ;  /* 0x000000909478723c */ /* 0x040fee0000001878 */
[----:B------:R-:W-:Y:S01]  /*b680*/  F2FP.PACK_AB R144, R201, R181 ;  /* 0x000000b5c990723e */ /* 0x000fe200000000ff */
[-C--:B------:R-:W-:Y:S01]  /*b690*/  HMMA.16816.F32 R124, R148, R146.reuse, R124 ;  /* 0x00000092947c723c */ /* 0x080fe2000000187c */
[----:B------:R-:W1:Y:S03]  /*b6a0*/  LDSM.16.MT88.4 R148, [R225+0x1000] ;  /* 0x00100000e194783b */ /* 0x000e660000004200 */
[----:B------:R-:W-:Y:S04]  /*b6b0*/  F2FP.PACK_AB R145, R200, R196 ;  /* 0x000000c4c891723e */ /* 0x000fe800000000ff */
[----:B------:R-:W-:Y:S07]  /*b6c0*/  HMMA.16816.F32 R128, R140, R146, R128 ;  /* 0x000000928c80723c */ /* 0x000fee0000001880 */
[----:B------:R-:W-:Y:S02]  /*b6d0*/  F2FP.PACK_AB R142, R187, R195 ;  /* 0x000000c3bb8e723e */ /* 0x000fe400000000ff */
[----:B------:R-:W-:Y:S03]  /*b6e0*/  F2FP.PACK_AB R141, R203, R180 ;  /* 0x000000b4cb8d723e */ /* 0x000fe600000000ff */
[----:B------:R-:W-:Y:S02]  /*b6f0*/  F2FP.PACK_AB R143, R192, R194 ;  /* 0x000000c2c08f723e */ /* 0x000fe400000000ff */
[----:B------:R-:W-:Y:S02]  /*b700*/  F2FP.PACK_AB R140, R199, R191 ;  /* 0x000000bfc78c723e */ /* 0x000fe400000000ff */
[----:B------:R-:W-:Y:S02]  /*b710*/  F2FP.PACK_AB R146, R186, R193 ;  /* 0x000000c1ba92723e */ /* 0x000fe400000000ff */
[----:B------:R-:W-:Y:S01]  /*b720*/  LDSM.16.MT88.4 R192, [R229+0x1800] ;  /* 0x00180000e5c0783b */ /* 0x000fe20000004200 */
[----:B------:R-:W-:Y:S02]  /*b730*/  F2FP.PACK_AB R147, R184, R188 ;  /* 0x000000bcb893723e */ /* 0x000fe400000000ff */
[----:B------:R-:W-:Y:S05]  /*b740*/  MOV R188, R185 ;  /* 0x000000b900bc7202 */ /* 0x000fea0000000f00 */
[----:B------:R-:W-:Y:S01]  /*b750*/  LDSM.16.MT88.4 R184, [R226+0x1800] ;  /* 0x00180000e2b8783b */ /* 0x000fe20000004200 */
[-C--:B-1----:R-:W-:Y:S08]  /*b760*/  HMMA.16816.F32 R4, R140, R148.reuse, R4 ;  /* 0x000000948c04723c */ /* 0x082ff00000001804 */
[C---:B------:R-:W-:Y:S08]  /*b770*/  HMMA.16816.F32 R8, R144.reuse, R148, R8 ;  /* 0x000000949008723c */ /* 0x040ff00000001808 */
[-C--:B------:R-:W-:Y:S08]  /*b780*/  HMMA.16816.F32 R12, R144, R150.reuse, R12 ;  /* 0x00000096900c723c */ /* 0x080ff0000000180c */
[C---:B------:R-:W-:Y:S01]  /*b790*/  HMMA.16816.F32 R16, R140.reuse, R150, R16 ;  /* 0x000000968c10723c */ /* 0x040fe20000001810 */
[----:B------:R-:W1:Y:S07]  /*b7a0*/  LDSM.16.MT88.4 R148, [R225+0x3000] ;  /* 0x00300000e194783b */ /* 0x000e6e0000004200 */
[-C--:B------:R-:W-:Y:S08]  /*b7b0*/  HMMA.16816.F32 R20, R140, R152.reuse, R20 ;  /* 0x000000988c14723c */ /* 0x080ff00000001814 */
[C---:B------:R-:W-:Y:S08]  /*b7c0*/  HMMA.16816.F32 R24, R144.reuse, R152, R24 ;  /* 0x000000989018723c */ /* 0x040ff00000001818 */
[-C--:B------:R-:W-:Y:S08]  /*b7d0*/  HMMA.16816.F32 R28, R144, R154.reuse, R28 ;  /* 0x0000009a901c723c */ /* 0x080ff0000000181c */
[C---:B------:R-:W-:Y:S01]  /*b7e0*/  HMMA.16816.F32 R32, R140.reuse, R154, R32 ;  /* 0x0000009a8c20723c */ /* 0x040fe20000001820 */
[----:B------:R-:W2:Y:S07]  /*b7f0*/  LDSM.16.MT88.4 R152, [R226+0x3000] ;  /* 0x00300000e298783b */ /* 0x000eae0000004200 */
        /* <DEDUP_REMOVED lines=9> */
[----:B------:R-:W3:Y:S07]  /*b890*/  LDSM.16.MT88.4 R160, [R228+0x3000] ;  /* 0x00300000e4a0783b */ /* 0x000eee0000004200 */
[-C--:B-1----:R-:W-:Y:S08]  /*b8a0*/  HMMA.16816.F32 R68, R140, R148.reuse, R68 ;  /* 0x000000948c44723c */ /* 0x082ff00000001844 */
[C---:B------:R-:W-:Y:S08]  /*b8b0*/  HMMA.16816.F32 R72, R144.reuse, R148, R72 ;  /* 0x000000949048723c */ /* 0x040ff00000001848 */
[-C--:B------:R-:W-:Y:S08]  /*b8c0*/  HMMA.16816.F32 R76, R144, R150.reuse, R76 ;  /* 0x00000096904c723c */ /* 0x080ff0000000184c */
[C---:B------:R-:W-:Y:S08]  /*b8d0*/  HMMA.16816.F32 R80, R140.reuse, R150, R80 ;  /* 0x000000968c50723c */ /* 0x040ff00000001850 */
[-C--:B--2---:R-:W-:Y:S08]  /*b8e0*/  HMMA.16816.F32 R84, R140, R152.reuse, R84 ;  /* 0x000000988c54723c */ /* 0x084ff00000001854 */
        /* <DEDUP_REMOVED lines=8> */
[----:B------:R-:W-:Y:S01]  /*b970*/  MOV R157, R203 ;  /* 0x000000cb009d7202 */ /* 0x000fe20000000f00 */
[----:B------:R-:W-:Y:S03]  /*b980*/  IMAD.MOV.U32 R133, RZ, RZ, R156 ;  /* 0x000000ffff857224 */ /* 0x000fe600078e009c */
[C---:B------:R-:W-:Y:S07]  /*b990*/  HMMA.16816.F32 R112, R140.reuse, R158, R112 ;  /* 0x0000009e8c70723c */ /* 0x040fee0000001870 */
[----:B------:R-:W-:Y:S01]  /*b9a0*/  IMAD.MOV.U32 R158, RZ, RZ, R200 ;  /* 0x000000ffff9e7224 */ /* 0x000fe200078e00c8 */
[-C--:B---3--:R-:W-:Y:S04]  /*b9b0*/  HMMA.16816.F32 R116, R140, R160.reuse, R116 ;  /* 0x000000a08c74723c */ /* 0x088fe80000001874 */
[----:B------:R-:W-:Y:S02]  /*b9c0*/  MOV R159, R201 ;  /* 0x000000c9009f7202 */ /* 0x000fe40000000f00 */
[----:B------:R-:W2:Y:S02]  /*b9d0*/  LDSM.16.MT88.4 R200, [R228+0x1800] ;  /* 0x00180000e4c8783b */ /* 0x000ea40000004200 */
[C---:B------:R-:W-:Y:S08]  /*b9e0*/  HMMA.16816.F32 R120, R144.reuse, R160, R120 ;  /* 0x000000a09078723c */ /* 0x040ff00000001878 */
[-C--:B------:R-:W-:Y:S08]  /*b9f0*/  HMMA.16816.F32 R124, R144, R162.reuse, R124 ;  /* 0x000000a2907c723c */ /* 0x080ff0000000187c */
[----:B------:R-:W-:Y:S08]  /*ba00*/  HMMA.16816.F32 R128, R140, R162, R128 ;  /* 0x000000a28c80723c */ /* 0x000ff00000001880 */
[-C--:B-1----:R-:W-:Y:S01]  /*ba10*/  HMMA.16816.F32 R140, R204, R152.reuse, R4 ;  /* 0x00000098cc8c723c */ /* 0x082fe20000001804 */
[----:B------:R-:W1:Y:S07]  /*ba20*/  LDSM.16.MT88.4 R4, [R228+0x3800] ;  /* 0x00380000e404783b */ /* 0x000e6e0000004200 */
[C---:B------:R-:W-:Y:S07]  /*ba30*/  HMMA.16816.F32 R144, R208.reuse, R152, R8 ;  /* 0x00000098d090723c */ /* 0x040fee0000001808 */
[----:B------:R-:W-:Y:S01]  /*ba40*/  MOV R9, R159 ;  /* 0x0000009f00097202 */ /* 0x000fe20000000f00 */
[-C--:B------:R-:W-:Y:S04]  /*ba50*/  HMMA.16816.F32 R148, R208, R154.reuse, R12 ;  /* 0x0000009ad094723c */ /* 0x080fe8000000180c */
[----:B------:R-:W-:Y:S02]  /*ba60*/  MOV R10, R157 ;  /* 0x0000009d000a7202 */ /* 0x000fe40000000f00 */
[----:B------:R-:W-:Y:S01]  /*ba70*/  MOV R11, R199 ;  /* 0x000000c7000b7202 */ /* 0x000fe20000000f00 */
[----:B------:R-:W-:Y:S01]  /*ba80*/  IMAD.MOV.U32 R14, RZ, RZ, R197 ;  /* 0x000000ffff0e7224 */ /* 0x000fe200078e00c5 */
[C---:B------:R-:W-:Y:S04]  /*ba90*/  HMMA.16816.F32 R160, R204.reuse, R154, R16 ;  /* 0x0000009acca0723c */ /* 0x040fe80000001810 */
[----:B------:R-:W-:Y:S01]  /*baa0*/  MOV R8, R191 ;  /* 0x000000bf00087202 */ /* 0x000fe20000000f00 */
[----:B------:R-:W-:Y:S01]  /*bab0*/  IMAD.MOV.U32 R13, RZ, RZ, R178 ;  /* 0x000000ffff0d7224 */ /* 0x000fe200078e00b2 */
[----:B------:R-:W-:Y:S02]  /*bac0*/  MOV R15, R198 ;  /* 0x000000c6000f7202 */ /* 0x000fe40000000f00 */
[----:B------:R-:W-:Y:S01]  /*bad0*/  MOV R17, R175 ;  /* 0x000000af00117202 */ /* 0x000fe20000000f00 */
[----:B------:R-:W-:Y:S03]  /*bae0*/  FADD.FTZ R8, R8, R132 ;  /* 0x0000008408087221 */ /* 0x000fe60000010000 */
[----:B------:R-:W-:Y:S01]  /*baf0*/  MOV R16, R173 ;  /* 0x000000ad00107202 */ /* 0x000fe20000000f00 */
[----:B------:R-:W-:Y:S01]  /*bb00*/  FADD.FTZ R11, R11, R8 ;  /* 0x000000080b0b7221 */ /* 0x000fe20000010000 */
[-C--:B------:R-:W-:Y:S03]  /*bb10*/  HMMA.16816.F32 R172, R204, R184.reuse, R20 ;  /* 0x000000b8ccac723c */ /* 0x080fe60000001814 */
[----:B------:R-:W-:Y:S02]  /*bb20*/  MOV R12, R179 ;  /* 0x000000b3000c7202 */ /* 0x000fe40000000f00 */
[----:B------:R-:W-:Y:S02]  /*bb30*/  MOV R18, R183 ;  /* 0x000000b700127202 */ /* 0x000fe40000000f00 */
[----:B------:R-:W-:Y:S01]  /*bb40*/  MOV R19, R182 ;  /* 0x000000b600137202 */ /* 0x000fe20000000f00 */
[C---:B------:R-:W-:Y:S04]  /*bb50*/  HMMA.16816.F32 R152, R208.reuse, R184, R24 ;  /* 0x000000b8d098723c */ /* 0x040fe80000001818 */
[----:B------:R-:W-:Y:S01]  /*bb60*/  MOV R22, R167 ;  /* 0x000000a700167202 */ /* 0x000fe20000000f00 */
[----:B------:R-:W-:Y:S01]  /*bb70*/  IMAD.MOV.U32 R23, RZ, RZ, R170 ;  /* 0x000000ffff177224 */ /* 0x000fe200078e00aa */
[----:B------:R-:W-:Y:S01]  /*bb80*/  MOV R21, R166 ;  /* 0x000000a600157202 */ /* 0x000fe20000000f00 */
[----:B------:R-:W-:Y:S01]  /*bb90*/  IMAD.MOV.U32 R27, RZ, RZ, R169 ;  /* 0x000000ffff1b7224 */ /* 0x000fe200078e00a9 */
[----:B------:R-:W-:Y:S02]  /*bba0*/  MOV R25, R158 ;  /* 0x0000009e00197202 */ /* 0x000fe40000000f00 */
[-C--:B------:R-:W-:Y:S03]  /*bbb0*/  HMMA.16816.F32 R156, R208, R186.reuse, R28 ;  /* 0x000000bad09c723c */ /* 0x080fe6000000181c */
[----:B------:R-:W-:Y:S02]  /*bbc0*/  MOV R20, R171 ;  /* 0x000000ab00147202 */ /* 0x000fe40000000f00 */
[----:B------:R-:W-:Y:S02]  /*bbd0*/  MOV R26, R168 ;  /* 0x000000a8001a7202 */ /* 0x000fe40000000f00 */
[----:B------:R-:W-:Y:S01]  /*bbe0*/  MOV R24, R196 ;  /* 0x000000c400187202 */ /* 0x000fe20000000f00 */
[C---:B------:R-:W-:Y:S01]  /*bbf0*/  HMMA.16816.F32 R184, R204.reuse, R186, R32 ;  /* 0x000000baccb8723c */ /* 0x040fe20000001820 */
[----:B------:R-:W3:Y:S03]  /*bc00*/  LDL R34, [R1+0x3c] ;  /* 0x00003c0001227983 */ /* 0x000ee60000100800 */
[----:B------:R-:W-:Y:S01]  /*bc10*/  MOV R28, R165 ;  /* 0x000000a5001c7202 */ /* 0x000fe20000000f00 */
[----:B------:R-:W-:Y:S01]  /*bc20*/  IMAD.MOV.U32 R29, RZ, RZ, R164 ;  /* 0x000000ffff1d7224 */ /* 0x000fe200078e00a4 */
[----:B------:R-:W-:Y:S02]  /*bc30*/  MOV R31, R181 ;  /* 0x000000b5001f7202 */ /* 0x000fe40000000f00 */
[----:B------:R-:W-:Y:S01]  /*bc40*/  MOV R35, R188 ;  /* 0x000000bc00237202 */ /* 0x000fe20000000f00 */
[----:B------:R-:W-:Y:S01]  /*bc50*/  FADD.FTZ R2, R2, R28 ;  /* 0x0000001c02027221 */ /* 0x000fe20000010000 */
[-C--:B------:R-:W-:Y:S03]  /*bc60*/  HMMA.16816.F32 R188, R204, R192.reuse, R36 ;  /* 0x000000c0ccbc723c */ /* 0x080fe60000001824 */
[----:B------:R-:W-:Y:S01]  /*bc70*/  FADD.FTZ R2, R31, R2 ;  /* 0x000000021f027221 */ /* 0x000fe20000010000 */
[----:B------:R-:W-:Y:S01]  /*bc80*/  MOV R30, R180 ;  /* 0x000000b4001e7202 */ /* 0x000fe20000000f00 */
[----:B------:R-:W-:Y:S01]  /*bc90*/  FADD.FTZ R0, R0, R29 ;  /* 0x0000001d00007221 */ /* 0x000fe20000010000 */
[----:B------:R-:W-:Y:S01]  /*bca0*/  MOV R132, R137 ;  /* 0x0000008900847202 */ /* 0x000fe20000000f00 */
        /* <DEDUP_REMOVED lines=10> */
[-C--:B--2---:R-:W-:Y:S04]  /*bd50*/  HMMA.16816.F32 R196, R204, R200.reuse, R52 ;  /* 0x000000c8ccc4723c */ /* 0x084fe80000001834 */
[----:B------:R-:W-:Y:S02]  /*bd60*/  FADD.FTZ R0, R20, R9 ;  /* 0x0000000914007221 */ /* 0x000fe40000010000 */
[----:B------:R-:W-:Y:S02]  /*bd70*/  FADD.FTZ R9, R21, R8 ;  /* 0x0000000815097221 */ /* 0x000fe40000010000 */
[C---:B------:R-:W-:Y:S04]  /*bd80*/  HMMA.16816.F32 R176, R208.reuse, R200, R56 ;  /* 0x000000c8d0b0723c */ /* 0x040fe80000001838 */
[----:B------:R-:W-:Y:S02]  /*bd90*/  FADD.FTZ R8, R22, R3 ;  /* 0x0000000316087221 */ /* 0x000fe40000010000 */
[----:B------:R-:W-:Y:S02]  /*bda0*/  FADD.FTZ R3, R17, R9 ;  /* 0x0000000911037221 */ /* 0x000fe40000010000 */
[-C--:B------:R-:W-:Y:S04]  /*bdb0*/  HMMA.16816.F32 R180, R208, R202.reuse, R60 ;  /* 0x000000cad0b4723c */ /* 0x080fe8000000183c */
[----:B------:R-:W-:Y:S04]  /*bdc0*/  FADD.FTZ R3, R246, R3 ;  /* 0x00000003f6037221 */ /* 0x000fe80000010000 */
[C---:B------:R-:W-:Y:S04]  /*bdd0*/  HMMA.16816.F32 R200, R204.reuse, R202, R64 ;  /* 0x000000caccc8723c */ /* 0x040fe80000001840 */
[----:B------:R-:W-:Y:S04]  /*bde0*/  FADD.FTZ R3, R245, R3 ;  /* 0x00000003f5037221 */ /* 0x000fe80000010000 */
        /* <DEDUP_REMOVED lines=11> */
[C---:B------:R-:W-:Y:S07]  /*bea0*/  HMMA.16816.F32 R112, R204.reuse, R222, R112 ;  /* 0x000000decc70723c */ /* 0x040fee0000001870 */
[-C--:B------:R-:W-:Y:S01]  /*beb0*/  MOV R222, R133.reuse ;  /* 0x0000008500de7202 */ /* 0x080fe20000000f00 */
[-C--:B-1----:R-:W-:Y:S08]  /*bec0*/  HMMA.16816.F32 R116, R204, R4.reuse, R116 ;  /* 0x00000004cc74723c */ /* 0x082ff00000001874 */
        /* <DEDUP_REMOVED lines=22> */
[----:B------:R-:W-:Y:S01]  /*c030*/  IMAD.MOV.U32 R139, RZ, RZ, R134 ;  /* 0x000000ffff8b7224 */ /* 0x000fe200078e0086 */
[----:B------:R1:W-:Y:S01]  /*c040*/  STL [R1+0x10], R3 ;  /* 0x0000100301007387 */ /* 0x0003e20000100800 */
[----:B------:R-:W-:Y:S02]  /*c050*/  MOV R133, R136 ;  /* 0x0000008800857202 */ /* 0x000fe40000000f00 */
[----:B------:R-:W-:Y:S01]  /*c060*/  MOV R138, R135 ;  /* 0x00000087008a7202 */ /* 0x000fe20000000f00 */
[----:B------:R1:W-:Y:S04]  /*c070*/  STL [R1+0x14], R2 ;  /* 0x0000140201007387 */ /* 0x0003e80000100800 */
[----:B------:R1:W-:Y:S01]  /*c080*/  STL [R1], R0 ;  /* 0x0000000001007387 */ /* 0x0003e20000100800 */
[----:B---3--:R-:W-:Y:S11]  /*c090*/  ISETP.GT.AND P0, PT, R35, R34, PT ;  /* 0x000000222300720c */ /* 0x008ff60003f04270 */
[----:B------:R-:W-:Y:S02]  /*c0a0*/  @!UPT UIADD3 URZ, URZ, URZ, URZ ;  /* 0x0000003f3f3ff290 */ /* 0x000fe4000fffe03f */
[----:B-1----:R-:W-:-:S05]  /*c0b0*/  @P0 BRA `(.L_x_959) ;  /* 0xffffade000000947 */ /* 0x002fca000383ffff */
.L_x_958:
[----:B-1----:R-:W2:Y:S02]  /*c0c0*/  LDL R0, [R1+0x18] ;  /* 0x0000180001007983 */ /* 0x002ea40000100800 */
[----:B--2---:R-:W-:-:S13]  /*c0d0*/  ISETP.GE.AND P0, PT, R222, R0, PT ;  /* 0x00000000de00720c */ /* 0x004fda0003f06270 */
[----:B------:R-:W-:Y:S05]  /*c0e0*/  @!P0 BRA `(.L_x_960) ;  /* 0x0000490000008947 */ /* 0x000fea0003800000 */
[----:B------:R-:W-:Y:S01]  /*c0f0*/  IMAD.MOV.U32 R132, RZ, RZ, R136 ;  /* 0x000000ffff847224 */ /* 0x000fe200078e0088 */
[----:B------:R-:W-:Y:S01]  /*c100*/  MOV R139, R134 ;  /* 0x00000086008b7202 */ /* 0x000fe20000000f00 */
[----:B------:R-:W-:Y:S01]  /*c110*/  IMAD.MOV.U32 R3, RZ, RZ, R137 ;  /* 0x000000ffff037224 */ /* 0x000fe200078e0089 */
[----:B------:R-:W-:Y:S02]  /*c120*/  MOV R138, R135 ;  /* 0x00000087008a7202 */ /* 0x000fe40000000f00 */
.L_x_961:
[----:B------:R-:W-:Y:S04]  /*c130*/  DEPBAR.LE SB0, 0x0 ;  /* 0x000080000000791a */ /* 0x000fe80000000000 */
[----:B------:R-:W-:Y:S01]  /*c140*/  WARPSYNC 0xffffffff ;  /* 0xffffffff00007948 */ /* 0x000fe20003800000 */
[----:B------:R-:W-:Y:S01]  /*c150*/  BAR.SYNC.DEFER_BLOCKING 0x0 ;  /* 0x0000000000007b1d */ /* 0x000fe20000010000 */
[----:B--2---:R-:W-:Y:S01]  /*c160*/  SHF.R.S32.HI R0, RZ, 0x1f, R222 ;  /* 0x0000001fff007819 */ /* 0x004fe200000114de */
[----:B------:R-:W-:Y:S01]  /*c170*/  IMAD.WIDE.U32 R134, R222, c[0x0][0x208], RZ ;  /* 0x00008200de867a25 */ /* 0x000fe200078e00ff */
[----:B------:R-:W-:Y:S02]  /*c180*/  MOV R137, c[0x0][0x208] ;  /* 0x0000820000897a02 */ /* 0x000fe40000000f00 */
[----:B------:R-:W-:Y:S01]  /*c190*/  MOV R219, 0x5 ;  /* 0x0000000500db7802 */ /* 0x000fe20000000f00 */
[----:B------:R-:W-:Y:S04]  /*c1a0*/  IMAD R0, R0, c[0x0][0x208], RZ ;  /* 0x0000820000007a24 */ /* 0x000fe800078e02ff */
[----:B------:R-:W-:Y:S05]  /*c1b0*/  IMAD R0, R222, c[0x0][0x20c], R0 ;  /* 0x00008300de007a24 */ /* 0x000fea00078e0200 */
[----:B------:R-:W-:Y:S02]  /*c1c0*/  IADD3 R133, R135, R0, RZ ;  /* 0x0000000087857210 */ /* 0x000fe40007ffe0ff */
[C---:B------:R-:W-:Y:S02]  /*c1d0*/  SHF.L.U32 R0, R134.reuse, 0x6, RZ ;  /* 0x0000000686007819 */ /* 0x040fe400000006ff */
[----:B------:R-:W-:Y:S02]  /*c1e0*/  SHF.L.U64.HI R133, R134, 0x6, R133 ;  /* 0x0000000686857819 */ /* 0x000fe40000010285 */
[----:B------:R-:W-:Y:S01]  /*c1f0*/  SHF.L.U32 R135, R137, 0x5, RZ ;  /* 0x0000000589877819 */ /* 0x000fe200000006ff */
[----:B-----5:R-:W-:Y:S08]  /*c200*/  LDSM.16.M88.4 R64, [R231] ;  /* 0x00000000e740783b */ /* 0x020ff00000000200 */
[----:B------:R-:W1:Y:S08]  /*c210*/  LDSM.16.M88.4 R16, [R224] ;  /* 0x00000000e010783b */ /* 0x000e700000000200 */
[----:B------:R-:W2:Y:S08]  /*c220*/  LDSM.16.M88.4 R60, [R231+0x2000] ;  /* 0x00200000e73c783b */ /* 0x000eb00000000200 */
[----:B------:R-:W3:Y:S08]  /*c230*/  LDSM.16.M88.4 R32, [R224+0x800] ;  /* 0x00080000e020783b */ /* 0x000ef00000000200 */
[----:B------:R-:W4:Y:S06]  /*c240*/  LDL.64 R216, [R1+0x30] ;  /* 0x0000300001d87983 */ /* 0x000f2c0000100a00 */
[----:B------:R-:W3:Y:S08]  /*c250*/  LDSM.16.M88.4 R48, [R224+0x1000] ;  /* 0x00100000e030783b */ /* 0x000ef00000000200 */
[----:B------:R-:W4:Y:S01]  /*c260*/  LDL R136, [R1+0x38] ;  /* 0x0000380001887983 */ /* 0x000f220000100800 */
[-C--:B-1----:R-:W-:Y:S03]  /*c270*/  HMMA.16816.F32 R4, R64, R16.reuse, RZ ;  /* 0x000000104004723c */ /* 0x082fe600000018ff */
[----:B------:R-:W1:Y:S05]  /*c280*/  LDSM.16.M88.4 R204, [R224+0x1800] ;  /* 0x00180000e0cc783b */ /* 0x000e6a0000000200 */
[C---:B--2---:R-:W-:Y:S03]  /*c290*/  HMMA.16816.F32 R8, R60.reuse, R16, RZ ;  /* 0x000000103c08723c */ /* 0x044fe600000018ff */
[----:B------:R-:W-:Y:S05]  /*c2a0*/  LDSM.16.M88.4 R208, [R233] ;  /* 0x00000000e9d0783b */ /* 0x000fea0000000200 */
[-C--:B------:R-:W-:Y:S03]  /*c2b0*/  HMMA.16816.F32 R12, R60, R18.reuse, RZ ;  /* 0x000000123c0c723c */ /* 0x080fe600000018ff */
[----:B------:R-:W2:Y:S05]  /*c2c0*/  LDSM.16.M88.4 R212, [R235] ;  /* 0x00000000ebd4783b */ /* 0x000eaa0000000200 */
[C---:B------:R-:W-:Y:S03]  /*c2d0*/  HMMA.16816.F32 R16, R64.reuse, R18, RZ ;  /* 0x000000124010723c */ /* 0x040fe600000018ff */
[----:B------:R-:W-:Y:S04]  /*c2e0*/  STL [R1+0x74], R130 ;  /* 0x0000748201007387 */ /* 0x000fe80000100800 */
[----:B------:R1:W-:Y:S01]  /*c2f0*/  STL [R1+0x70], R131 ;  /* 0x0000708301007387 */ /* 0x0003e20000100800 */
[-C--:B---3--:R-:W-:Y:S08]  /*c300*/  HMMA.16816.F32 R20, R64, R32.reuse, RZ ;  /* 0x000000204014723c */ /* 0x088ff000000018ff */
[C---:B------:R-:W-:Y:S08]  /*c310*/  HMMA.16816.F32 R24, R60.reuse, R32, RZ ;  /* 0x000000203c18723c */ /* 0x040ff000000018ff */
[-C--:B------:R-:W-:Y:S01]  /*c320*/  HMMA.16816.F32 R28, R60, R34.reuse, RZ ;  /* 0x000000223c1c723c */ /* 0x080fe200000018ff */
[----:B-1----:R-:W3:Y:S07]  /*c330*/  LDL.64 R130, [R1+0x28] ;  /* 0x0000280001827983 */ /* 0x002eee0000100a00 */
        /* <DEDUP_REMOVED lines=9> */
[----:B------:R-:W1:Y:S07]  /*c3d0*/  LDSM.16.M88.4 R204, [R233+0x2000] ;  /* 0x00200000e9cc783b */ /* 0x000e6e0000000200 */
[-C--:B--2---:R-:W-:Y:S08]  /*c3e0*/  HMMA.16816.F32 R4, R208, R212.reuse, R4 ;  /* 0x000000d4d004723c */ /* 0x084ff00000001804 */
[C---:B-1----:R-:W-:Y:S08]  /*c3f0*/  HMMA.16816.F32 R8, R204.reuse, R212, R8 ;  /* 0x000000d4cc08723c */ /* 0x042ff00000001808 */
        /* <DEDUP_REMOVED lines=8> */
[-C--:B-1----:R-:W-:Y:S04]  /*c480*/  HMMA.16816.F32 R36, R208, R212.reuse, R36 ;  /* 0x000000d4d024723c */ /* 0x082fe80000001824 */
[C---:B----4-:R-:W-:Y:S04]  /*c490*/  IADD3 R2, P1, R0.reuse, R216, RZ ;  /* 0x000000d800027210 */ /* 0x050fe80007f3e0ff */
[C---:B------:R-:W-:Y:S04]  /*c4a0*/  HMMA.16816.F32 R40, R204.reuse, R212, R40 ;  /* 0x000000d4cc28723c */ /* 0x040fe80000001828 */
[C---:B------:R-:W-:Y:S04]  /*c4b0*/  IADD3.X R134, R133.reuse, R136, RZ, P1, !PT ;  /* 0x0000008885867210 */ /* 0x040fe80000ffe4ff */
[-C--:B------:R-:W-:Y:S04]  /*c4c0*/  HMMA.16816.F32 R44, R204, R214.reuse, R44 ;  /* 0x000000d6cc2c723c */ /* 0x080fe8000000182c */
[----:B------:R-:W-:Y:S02]  /*c4d0*/  IADD3 R0, P2, P1, R0, 0x40, R216 ;  /* 0x0000004000007810 */ /* 0x000fe4000795e0d8 */
[----:B------:R-:W2:Y:S02]  /*c4e0*/  LDL R216, [R1+0x18] ;  /* 0x0000180001d87983 */ /* 0x000ea40000100800 */
[C---:B------:R-:W-:Y:S02]  /*c4f0*/  HMMA.16816.F32 R48, R208.reuse, R214, R48 ;  /* 0x000000d6d030723c */ /* 0x040fe40000001830 */
[----:B------:R-:W1:Y:S02]  /*c500*/  LDSM.16.M88.4 R212, [R241] ;  /* 0x00000000f1d4783b */ /* 0x000e640000000200 */
[----:B------:R-:W-:Y:S04]  /*c510*/  IADD3.X R133, R133, RZ, R136, P2, P1 ;  /* 0x000000ff85857210 */ /* 0x000fe800017e2488 */
[-C--:B-1----:R-:W-:Y:S08]  /*c520*/  HMMA.16816.F32 R52, R208, R212.reuse, R52 ;  /* 0x000000d4d034723c */ /* 0x082ff00000001834 */
[C---:B------:R-:W-:Y:S08]  /*c530*/  HMMA.16816.F32 R56, R204.reuse, R212, R56 ;  /* 0x000000d4cc38723c */ /* 0x040ff00000001838 */
[-C--:B------:R-:W-:Y:S07]  /*c540*/  HMMA.16816.F32 R60, R204, R214.reuse, R60 ;  /* 0x000000d6cc3c723c */ /* 0x080fee000000183c */
[C---:B------:R-:W-:Y:S01]  /*c550*/  LEA R204, P0, R2.reuse, c[0x0][0x1f8], 0x1 ;  /* 0x00007e0002cc7a11 */ /* 0x040fe200078008ff */
[----:B------:R-:W-:Y:S04]  /*c560*/  HMMA.16816.F32 R64, R208, R214, R64 ;  /* 0x000000d6d040723c */ /* 0x000fe80000001840 */
[----:B------:R-:W-:Y:S02]  /*c570*/  LEA.HI.X R205, R2, c[0x0][0x1fc], R134, 0x1, P0 ;  /* 0x00007f0002cd7a11 */ /* 0x000fe400000f0c86 */
[----:B------:R-:W-:Y:S02]  /*c580*/  LEA R206, P0, R0, c[0x0][0x1f8], 0x1 ;  /* 0x00007e0000ce7a11 */ /* 0x000fe400078008ff */
[----:B------:R-:W-:Y:S01]  /*c590*/  IADD3 R136, P1, R204, R135, RZ ;  /* 0x00000087cc887210 */ /* 0x000fe20007f3e0ff */
[----:B------:R-:W-:Y:S01]  /*c5a0*/  @!PT LDS RZ, [RZ] ;  /* 0x00000000fffff984 */ /* 0x000fe20000000800 */
[----:B------:R-:W-:Y:S01]  /*c5b0*/  @!PT LDS RZ, [RZ] ;  /* 0x00000000fffff984 */ /* 0x000fe20000000800 */
[----:B------:R-:W-:Y:S01]  /*c5c0*/  @!PT LDS RZ, [RZ] ;  /* 0x00000000fffff984 */ /* 0x000fe20000000800 */
[----:B------:R1:W-:Y:S03]  /*c5d0*/  LDGSTS.E.BYPASS.LTC128B.128 [R244+0x100], [R204.64], !P6 ;  /* 0x00100000ccf47fae */ /* 0x0003e6000f101d48 */
[----:B------:R-:W-:Y:S02]  /*c5e0*/  LEA.HI.X R207, R0, c[0x0][0x1fc], R133, 0x1, P0 ;  /* 0x00007f0000cf7a11 */ /* 0x000fe400000f0c85 */
[----:B------:R-:W-:Y:S02]  /*c5f0*/  SHF.L.U64.HI R2, R137, R219, c[0x0][0x20c] ;  /* 0x0000830089027619 */ /* 0x000fe400000102db */
[-C--:B------:R-:W-:Y:S01]  /*c600*/  IADD3 R134, P0, R136, R135.reuse, RZ ;  /* 0x0000008788867210 */ /* 0x080fe20007f1e0ff */
[----:B------:R4:W-:Y:S01]  /*c610*/  LDGSTS.E.BYPASS.LTC128B.128 [R244+0x2100], [R206.64], !P5 ;  /* 0x02100000cef47fae */ /* 0x0009e2000e901d48 */
[-C--:B------:R-:W-:Y:S07]  /*c620*/  IADD3.X R137, R205, R2.reuse, RZ, P1, !PT ;  /* 0x00000002cd897210 */ /* 0x080fee0000ffe4ff */
[----:B------:R2:W-:Y:S08]  /*c630*/  LDGSTS.E.BYPASS.LTC128B.128 [R244+0x900], [R136.64], !P6 ;  /* 0x0090000088f47fae */ /* 0x0005f0000f101d48 */
[----:B------:R2:W-:Y:S01]  /*c640*/  LDGSTS.E.BYPASS.LTC128B.128 [R244+0x2900], [R136.64+0x80], !P5 ;  /* 0x0290008088f47fae */ /* 0x0005e2000e901d48 */
[----:B-1----:R-:W-:Y:S02]  /*c650*/  IADD3 R204, P1, R134, R135, RZ ;  /* 0x0000008786cc7210 */ /* 0x002fe40007f3e0ff */
[-C--:B------:R-:W-:Y:S04]  /*c660*/  IADD3.X R135, R137, R2.reuse, RZ, P0, !PT ;  /* 0x0000000289877210 */ /* 0x080fe800007fe4ff */
[----:B------:R-:W-:Y:S01]  /*c670*/  IADD3.X R205, R135, R2, RZ, P1, !PT ;  /* 0x0000000287cd7210 */ /* 0x000fe20000ffe4ff */
[----:B------:R1:W-:Y:S08]  /*c680*/  LDGSTS.E.BYPASS.LTC128B.128 [R244+0x1100], [R134.64], !P6 ;  /* 0x0110000086f47fae */ /* 0x0003f0000f101d48 */
[----:B------:R1:W-:Y:S08]  /*c690*/  LDGSTS.E.BYPASS.LTC128B.128 [R244+0x3100], [R134.64+0x80], !P5 ;  /* 0x0310008086f47fae */ /* 0x0003f0000e901d48 */
[----:B------:R4:W-:Y:S08]  /*c6a0*/  LDGSTS.E.BYPASS.LTC128B.128 [R244+0x1900], [R204.64], !P6 ;  /* 0x01900000ccf47fae */ /* 0x0009f0000f101d48 */
[----:B------:R4:W-:Y:S08]  /*c6b0*/  LDGSTS.E.BYPASS.LTC128B.128 [R244+0x3900], [R204.64+0x80], !P5 ;  /* 0x03900080ccf47fae */ /* 0x0009f0000e901d48 */
[----:B------:R-:W-:Y:S08]  /*c6c0*/  LDSM.16.M88.4 R208, [R230] ;  /* 0x00000000e6d0783b */ /* 0x000ff00000000200 */
[----:B------:R-:W-:Y:S08]  /*c6d0*/  LDSM.16.M88.4 R212, [R232+0x2000] ;  /* 0x00200000e8d4783b */ /* 0x000ff00000000200 */
[----:B------:R-:W0:Y:S08]  /*c6e0*/  LDGDEPBAR ;  /* 0x00000000000079af */ /* 0x000e300000000000 */
[----:B----4-:R-:W4:Y:S02]  /*c6f0*/  LDSM.16.M88.4 R204, [R232] ;  /* 0x00000000e8cc783b */ /* 0x010f240000000200 */
[-C--:B----4-:R-:W-:Y:S08]  /*c700*/  HMMA.16816.F32 R4, R204, R208.reuse, R4 ;  /* 0x000000d0cc04723c */ /* 0x090ff00000001804 */
[C---:B------:R-:W-:Y:S08]  /*c710*/  HMMA.16816.F32 R8, R212.reuse, R208, R8 ;  /* 0x000000d0d408723c */ /* 0x040ff00000001808 */
[-C--:B------:R-:W-:Y:S08]  /*c720*/  HMMA.16816.F32 R12, R212, R210.reuse, R12 ;  /* 0x000000d2d40c723c */ /* 0x080ff0000000180c */
[C---:B------:R-:W-:Y:S01]  /*c730*/  HMMA.16816.F32 R16, R204.reuse, R210, R16 ;  /* 0x000000d2cc10723c */ /* 0x040fe20000001810 */
[----:B------:R-:W4:Y:S07]  /*c740*/  LDSM.16.M88.4 R208, [R230+0x800] ;  /* 0x00080000e6d0783b */ /* 0x000f2e0000000200 */
[-C--:B----4-:R-:W-:Y:S08]  /*c750*/  HMMA.16816.F32 R20, R204, R208.reuse, R20 ;  /* 0x000000d0cc14723c */ /* 0x090ff00000001814 */
[C---:B------:R-:W-:Y:S08]  /*c760*/  HMMA.16816.F32 R24, R212.reuse, R208, R24 ;  /* 0x000000d0d418723c */ /* 0x040ff00000001818 */
[-C--:B------:R-:W-:Y:S08]  /*c770*/  HMMA.16816.F32 R28, R212, R210.reuse, R28 ;  /* 0x000000d2d41c723c */ /* 0x080ff0000000181c */
[C---:B------:R-:W-:Y:S01]  /*c780*/  HMMA.16816.F32 R32, R204.reuse, R210, R32 ;  /* 0x000000d2cc20723c */ /* 0x040fe20000001820 */
[----:B------:R-:W4:Y:S03]  /*c790*/  LDSM.16.M88.4 R208, [R230+0x1000] ;  /* 0x00100000e6d0783b */ /* 0x000f260000000200 */
[C---:B--2---:R-:W-:Y:S02]  /*c7a0*/  ISETP.GT.AND P0, PT, R222.reuse, R216, PT ;  /* 0x000000d8de00720c */ /* 0x044fe40003f04270 */
[----:B------:R-:W-:Y:S02]  /*c7b0*/  IADD3 R222, R222, -0x1, RZ ;  /* 0xffffffffdede7810 */ /* 0x000fe40007ffe0ff */
[-C--:B----4-:R-:W-:Y:S08]  /*c7c0*/  HMMA.16816.F32 R36, R204, R208.reuse, R36 ;  /* 0x000000d0cc24723c */ /* 0x090ff00000001824 */
[C---:B------:R-:W-:Y:S08]  /*c7d0*/  HMMA.16816.F32 R40, R212.reuse, R208, R40 ;  /* 0x000000d0d428723c */ /* 0x040ff00000001828 */
[-C--:B------:R-:W-:Y:S08]  /*c7e0*/  HMMA.16816.F32 R44, R212, R210.reuse, R44 ;  /* 0x000000d2d42c723c */ /* 0x080ff0000000182c */
[C---:B------:R-:W-:Y:S01]  /*c7f0*/  HMMA.16816.F32 R48, R204.reuse, R210, R48 ;  /* 0x000000d2cc30723c */ /* 0x040fe20000001830 */
[----:B------:R-:W2:Y:S07]  /*c800*/  LDSM.16.M88.4 R208, [R230+0x1800] ;  /* 0x00180000e6d0783b */ /* 0x000eae0000000200 */
[-C--:B--2---:R-:W-:Y:S08]  /*c810*/  HMMA.16816.F32 R52, R204, R208.reuse, R52 ;  /* 0x000000d0cc34723c */ /* 0x084ff00000001834 */
[C---:B------:R-:W-:Y:S08]  /*c820*/  HMMA.16816.F32 R56, R212.reuse, R208, R56 ;  /* 0x000000d0d438723c */ /* 0x040ff00000001838 */
[-C--:B------:R-:W-:Y:S01]  /*c830*/  HMMA.16816.F32 R60, R212, R210.reuse, R60 ;  /* 0x000000d2d43c723c */ /* 0x080fe2000000183c */
[----:B------:R-:W-:Y:S07]  /*c840*/  LDSM.16.M88.4 R212, [R234+0x2000] ;  /* 0x00200000ead4783b */ /* 0x000fee0000000200 */
[----:B------:R-:W-:Y:S01]  /*c850*/  HMMA.16816.F32 R64, R204, R210, R64 ;  /* 0x000000d2cc40723c */ /* 0x000fe20000001840 */
[----:B------:R-:W-:Y:S08]  /*c860*/  LDSM.16.M88.4 R204, [R234] ;  /* 0x00000000eacc783b */ /* 0x000ff00000000200 */
[----:B------:R-:W2:Y:S02]  /*c870*/  LDSM.16.M88.4 R208, [R227] ;  /* 0x00000000e3d0783b */ /* 0x000ea40000000200 */
[-C--:B--2---:R-:W-:Y:S08]  /*c880*/  HMMA.16816.F32 R4, R204, R208.reuse, R4 ;  /* 0x000000d0cc04723c */ /* 0x084ff00000001804 */
[C---:B------:R-:W-:Y:S08]  /*c890*/  HMMA.16816.F32 R8, R212.reuse, R208, R8 ;  /* 0x000000d0d408723c */ /* 0x040ff00000001808 */
[-C--:B------:R-:W-:Y:S08]  /*c8a0*/  HMMA.16816.F32 R12, R212, R210.reuse, R12 ;  /* 0x000000d2d40c723c */ /* 0x080ff0000000180c */
[C---:B------:R-:W-:Y:S01]  /*c8b0*/  HMMA.16816.F32 R16, R204.reuse, R210, R16 ;  /* 0x000000d2cc10723c */ /* 0x040fe20000001810 */
[----:B------:R-:W2:Y:S07]  /*c8c0*/  LDSM.16.M88.4 R208, [R227+0x800] ;  /* 0x00080000e3d0783b */ /* 0x000eae0000000200 */
        /* <DEDUP_REMOVED lines=15> */
[----:B------:R-:W-:Y:S08]  /*c9c0*/  LDSM.16.M88.4 R204, [R231+0x4000] ;  /* 0x00400000e7cc783b */ /* 0x000ff00000000200 */
[----:B------:R-:W2:Y:S02]  /*c9d0*/  LDSM.16.M88.4 R208, [R224+0x2000] ;  /* 0x00200000e0d0783b */ /* 0x000ea40000000200 */
        /* <DEDUP_REMOVED lines=21> */
[----:B------:R-:W2:Y:S02]  /*cb30*/  LDSM.16.M88.4 R208, [R240] ;  /* 0x00000000f0d0783b */ /* 0x000ea40000000200 */
[-C--:B--2---:R-:W-:Y:S08]  /*cb40*/  HMMA.16816.F32 R4, R204, R208.reuse, R4 ;  /* 0x000000d0cc04723c */ /* 0x084ff00000001804 */
[C---:B------:R-:W-:Y:S08]  /*cb50*/  HMMA.16816.F32 R8, R212.reuse, R208, R8 ;  /* 0x000000d0d408723c */ /* 0x040ff00000001808 */
[-C--:B------:R-:W-:Y:S08]  /*cb60*/  HMMA.16816.F32 R12, R212, R210.reuse, R12 ;  /* 0x000000d2d40c723c */ /* 0x080ff0000000180c */
[C---:B------:R-:W-:Y:S01]  /*cb70*/  HMMA.16816.F32 R16, R204.reuse, R210, R16 ;  /* 0x000000d2cc10723c */ /* 0x040fe20000001810 */
[----:B------:R-:W2:Y:S07]  /*cb80*/  LDSM.16.M88.4 R208, [R239] ;  /* 0x00000000efd0783b */ /* 0x000eae0000000200 */
        /* <DEDUP_REMOVED lines=42> */
[----:B------:R-:W-:Y:S01]  /*ce30*/  FMUL.FTZ R4, R4, c[0x0][0x320] ;  /* 0x0000c80004047a20 */ /* 0x000fe20000410000 */
[C---:B------:R-:W-:Y:S03]  /*ce40*/  HMMA.16816.F32 R16, R204.reuse, R210, R16 ;  /* 0x000000d2cc10723c */ /* 0x040fe60000001810 */
[----:B-1----:R-:W1:Y:S01]  /*ce50*/  MUFU.TANH R134, R4 ;  /* 0x0000000400867308 */ /* 0x002e620000002400 */
        /* <DEDUP_REMOVED lines=18> */
[----:B------:R-:W-:Y:S01]  /*cf80*/  FMUL.FTZ R13, R13, c[0x0][0x320] ;  /* 0x0000c8000d0d7a20 */ /* 0x000fe20000410000 */
[----:B--2---:R-:W-:Y:S08]  /*cf90*/  FMNMX.FTZ R0, R208, R0, !PT ;  /* 0x00000000d0007209 */ /* 0x004ff00007810000 */
[----:B------:R-:W-:Y:S01]  /*cfa0*/  MUFU.TANH R218, R9 ;  /* 0x0000000900da7308 */ /* 0x000fe20000002400 */
[----:B----4-:R-:W2:Y:S09]  /*cfb0*/  LDL R15, [R1+0x20] ;  /* 0x00002000010f7983 */ /* 0x010eb20000100800 */
[----:B------:R4:W3:Y:S01]  /*cfc0*/  MUFU.TANH R210, R7 ;  /* 0x0000000700d27308 */ /* 0x0008e20000002400 */
[----:B-1----:R-:W-:Y:S09]  /*cfd0*/  FMNMX.FTZ R2, R209, R132, !PT ;  /* 0x00000084d1027209 */ /* 0x002ff20007810000 */
[----:B------:R-:W-:Y:S10]  /*cfe0*/  MUFU.TANH R223, R10 ;  /* 0x0000000a00df7308 */ /* 0x000ff40000002400 */
[----:B------:R-:W1:Y:S01]  /*cff0*/  MUFU.TANH R16, R16 ;  /* 0x0000001000107308 */ /* 0x000e620000002400 */
[----:B----4-:R-:W4:Y:S01]  /*d000*/  LDSM.16.M88.4 R4, [R227+0x2800] ;  /* 0x00280000e304783b */ /* 0x010f220000000200 */
[----:B---3--:R-:W-:Y:S08]  /*d010*/  FMNMX.FTZ R2, R210, R2, !PT ;  /* 0x00000002d2027209 */ /* 0x008ff00007810000 */
[----:B------:R-:W3:Y:S10]  /*d020*/  MUFU.TANH R17, R17 ;  /* 0x0000001100117308 */ /* 0x000ef40000002400 */
[----:B------:R-:W4:Y:S01]  /*d030*/  MUFU.TANH R18, R18 ;  /* 0x0000001200127308 */ /* 0x000f220000002400 */
[----:B-1----:R-:W-:Y:S09]  /*d040*/  FMNMX.FTZ R0, R16, R0, !PT ;  /* 0x0000000010007209 */ /* 0x002ff20007810000 */
[----:B------:R-:W1:Y:S01]  /*d050*/  MUFU.TANH R19, R19 ;  /* 0x0000001300137308 */ /* 0x000e620000002400 */
[----:B---3--:R-:W-:Y:S09]  /*d060*/  FMNMX.FTZ R0, R17, R0, !PT ;  /* 0x0000000011007209 */ /* 0x008ff20007810000 */
[----:B------:R-:W-:Y:S01]  /*d070*/  MUFU.TANH R211, R8 ;  /* 0x0000000800d37308 */ /* 0x000fe20000002400 */
[-C--:B----4-:R-:W-:Y:S03]  /*d080*/  HMMA.16816.F32 R20, R204, R4.reuse, R20 ;  /* 0x00000004cc14723c */ /* 0x090fe60000001814 */
[----:B------:R-:W-:Y:S06]  /*d090*/  FMNMX.FTZ R2, R18, R2, !PT ;  /* 0x0000000212027209 */ /* 0x000fec0007810000 */
[----:B------:R-:W-:Y:S01]  /*d0a0*/  MUFU.TANH R217, R12 ;  /* 0x0000000c00d97308 */ /* 0x000fe20000002400 */
[C---:B------:R-:W-:Y:S04]  /*d0b0*/  HMMA.16816.F32 R24, R212.reuse, R4, R24 ;  /* 0x00000004d418723c */ /* 0x040fe80000001818 */
[----:B-1----:R-:W-:Y:S05]  /*d0c0*/  FMNMX.FTZ R2, R19, R2, !PT ;  /* 0x0000000213027209 */ /* 0x002fea0007810000 */
[----:B------:R-:W-:Y:S01]  /*d0d0*/  MUFU.TANH R221, R13 ;  /* 0x0000000d00dd7308 */ /* 0x000fe20000002400 */
        /* <DEDUP_REMOVED lines=23> */
[----:B---3--:R-:W-:Y:S06]  /*d250*/  FMNMX.FTZ R0, R20, R0, !PT ;  /* 0x0000000014007209 */ /* 0x008fec0007810000 */
[----:B------:R-:W3:Y:S01]  /*d260*/  MUFU.TANH R32, R32 ;  /* 0x0000002000207308 */ /* 0x000ee20000002400 */
[-C--:B-1----:R-:W-:Y:S03]  /*d270*/  HMMA.16816.F32 R36, R204, R4.reuse, R36 ;  /* 0x00000004cc24723c */ /* 0x082fe60000001824 */
[----:B----4-:R-:W-:Y:S05]  /*d280*/  FMNMX.FTZ R0, R21, R0, !PT ;  /* 0x0000000015007209 */ /* 0x010fea0007810000 */
[C---:B------:R-:W-:Y:S01]  /*d290*/  HMMA.16816.F32 R40, R212.reuse, R4, R40 ;  /* 0x00000004d428723c */ /* 0x040fe20000001828 */
[----:B------:R-:W1:Y:S03]  /*d2a0*/  MUFU.TANH R23, R23 ;  /* 0x0000001700177308 */ /* 0x000e660000002400 */
[----:B------:R-:W-:Y:S04]  /*d2b0*/  FMNMX.FTZ R2, R22, R2, !PT ;  /* 0x0000000216027209 */ /* 0x000fe80007810000 */
[-C--:B------:R-:W-:Y:S03]  /*d2c0*/  HMMA.16816.F32 R44, R212, R6.reuse, R44 ;  /* 0x00000006d42c723c */ /* 0x080fe6000000182c */
[----:B------:R-:W4:Y:S01]  /*d2d0*/  MUFU.TANH R33, R33 ;  /* 0x0000002100217308 */ /* 0x000f220000002400 */
[----:B---3--:R-:W-:Y:S04]  /*d2e0*/  FMNMX.FTZ R0, R32, R0, !PT ;  /* 0x0000000020007209 */ /* 0x008fe80007810000 */
[C---:B------:R-:W-:Y:S01]  /*d2f0*/  HMMA.16816.F32 R48, R204.reuse, R6, R48 ;  /* 0x00000006cc30723c */ /* 0x040fe20000001830 */
[----:B------:R-:W3:Y:S01]  /*d300*/  LDSM.16.M88.4 R4, [R227+0x3800] ;  /* 0x00380000e304783b */ /* 0x000ee20000000200 */
[----:B------:R-:W-:Y:S04]  /*d310*/  DEPBAR.LE SB0, 0x0 ;  /* 0x000080000000791a */ /* 0x000fe80000000000 */
[----:B------:R-:W3:Y:S01]  /*d320*/  MUFU.TANH R34, R34 ;  /* 0x0000002200227308 */ /* 0x000ee20000002400 */
[----:B------:R-:W-:Y:S02]  /*d330*/  FMUL.FTZ R36, R36, c[0x0][0x320] ;  /* 0x0000c80024247a20 */ /* 0x000fe40000410000 */
[----:B------:R-:W-:Y:S03]  /*d340*/  FMUL.FTZ R37, R37, c[0x0][0x320] ;  /* 0x0000c80025257a20 */ /* 0x000fe60000410000 */
[----:B-1----:R-:W-:Y:S01]  /*d350*/  FMNMX.FTZ R2, R23, R2, !PT ;  /* 0x0000000217027209 */ /* 0x002fe20007810000 */
[----:B------:R-:W-:Y:S02]  /*d360*/  FMUL.FTZ R38, R38, c[0x0][0x320] ;  /* 0x0000c80026267a20 */ /* 0x000fe40000410000 */
[----:B------:R-:W-:Y:S01]  /*d370*/  FMUL.FTZ R39, R39, c[0x0][0x320] ;  /* 0x0000c80027277a20 */ /* 0x000fe20000410000 */
[----:B------:R-:W1:Y:S01]  /*d380*/  MUFU.TANH R36, R36 ;  /* 0x0000002400247308 */ /* 0x000e620000002400 */
[----:B------:R-:W-:Y:S01]  /*d390*/  BAR.SYNC.DEFER_BLOCKING 0x0 ;  /* 0x0000000000007b1d */ /* 0x000fe20000010000 */
[----:B------:R-:W-:Y:S01]  /*d3a0*/  FMUL.FTZ R40, R40, c[0x0][0x320] ;  /* 0x0000c80028287a20 */ /* 0x000fe20000410000 */
[----:B----4-:R-:W-:Y:S01]  /*d3b0*/  FMNMX.FTZ R0, R33, R0, !PT ;  /* 0x0000000021007209 */ /* 0x010fe20007810000 */
[----:B------:R-:W-:Y:S02]  /*d3c0*/  FMUL.FTZ R41, R41, c[0x0][0x320] ;  /* 0x0000c80029297a20 */ /* 0x000fe40000410000 */
[----:B------:R-:W-:Y:S02]  /*d3d0*/  FMUL.FTZ R44, R44, c[0x0][0x320] ;  /* 0x0000c8002c2c7a20 */ /* 0x000fe40000410000 */
[----:B------:R-:W-:Y:S02]  /*d3e0*/  FMUL.FTZ R48, R48, c[0x0][0x320] ;  /* 0x0000c80030307a20 */ /* 0x000fe40000410000 */
[----:B------:R-:W4:Y:S01]  /*d3f0*/  MUFU.TANH R35, R35 ;  /* 0x0000002300237308 */ /* 0x000f220000002400 */
[----:B------:R-:W-:Y:S02]  /*d400*/  FMUL.FTZ R49, R49, c[0x0][0x320] ;  /* 0x0000c80031317a20 */ /* 0x000fe40000410000 */
[----:B------:R-:W-:Y:S01]  /*d410*/  FMUL.FTZ R45, R45, c[0x0][0x320] ;  /* 0x0000c8002d2d7a20 */ /* 0x000fe20000410000 */
[----:B---3--:R-:W-:Y:S01]  /*d420*/  FMNMX.FTZ R2, R34, R2, !PT ;  /* 0x0000000222027209 */ /* 0x008fe20007810000 */
[----:B------:R-:W-:Y:S02]  /*d430*/  FMUL.FTZ R43, R43, c[0x0][0x320] ;  /* 0x0000c8002b2b7a20 */ /* 0x000fe40000410000 */
[----:B------:R-:W-:Y:S02]  /*d440*/  FMUL.FTZ R46, R46, c[0x0][0x320] ;  /* 0x0000c8002e2e7a20 */ /* 0x000fe40000410000 */
[----:B------:R-:W-:Y:S01]  /*d450*/  FMUL.FTZ R47, R47, c[0x0][0x320] ;  /* 0x0000c8002f2f7a20 */ /* 0x000fe20000410000 */
[----:B------:R-:W3:Y:S01]  /*d460*/  MUFU.TANH R37, R37 ;  /* 0x0000002500257308 */ /* 0x000ee20000002400 */
[----:B------:R-:W-:Y:S02]  /*d470*/  FMUL.FTZ R50, R50, c[0x0][0x320] ;  /* 0x0000c80032327a20 */ /* 0x000fe40000410000 */
[----:B------:R-:W-:Y:S01]  /*d480*/  FMUL.FTZ R51, R51, c[0x0][0x320] ;  /* 0x0000c80033337a20 */ /* 0x000fe20000410000 */
[----:B-1----:R-:W-:Y:S01]  /*d490*/  FMNMX.FTZ R0, R36, R0, !PT ;  /* 0x0000000024007209 */ /* 0x002fe20007810000 */
[-C--:B------:R-:W-:Y:S05]  /*d4a0*/  HMMA.16816.F32 R52, R204, R4.reuse, R52 ;  /* 0x00000004cc34723c */ /* 0x080fea0000001834 */
[----:B------:R-:W1:Y:S01]  /*d4b0*/  MUFU.TANH R38, R38 ;  /* 0x0000002600267308 */ /* 0x000e620000002400 */
[----:B------:R-:W-:Y:S02]  /*d4c0*/  FMUL.FTZ R42, R42, c[0x0][0x320] ;  /* 0x0000c8002a2a7a20 */ /* 0x000fe40000410000 */
[C---:B------:R-:W-:Y:S04]  /*d4d0*/  HMMA.16816.F32 R56, R212.reuse, R4, R56 ;  /* 0x00000004d438723c */ /* 0x040fe80000001838 */
[----:B----4-:R-:W-:Y:S03]  /*d4e0*/  FMNMX.FTZ R2, R35, R2, !PT ;  /* 0x0000000223027209 */ /* 0x010fe60007810000 */
[----:B------:R-:W4:Y:S01]  /*d4f0*/  MUFU.TANH R48, R48 ;  /* 0x0000003000307308 */ /* 0x000f220000002400 */
[-C--:B------:R-:W-:Y:S04]  /*d500*/  HMMA.16816.F32 R60, R212, R6.reuse, R60 ;  /* 0x00000006d43c723c */ /* 0x080fe8000000183c */
[----:B---3--:R-:W-:Y:S02]  /*d510*/  FMNMX.FTZ R0, R37, R0, !PT ;  /* 0x0000000025007209 */ /* 0x008fe40007810000 */
[----:B------:R-:W-:Y:S02]  /*d520*/  FMNMX.FTZ R4, R211, R138, !PT ;  /* 0x0000008ad3047209 */ /* 0x000fe40007810000 */
[----:B------:R-:W-:Y:S01]  /*d530*/  HMMA.16816.F32 R64, R204, R6, R64 ;  /* 0x00000006cc40723c */ /* 0x000fe20000001840 */
[----:B------:R-:W3:Y:S01]  /*d540*/  MUFU.TANH R39, R39 ;  /* 0x0000002700277308 */ /* 0x000ee20000002400 */
[----:B------:R-:W2:Y:S02]  /*d550*/  LDL.LU R206, [R1+0xc] ;  /* 0x00000c0001ce7983 */ /* 0x000ea40000300800 */
[----:B------:R-:W-:Y:S01]  /*d560*/  FMUL.FTZ R52, R52, c[0x0][0x320] ;  /* 0x0000c80034347a20 */ /* 0x000fe20000410000 */
[----:B-1----:R-:W-:Y:S01]  /*d570*/  FMNMX.FTZ R2, R38, R2, !PT ;  /* 0x0000000226027209 */ /* 0x002fe20007810000 */
[----:B------:R-:W-:Y:S01]  /*d580*/  FMUL.FTZ R53, R53, c[0x0][0x320] ;  /* 0x0000c80035357a20 */ /* 0x000fe20000410000 */
[----:B------:R-:W-:Y:S01]  /*d590*/  FMNMX.FTZ R4, R218, R4, !PT ;  /* 0x00000004da047209 */ /* 0x000fe20007810000 */
[----:B------:R-:W-:Y:S01]  /*d5a0*/  FMUL.FTZ R54, R54, c[0x0][0x320] ;  /* 0x0000c80036367a20 */ /* 0x000fe20000410000 */
[----:B------:R-:W-:Y:S02]  /*d5b0*/  FMNMX.FTZ R5, R223, R139, !PT ;  /* 0x0000008bdf057209 */ /* 0x000fe40007810000 */
[----:B------:R-:W1:Y:S01]  /*d5c0*/  MUFU.TANH R49, R49 ;  /* 0x0000003100317308 */ /* 0x000e620000002400 */
[----:B------:R-:W-:Y:S01]  /*d5d0*/  FMNMX.FTZ R4, R217, R4, !PT ;  /* 0x00000004d9047209 */ /* 0x000fe20007810000 */
[----:B------:R-:W-:Y:S01]  /*d5e0*/  FMUL.FTZ R55, R55, c[0x0][0x320] ;  /* 0x0000c80037377a20 */ /* 0x000fe20000410000 */
[----:B------:R-:W-:Y:S01]  /*d5f0*/  FMNMX.FTZ R5, R246, R5, !PT ;  /* 0x00000005f6057209 */ /* 0x000fe20007810000 */
[----:B------:R-:W-:Y:S01]  /*d600*/  FMUL.FTZ R56, R56, c[0x0][0x320] ;  /* 0x0000c80038387a20 */ /* 0x000fe20000410000 */
[----:B----4-:R-:W-:Y:S01]  /*d610*/  FMNMX.FTZ R0, R48, R0, !PT ;  /* 0x0000000030007209 */ /* 0x010fe20007810000 */
[----:B------:R-:W-:Y:S01]  /*d620*/  FMUL.FTZ R62, R62, c[0x0][0x320] ;  /* 0x0000c8003e3e7a20 */ /* 0x000fe20000410000 */
[----:B------:R-:W-:Y:S01]  /*d630*/  FMNMX.FTZ R4, R221, R4, !PT ;  /* 0x00000004dd047209 */ /* 0x000fe20007810000 */
        /* <DEDUP_REMOVED lines=12> */
[----:B------:R-:W-:Y:S05]  /*d700*/  FMUL.FTZ R61, R61, c[0x0][0x320] ;  /* 0x0000c8003d3d7a20 */ /* 0x000fea0000410000 */
[----:B------:R-:W1:Y:S01]  /*d710*/  MUFU.TANH R53, R53 ;  /* 0x0000003500357308 */ /* 0x000e620000002400 */
[----:B----4-:R-:W-:Y:S09]  /*d720*/  FMNMX.FTZ R2, R50, R2, !PT ;  /* 0x0000000232027209 */ /* 0x010ff20007810000 */
[----:B------:R-:W4:Y:S01]  /*d730*/  MUFU.TANH R51, R51 ;  /* 0x0000003300337308 */ /* 0x000f220000002400 */
[----:B---3--:R-:W-:Y:S09]  /*d740*/  FMNMX.FTZ R0, R52, R0, !PT ;  /* 0x0000000034007209 */ /* 0x008ff20007810000 */
[----:B------:R-:W3:Y:S01]  /*d750*/  MUFU.TANH R24, R24 ;  /* 0x0000001800187308 */ /* 0x000ee20000002400 */
[----:B-1----:R-:W-:Y:S09]  /*d760*/  FMNMX.FTZ R0, R53, R0, !PT ;  /* 0x0000000035007209 */ /* 0x002ff20007810000 */
        /* <DEDUP_REMOVED lines=13> */
[----:B----4-:R-:W-:Y:S05]  /*d840*/  FMNMX.FTZ R0, R65, R0, !PT ;  /* 0x0000000041007209 */ /* 0x010fea0007810000 */
[----:B------:R-:W4:Y:S04]  /*d850*/  SHFL.BFLY PT, R137, R0, 0x2, 0x1f ;  /* 0x0c401f0000897f89 */ /* 0x000f2800000e0000 */
[----:B------:R-:W4:Y:S01]  /*d860*/  MUFU.TANH R29, R29 ;  /* 0x0000001d001d7308 */ /* 0x000f220000002400 */
[----:B---3--:R-:W-:Y:S09]  /*d870*/  FMNMX.FTZ R4, R28, R4, !PT ;  /* 0x000000041c047209 */ /* 0x008ff20007810000 */
[----:B------:R-:W3:Y:S01]  /*d880*/  MUFU.TANH R67, R67 ;  /* 0x0000004300437308 */ /* 0x000ee20000002400 */
[----:B-1----:R-:W-:Y:S09]  /*d890*/  FMNMX.FTZ R2, R66, R2, !PT ;  /* 0x0000000242027209 */ /* 0x002ff20007810000 */
[----:B------:R-:W1:Y:S01]  /*d8a0*/  MUFU.TANH R40, R40 ;  /* 0x0000002800287308 */ /* 0x000e620000002400 */
[----:B----4-:R-:W-:Y:S02]  /*d8b0*/  FMNMX.FTZ R137, R0, R137, !PT ;  /* 0x0000008900897209 */ /* 0x010fe40007810000 */
[----:B------:R-:W-:Y:S03]  /*d8c0*/  FMNMX.FTZ R4, R29, R4, !PT ;  /* 0x000000041d047209 */ /* 0x000fe60007810000 */
[----:B------:R-:W4:Y:S04]  /*d8d0*/  SHFL.BFLY PT, R8, R137, 0x1, 0x1f ;  /* 0x0c201f0089087f89 */ /* 0x000f2800000e0000 */
[----:B------:R-:W4:Y:S01]  /*d8e0*/  MUFU.TANH R247, R14 ;  /* 0x0000000e00f77308 */ /* 0x000f220000002400 */
[----:B---3--:R-:W-:Y:S05]  /*d8f0*/  FMNMX.FTZ R2, R67, R2, !PT ;  /* 0x0000000243027209 */ /* 0x008fea0007810000 */
[----:B------:R-:W3:Y:S04]  /*d900*/  SHFL.BFLY PT, R136, R2, 0x2, 0x1f ;  /* 0x0c401f0002887f89 */ /* 0x000ee800000e0000 */
[----:B------:R-:W3:Y:S01]  /*d910*/  MUFU.TANH R41, R41 ;  /* 0x0000002900297308 */ /* 0x000ee20000002400 */
[----:B-1----:R-:W-:Y:S09]  /*d920*/  FMNMX.FTZ R4, R40, R4, !PT ;  /* 0x0000000428047209 */ /* 0x002ff20007810000 */
[----:B------:R-:W1:Y:S01]  /*d930*/  MUFU.TANH R26, R26 ;  /* 0x0000001a001a7308 */ /* 0x000e620000002400 */
[----:B----4-:R-:W-:Y:S02]  /*d940*/  FMNMX.FTZ R137, R137, R8, !PT ;  /* 0x0000000889897209 */ /* 0x010fe40007810000 */
[----:B------:R-:W-:Y:S03]  /*d950*/  FMNMX.FTZ R5, R247, R5, !PT ;  /* 0x00000005f7057209 */ /* 0x000fe60007810000 */
[----:B------:R-:W-:Y:S01]  /*d960*/  FMUL.FTZ R12, R137, c[0x0][0x2d0] ;  /* 0x0000b400890c7a20 */ /* 0x000fe20000410000 */
[----:B------:R-:W-:Y:S03]  /*d970*/  FMNMX.FTZ R5, R245, R5, !PT ;  /* 0x00000005f5057209 */ /* 0x000fe60007810000 */
[----:B------:R-:W4:Y:S01]  /*d980*/  MUFU.TANH R44, R44 ;  /* 0x0000002c002c7308 */ /* 0x000f220000002400 */
[--C-:B------:R-:W-:Y:S01]  /*d990*/  FFMA.FTZ R14, R134, c[0x0][0x2d0], -R12.reuse ;  /* 0x0000b400860e7a23 */ /* 0x100fe2000001080c */
[----:B---3--:R-:W-:Y:S01]  /*d9a0*/  FMNMX.FTZ R136, R2, R136, !PT ;  /* 0x0000008802887209 */ /* 0x008fe20007810000 */
[--C-:B------:R-:W-:Y:S01]  /*d9b0*/  FFMA.FTZ R52, R52, c[0x0][0x2d0], -R12.reuse ;  /* 0x0000b40034347a23 */ /* 0x100fe2000001080c */
[----:B------:R-:W-:Y:S01]  /*d9c0*/  FMNMX.FTZ R4, R41, R4, !PT ;  /* 0x0000000429047209 */ /* 0x000fe20007810000 */
[--C-:B------:R-:W-:Y:S02]  /*d9d0*/  FFMA.FTZ R248, R20, c[0x0][0x2d0], -R12.reuse ;  /* 0x0000b40014f87a23 */ /* 0x100fe4000001080c */
[----:B------:R-:W3:Y:S01]  /*d9e0*/  SHFL.BFLY PT, R7, R136, 0x1, 0x1f ;  /* 0x0c201f0088077f89 */ /* 0x000ee200000e0000 */
[--C-:B------:R-:W-:Y:S02]  /*d9f0*/  FFMA.FTZ R220, R21, c[0x0][0x2d0], -R12.reuse ;  /* 0x0000b40015dc7a23 */ /* 0x100fe4000001080c */
[----:B------:R-:W3:Y:S01]  /*da00*/  MUFU.TANH R27, R27 ;  /* 0x0000001b001b7308 */ /* 0x000ee20000002400 */
[--C-:B------:R-:W-:Y:S01]  /*da10*/  FFMA.FTZ R131, R65, c[0x0][0x2d0], -R12.reuse ;  /* 0x0000b40041837a23 */ /* 0x100fe2000001080c */
[----:B-1----:R-:W-:Y:S08]  /*da20*/  FMNMX.FTZ R5, R26, R5, !PT ;  /* 0x000000051a057209 */ /* 0x002ff00007810000 */
[----:B------:R-:W1:Y:S01]  /*da30*/  MUFU.TANH R45, R45 ;  /* 0x0000002d002d7308 */ /* 0x000e620000002400 */
[----:B----4-:R-:W-:Y:S09]  /*da40*/  FMNMX.FTZ R4, R44, R4, !PT ;  /* 0x000000042c047209 */ /* 0x010ff20007810000 */
[----:B------:R-:W4:Y:S01]  /*da50*/  MUFU.TANH R30, R30 ;  /* 0x0000001e001e7308 */ /* 0x000f220000002400 */
[----:B---3--:R-:W-:Y:S02]  /*da60*/  FMNMX.FTZ R136, R136, R7, !PT ;  /* 0x0000000788887209 */ /* 0x008fe40007810000 */
[----:B------:R-:W-:Y:S03]  /*da70*/  FMNMX.FTZ R5, R27, R5, !PT ;  /* 0x000000051b057209 */ /* 0x000fe60007810000 */
[----:B------:R-:W-:Y:S04]  /*da80*/  FMUL.FTZ R11, R136, c[0x0][0x2d0] ;  /* 0x0000b400880b7a20 */ /* 0x000fe80000410000 */
[----:B------:R-:W3:Y:S01]  /*da90*/  MUFU.TANH R56, R56 ;  /* 0x0000003800387308 */ /* 0x000ee20000002400 */
[--C-:B------:R-:W-:Y:S02]  /*daa0*/  FFMA.FTZ R13, R209, c[0x0][0x2d0], -R11.reuse ;  /* 0x0000b400d10d7a23 */ /* 0x100fe4000001080b */
[--C-:B------:R-:W-:Y:S01]  /*dab0*/  FFMA.FTZ R54, R54, c[0x0][0x2d0], -R11.reuse ;  /* 0x0000b40036367a23 */ /* 0x100fe2000001080b */
[----:B-1----:R-:W-:Y:S01]  /*dac0*/  FMNMX.FTZ R4, R45, R4, !PT ;  /* 0x000000042d047209 */ /* 0x002fe20007810000 */
[--C-:B------:R-:W-:Y:S02]  /*dad0*/  FFMA.FTZ R55, R55, c[0x0][0x2d0], -R11.reuse ;  /* 0x0000b40037377a23 */ /* 0x100fe4000001080b */
[----:B------:R-:W-:Y:S03]  /*dae0*/  FFMA.FTZ R35, R35, c[0x0][0x2d0], -R11 ;  /* 0x0000b40023237a23 */ /* 0x000fe6000001080b */
[----:B------:R-:W-:Y:S01]  /*daf0*/  MUFU.TANH R31, R31 ;  /* 0x0000001f001f7308 */ /* 0x000fe20000002400 */
[----:B----4-:R-:W-:Y:S09]  /*db00*/  FMNMX.FTZ R5, R30, R5, !PT ;  /* 0x000000051e057209 */ /* 0x010ff20007810000 */
[----:B------:R-:W1:Y:S01]  /*db10*/  MUFU.TANH R57, R57 ;  /* 0x0000003900397308 */ /* 0x000e620000002400 */
[----:B---3--:R-:W-:Y:S09]  /*db20*/  FMNMX.FTZ R4, R56, R4, !PT ;  /* 0x0000000438047209 */ /* 0x008ff20007810000 */
[----:B------:R-:W3:Y:S10]  /*db30*/  MUFU.TANH R42, R42 ;  /* 0x0000002a002a7308 */ /* 0x000ef40000002400 */
[----:B------:R-:W4:Y:S01]  /*db40*/  MUFU.TANH R60, R60 ;  /* 0x0000003c003c7308 */ /* 0x000f220000002400 */
[----:B-1----:R-:W-:Y:S02]  /*db50*/  FMNMX.FTZ R0, R57, R4, !PT ;  /* 0x0000000439007209 */ /* 0x002fe40007810000 */
[----:B------:R-:W-:Y:S07]  /*db60*/  FMNMX.FTZ R4, R31, R5, !PT ;  /* 0x000000051f047209 */ /* 0x000fee0007810000 */
[----:B------:R-:W1:Y:S01]  /*db70*/  MUFU.TANH R43, R43 ;  /* 0x0000002b002b7308 */ /* 0x000e620000002400 */
[----:B---3--:R-:W-:Y:S09]  /*db80*/  FMNMX.FTZ R4, R42, R4, !PT ;  /* 0x000000042a047209 */ /* 0x008ff20007810000 */
[----:B------:R-:W3:Y:S01]  /*db90*/  MUFU.TANH R46, R46 ;  /* 0x0000002e002e7308 */ /* 0x000ee20000002400 */
[----:B----4-:R-:W-:Y:S01]  /*dba0*/  FMNMX.FTZ R6, R60, R0, !PT ;  /* 0x000000003c067209 */ /* 0x010fe20007810000 */
[----:B------:R-:W-:Y:S08]  /*dbb0*/  FMUL.FTZ R0, R63, c[0x0][0x320] ;  /* 0x0000c8003f007a20 */ /* 0x000ff00000410000 */
[----:B------:R-:W4:Y:S01]  /*dbc0*/  MUFU.TANH R47, R47 ;  /* 0x0000002f002f7308 */ /* 0x000f220000002400 */
[----:B-1----:R-:W-:Y:S09]  /*dbd0*/  FMNMX.FTZ R2, R43, R4, !PT ;  /* 0x000000042b027209 */ /* 0x002ff20007810000 */
[----:B------:R3:W-:Y:S10]  /*dbe0*/  MUFU.TANH R4, R0 ;  /* 0x0000000000047308 */ /* 0x0007f40000002400 */
[----:B------:R-:W1:Y:S10]  /*dbf0*/  MUFU.TANH R58, R58 ;  /* 0x0000003a003a7308 */ /* 0x000e740000002400 */
[----:B------:R-:W2:Y:S01]  /*dc00*/  MUFU.TANH R59, R59 ;  /* 0x0000003b003b7308 */ /* 0x000ea20000002400 */
[----:B---3--:R-:W-:Y:S04]  /*dc10*/  FMNMX.FTZ R0, R46, R2, !PT ;  /* 0x000000022e007209 */ /* 0x008fe80007810000 */
[----:B----4-:R-:W-:Y:S05]  /*dc20*/  FMNMX.FTZ R0, R47, R0, !PT ;  /* 0x000000002f007209 */ /* 0x010fea0007810000 */
[----:B------:R-:W3:Y:S01]  /*dc30*/  MUFU.TANH R5, R62 ;  /* 0x0000003e00057308 */ /* 0x000ee20000002400 */
[----:B-1----:R-:W-:Y:S09]  /*dc40*/  FMNMX.FTZ R0, R58, R0, !PT ;  /* 0x000000003a007209 */ /* 0x002ff20007810000 */
[----:B------:R-:W1:Y:S01]  /*dc50*/  MUFU.TANH R61, R61 ;  /* 0x0000003d003d7308 */ /* 0x000e620000002400 */
[----:B--2---:R-:W-:Y:S09]  /*dc60*/  FMNMX.FTZ R0, R59, R0, !PT ;  /* 0x000000003b007209 */ /* 0x004ff20007810000 */
[----:B------:R-:W-:Y:S01]  /*dc70*/  MUFU.EX2 R14, R14 ;  /* 0x0000000e000e7308 */ /* 0x000fe20000000800 */
[----:B---3--:R-:W-:Y:S01]  /*dc80*/  FMNMX.FTZ R0, R5, R0, !PT ;  /* 0x0000000005007209 */ /* 0x008fe20007810000 */
[--C-:B------:R-:W-:Y:S02]  /*dc90*/  FFMA.FTZ R62, R37, c[0x0][0x2d0], -R12.reuse ;  /* 0x0000b400253e7a23 */ /* 0x100fe4000001080c */
[--C-:B------:R-:W-:Y:S01]  /*dca0*/  FFMA.FTZ R37, R48, c[0x0][0x2d0], -R12.reuse ;  /* 0x0000b40030257a23 */ /* 0x100fe2000001080c */
[----:B------:R-:W-:Y:S01]  /*dcb0*/  FMNMX.FTZ R2, R4, R0, !PT ;  /* 0x0000000004027209 */ /* 0x000fe20007810000 */
[----:B------:R-:W-:Y:S04]  /*dcc0*/  FADD.FTZ R0, -R137, R3 ;  /* 0x0000000389007221 */ /* 0x000fe80000010100 */
[----:B------:R-:W-:Y:S01]  /*dcd0*/  MUFU.EX2 R13, R13 ;  /* 0x0000000d000d7308 */ /* 0x000fe20000000800 */
[----:B------:R-:W-:Y:S02]  /*dce0*/  FFMA.FTZ R48, R53, c[0x0][0x2d0], -R12 ;  /* 0x0000b40035307a23 */ /* 0x000fe4000001080c */
[----:B------:R-:W-:Y:S01]  /*dcf0*/  FMUL.FTZ R0, R0, c[0x0][0x2d0] ;  /* 0x0000b40000007a20 */ /* 0x000fe20000410000 */
[----:B-1----:R-:W-:Y:S01]  /*dd00*/  FMNMX.FTZ R6, R61, R6, !PT ;  /* 0x000000063d067209 */ /* 0x002fe20007810000 */
[----:B------:R-:W-:Y:S05]  /*dd10*/  SHFL.BFLY PT, R3, R2, 0x2, 0x1f ;  /* 0x0c401f0002037f89 */ /* 0x000fea00000e0000 */
[----:B------:R1:W2:Y:S03]  /*dd20*/  MUFU.EX2 R133, R0 ;  /* 0x0000000000857308 */ /* 0x0002a60000000800 */
[----:B------:R-:W3:Y:S01]  /*dd30*/  SHFL.BFLY PT, R135, R6, 0x2, 0x1f ;  /* 0x0c401f0006877f89 */ /* 0x000ee200000e0000 */
[----:B-1----:R-:W-:Y:S02]  /*dd40*/  FADD.FTZ R0, -R136, R132 ;  /* 0x0000008488007221 */ /* 0x002fe40000010100 */
[C---:B--2---:R-:W-:Y:S01]  /*dd50*/  FFMA.FTZ R207, R133.reuse, R206, R14 ;  /* 0x000000ce85cf7223 */ /* 0x044fe2000001000e */
[----:B---3--:R-:W-:Y:S01]  /*dd60*/  FMNMX.FTZ R135, R6, R135, !PT ;  /* 0x0000008706877209 */ /* 0x008fe20007810000 */
[----:B------:R-:W-:Y:S01]  /*dd70*/  FMUL.FTZ R0, R0, c[0x0][0x2d0] ;  /* 0x0000b40000007a20 */ /* 0x000fe20000410000 */
[----:B------:R-:W-:Y:S01]  /*dd80*/  @P0 SHF.R.S32.HI R6, RZ, 0x1f, R222 ;  /* 0x0000001fff060819 */ /* 0x000fe200000114de */
[C---:B------:R-:W-:Y:S02]  /*dd90*/  FMUL.FTZ R68, R133.reuse, R68 ;  /* 0x0000004485447220 */ /* 0x040fe40000410000 */
[----:B------:R1:W2:Y:S01]  /*dda0*/  MUFU.EX2 R132, R0 ;  /* 0x0000000000847308 */ /* 0x0002a20000000800 */
[----:B------:R-:W3:Y:S01]  /*ddb0*/  SHFL.BFLY PT, R9, R135, 0x1, 0x1f ;  /* 0x0c201f0087097f89 */ /* 0x000ee200000e0000 */
[----:B------:R-:W-:Y:S02]  /*ddc0*/  @P0 IMAD R10, R6, c[0x0][0x1e0], RZ ;  /* 0x00007800060a0a24 */ /* 0x000fe400078e02ff */
[C---:B------:R-:W-:Y:S04]  /*ddd0*/  @P0 IMAD.WIDE.U32 R6, R222.reuse, c[0x0][0x1e0], RZ ;  /* 0x00007800de060a25 */ /* 0x040fe800078e00ff */
[----:B------:R-:W-:Y:S01]  /*dde0*/  @P0 IMAD R10, R222, c[0x0][0x1e4], R10 ;  /* 0x00007900de0a0a24 */ /* 0x000fe200078e020a */
[----:B------:R-:W-:Y:S01]  /*ddf0*/  @P0 SHF.L.U32 R8, R6, 0x6, RZ ;  /* 0x0000000606080819 */ /* 0x000fe200000006ff */
[C---:B------:R-:W-:Y:S02]  /*de00*/  FMUL.FTZ R69, R133.reuse, R69 ;  /* 0x0000004585457220 */ /* 0x040fe40000410000 */
[----:B------:R-:W-:Y:S01]  /*de10*/  FMUL.FTZ R80, R133, R80 ;  /* 0x0000005085507220 */ /* 0x000fe20000410000 */
[----:B------:R-:W-:Y:S01]  /*de20*/  @P0 IADD3 R10, R7, R10, RZ ;  /* 0x0000000a070a0210 */ /* 0x000fe20007ffe0ff */
[----:B------:R-:W-:Y:S02]  /*de30*/  FFMA.FTZ R7, R208, c[0x0][0x2d0], -R12 ;  /* 0x0000b400d0077a23 */ /* 0x000fe4000001080c */
[C---:B------:R-:W-:Y:S01]  /*de40*/  FMUL.FTZ R81, R133.reuse, R81 ;  /* 0x0000005185517220 */ /* 0x040fe20000410000 */
[----:B------:R-:W-:Y:S01]  /*de50*/  @P0 SHF.L.U64.HI R10, R6, 0x6, R10 ;  /* 0x00000006060a0819 */ /* 0x000fe2000001020a */
[----:B------:R4:W-:Y:S01]  /*de60*/  MUFU.EX2 R216, R7 ;  /* 0x0000000700d87308 */ /* 0x0009e20000000800 */
[C---:B------:R-:W-:Y:S02]  /*de70*/  FMUL.FTZ R84, R133.reuse, R84 ;  /* 0x0000005485547220 */ /* 0x040fe40000410000 */
[C---:B------:R-:W-:Y:S02]  /*de80*/  FMUL.FTZ R85, R133.reuse, R85 ;  /* 0x0000005585557220 */ /* 0x040fe40000410000 */
[----:B------:R-:W-:Y:S01]  /*de90*/  FMUL.FTZ R96, R133, R96 ;  /* 0x0000006085607220 */ /* 0x000fe20000410000 */
[----:B-1----:R-:W-:Y:S01]  /*dea0*/  FMNMX.FTZ R0, R2, R3, !PT ;  /* 0x0000000302007209 */ /* 0x002fe20007810000 */
[----:B--2---:R-:W-:Y:S01]  /*deb0*/  FMUL.FTZ R70, R132, R70 ;  /* 0x0000004684467220 */ /* 0x004fe20000410000 */
[----:B------:R-:W-:Y:S01]  /*dec0*/  @P0 IADD3 R2, P2, R8, R130, RZ ;  /* 0x0000008208020210 */ /* 0x000fe20007f5e0ff */
[C---:B------:R-:W-:Y:S01]  /*ded0*/  FMUL.FTZ R71, R132.reuse, R71 ;  /* 0x0000004784477220 */ /* 0x040fe20000410000 */
[----:B---3--:R-:W-:Y:S01]  /*dee0*/  FMNMX.FTZ R135, R135, R9, !PT ;  /* 0x0000000987877209 */ /* 0x008fe20007810000 */
[----:B------:R-:W-:Y:S01]  /*def0*/  FMUL.FTZ R82, R132, R82 ;  /* 0x0000005284527220 */ /* 0x000fe20000410000 */
[----:B------:R-:W-:Y:S01]  /*df00*/  @P0 LEA R6, P1, R2, c[0x0][0x1c8], 0x1 ;  /* 0x0000720002060a11 */ /* 0x000fe200078208ff */
[----:B------:R-:W-:Y:S01]  /*df10*/  FMUL.FTZ R83, R132, R83 ;  /* 0x0000005384537220 */ /* 0x000fe20000410000 */
[----:B------:R-:W-:Y:S01]  /*df20*/  @P0 IADD3.X R3, R10, R15, RZ, P2, !PT ;  /* 0x0000000f0a030210 */ /* 0x000fe200017fe4ff */
[----:B------:R-:W-:Y:S01]  /*df30*/  FMUL.FTZ R86, R132, R86 ;  /* 0x0000005684567220 */ /* 0x000fe20000410000 */
[----:B------:R-:W-:Y:S01]  /*df40*/  @P0 IADD3 R9, P3, P2, R8, 0x40, R130 ;  /* 0x0000004008090810 */ /* 0x000fe20007a7e082 */
[----:B------:R-:W-:Y:S02]  /*df50*/  FMUL.FTZ R87, R132, R87 ;  /* 0x0000005784577220 */ /* 0x000fe40000410000 */
[----:B------:R-:W-:Y:S01]  /*df60*/  FMUL.FTZ R97, R133, R97 ;  /* 0x0000006185617220 */ /* 0x000fe20000410000 */
[----:B------:R-:W-:Y:S01]  /*df70*/  @P0 IADD3.X R10, R10, RZ, R15, P3, P2 ;  /* 0x000000ff0a0a0210 */ /* 0x000fe20001fe440f */
[C---:B------:R-:W-:Y:S02]  /*df80*/  FMUL.FTZ R98, R132.reuse, R98 ;  /* 0x0000006284627220 */ /* 0x040fe40000410000 */
[----:B------:R-:W-:Y:S01]  /*df90*/  FMUL.FTZ R99, R132, R99 ;  /* 0x0000006384637220 */ /* 0x000fe20000410000 */
[----:B----4-:R-:W-:Y:S01]  /*dfa0*/  @P0 LEA.HI.X R7, R2, c[0x0][0x1cc], R3, 0x1, P1 ;  /* 0x0000730002070a11 */ /* 0x010fe200008f0c03 */
[--C-:B------:R-:W-:Y:S01]  /*dfb0*/  FFMA.FTZ R2, R210, c[0x0][0x2d0], -R11.reuse ;  /* 0x0000b400d2027a23 */ /* 0x100fe2000001080b */
[----:B------:R-:W1:Y:S01]  /*dfc0*/  SHFL.BFLY PT, R3, R0, 0x1, 0x1f ;  /* 0x0c201f0000037f89 */ /* 0x000e6200000e0000 */
[----:B------:R-:W-:Y:S01]  /*dfd0*/  @P0 LEA R8, P1, R9, c[0x0][0x1c8], 0x1 ;  /* 0x0000720009080a11 */ /* 0x000fe200078208ff */
[C---:B------:R-:W-:Y:S01]  /*dfe0*/  FMUL.FTZ R100, R133.reuse, R100 ;  /* 0x0000006485647220 */ /* 0x040fe20000410000 */
[----:B------:R2:W-:Y:S01]  /*dff0*/  MUFU.EX2 R214, R2 ;  /* 0x0000000200d67308 */ /* 0x0005e20000000800 */
[----:B------:R-:W-:Y:S01]  /*e000*/  FMUL.FTZ R101, R133, R101 ;  /* 0x0000006585657220 */ /* 0x000fe20000410000 */
[----:B------:R-:W-:Y:S01]  /*e010*/  @P0 LEA.HI.X R9, R9, c[0x0][0x1cc], R10, 0x1, P1 ;  /* 0x0000730009090a11 */ /* 0x000fe200008f0c0a */
[----:B------:R-:W-:Y:S02]  /*e020*/  FFMA.FTZ R10, R16, c[0x0][0x2d0], -R12 ;  /* 0x0000b400100a7a23 */ /* 0x000fe4000001080c */
[----:B------:R3:W-:Y:S01]  /*e030*/  @P0 LDGSTS.E.BYPASS.LTC128B.128 [R244+0x4100], [R6.64], !P6 ;  /* 0x0410000006f40fae */ /* 0x0007e2000f101d48 */
[C---:B------:R-:W-:Y:S02]  /*e040*/  FMUL.FTZ R102, R132.reuse, R102 ;  /* 0x0000006684667220 */ /* 0x040fe40000410000 */
[C---:B------:R-:W-:Y:S02]  /*e050*/  FMUL.FTZ R103, R132.reuse, R103 ;  /* 0x0000006784677220 */ /* 0x040fe40000410000 */
[----:B------:R4:W-:Y:S01]  /*e060*/  MUFU.EX2 R215, R10 ;  /* 0x0000000a00d77308 */ /* 0x0009e20000000800 */
[C---:B------:R-:W-:Y:S02]  /*e070*/  FMUL.FTZ R112, R133.reuse, R112 ;  /* 0x0000007085707220 */ /* 0x040fe40000410000 */
[----:B------:R4:W-:Y:S01]  /*e080*/  @P0 LDGSTS.E.BYPASS.LTC128B.128 [R244+0x6100], [R8.64], !P5 ;  /* 0x0610000008f40fae */ /* 0x0009e2000e901d48 */
[C---:B------:R-:W-:Y:S02]  /*e090*/  FMUL.FTZ R113, R133.reuse, R113 ;  /* 0x0000007185717220 */ /* 0x040fe40000410000 */
[C---:B------:R-:W-:Y:S02]  /*e0a0*/  FMUL.FTZ R114, R132.reuse, R114 ;  /* 0x0000007284727220 */ /* 0x040fe40000410000 */
[----:B------:R-:W-:Y:S02]  /*e0b0*/  FMUL.FTZ R115, R132, R115 ;  /* 0x0000007384737220 */ /* 0x000fe40000410000 */
[C---:B------:R-:W-:Y:S01]  /*e0c0*/  FMUL.FTZ R116, R133.reuse, R116 ;  /* 0x0000007485747220 */ /* 0x040fe20000410000 */
[----:B-1----:R-:W-:Y:S01]  /*e0d0*/  FMNMX.FTZ R134, R0, R3, !PT ;  /* 0x0000000300867209 */ /* 0x002fe20007810000 */
[----:B------:R-:W-:Y:S01]  /*e0e0*/  FMUL.FTZ R117, R133, R117 ;  /* 0x0000007585757220 */ /* 0x000fe20000410000 */
[----:B------:R-:W-:Y:S01]  /*e0f0*/  @P0 MOV R0, c[0x0][0x1e0] ;  /* 0x0000780000000a02 */ /* 0x000fe20000000f00 */
[----:B--2---:R-:W-:Y:S02]  /*e100*/  FADD.FTZ R2, -R135, R138 ;  /* 0x0000008a87027221 */ /* 0x004fe40000010100 */
[----:B------:R-:W-:Y:S01]  /*e110*/  FMUL.FTZ R118, R132, R118 ;  /* 0x0000007684767220 */ /* 0x000fe20000410000 */
[----:B------:R-:W-:Y:S01]  /*e120*/  @P0 SHF.L.U64.HI R3, R0, R219, c[0x0][0x1e4] ;  /* 0x0000790000030619 */ /* 0x000fe200000102db */
[--C-:B------:R-:W-:Y:S01]  /*e130*/  FFMA.FTZ R219, R32, c[0x0][0x2d0], -R12.reuse ;  /* 0x0000b40020db7a23 */ /* 0x100fe2000001080c */
[----:B------:R-:W-:Y:S01]  /*e140*/  @P0 SHF.L.U32 R0, R0, 0x5, RZ ;  /* 0x0000000500000819 */ /* 0x000fe200000006ff */
[--C-:B------:R-:W-:Y:S02]  /*e150*/  FFMA.FTZ R32, R64, c[0x0][0x2d0], -R12.reuse ;  /* 0x0000b40040207a23 */ /* 0x100fe4000001080c */
[----:B------:R-:W-:Y:S01]  /*e160*/  FMUL.FTZ R2, R2, c[0x0][0x2d0] ;  /* 0x0000b40002027a20 */ /* 0x000fe20000410000 */
[----:B---3--:R-:W-:Y:S01]  /*e170*/  @P0 IADD3 R6, P1, R6, R0, RZ ;  /* 0x0000000006060210 */ /* 0x008fe20007f3e0ff */
[--C-:B----4-:R-:W-:Y:S01]  /*e180*/  FFMA.FTZ R10, R39, c[0x0][0x2d0], -R11.reuse ;  /* 0x0000b400270a7a23 */ /* 0x110fe2000001080b */
[----:B------:R-:W-:Y:S01]  /*e190*/  MOV R39, R52 ;  /* 0x0000003400277202 */ /* 0x000fe20000000f00 */
[--C-:B------:R-:W-:Y:S01]  /*e1a0*/  FFMA.FTZ R64, R34, c[0x0][0x2d0], -R11.reuse ;  /* 0x0000b40022407a23 */ /* 0x100fe2000001080b */
[----:B------:R-:W-:Y:S01]  /*e1b0*/  @P0 IADD3.X R7, R7, R3, RZ, P1, !PT ;  /* 0x0000000307070210 */ /* 0x000fe20000ffe4ff */
[----:B------:R-:W1:Y:S01]  /*e1c0*/  MUFU.EX2 R2, R2 ;  /* 0x0000000200027308 */ /* 0x000e620000000800 */
[----:B------:R-:W-:Y:S02]  /*e1d0*/  FMUL.FTZ R119, R132, R119 ;  /* 0x0000007784777220 */ /* 0x000fe40000410000 */
[----:B------:R-:W-:Y:S01]  /*e1e0*/  FFMA.FTZ R8, R17, c[0x0][0x2d0], -R12 ;  /* 0x0000b40011087a23 */ /* 0x000fe2000001080c */
[----:B------:R4:W-:Y:S01]  /*e1f0*/  @P0 LDGSTS.E.BYPASS.LTC128B.128 [R244+0x4900], [R6.64], !P6 ;  /* 0x0490000006f40fae */ /* 0x0009e2000f101d48 */
[--C-:B------:R-:W-:Y:S02]  /*e200*/  FFMA.FTZ R17, R38, c[0x0][0x2d0], -R11.reuse ;  /* 0x0000b40026117a23 */ /* 0x100fe4000001080b */
[--C-:B------:R-:W-:Y:S01]  /*e210*/  FFMA.FTZ R38, R66, c[0x0][0x2d0], -R11.reuse ;  /* 0x0000b40042267a23 */ /* 0x100fe2000001080b */
[----:B------:R-:W-:Y:S01]  /*e220*/  MOV R66, R10 ;  /* 0x0000000a00427202 */ /* 0x000fe20000000f00 */
[--C-:B------:R-:W-:Y:S01]  /*e230*/  FFMA.FTZ R10, R67, c[0x0][0x2d0], -R11.reuse ;  /* 0x0000b400430a7a23 */ /* 0x100fe2000001080b */
[----:B------:R3:W4:Y:S01]  /*e240*/  MUFU.EX2 R130, R8 ;  /* 0x0000000800827308 */ /* 0x0007220000000800 */
[C---:B------:R-:W-:Y:S01]  /*e250*/  FMUL.FTZ R128, R133.reuse, R128 ;  /* 0x0000008085807220 */ /* 0x040fe20000410000 */
[----:B------:R4:W-:Y:S01]  /*e260*/  @P0 LDGSTS.E.BYPASS.LTC128B.128 [R244+0x6900], [R6.64+0x80], !P5 ;  /* 0x0690008006f40fae */ /* 0x0009e2000e901d48 */
[----:B------:R-:W-:Y:S07]  /*e270*/  FMUL.FTZ R129, R133, R129 ;  /* 0x0000008185817220 */ /* 0x000fee0000410000 */
[----:B------:R-:W4:Y:S01]  /*e280*/  LDL.LU R67, [R1+0x4] ;  /* 0x0000040001437983 */ /* 0x000f220000300800 */
[C---:B-1----:R-:W-:Y:S02]  /*e290*/  FMUL.FTZ R72, R2.reuse, R72 ;  /* 0x0000004802487220 */ /* 0x042fe40000410000 */
[C---:B------:R-:W-:Y:S02]  /*e2a0*/  FMUL.FTZ R73, R2.reuse, R73 ;  /* 0x0000004902497220 */ /* 0x040fe40000410000 */
[C---:B------:R-:W-:Y:S02]  /*e2b0*/  FMUL.FTZ R76, R2.reuse, R76 ;  /* 0x0000004c024c7220 */ /* 0x040fe40000410000 */
[C---:B------:R-:W-:Y:S02]  /*e2c0*/  FMUL.FTZ R77, R2.reuse, R77 ;  /* 0x0000004d024d7220 */ /* 0x040fe40000410000 */
[----:B------:R-:W-:Y:S02]  /*e2d0*/  FMUL.FTZ R88, R2, R88 ;  /* 0x0000005802587220 */ /* 0x000fe40000410000 */
[--C-:B---3--:R-:W-:Y:S01]  /*e2e0*/  FFMA.FTZ R8, R18, c[0x0][0x2d0], -R11.reuse ;  /* 0x0000b40012087a23 */ /* 0x108fe2000001080b */
[----:B----4-:R-:W-:Y:S01]  /*e2f0*/  MOV R53, R130 ;  /* 0x0000008200357202 */ /* 0x010fe20000000f00 */
[--C-:B------:R-:W-:Y:S01]  /*e300*/  FFMA.FTZ R18, R50, c[0x0][0x2d0], -R11.reuse ;  /* 0x0000b40032127a23 */ /* 0x100fe2000001080b */
[----:B------:R-:W-:Y:S01]  /*e310*/  MOV R50, R17 ;  /* 0x0000001100327202 */ /* 0x000fe20000000f00 */
[----:B------:R1:W-:Y:S01]  /*e320*/  MUFU.EX2 R213, R8 ;  /* 0x0000000800d57308 */ /* 0x0003e20000000800 */
[----:B------:R-:W-:Y:S01]  /*e330*/  @P0 IADD3 R6, P1, R6, R0, RZ ;  /* 0x0000000006060210 */ /* 0x000fe20007f3e0ff */
[C---:B------:R-:W-:Y:S02]  /*e340*/  FMUL.FTZ R89, R2.reuse, R89 ;  /* 0x0000005902597220 */ /* 0x040fe40000410000 */
[C---:B------:R-:W-:Y:S01]  /*e350*/  FMUL.FTZ R92, R2.reuse, R92 ;  /* 0x0000005c025c7220 */ /* 0x040fe20000410000 */
[----:B------:R-:W-:Y:S01]  /*e360*/  @P0 IADD3.X R7, R7, R3, RZ, P1, !PT ;  /* 0x0000000307070210 */ /* 0x000fe20000ffe4ff */
[C---:B------:R-:W-:Y:S02]  /*e370*/  FMUL.FTZ R93, R2.reuse, R93 ;  /* 0x0000005d025d7220 */ /* 0x040fe40000410000 */
[C---:B------:R-:W-:Y:S02]  /*e380*/  FMUL.FTZ R104, R2.reuse, R104 ;  /* 0x0000006802687220 */ /* 0x040fe40000410000 */
[----:B------:R3:W-:Y:S01]  /*e390*/  @P0 LDGSTS.E.BYPASS.LTC128B.128 [R244+0x5100], [R6.64], !P6 ;  /* 0x0510000006f40fae */ /* 0x0007e2000f101d48 */
[C---:B------:R-:W-:Y:S02]  /*e3a0*/  FMUL.FTZ R105, R2.reuse, R105 ;  /* 0x0000006902697220 */ /* 0x040fe40000410000 */
[C---:B------:R-:W-:Y:S02]  /*e3b0*/  FMUL.FTZ R108, R2.reuse, R108 ;  /* 0x0000006c026c7220 */ /* 0x040fe40000410000 */
[C---:B------:R-:W-:Y:S02]  /*e3c0*/  FMUL.FTZ R109, R2.reuse, R109 ;  /* 0x0000006d026d7220 */ /* 0x040fe40000410000 */
[C---:B------:R-:W-:Y:S01]  /*e3d0*/  FMUL.FTZ R120, R2.reuse, R120 ;  /* 0x0000007802787220 */ /* 0x040fe20000410000 */
[----:B------:R3:W-:Y:S01]  /*e3e0*/  @P0 LDGSTS.E.BYPASS.LTC128B.128 [R244+0x7100], [R6.64+0x80], !P5 ;  /* 0x0710008006f40fae */ /* 0x0007e2000e901d48 */
[C---:B------:R-:W-:Y:S02]  /*e3f0*/  FMUL.FTZ R121, R2.reuse, R121 ;  /* 0x0000007902797220 */ /* 0x040fe40000410000 */
[C---:B------:R-:W-:Y:S02]  /*e400*/  FMUL.FTZ R124, R2.reuse, R124 ;  /* 0x0000007c027c7220 */ /* 0x040fe40000410000 */
[----:B------:R-:W-:Y:S02]  /*e410*/  FMUL.FTZ R125, R2, R125 ;  /* 0x0000007d027d7220 */ /* 0x000fe40000410000 */
[--C-:B-1----:R-:W-:Y:S02]  /*e420*/  FFMA.FTZ R8, R19, c[0x0][0x2d0], -R11.reuse ;  /* 0x0000b40013087a23 */ /* 0x102fe4000001080b */
[----:B------:R-:W-:Y:S02]  /*e430*/  FFMA.FTZ R19, R51, c[0x0][0x2d0], -R11 ;  /* 0x0000b40033137a23 */ /* 0x000fe4000001080b */
[----:B------:R-:W1:Y:S01]  /*e440*/  MUFU.EX2 R63, R8 ;  /* 0x00000008003f7308 */ /* 0x000e620000000800 */
[----:B---3--:R-:W-:Y:S01]  /*e450*/  @P0 IADD3 R6, P1, R6, R0, RZ ;  /* 0x0000000006060210 */ /* 0x008fe20007f3e0ff */
[C---:B------:R-:W-:Y:S03]  /*e460*/  FADD.FTZ R0, -R134.reuse, R139 ;  /* 0x0000008b86007221 */ /* 0x040fe60000010100 */
[----:B------:R-:W-:Y:S01]  /*e470*/  @P0 IADD3.X R7, R7, R3, RZ, P1, !PT ;  /* 0x0000000307070210 */ /* 0x000fe20000ffe4ff */
[----:B------:R-:W-:Y:S02]  /*e480*/  FMUL.FTZ R3, R134, c[0x0][0x2d0] ;  /* 0x0000b40086037a20 */ /* 0x000fe40000410000 */
[----:B------:R-:W-:Y:S01]  /*e490*/  FMUL.FTZ R0, R0, c[0x0][0x2d0] ;  /* 0x0000b40000007a20 */ /* 0x000fe20000410000 */
[----:B-1----:R-:W-:Y:S01]  /*e4a0*/  MOV R52, R63 ;  /* 0x0000003f00347202 */ /* 0x002fe20000000f00 */
[----:B------:R1:W-:Y:S01]  /*e4b0*/  @P0 LDGSTS.E.BYPASS.LTC128B.128 [R244+0x5900], [R6.64], !P6 ;  /* 0x0590000006f40fae */ /* 0x0003e2000f101d48 */
[----:B------:R-:W-:Y:S02]  /*e4c0*/  FMUL.FTZ R8, R135, c[0x0][0x2d0] ;  /* 0x0000b40087087a20 */ /* 0x000fe40000410000 */
[--C-:B------:R-:W-:Y:S01]  /*e4d0*/  FFMA.FTZ R63, R5, c[0x0][0x2d0], -R3.reuse ;  /* 0x0000b400053f7a23 */ /* 0x100fe20000010803 */
[----:B------:R-:W-:Y:S01]  /*e4e0*/  MUFU.EX2 R0, R0 ;  /* 0x0000000000007308 */ /* 0x000fe20000000800 */
[--C-:B------:R-:W-:Y:S02]  /*e4f0*/  FFMA.FTZ R208, R26, c[0x0][0x2d0], -R3.reuse ;  /* 0x0000b4001ad07a23 */ /* 0x100fe40000010803 */
[--C-:B------:R-:W-:Y:S01]  /*e500*/  FFMA.FTZ R209, R27, c[0x0][0x2d0], -R3.reuse ;  /* 0x0000b4001bd17a23 */ /* 0x100fe20000010803 */
[----:B------:R1:W-:Y:S01]  /*e510*/  @P0 LDGSTS.E.BYPASS.LTC128B.128 [R244+0x7900], [R6.64+0x80], !P5 ;  /* 0x0790008006f40fae */ /* 0x0003e2000e901d48 */
[--C-:B------:R-:W-:Y:S02]  /*e520*/  FFMA.FTZ R210, R31, c[0x0][0x2d0], -R3.reuse ;  /* 0x0000b4001fd27a23 */ /* 0x100fe40000010803 */
[--C-:B------:R-:W-:Y:S02]  /*e530*/  FFMA.FTZ R58, R58, c[0x0][0x2d0], -R3.reuse ;  /* 0x0000b4003a3a7a23 */ /* 0x100fe40000010803 */
[--C-:B------:R-:W-:Y:S02]  /*e540*/  FFMA.FTZ R59, R59, c[0x0][0x2d0], -R3.reuse ;  /* 0x0000b4003b3b7a23 */ /* 0x100fe40000010803 */
[--C-:B------:R-:W-:Y:S01]  /*e550*/  FFMA.FTZ R9, R218, c[0x0][0x2d0], -R8.reuse ;  /* 0x0000b400da097a23 */ /* 0x100fe20000010808 */
[----:B------:R-:W0:Y:S01]  /*e560*/  LDGDEPBAR ;  /* 0x00000000000079af */ /* 0x000e220000000000 */
[----:B------:R-:W-:Y:S02]  /*e570*/  FFMA.FTZ R15, R211, c[0x0][0x2d0], -R8 ;  /* 0x0000b400d30f7a23 */ /* 0x000fe40000010808 */
[----:B------:R3:W-:Y:S01]  /*e580*/  MUFU.EX2 R211, R9 ;  /* 0x0000000900d37308 */ /* 0x0007e20000000800 */
[----:B------:R-:W-:Y:S02]  /*e590*/  FFMA.FTZ R218, R33, c[0x0][0x2d0], -R12 ;  /* 0x0000b40021da7a23 */ /* 0x000fe4000001080c */
[----:B------:R-:W-:Y:S01]  /*e5a0*/  FMUL.FTZ R5, R133, R141 ;  /* 0x0000008d85057220 */ /* 0x000fe20000410000 */
[----:B------:R-:W-:Y:S01]  /*e5b0*/  F2FP.PACK_AB R141, R214, R13 ;  /* 0x0000000dd68d723e */ /* 0x000fe200000000ff */
[--C-:B------:R-:W-:Y:S02]  /*e5c0*/  FFMA.FTZ R130, R40, c[0x0][0x2d0], -R8.reuse ;  /* 0x0000b40028827a23 */ /* 0x100fe40000010808 */
[--C-:B------:R-:W-:Y:S02]  /*e5d0*/  FFMA.FTZ R250, R24, c[0x0][0x2d0], -R8.reuse ;  /* 0x0000b40018fa7a23 */ /* 0x100fe40000010808 */
[--C-:B------:R-:W-:Y:S01]  /*e5e0*/  FFMA.FTZ R249, R25, c[0x0][0x2d0], -R8.reuse ;  /* 0x0000b40019f97a23 */ /* 0x100fe20000010808 */
[----:B------:R-:W-:Y:S01]  /*e5f0*/  MUFU.EX2 R15, R15 ;  /* 0x0000000f000f7308 */ /* 0x000fe20000000800 */
[--C-:B------:R-:W-:Y:S02]  /*e600*/  FFMA.FTZ R251, R29, c[0x0][0x2d0], -R8.reuse ;  /* 0x0000b4001dfb7a23 */ /* 0x100fe40000010808 */
[--C-:B------:R-:W-:Y:S02]  /*e610*/  FFMA.FTZ R17, R45, c[0x0][0x2d0], -R8.reuse ;  /* 0x0000b4002d117a23 */ /* 0x100fe40000010808 */
[--C-:B------:R-:W-:Y:S02]  /*e620*/  FFMA.FTZ R34, R60, c[0x0][0x2d0], -R8.reuse ;  /* 0x0000b4003c227a23 */ /* 0x100fe40000010808 */
[----:B-1----:R-:W-:Y:S02]  /*e630*/  FFMA.FTZ R6, R217, c[0x0][0x2d0], -R8 ;  /* 0x0000b400d9067a23 */ /* 0x002fe40000010808 */
[--C-:B------:R-:W-:Y:S02]  /*e640*/  FFMA.FTZ R7, R223, c[0x0][0x2d0], -R3.reuse ;  /* 0x0000b400df077a23 */ /* 0x100fe40000010803 */
[----:B------:R1:W-:Y:S01]  /*e650*/  MUFU.EX2 R212, R6 ;  /* 0x0000000600d47308 */ /* 0x0003e20000000800 */
[----:B------:R-:W-:Y:S01]  /*e660*/  FFMA.FTZ R223, R47, c[0x0][0x2d0], -R3 ;  /* 0x0000b4002fdf7a23 */ /* 0x000fe20000010803 */
[----:B------:R-:W-:Y:S01]  /*e670*/  MOV R47, R66 ;  /* 0x00000042002f7202 */ /* 0x000fe20000000f00 */
[--C-:B------:R-:W-:Y:S01]  /*e680*/  FFMA.FTZ R217, R22, c[0x0][0x2d0], -R11.reuse ;  /* 0x0000b40016d97a23 */ /* 0x100fe2000001080b */
[----:B------:R-:W-:Y:S01]  /*e690*/  MOV R66, R39 ;  /* 0x0000002700427202 */ /* 0x000fe20000000f00 */
[--C-:B---3--:R-:W-:Y:S02]  /*e6a0*/  FFMA.FTZ R9, R36, c[0x0][0x2d0], -R12.reuse ;  /* 0x0000b40024097a23 */ /* 0x108fe4000001080c */
[----:B------:R-:W-:Y:S01]  /*e6b0*/  FFMA.FTZ R36, R49, c[0x0][0x2d0], -R12 ;  /* 0x0000b40031247a23 */ /* 0x000fe2000001080c */
[----:B------:R-:W-:Y:S01]  /*e6c0*/  MOV R12, R62 ;  /* 0x0000003e000c7202 */ /* 0x000fe20000000f00 */
[----:B------:R-:W-:Y:S01]  /*e6d0*/  FFMA.FTZ R62, R23, c[0x0][0x2d0], -R11 ;  /* 0x0000b400173e7a23 */ /* 0x000fe2000001080b */
[----:B------:R3:W-:Y:S01]  /*e6e0*/  MUFU.EX2 R138, R7 ;  /* 0x00000007008a7308 */ /* 0x0007e20000000800 */
[----:B------:R-:W4:Y:S01]  /*e6f0*/  LDSM.16.MT88.4 R20, [R225] ;  /* 0x00000000e114783b */ /* 0x000f220000004200 */
[--C-:B------:R-:W-:Y:S02]  /*e700*/  FFMA.FTZ R252, R28, c[0x0][0x2d0], -R8.reuse ;  /* 0x0000b4001cfc7a23 */ /* 0x100fe40000010808 */
[--C-:B------:R-:W-:Y:S02]  /*e710*/  FFMA.FTZ R49, R41, c[0x0][0x2d0], -R8.reuse ;  /* 0x0000b40029317a23 */ /* 0x100fe40000010808 */
[--C-:B------:R-:W-:Y:S02]  /*e720*/  FFMA.FTZ R51, R56, c[0x0][0x2d0], -R8.reuse ;  /* 0x0000b40038337a23 */ /* 0x100fe40000010808 */
[--C-:B------:R-:W-:Y:S02]  /*e730*/  FFMA.FTZ R65, R57, c[0x0][0x2d0], -R8.reuse ;  /* 0x0000b40039417a23 */ /* 0x100fe40000010808 */
[--C-:B------:R-:W-:Y:S01]  /*e740*/  FFMA.FTZ R33, R61, c[0x0][0x2d0], -R8.reuse ;  /* 0x0000b4003d217a23 */ /* 0x100fe20000010808 */
[----:B------:R-:W-:Y:S01]  /*e750*/  MUFU.EX2 R223, R223 ;  /* 0x000000df00df7308 */ /* 0x000fe20000000800 */
[----:B------:R-:W-:Y:S02]  /*e760*/  FMUL.FTZ R24, R2, R152 ;  /* 0x0000009802187220 */ /* 0x000fe40000410000 */
[--C-:B-1----:R-:W-:Y:S02]  /*e770*/  FFMA.FTZ R6, R221, c[0x0][0x2d0], -R8.reuse ;  /* 0x0000b400dd067a23 */ /* 0x102fe40000010808 */
[--C-:B------:R-:W-:Y:S02]  /*e780*/  FFMA.FTZ R221, R30, c[0x0][0x2d0], -R3.reuse ;  /* 0x0000b4001edd7a23 */ /* 0x100fe40000010803 */
[C---:B------:R-:W-:Y:S01]  /*e790*/  FMUL.FTZ R25, R2.reuse, R153 ;  /* 0x0000009902197220 */ /* 0x040fe20000410000 */
[----:B------:R-:W-:Y:S01]  /*e7a0*/  MOV R153, R18 ;  /* 0x0000001200997202 */ /* 0x000fe20000000f00 */
[C---:B------:R-:W-:Y:S01]  /*e7b0*/  FMUL.FTZ R28, R2.reuse, R156 ;  /* 0x0000009c021c7220 */ /* 0x040fe20000410000 */
[----:B------:R-:W1:Y:S01]  /*e7c0*/  MUFU.EX2 R16, R6 ;  /* 0x0000000600107308 */ /* 0x000e620000000800 */
[----:B------:R-:W-:Y:S01]  /*e7d0*/  FMUL.FTZ R29, R2, R157 ;  /* 0x0000009d021d7220 */ /* 0x000fe20000410000 */
[----:B------:R-:W-:Y:S01]  /*e7e0*/  MOV R156, R19 ;  /* 0x00000013009c7202 */ /* 0x000fe20000000f00 */
[--C-:B---3--:R-:W-:Y:S01]  /*e7f0*/  FFMA.FTZ R7, R245, c[0x0][0x2d0], -R3.reuse ;  /* 0x0000b400f5077a23 */ /* 0x108fe20000010803 */
[----:B------:R-:W-:Y:S01]  /*e800*/  MOV R157, R47 ;  /* 0x0000002f009d7202 */ /* 0x000fe20000000f00 */
[--C-:B------:R-:W-:Y:S02]  /*e810*/  FFMA.FTZ R245, R46, c[0x0][0x2d0], -R3.reuse ;  /* 0x0000b4002ef57a23 */ /* 0x100fe40000010803 */
[C---:B------:R-:W-:Y:S02]  /*e820*/  FMUL.FTZ R40, R2.reuse, R164 ;  /* 0x000000a402287220 */ /* 0x040fe40000410000 */
[C---:B------:R-:W-:Y:S01]  /*e830*/  FMUL.FTZ R41, R2.reuse, R165 ;  /* 0x000000a502297220 */ /* 0x040fe20000410000 */
[----:B------:R3:W-:Y:S01]  /*e840*/  MUFU.EX2 R204, R7 ;  /* 0x0000000700cc7308 */ /* 0x0007e20000000800 */
[C---:B------:R-:W-:Y:S01]  /*e850*/  FMUL.FTZ R45, R2.reuse, R169 ;  /* 0x000000a9022d7220 */ /* 0x040fe20000410000 */
[----:B------:R-:W-:Y:S01]  /*e860*/  MOV R165, R34 ;  /* 0x0000002200a57202 */ /* 0x000fe20000000f00 */
[C---:B------:R-:W-:Y:S01]  /*e870*/  FMUL.FTZ R56, R2.reuse, R176 ;  /* 0x000000b002387220 */ /* 0x040fe20000410000 */
[----:B------:R-:W-:Y:S01]  /*e880*/  MOV R176, R64 ;  /* 0x0000004000b07202 */ /* 0x000fe20000000f00 */
[C---:B------:R-:W-:Y:S02]  /*e890*/  FMUL.FTZ R57, R2.reuse, R177 ;  /* 0x000000b102397220 */ /* 0x040fe40000410000 */
[C---:B------:R-:W-:Y:S01]  /*e8a0*/  FMUL.FTZ R60, R2.reuse, R180 ;  /* 0x000000b4023c7220 */ /* 0x040fe20000410000 */
[----:B------:R-:W-:Y:S01]  /*e8b0*/  MOV R180, R59 ;  /* 0x0000003b00b47202 */ /* 0x000fe20000000f00 */
[----:B------:R-:W-:Y:S01]  /*e8c0*/  FMUL.FTZ R61, R2, R181 ;  /* 0x000000b5023d7220 */ /* 0x000fe20000410000 */
[----:B------:R-:W-:Y:S01]  /*e8d0*/  MUFU.EX2 R164, R248 ;  /* 0x000000f800a47308 */ /* 0x000fe20000000800 */
[C---:B------:R-:W-:Y:S01]  /*e8e0*/  FMUL.FTZ R18, R132.reuse, R162 ;  /* 0x000000a284127220 */ /* 0x040fe20000410000 */
[----:B------:R-:W-:Y:S01]  /*e8f0*/  MOV R162, R48 ;  /* 0x0000003000a27202 */ /* 0x000fe20000000f00 */
[----:B------:R-:W-:Y:S01]  /*e900*/  FMUL.FTZ R19, R132, R163 ;  /* 0x000000a384137220 */ /* 0x000fe20000410000 */
[----:B-1----:R-:W-:Y:S01]  /*e910*/  MOV R11, R16 ;  /* 0x00000010000b7202 */ /* 0x002fe20000000f00 */
[--C-:B------:R-:W-:Y:S01]  /*e920*/  FFMA.FTZ R6, R246, c[0x0][0x2d0], -R3.reuse ;  /* 0x0000b400f6067a23 */ /* 0x100fe20000010803 */
[----:B------:R-:W-:Y:S01]  /*e930*/  MOV R163, R63 ;  /* 0x0000003f00a37202 */ /* 0x000fe20000000f00 */
[--C-:B------:R-:W-:Y:S01]  /*e940*/  FFMA.FTZ R246, R43, c[0x0][0x2d0], -R3.reuse ;  /* 0x0000b4002bf67a23 */ /* 0x100fe20000010803 */
[----:B------:R-:W-:Y:S01]  /*e950*/  MOV R43, R11 ;  /* 0x0000000b002b7202 */ /* 0x000fe20000000f00 */
[----:B------:R-:W-:Y:S01]  /*e960*/  FFMA.FTZ R16, R44, c[0x0][0x2d0], -R8 ;  /* 0x0000b4002c107a23 */ /* 0x000fe20000010808 */
[----:B------:R1:W1:Y:S01]  /*e970*/  MUFU.EX2 R139, R6 ;  /* 0x00000006008b7308 */ /* 0x0002620000000800 */
[----:B------:R-:W-:Y:S01]  /*e980*/  MOV R11, R50 ;  /* 0x00000032000b7202 */ /* 0x000fe20000000f00 */
[----:B------:R-:W-:Y:S01]  /*e990*/  FMUL.FTZ R8, R2, R144 ;  /* 0x0000009002087220 */ /* 0x000fe20000410000 */
[----:B------:R-:W-:Y:S01]  /*e9a0*/  F2FP.PACK_AB R144, R211, R15 ;  /* 0x0000000fd390723e */ /* 0x000fe200000000ff */
[----:B---3--:R-:W-:Y:S01]  /*e9b0*/  FMUL.FTZ R7, R132, R143 ;  /* 0x0000008f84077220 */ /* 0x008fe20000410000 */
[----:B------:R-:W-:Y:S01]  /*e9c0*/  F2FP.PACK_AB R143, R52, R213 ;  /* 0x000000d5348f723e */ /* 0x000fe200000000ff */
        /* <DEDUP_REMOVED lines=19> */
[----:B------:R-:W-:Y:S01]  /*eb00*/  F2FP.PACK_AB R145, R139, R138 ;  /* 0x0000008a8b91723e */ /* 0x000fe200000000ff */
[--C-:B------:R-:W-:Y:S01]  /*eb10*/  FFMA.FTZ R247, R42, c[0x0][0x2d0], -R3.reuse ;  /* 0x0000b4002af77a23 */ /* 0x100fe20000010803 */
[----:B------:R-:W-:Y:S01]  /*eb20*/  MOV R42, R10 ;  /* 0x0000000a002a7202 */ /* 0x000fe20000000f00 */
[----:B------:R-:W-:Y:S01]  /*eb30*/  FFMA.FTZ R3, R4, c[0x0][0x2d0], -R3 ;  /* 0x0000b40004037a23 */ /* 0x000fe20000010803 */
[----:B------:R1:W3:Y:S01]  /*eb40*/  MUFU.EX2 R205, R6 ;  /* 0x0000000600cd7308 */ /* 0x0002e20000000800 */
[----:B------:R-:W-:Y:S01]  /*eb50*/  FMUL.FTZ R4, R133, R140 ;  /* 0x0000008c85047220 */ /* 0x000fe20000410000 */
[----:B------:R-:W-:Y:S01]  /*eb60*/  F2FP.PACK_AB R140, R216, R14 ;  /* 0x0000000ed88c723e */ /* 0x000fe200000000ff */
[C---:B------:R-:W-:Y:S01]  /*eb70*/  FMUL.FTZ R10, R0.reuse, R146 ;  /* 0x00000092000a7220 */ /* 0x040fe20000410000 */
[----:B------:R-:W2:Y:S01]  /*eb80*/  LDL.LU R14, [R1+0x10] ;  /* 0x00001000010e7983 */ /* 0x000ea20000300800 */
[----:B------:R-:W-:Y:S01]  /*eb90*/  F2FP.PACK_AB R146, R43, R212 ;  /* 0x000000d42b92723e */ /* 0x000fe200000000ff */
        /* <DEDUP_REMOVED lines=9> */
[----:B------:R-:W-:Y:S01]  /*ec30*/  MUFU.EX2 R169, R217 ;  /* 0x000000d900a97308 */ /* 0x000fe20000000800 */
[C---:B------:R-:W-:Y:S02]  /*ec40*/  FMUL.FTZ R63, R0.reuse, R183 ;  /* 0x000000b7003f7220 */ /* 0x040fe40000410000 */
[----:B------:R-:W-:Y:S01]  /*ec50*/  FMUL.FTZ R64, R133, R200 ;  /* 0x000000c885407220 */ /* 0x000fe20000410000 */
[----:B------:R-:W-:Y:S01]  /*ec60*/  MOV R200, R157 ;  /* 0x0000009d00c87202 */ /* 0x000fe20000000f00 */
[C---:B------:R-:W-:Y:S02]  /*ec70*/  FMUL.FTZ R74, R0.reuse, R74 ;  /* 0x0000004a004a7220 */ /* 0x040fe40000410000 */
[----:B------:R-:W-:Y:S02]  /*ec80*/  FMUL.FTZ R75, R0, R75 ;  /* 0x0000004b004b7220 */ /* 0x000fe40000410000 */
[----:B-1----:R-:W-:Y:S01]  /*ec90*/  FMUL.FTZ R6, R132, R142 ;  /* 0x0000008e84067220 */ /* 0x002fe20000410000 */
[----:B------:R-:W-:Y:S01]  /*eca0*/  F2FP.PACK_AB R142, R53, R215 ;  /* 0x000000d7358e723e */ /* 0x000fe200000000ff */
[----:B------:R-:W-:Y:S01]  /*ecb0*/  MUFU.EX2 R200, R200 ;  /* 0x000000c800c87308 */ /* 0x000fe20000000800 */
[----:B---3--:R-:W-:Y:S01]  /*ecc0*/  F2FP.PACK_AB R147, R204, R205 ;  /* 0x000000cdcc93723e */ /* 0x008fe200000000ff */
[C---:B------:R-:W-:Y:S02]  /*ecd0*/  FMUL.FTZ R78, R0.reuse, R78 ;  /* 0x0000004e004e7220 */ /* 0x040fe40000410000 */
[C---:B------:R-:W-:Y:S02]  /*ece0*/  FMUL.FTZ R79, R0.reuse, R79 ;  /* 0x0000004f004f7220 */ /* 0x040fe40000410000 */
[-C--:B----4-:R-:W-:Y:S04]  /*ecf0*/  HMMA.16816.F32 R4, R140, R20.reuse, R4 ;  /* 0x000000148c04723c */ /* 0x090fe80000001804 */
[----:B------:R-:W-:Y:S01]  /*ed00*/  MUFU.EX2 R177, R220 ;  /* 0x000000dc00b17308 */ /* 0x000fe20000000800 */
[C---:B------:R-:W-:Y:S02]  /*ed10*/  FMUL.FTZ R90, R0.reuse, R90 ;  /* 0x0000005a005a7220 */ /* 0x040fe40000410000 */
[C---:B------:R-:W-:Y:S01]  /*ed20*/  FMUL.FTZ R91, R0.reuse, R91 ;  /* 0x0000005b005b7220 */ /* 0x040fe20000410000 */
[C---:B------:R-:W-:Y:S04]  /*ed30*/  HMMA.16816.F32 R8, R144.reuse, R20, R8 ;  /* 0x000000149008723c */ /* 0x040fe80000001808 */
[C---:B------:R-:W-:Y:S02]  /*ed40*/  FMUL.FTZ R94, R0.reuse, R94 ;  /* 0x0000005e005e7220 */ /* 0x040fe40000410000 */
[C---:B------:R-:W-:Y:S01]  /*ed50*/  FMUL.FTZ R95, R0.reuse, R95 ;  /* 0x0000005f005f7220 */ /* 0x040fe20000410000 */
[----:B------:R-:W-:Y:S01]  /*ed60*/  MUFU.EX2 R221, R221 ;  /* 0x000000dd00dd7308 */ /* 0x000fe20000000800 */
[C---:B------:R-:W-:Y:S01]  /*ed70*/  FMUL.FTZ R20, R133.reuse, R172 ;  /* 0x000000ac85147220 */ /* 0x040fe20000410000 */
[----:B------:R-:W-:Y:S02]  /*ed80*/  MOV R172, R54 ;  /* 0x0000003600ac7202 */ /* 0x000fe40000000f00 */
[----:B------:R-:W-:Y:S01]  /*ed90*/  LDSM.16.MT88.4 R52, [R229] ;  /* 0x00000000e534783b */ /* 0x000fe20000004200 */
[C---:B------:R-:W-:Y:S01]  /*eda0*/  FMUL.FTZ R21, R133.reuse, R173 ;  /* 0x000000ad85157220 */ /* 0x040fe20000410000 */
[----:B------:R-:W-:Y:S01]  /*edb0*/  MOV R173, R33 ;  /* 0x0000002100ad7202 */ /* 0x000fe20000000f00 */
[C---:B------:R-:W-:Y:S01]  /*edc0*/  FMUL.FTZ R33, R133.reuse, R185 ;  /* 0x000000b985217220 */ /* 0x040fe20000410000 */
[----:B------:R-:W-:Y:S01]  /*edd0*/  MOV R185, R49 ;  /* 0x0000003100b97202 */ /* 0x000fe20000000f00 */
[----:B------:R-:W-:Y:S01]  /*ede0*/  FMUL.FTZ R49, R133, R193 ;  /* 0x000000c185317220 */ /* 0x000fe20000410000 */
[----:B------:R1:W-:Y:S01]  /*edf0*/  MUFU.EX2 R179, R218 ;  /* 0x000000da00b37308 */ /* 0x0003e20000000800 */
        /* <DEDUP_REMOVED lines=8> */
[----:B------:R-:W-:Y:S05]  /*ee80*/  FMUL.FTZ R127, R0, R127 ;  /* 0x0000007f007f7220 */ /* 0x000fea0000410000 */
[----:B------:R-:W-:Y:S10]  /*ee90*/  MUFU.EX2 R247, R247 ;  /* 0x000000f700f77308 */ /* 0x000ff40000000800 */
[----:B------:R-:W-:Y:S10]  /*eea0*/  MUFU.EX2 R246, R246 ;  /* 0x000000f600f67308 */ /* 0x000ff40000000800 */
[----:B------:R-:W-:Y:S01]  /*eeb0*/  MUFU.EX2 R245, R245 ;  /* 0x000000f500f57308 */ /* 0x000fe20000000800 */
[----:B------:R-:W-:Y:S01]  /*eec0*/  FFMA.FTZ R206, R132, R67, R13 ;  /* 0x0000004384ce7223 */ /* 0x000fe2000001000d */
[----:B------:R-:W-:Y:S01]  /*eed0*/  MOV R67, R12 ;  /* 0x0000000c00437202 */ /* 0x000fe20000000f00 */
[C---:B------:R-:W-:Y:S01]  /*eee0*/  FMUL.FTZ R12, R2.reuse, R148 ;  /* 0x00000094020c7220 */ /* 0x040fe20000410000 */
[----:B------:R-:W-:Y:S01]  /*eef0*/  MOV R148, R37 ;  /* 0x0000002500947202 */ /* 0x000fe20000000f00 */
[----:B------:R-:W-:Y:S01]  /*ef00*/  FMUL.FTZ R13, R2, R149 ;  /* 0x00000095020d7220 */ /* 0x000fe20000410000 */
[----:B------:R-:W-:Y:S02]  /*ef10*/  MOV R149, R36 ;  /* 0x0000002400957202 */ /* 0x000fe40000000f00 */
[----:B------:R-:W-:Y:S02]  /*ef20*/  MOV R31, R67 ;  /* 0x00000043001f7202 */ /* 0x000fe40000000f00 */
[----:B------:R-:W-:Y:S02]  /*ef30*/  MOV R67, R38 ;  /* 0x0000002600437202 */ /* 0x000fe40000000f00 */
[----:B------:R-:W3:Y:S01]  /*ef40*/  LDSM.16.MT88.4 R36, [R226] ;  /* 0x00000000e224783b */ /* 0x000ee20000004200 */
[----:B------:R-:W-:Y:S01]  /*ef50*/  MOV R153, R31 ;  /* 0x0000001f00997202 */ /* 0x000fe20000000f00 */
[C---:B------:R-:W-:Y:S01]  /*ef60*/  FMUL.FTZ R31, R0.reuse, R159 ;  /* 0x0000009f001f7220 */ /* 0x040fe20000410000 */
[----:B------:R-:W-:Y:S02]  /*ef70*/  MOV R154, R149 ;  /* 0x00000095009a7202 */ /* 0x000fe40000000f00 */
[----:B------:R-:W-:Y:S02]  /*ef80*/  MOV R181, R148 ;  /* 0x0000009400b57202 */ /* 0x000fe40000000f00 */
[----:B------:R-:W-:Y:S01]  /*ef90*/  MOV R159, R58 ;  /* 0x0000003a009f7202 */ /* 0x000fe20000000f00 */
[----:B------:R-:W-:Y:S02]  /*efa0*/  FMUL.FTZ R58, R0, R178 ;  /* 0x000000b2003a7220 */ /* 0x000fe40000410000 */
[----:B------:R4:W-:Y:S01]  /*efb0*/  MUFU.EX2 R178, R219 ;  /* 0x000000db00b27308 */ /* 0x0009e20000000800 */
[----:B--2---:R-:W-:Y:S02]  /*efc0*/  FFMA.FTZ R2, R2, R14, R15 ;  /* 0x0000000e02027223 */ /* 0x004fe4000001000f */
[C---:B------:R-:W-:Y:S02]  /*efd0*/  FMUL.FTZ R14, R0.reuse, R150 ;  /* 0x00000096000e7220 */ /* 0x040fe40000410000 */
[----:B------:R-:W-:Y:S02]  /*efe0*/  FMUL.FTZ R15, R0, R151 ;  /* 0x00000097000f7220 */ /* 0x000fe40000410000 */
[----:B------:R-:W2:Y:S01]  /*eff0*/  LDSM.16.MT88.4 R148, [R228] ;  /* 0x00000000e494783b */ /* 0x000ea20000004200 */
[----:B------:R-:W-:Y:S04]  /*f000*/  FADD.FTZ R2, R211, R2 ;  /* 0x00000002d3027221 */ /* 0x000fe80000010000 */
[-C--:B------:R-:W-:Y:S08]  /*f010*/  HMMA.16816.F32 R12, R144, R22.reuse, R12 ;  /* 0x00000016900c723c */ /* 0x080ff0000000180c */
[C---:B------:R-:W-:Y:S07]  /*f020*/  HMMA.16816.F32 R16, R140.reuse, R22, R16 ;  /* 0x000000168c10723c */ /* 0x040fee0000001810 */
[C---:B------:R-:W-:Y:S01]  /*f030*/  FMUL.FTZ R22, R132.reuse, R174 ;  /* 0x000000ae84167220 */ /* 0x040fe20000410000 */
[----:B------:R-:W-:Y:S01]  /*f040*/  MOV R174, R62 ;  /* 0x0000003e00ae7202 */ /* 0x000fe20000000f00 */
[----:B------:R-:W-:Y:S03]  /*f050*/  FMUL.FTZ R23, R132, R175 ;  /* 0x000000af84177220 */ /* 0x000fe60000410000 */
[----:B------:R-:W-:Y:S01]  /*f060*/  FMUL.FTZ R62, R0, R182 ;  /* 0x000000b6003e7220 */ /* 0x000fe20000410000 */
[----:B------:R-:W-:Y:S01]  /*f070*/  MOV R175, R32 ;  /* 0x0000002000af7202 */ /* 0x000fe20000000f00 */
[C---:B------:R-:W-:Y:S01]  /*f080*/  FMUL.FTZ R32, R133.reuse, R184 ;  /* 0x000000b885207220 */ /* 0x040fe20000410000 */
[----:B------:R-:W-:Y:S01]  /*f090*/  MOV R184, R66 ;  /* 0x0000004200b87202 */ /* 0x000fe20000000f00 */
[-C--:B---3--:R-:W-:Y:S01]  /*f0a0*/  HMMA.16816.F32 R20, R140, R36.reuse, R20 ;  /* 0x000000248c14723c */ /* 0x088fe20000001814 */
[----:B------:R-:W-:Y:S02]  /*f0b0*/  MUFU.EX2 R174, R174 ;  /* 0x000000ae00ae7308 */ /* 0x000fe40000000800 */
[----:B------:R-:W-:Y:S05]  /*f0c0*/  FMUL.FTZ R66, R132, R202 ;  /* 0x000000ca84427220 */ /* 0x000fea0000410000 */
[C---:B------:R-:W-:Y:S03]  /*f0d0*/  HMMA.16816.F32 R24, R144.reuse, R36, R24 ;  /* 0x000000249018723c */ /* 0x040fe60000001818 */
[----:B------:R-:W-:Y:S04]  /*f0e0*/  MUFU.EX2 R184, R184 ;  /* 0x000000b800b87308 */ /* 0x000fe80000000800 */
[C---:B------:R-:W-:Y:S01]  /*f0f0*/  FMUL.FTZ R36, R133.reuse, R188 ;  /* 0x000000bc85247220 */ /* 0x040fe20000410000 */
[-C--:B------:R-:W-:Y:S04]  /*f100*/  HMMA.16816.F32 R28, R144, R38.reuse, R28 ;  /* 0x00000026901c723c */ /* 0x080fe8000000181c */
[C---:B------:R-:W-:Y:S01]  /*f110*/  FMUL.FTZ R37, R133.reuse, R189 ;  /* 0x000000bd85257220 */ /* 0x040fe20000410000 */
[----:B------:R-:W-:Y:S01]  /*f120*/  MOV R188, R43 ;  /* 0x0000002b00bc7202 */ /* 0x000fe20000000f00 */
[C---:B------:R-:W-:Y:S01]  /*f130*/  FMUL.FTZ R43, R0.reuse, R167 ;  /* 0x000000a7002b7220 */ /* 0x040fe20000410000 */
        /* <DEDUP_REMOVED lines=10> */
[C---:B------:R-:W-:Y:S01]  /*f1e0*/  FMUL.FTZ R51, R132.reuse, R195 ;  /* 0x000000c384337220 */ /* 0x040fe20000410000 */
[----:B------:R-:W-:Y:S01]  /*f1f0*/  MOV R170, R167 ;  /* 0x000000a700aa7202 */ /* 0x000fe20000000f00 */
[C---:B------:R-:W-:Y:S01]  /*f200*/  FMUL.FTZ R65, R133.reuse, R201 ;  /* 0x000000c985417220 */ /* 0x040fe20000410000 */
[----:B------:R-:W-:Y:S01]  /*f210*/  MOV R248, R191 ;  /* 0x000000bf00f87202 */ /* 0x000fe20000000f00 */
[----:B------:R-:W-:Y:S01]  /*f220*/  FMUL.FTZ R67, R132, R203 ;  /* 0x000000cb84437220 */ /* 0x000fe20000410000 */
[-C--:B------:R-:W-:Y:S03]  /*f230*/  HMMA.16816.F32 R36, R140, R52.reuse, R36 ;  /* 0x000000348c24723c */ /* 0x080fe60000001824 */
[----:B------:R-:W-:Y:S02]  /*f240*/  MOV R191, R162 ;  /* 0x000000a200bf7202 */ /* 0x000fe40000000f00 */
[----:B------:R-:W-:Y:S02]  /*f250*/  MOV R171, R170 ;  /* 0x000000aa00ab7202 */ /* 0x000fe40000000f00 */
[----:B------:R-:W-:Y:S01]  /*f260*/  MOV R167, R166 ;  /* 0x000000a600a77202 */ /* 0x000fe20000000f00 */
[C---:B------:R-:W-:Y:S01]  /*f270*/  HMMA.16816.F32 R40, R144.reuse, R52, R40 ;  /* 0x000000349028723c */ /* 0x040fe20000001828 */
[----:B------:R-:W-:Y:S03]  /*f280*/  MUFU.EX2 R191, R191 ;  /* 0x000000bf00bf7308 */ /* 0x000fe60000000800 */
[----:B------:R-:W-:Y:S02]  /*f290*/  MOV R170, R167 ;  /* 0x000000a700aa7202 */ /* 0x000fe40000000f00 */
[----:B------:R-:W-:Y:S01]  /*f2a0*/  MOV R166, R189 ;  /* 0x000000bd00a67202 */ /* 0x000fe20000000f00 */
[C---:B------:R-:W-:Y:S01]  /*f2b0*/  FMUL.FTZ R52, R133.reuse, R196 ;  /* 0x000000c485347220 */ /* 0x040fe20000410000 */
[-C--:B------:R-:W-:Y:S04]  /*f2c0*/  HMMA.16816.F32 R44, R144, R54.reuse, R44 ;  /* 0x00000036902c723c */ /* 0x080fe8000000182c */
[----:B------:R-:W-:Y:S01]  /*f2d0*/  FMUL.FTZ R53, R133, R197 ;  /* 0x000000c585357220 */ /* 0x000fe20000410000 */
[----:B------:R-:W-:Y:S01]  /*f2e0*/  MOV R192, R170 ;  /* 0x000000aa00c07202 */ /* 0x000fe20000000f00 */
[----:B------:R-:W-:Y:S01]  /*f2f0*/  FADD.FTZ R133, R216, R207 ;  /* 0x000000cfd8857221 */ /* 0x000fe20000010000 */
[----:B------:R-:W-:Y:S01]  /*f300*/  MOV R167, R166 ;  /* 0x000000a600a77202 */ /* 0x000fe20000000f00 */
[C---:B------:R-:W-:Y:S01]  /*f310*/  HMMA.16816.F32 R48, R140.reuse, R54, R48 ;  /* 0x000000368c30723c */ /* 0x040fe20000001830 */
[----:B------:R-:W-:Y:S03]  /*f320*/  MUFU.EX2 R197, R171 ;  /* 0x000000ab00c57308 */ /* 0x000fe60000000800 */
[----:B------:R-:W-:Y:S02]  /*f330*/  MOV R189, R188 ;  /* 0x000000bc00bd7202 */ /* 0x000fe40000000f00 */
[----:B------:R-:W-:Y:S01]  /*f340*/  MOV R188, R187 ;  /* 0x000000bb00bc7202 */ /* 0x000fe20000000f00 */
[C---:B------:R-:W-:Y:S01]  /*f350*/  FMUL.FTZ R54, R132.reuse, R198 ;  /* 0x000000c684367220 */ /* 0x040fe20000410000 */
[----:B------:R-:W-:Y:S01]  /*f360*/  MOV R187, R186 ;  /* 0x000000ba00bb7202 */ /* 0x000fe20000000f00 */
[----:B------:R-:W-:Y:S02]  /*f370*/  FMUL.FTZ R55, R132, R199 ;  /* 0x000000c784377220 */ /* 0x000fe40000410000 */
[----:B------:R-:W-:Y:S01]  /*f380*/  MUFU.EX2 R171, R208 ;  /* 0x000000d000ab7308 */ /* 0x000fe20000000800 */
[----:B------:R-:W-:Y:S02]  /*f390*/  MOV R199, R153 ;  /* 0x0000009900c77202 */ /* 0x000fe40000000f00 */
[----:B------:R-:W-:Y:S02]  /*f3a0*/  MOV R186, R159 ;  /* 0x0000009f00ba7202 */ /* 0x000fe40000000f00 */
[-C--:B--2---:R-:W-:Y:S03]  /*f3b0*/  HMMA.16816.F32 R52, R140, R148.reuse, R52 ;  /* 0x000000948c34723c */ /* 0x084fe60000001834 */
[----:B------:R-:W-:Y:S02]  /*f3c0*/  MOV R159, R130 ;  /* 0x00000082009f7202 */ /* 0x000fe40000000f00 */
[----:B------:R-:W2:Y:S01]  /*f3d0*/  LDL.LU R130, [R1+0x74] ;  /* 0x0000740001827983 */ /* 0x000ea20000300800 */
[----:B------:R-:W-:Y:S01]  /*f3e0*/  MOV R166, R189 ;  /* 0x000000bd00a67202 */ /* 0x000fe20000000f00 */
[----:B------:R-:W-:Y:S01]  /*f3f0*/  MUFU.EX2 R199, R199 ;  /* 0x000000c700c77308 */ /* 0x000fe20000000800 */
[C---:B------:R-:W-:Y:S04]  /*f400*/  HMMA.16816.F32 R56, R144.reuse, R148, R56 ;  /* 0x000000949038723c */ /* 0x040fe80000001838 */
[----:B------:R-:W-:Y:S02]  /*f410*/  MOV R189, R188 ;  /* 0x000000bc00bd7202 */ /* 0x000fe40000000f00 */
[----:B------:R-:W-:Y:S02]  /*f420*/  MOV R188, R187 ;  /* 0x000000bb00bc7202 */ /* 0x000fe40000000f00 */
[-C--:B------:R-:W-:Y:S04]  /*f430*/  HMMA.16816.F32 R60, R144, R150.reuse, R60 ;  /* 0x00000096903c723c */ /* 0x080fe8000000183c */
[----:B------:R-:W-:Y:S02]  /*f440*/  MOV R193, R188 ;  /* 0x000000bc00c17202 */ /* 0x000fe40000000f00 */
[----:B------:R-:W-:Y:S02]  /*f450*/  MOV R188, R180 ;  /* 0x000000b400bc7202 */ /* 0x000fe40000000f00 */
[C---:B------:R-:W-:Y:S01]  /*f460*/  HMMA.16816.F32 R64, R140.reuse, R150, R64 ;  /* 0x000000968c40723c */ /* 0x040fe20000001840 */
[----:B------:R-:W3:Y:S01]  /*f470*/  LDSM.16.MT88.4 R148, [R225+0x2000] ;  /* 0x00200000e194783b */ /* 0x000ee20000004200 */
[----:B------:R-:W-:Y:S02]  /*f480*/  MUFU.EX2 R180, R251 ;  /* 0x000000fb00b47308 */ /* 0x000fe40000000800 */
[----:B------:R-:W-:Y:S02]  /*f490*/  MOV R203, R193 ;  /* 0x000000c100cb7202 */ /* 0x000fe40000000f00 */
[----:B------:R-:W-:Y:S02]  /*f4a0*/  MOV R193, R155 ;  /* 0x0000009b00c17202 */ /* 0x000fe40000000f00 */
[----:B-1----:R-:W-:Y:S04]  /*f4b0*/  MOV R218, R203 ;  /* 0x000000cb00da7202 */ /* 0x002fe80000000f00 */
[----:B------:R-:W-:Y:S01]  /*f4c0*/  MUFU.EX2 R193, R193 ;  /* 0x000000c100c17308 */ /* 0x000fe20000000800 */
[----:B------:R-:W-:Y:S02]  /*f4d0*/  MOV R187, R186 ;  /* 0x000000ba00bb7202 */ /* 0x000fe40000000f00 */
[----:B------:R-:W-:Y:S02]  /*f4e0*/  MOV R186, R185 ;  /* 0x000000b900ba7202 */ /* 0x000fe40000000f00 */
[----:B------:R-:W-:Y:S02]  /*f4f0*/  MOV R185, R131 ;  /* 0x0000008300b97202 */ /* 0x000fe40000000f00 */
[----:B------:R-:W2:Y:S01]  /*f500*/  LDL.LU R131, [R1+0x70] ;  /* 0x0000700001837983 */ /* 0x000ea20000300800 */
[----:B------:R-:W-:Y:S02]  /*f510*/  MOV R196, R167 ;  /* 0x000000a700c47202 */ /* 0x000fe40000000f00 */
[----:B------:R-:W-:Y:S02]  /*f520*/  MOV R167, R175 ;  /* 0x000000af00a77202 */ /* 0x000fe40000000f00 */
[----:B------:R-:W-:Y:S01]  /*f530*/  MUFU.EX2 R175, R252 ;  /* 0x000000fc00af7308 */ /* 0x000fe20000000800 */
[----:B------:R-:W-:Y:S02]  /*f540*/  MOV R195, R166 ;  /* 0x000000a600c37202 */ /* 0x000fe40000000f00 */
[----:B------:R-:W-:Y:S02]  /*f550*/  MOV R166, R173 ;  /* 0x000000ad00a67202 */ /* 0x000fe40000000f00 */
[----:B------:R-:W-:Y:S02]  /*f560*/  MOV R183, R167 ;  /* 0x000000a700b77202 */ /* 0x000fe40000000f00 */
[----:B------:R-:W-:Y:S02]  /*f570*/  MOV R194, R189 ;  /* 0x000000bd00c27202 */ /* 0x000fe40000000f00 */
[----:B------:R-:W-:Y:S01]  /*f580*/  MOV R189, R172 ;  /* 0x000000ac00bd7202 */ /* 0x000fe20000000f00 */
[----:B------:R-:W-:Y:S01]  /*f590*/  MUFU.EX2 R173, R249 ;  /* 0x000000f900ad7308 */ /* 0x000fe20000000800 */
[----:B------:R-:W-:Y:S02]  /*f5a0*/  MOV R201, R194 ;  /* 0x000000c200c97202 */ /* 0x000fe40000000f00 */
[----:B------:R-:W-:Y:S02]  /*f5b0*/  MOV R167, R189 ;  /* 0x000000bd00a77202 */ /* 0x000fe40000000f00 */
[----:B------:R-:W-:Y:S01]  /*f5c0*/  MOV R189, R159 ;  /* 0x0000009f00bd7202 */ /* 0x000fe20000000f00 */
[-C--:B---3--:R-:W-:Y:S04]  /*f5d0*/  HMMA.16816.F32 R68, R140, R148.reuse, R68 ;  /* 0x000000948c44723c */ /* 0x088fe80000001844 */
[----:B------:R-:W-:Y:S01]  /*f5e0*/  MUFU.EX2 R172, R209 ;  /* 0x000000d100ac7308 */ /* 0x000fe20000000800 */
[----:B------:R-:W-:Y:S02]  /*f5f0*/  MOV R194, R181 ;  /* 0x000000b500c27202 */ /* 0x000fe40000000f00 */
[----:B------:R-:W-:Y:S01]  /*f600*/  MOV R181, R156 ;  /* 0x0000009c00b57202 */ /* 0x000fe20000000f00 */
[C---:B------:R-:W-:Y:S04]  /*f610*/  HMMA.16816.F32 R72, R144.reuse, R148, R72 ;  /* 0x000000949048723c */ /* 0x040fe80000001848 */
[----:B----4-:R-:W-:Y:S02]  /*f620*/  MOV R219, R201 ;  /* 0x000000c900db7202 */ /* 0x010fe40000000f00 */
[----:B------:R-:W-:Y:S01]  /*f630*/  MUFU.EX2 R194, R194 ;  /* 0x000000c200c27308 */ /* 0x000fe20000000800 */
[----:B------:R-:W-:Y:S01]  /*f640*/  MOV R201, R163 ;  /* 0x000000a300c97202 */ /* 0x000fe20000000f00 */
[-C--:B------:R-:W-:Y:S04]  /*f650*/  HMMA.16816.F32 R76, R144, R150.reuse, R76 ;  /* 0x00000096904c723c */ /* 0x080fe8000000184c */
[----:B------:R-:W-:Y:S02]  /*f660*/  MOV R170, R187 ;  /* 0x000000bb00aa7202 */ /* 0x000fe40000000f00 */
[----:B------:R-:W-:Y:S02]  /*f670*/  MOV R187, R168 ;  /* 0x000000a800bb7202 */ /* 0x000fe40000000f00 */
[----:B------:R-:W-:Y:S01]  /*f680*/  MUFU.EX2 R252, R210 ;  /* 0x000000d200fc7308 */ /* 0x000fe20000000800 */
[C---:B------:R-:W-:Y:S01]  /*f690*/  HMMA.16816.F32 R80, R140.reuse, R150, R80 ;  /* 0x000000968c50723c */ /* 0x040fe20000001850 */
[----:B------:R-:W1:Y:S03]  /*f6a0*/  LDSM.16.MT88.4 R148, [R226+0x2000] ;  /* 0x00200000e294783b */ /* 0x000e660000004200 */
[----:B------:R-:W-:Y:S02]  /*f6b0*/  MOV R202, R170 ;  /* 0x000000aa00ca7202 */ /* 0x000fe40000000f00 */
[----:B------:R-:W-:Y:S02]  /*f6c0*/  MOV R170, R187 ;  /* 0x000000bb00aa7202 */ /* 0x000fe40000000f00 */
[----:B------:R-:W-:Y:S01]  /*f6d0*/  MOV R187, R154 ;  /* 0x0000009a00bb7202 */ /* 0x000fe20000000f00 */
[----:B------:R-:W-:Y:S03]  /*f6e0*/  MUFU.EX2 R168, R250 ;  /* 0x000000fa00a87308 */ /* 0x000fe60000000800 */
[----:B------:R-:W-:Y:S02]  /*f6f0*/  MOV R198, R196 ;  /* 0x000000c400c67202 */ /* 0x000fe40000000f00 */
[----:B------:R-:W-:Y:S02]  /*f700*/  MOV R196, R166 ;  /* 0x000000a600c47202 */ /* 0x000fe40000000f00 */
[----:B------:R-:W-:Y:S02]  /*f710*/  MOV R166, R188 ;  /* 0x000000bc00a67202 */ /* 0x000fe40000000f00 */
[----:B------:R-:W-:Y:S01]  /*f720*/  MOV R188, R152 ;  /* 0x0000009800bc7202 */ /* 0x000fe20000000f00 */
[----:B------:R-:W-:Y:S01]  /*f730*/  MUFU.EX2 R187, R187 ;  /* 0x000000bb00bb7308 */ /* 0x000fe20000000800 */
[----:B------:R-:W-:Y:S01]  /*f740*/  LDSM.16.MT88.4 R152, [R226+0x800] ;  /* 0x00080000e298783b */ /* 0x000fe20000004200 */
[----:B------:R-:W-:Y:S02]  /*f750*/  MOV R182, R195 ;  /* 0x000000c300b67202 */ /* 0x000fe40000000f00 */
[----:B------:R-:W-:Y:S02]  /*f760*/  MOV R195, R186 ;  /* 0x000000ba00c37202 */ /* 0x000fe40000000f00 */
[----:B------:R-:W-:Y:S02]  /*f770*/  MOV R186, R158 ;  /* 0x0000009e00ba7202 */ /* 0x000fe40000000f00 */
[----:B------:R-:W-:Y:S01]  /*f780*/  MOV R220, R182 ;  /* 0x000000b600dc7202 */ /* 0x000fe20000000f00 */
[----:B------:R-:W-:Y:S01]  /*f790*/  LDSM.16.MT88.4 R156, [R229+0x800] ;  /* 0x00080000e59c783b */ /* 0x000fe20000004200 */
[----:B------:R-:W-:Y:S01]  /*f7a0*/  MUFU.EX2 R195, R195 ;  /* 0x000000c300c37308 */ /* 0x000fe20000000800 */
[----:B------:R-:W-:Y:S02]  /*f7b0*/  MOV R182, R192 ;  /* 0x000000c000b67202 */ /* 0x000fe40000000f00 */
[----:B------:R-:W-:Y:S02]  /*f7c0*/  MOV R203, R190 ;  /* 0x000000be00cb7202 */ /* 0x000fe40000000f00 */
[----:B------:R-:W-:Y:S05]  /*f7d0*/  MOV R190, R185 ;  /* 0x000000b900be7202 */ /* 0x000fea0000000f00 */
[----:B------:R-:W-:Y:S01]  /*f7e0*/  MUFU.EX2 R192, R161 ;  /* 0x000000a100c07308 */ /* 0x000fe20000000800 */
[-C--:B-1----:R-:W-:Y:S08]  /*f7f0*/  HMMA.16816.F32 R84, R140, R148.reuse, R84 ;  /* 0x000000948c54723c */ /* 0x082ff00000001854 */
[C---:B------:R-:W-:Y:S01]  /*f800*/  HMMA.16816.F32 R88, R144.reuse, R148, R88 ;  /* 0x000000949058723c */ /* 0x040fe20000001858 */
[----:B------:R1:W-:Y:S07]  /*f810*/  MUFU.EX2 R185, R160 ;  /* 0x000000a000b97308 */ /* 0x0003ee0000000800 */
[-C--:B------:R-:W-:Y:S03]  /*f820*/  HMMA.16816.F32 R92, R144, R150.reuse, R92 ;  /* 0x00000096905c723c */ /* 0x080fe6000000185c */
[----:B------:R-:W-:Y:S05]  /*f830*/  MUFU.EX2 R186, R186 ;  /* 0x000000ba00ba7308 */ /* 0x000fea0000000800 */
[C---:B------:R-:W-:Y:S01]  /*f840*/  HMMA.16816.F32 R96, R140.reuse, R150, R96 ;  /* 0x000000968c60723c */ /* 0x040fe20000001860 */
[----:B------:R-:W3:Y:S04]  /*f850*/  LDSM.16.MT88.4 R148, [R229+0x2000] ;  /* 0x00200000e594783b */ /* 0x000ee80000004200 */
[----:B------:R-:W-:Y:S04]  /*f860*/  MUFU.EX2 R181, R181 ;  /* 0x000000b500b57308 */ /* 0x000fe80000000800 */
[----:B-1----:R-:W-:Y:S06]  /*f870*/  LDSM.16.MT88.4 R160, [R226+0x1000] ;  /* 0x00100000e2a0783b */ /* 0x002fec0000004200 */
[----:B------:R-:W-:Y:S10]  /*f880*/  MUFU.EX2 R189, R189 ;  /* 0x000000bd00bd7308 */ /* 0x000ff40000000800 */
[----:B------:R-:W-:Y:S10]  /*f890*/  MUFU.EX2 R188, R188 ;  /* 0x000000bc00bc7308 */ /* 0x000ff40000000800 */
[----:B------:R-:W-:Y:S01]  /*f8a0*/  MUFU.EX2 R183, R183 ;  /* 0x000000b700b77308 */ /* 0x000fe20000000800 */
[-C--:B---3--:R-:W-:Y:S09]  /*f8b0*/  HMMA.16816.F32 R100, R140, R148.reuse, R100 ;  /* 0x000000948c64723c */ /* 0x088ff20000001864 */
[----:B------:R-:W-:Y:S01]  /*f8c0*/  MUFU.EX2 R190, R190 ;  /* 0x000000be00be7308 */ /* 0x000fe20000000800 */
[C---:B------:R-:W-:Y:S09]  /*f8d0*/  HMMA.16816.F32 R104, R144.reuse, R148, R104 ;  /* 0x000000949068723c */ /* 0x040ff20000001868 */
[----:B------:R-:W-:Y:S01]  /*f8e0*/  MUFU.EX2 R182, R182 ;  /* 0x000000b600b67308 */ /* 0x000fe20000000800 */
[-C--:B------:R-:W-:Y:S08]  /*f8f0*/  HMMA.16816.F32 R108, R144, R150.reuse, R108 ;  /* 0x00000096906c723c */ /* 0x080ff0000000186c */
[C---:B------:R-:W-:Y:S01]  /*f900*/  HMMA.16816.F32 R112, R140.reuse, R150, R112 ;  /* 0x000000968c70723c */ /* 0x040fe20000001870 */
[----:B------:R-:W1:Y:S01]  /*f910*/  LDSM.16.MT88.4 R148, [R228+0x2000] ;  /* 0x00200000e494783b */ /* 0x000e620000004200 */
[----:B------:R-:W3:Y:S02]  /*f920*/  MUFU.EX2 R198, R198 ;  /* 0x000000c600c67308 */ /* 0x000ee40000000800 */
[----:B---3--:R-:W-:Y:S04]  /*f930*/  F2FP.PACK_AB R207, R198, R182 ;  /* 0x000000b6c6cf723e */ /* 0x008fe800000000ff */
[-C--:B-1----:R-:W-:Y:S08]  /*f940*/  HMMA.16816.F32 R116, R140, R148.reuse, R116 ;  /* 0x000000948c74723c */ /* 0x082ff00000001874 */
[C---:B------:R-:W-:Y:S01]  /*f950*/  HMMA.16816.F32 R120, R144.reuse, R148, R120 ;  /* 0x000000949078723c */ /* 0x040fe20000001878 */
[----:B------:R-:W3:Y:S06]  /*f960*/  LDL.LU R148, [R1+0x14] ;  /* 0x0000140001947983 */ /* 0x000eec0000300800 */
[----:B------:R-:W-:Y:S01]  /*f970*/  F2FP.PACK_AB R149, R172, R171 ;  /* 0x000000abac95723e */ /* 0x000fe200000000ff */
[-C--:B------:R-:W-:Y:S01]  /*f980*/  HMMA.16816.F32 R124, R144, R150.reuse, R124 ;  /* 0x00000096907c723c */ /* 0x080fe2000000187c */
[----:B------:R-:W1:Y:S03]  /*f990*/  LDSM.16.MT88.4 R144, [R225+0x800] ;  /* 0x00080000e190783b */ /* 0x000e660000004200 */
[C---:B--2---:R-:W-:Y:S02]  /*f9a0*/  FMUL.FTZ R130, R132.reuse, R130 ;  /* 0x0000008284827220 */ /* 0x044fe40000410000 */
[----:B------:R-:W-:Y:S02]  /*f9b0*/  FMUL.FTZ R131, R132, R131 ;  /* 0x0000008384837220 */ /* 0x000fe40000410000 */
[----:B------:R-:W-:Y:S01]  /*f9c0*/  FADD.FTZ R132, R214, R206 ;  /* 0x000000ced6847221 */ /* 0x000fe20000010000 */
[----:B------:R-:W-:Y:S04]  /*f9d0*/  F2FP.PACK_AB R206, R190, R183 ;  /* 0x000000b7bece723e */ /* 0x000fe800000000ff */
[----:B------:R-:W-:Y:S07]  /*f9e0*/  HMMA.16816.F32 R128, R140, R150, R128 ;  /* 0x000000968c80723c */ /* 0x000fee0000001880 */
[----:B------:R-:W-:Y:S02]  /*f9f0*/  F2FP.PACK_AB R140, R177, R164 ;  /* 0x000000a4b18c723e */ /* 0x000fe400000000ff */
[----:B------:R-:W-:Y:S03]  /*fa00*/  F2FP.PACK_AB R142, R179, R178 ;  /* 0x000000b2b38e723e */ /* 0x000fe600000000ff */
[----:B------:R-:W-:Y:S02]  /*fa10*/  F2FP.PACK_AB R141, R174, R169 ;  /* 0x000000a9ae8d723e */ /* 0x000fe400000000ff */
[----:B------:R-:W-:Y:S02]  /*fa20*/  F2FP.PACK_AB R143, R197, R176 ;  /* 0x000000b0c58f723e */ /* 0x000fe400000000ff */
[----:B------:R-:W-:Y:S02]  /*fa30*/  F2FP.PACK_AB R150, R180, R175 ;  /* 0x000000afb496723e */ /* 0x000fe400000000ff */
[----:B------:R-:W-:Y:S03]  /*fa40*/  F2FP.PACK_AB R151, R252, R221 ;  /* 0x000000ddfc97723e */ /* 0x000fe600000000ff */
[-C--:B-1----:R-:W-:Y:S03]  /*fa50*/  HMMA.16816.F32 R4, R140, R144.reuse, R4 ;  /* 0x000000908c04723c */ /* 0x082fe60000001804 */
[----:B---3--:R-:W-:Y:S01]  /*fa60*/  FFMA.FTZ R0, R0, R148, R138 ;  /* 0x0000009400007223 */ /* 0x008fe2000001008a */
[----:B------:R-:W-:Y:S01]  /*fa70*/  F2FP.PACK_AB R148, R173, R168 ;  /* 0x000000a8ad94723e */ /* 0x000fe200000000ff */
[----:B------:R-:W-:Y:S02]  /*fa80*/  MUFU.EX2 R138, R201 ;  /* 0x000000c9008a7308 */ /* 0x000fe40000000800 */
[----:B------:R-:W-:Y:S02]  /*fa90*/  FADD.FTZ R139, R139, R0 ;  /* 0x000000008b8b7221 */ /* 0x000fe40000010000 */
[----:B------:R-:W-:Y:S02]  /*faa0*/  FADD.FTZ R0, R215, R133 ;  /* 0x00000085d7007221 */ /* 0x000fe40000010000 */
[C---:B------:R-:W-:Y:S04]  /*fab0*/  HMMA.16816.F32 R8, R148.reuse, R144, R8 ;  /* 0x000000909408723c */ /* 0x040fe80000001808 */
[----:B------:R-:W-:Y:S02]  /*fac0*/  FADD.FTZ R133, R213, R132 ;  /* 0x00000084d5857221 */ /* 0x000fe40000010000 */
[----:B------:R-:W-:Y:S02]  /*fad0*/  FADD.FTZ R132, R212, R2 ;  /* 0x00000002d4847221 */ /* 0x000fe40000010000 */
[-C--:B------:R-:W-:Y:S01]  /*fae0*/  HMMA.16816.F32 R12, R148, R146.reuse, R12 ;  /* 0x00000092940c723c */ /* 0x080fe2000000180c */
[----:B------:R-:W-:Y:S03]  /*faf0*/  LDSM.16.MT88.4 R212, [R225+0x3800] ;  /* 0x00380000e1d4783b */ /* 0x000fe60000004200 */
[----:B------:R-:W-:Y:S01]  /*fb00*/  FADD.FTZ R132, R220, R132 ;  /* 0x00000084dc847221 */ /* 0x000fe20000010000 */
[----:B------:R-:W-:Y:S01]  /*fb10*/  MOV R220, R248 ;  /* 0x000000f800dc7202 */ /* 0x000fe20000000f00 */
[----:B------:R-:W-:Y:S01]  /*fb20*/  FADD.FTZ R2, R205, R139 ;  /* 0x0000008bcd027221 */ /* 0x000fe20000010000 */
[----:B------:R-:W-:Y:S01]  /*fb30*/  MOV R248, R203 ;  /* 0x000000cb00f87202 */ /* 0x000fe20000000f00 */
[C---:B------:R-:W-:Y:S01]  /*fb40*/  HMMA.16816.F32 R16, R140.reuse, R146, R16 ;  /* 0x000000928c10723c */ /* 0x040fe20000001810 */
[----:B------:R-:W1:Y:S03]  /*fb50*/  LDSM.16.MT88.4 R144, [R228+0x800] ;  /* 0x00080000e490783b */ /* 0x000e660000004200 */
[----:B------:R-:W-:Y:S01]  /*fb60*/  FADD.FTZ R168, R168, R132 ;  /* 0x00000084a8a87221 */ /* 0x000fe20000010000 */
[----:B------:R-:W-:Y:S01]  /*fb70*/  MOV R203, R202 ;  /* 0x000000ca00cb7202 */ /* 0x000fe20000000f00 */
[----:B------:R2:W3:Y:S01]  /*fb80*/  MUFU.EX2 R132, R167 ;  /* 0x000000a700847308 */ /* 0x0004e20000000800 */
[----:B------:R-:W-:Y:S01]  /*fb90*/  MOV R202, R196 ;  /* 0x000000c400ca7202 */ /* 0x000fe20000000f00 */
[-C--:B------:R-:W-:Y:S04]  /*fba0*/  HMMA.16816.F32 R20, R140, R152.reuse, R20 ;  /* 0x000000988c14723c */ /* 0x080fe80000001814 */
[----:B------:R-:W-:Y:S01]  /*fbb0*/  FADD.FTZ R0, R218, R0 ;  /* 0x00000000da007221 */ /* 0x000fe20000010000 */
[----:B------:R-:W-:Y:S01]  /*fbc0*/  MOV R218, R220 ;  /* 0x000000dc00da7202 */ /* 0x000fe20000000f00 */
[----:B------:R-:W-:Y:S01]  /*fbd0*/  FADD.FTZ R133, R219, R133 ;  /* 0x00000085db857221 */ /* 0x000fe20000010000 */
[----:B------:R-:W-:Y:S01]  /*fbe0*/  MOV R219, R248 ;  /* 0x000000f800db7202 */ /* 0x000fe20000000f00 */
[C---:B------:R-:W-:Y:S01]  /*fbf0*/  HMMA.16816.F32 R24, R148.reuse, R152, R24 ;  /* 0x000000989418723c */ /* 0x040fe20000001818 */
[----:B------:R-:W-:Y:S03]  /*fc00*/  MUFU.EX2 R251, R218 ;  /* 0x000000da00fb7308 */ /* 0x000fe60000000800 */
[----:B------:R-:W-:Y:S01]  /*fc10*/  MOV R248, R166 ;  /* 0x000000a600f87202 */ /* 0x000fe20000000f00 */
[----:B------:R-:W-:Y:S01]  /*fc20*/  FADD.FTZ R169, R169, R133 ;  /* 0x00000085a9a97221 */ /* 0x000fe20000010000 */
[----:B------:R-:W-:Y:S02]  /*fc30*/  MOV R220, R203 ;  /* 0x000000cb00dc7202 */ /* 0x000fe40000000f00 */
[-C--:B------:R-:W-:Y:S03]  /*fc40*/  HMMA.16816.F32 R28, R148, R154.reuse, R28 ;  /* 0x0000009a941c723c */ /* 0x080fe6000000181c */
[----:B------:R4:W1:Y:S01]  /*fc50*/  MUFU.EX2 R250, R219 ;  /* 0x000000db00fa7308 */ /* 0x0008620000000800 */
[----:B------:R-:W-:Y:S02]  /*fc60*/  MOV R203, R165 ;  /* 0x000000a500cb7202 */ /* 0x000fe40000000f00 */
[----:B------:R-:W-:Y:S01]  /*fc70*/  MOV R196, R170 ;  /* 0x000000aa00c47202 */ /* 0x000fe20000000f00 */
[----:B------:R-:W-:Y:S01]  /*fc80*/  FADD.FTZ R170, R204, R2 ;  /* 0x00000002ccaa7221 */ /* 0x000fe20000010000 */
[C---:B------:R-:W-:Y:S01]  /*fc90*/  HMMA.16816.F32 R32, R140.reuse, R154, R32 ;  /* 0x0000009a8c20723c */ /* 0x040fe20000001820 */
[----:B------:R-:W1:Y:S03]  /*fca0*/  LDSM.16.MT88.4 R152, [R225+0x2800] ;  /* 0x00280000e198783b */ /* 0x000e660000004200 */
[----:B------:R-:W-:Y:S01]  /*fcb0*/  FADD.FTZ R2, R164, R0 ;  /* 0x00000000a4027221 */ /* 0x000fe20000010000 */
[----:B------:R-:W-:Y:S01]  /*fcc0*/  MUFU.EX2 R249, R203 ;  /* 0x000000cb00f97308 */ /* 0x000fe20000000800 */
[----:B------:R-:W-:Y:S01]  /*fcd0*/  FADD.FTZ R0, R171, R170 ;  /* 0x000000aaab007221 */ /* 0x000fe20000010000 */
[----:B------:R-:W-:Y:S01]  /*fce0*/  MOV R170, R184 ;  /* 0x000000b800aa7202 */ /* 0x000fe20000000f00 */
[-C--:B------:R-:W-:Y:S01]  /*fcf0*/  HMMA.16816.F32 R36, R140, R156.reuse, R36 ;  /* 0x0000009c8c24723c */ /* 0x080fe20000001824 */
[----:B--2---:R-:W-:Y:S03]  /*fd00*/  LDSM.16.MT88.4 R164, [R226+0x3000] ;  /* 0x00300000e2a4783b */ /* 0x004fe60000004200 */
[----:B------:R-:W-:Y:S01]  /*fd10*/  F2FP.PACK_AB R204, R191, R170 ;  /* 0x000000aabfcc723e */ /* 0x000fe200000000ff */
[----:B------:R-:W-:Y:S01]  /*fd20*/  FADD.FTZ R0, R172, R0 ;  /* 0x00000000ac007221 */ /* 0x000fe20000010000 */
[----:B---3--:R-:W-:Y:S01]  /*fd30*/  MOV R171, R132 ;  /* 0x0000008400ab7202 */ /* 0x008fe20000000f00 */
[----:B------:R-:W-:Y:S01]  /*fd40*/  MUFU.EX2 R139, R248 ;  /* 0x000000f8008b7308 */ /* 0x000fe20000000800 */
[C---:B------:R-:W-:Y:S01]  /*fd50*/  HMMA.16816.F32 R40, R148.reuse, R156, R40 ;  /* 0x0000009c9428723c */ /* 0x040fe20000001828 */
[----:B----4-:R-:W-:Y:S03]  /*fd60*/  LDSM.16.MT88.4 R216, [R226+0x3800] ;  /* 0x00380000e2d8783b */ /* 0x010fe60000004200 */
[----:B-1----:R-:W-:Y:S01]  /*fd70*/  F2FP.PACK_AB R208, R250, R251 ;  /* 0x000000fbfad0723e */ /* 0x002fe200000000ff */
[----:B------:R-:W-:Y:S02]  /*fd80*/  FADD.FTZ R132, R174, R169 ;  /* 0x000000a9ae847221 */ /* 0x000fe40000010000 */
[----:B------:R-:W-:Y:S01]  /*fd90*/  FADD.FTZ R221, R221, R0 ;  /* 0x00000000dddd7221 */ /* 0x000fe20000010000 */
[-C--:B------:R-:W-:Y:S01]  /*fda0*/  HMMA.16816.F32 R44, R148, R158.reuse, R44 ;  /* 0x0000009e942c723c */ /* 0x080fe2000000182c */
[----:B------:R-:W1:Y:S03]  /*fdb0*/  MUFU.EX2 R248, R202 ;  /* 0x000000ca00f87308 */ /* 0x000e660000000800 */
[----:B------:R-:W-:Y:S01]  /*fdc0*/  MOV R0, R197 ;  /* 0x000000c500007202 */ /* 0x000fe20000000f00 */
[----:B------:R-:W-:Y:S02]  /*fdd0*/  FADD.FTZ R132, R176, R132 ;  /* 0x00000084b0847221 */ /* 0x000fe40000010000 */
[----:B------:R-:W-:Y:S01]  /*fde0*/  FADD.FTZ R2, R177, R2 ;  /* 0x00000002b1027221 */ /* 0x000fe20000010000 */
[C---:B------:R-:W-:Y:S01]  /*fdf0*/  HMMA.16816.F32 R48, R140.reuse, R158, R48 ;  /* 0x0000009e8c30723c */ /* 0x040fe20000001830 */
[----:B------:R-:W2:Y:S02]  /*fe00*/  LDSM.16.MT88.4 R156, [R226+0x2800] ;  /* 0x00280000e29c783b */ /* 0x000ea40000004200 */
[----:B------:R-:W3:Y:S01]  /*fe10*/  MUFU.EX2 R133, R3 ;  /* 0x0000000300857308 */ /* 0x000ee20000000800 */
[----:B------:R-:W-:Y:S01]  /*fe20*/  FADD.FTZ R0, R0, R132 ;  /* 0x0000008400007221 */ /* 0x000fe20000010000 */
[----:B------:R-:W-:Y:S01]  /*fe30*/  MOV R132, R136 ;  /* 0x0000008800847202 */ /* 0x000fe20000000f00 */
[----:B------:R-:W-:Y:S02]  /*fe40*/  FADD.FTZ R2, R178, R2 ;  /* 0x00000002b2027221 */ /* 0x000fe40000010000 */
[-C--:B------:R-:W-:Y:S04]  /*fe50*/  HMMA.16816.F32 R52, R140, R144.reuse, R52 ;  /* 0x000000908c34723c */ /* 0x080fe80000001834 */
[----:B------:R-:W-:Y:S01]  /*fe60*/  FADD.FTZ R2, R179, R2 ;  /* 0x00000002b3027221 */ /* 0x000fe20000010000 */
[----:B------:R-:W4:Y:S03]  /*fe70*/  MUFU.EX2 R196, R196 ;  /* 0x000000c400c47308 */ /* 0x000f260000000800 */
[C---:B------:R-:W-:Y:S04]  /*fe80*/  HMMA.16816.F32 R56, R148.reuse, R144, R56 ;  /* 0x000000909438723c */ /* 0x040fe80000001838 */
[----:B-1----:R-:W-:Y:S03]  /*fe90*/  F2FP.PACK_AB R210, R248, R249 ;  /* 0x000000f9f8d2723e */ /* 0x002fe600000000ff */
[----:B------:R-:W1:Y:S01]  /*fea0*/  MUFU.EX2 R220, R220 ;  /* 0x000000dc00dc7308 */ /* 0x000e620000000800 */
[-C--:B------:R-:W-:Y:S04]  /*feb0*/  HMMA.16816.F32 R60, R148, R146.reuse, R60 ;  /* 0x00000092943c723c */ /* 0x080fe8000000183c */
[----:B---3--:R-:W-:Y:S01]  /*fec0*/  F2FP.PACK_AB R211, R133, R138 ;  /* 0x0000008a85d3723e */ /* 0x008fe200000000ff */
[----:B------:R-:W-:Y:S03]  /*fed0*/  FADD.FTZ R3, R173, R168 ;  /* 0x000000a8ad037221 */ /* 0x000fe60000010000 */
[C---:B------:R-:W-:Y:S01]  /*fee0*/  HMMA.16816.F32 R64, R140.reuse, R146, R64 ;  /* 0x000000928c40723c */ /* 0x040fe20000001840 */
[----:B------:R-:W3:Y:S03]  /*fef0*/  LDSM.16.MT88.4 R144, [R229+0x2800] ;  /* 0x00280000e590783b */ /* 0x000ee60000004200 */
[----:B------:R-:W-:Y:S01]  /*ff00*/  FADD.FTZ R3, R175, R3 ;  /* 0x00000003af037221 */ /* 0x000fe20000010000 */
[----:B----4-:R-:W-:Y:S03]  /*ff10*/  F2FP.PACK_AB R205, R196, R171 ;  /* 0x000000abc4cd723e */ /* 0x010fe600000000ff */
[-C--:B------:R-:W-:Y:S04]  /*ff20*/  HMMA.16816.F32 R68, R140, R152.reuse, R68 ;  /* 0x000000988c44723c */ /* 0x080fe80000001844 */
[----:B-1----:R-:W-:Y:S04]  /*ff30*/  F2FP.PACK_AB R209, R139, R220 ;  /* 0x000000dc8bd1723e */ /* 0x002fe800000000ff */
[C---:B------:R-:W-:Y:S08]  /*ff40*/  HMMA.16816.F32 R72, R148.reuse, R152, R72 ;  /* 0x000000989448723c */ /* 0x040ff00000001848 */
[-C--:B------:R-:W-:Y:S08]  /*ff50*/  HMMA.16816.F32 R76, R148, R154.reuse, R76 ;  /* 0x0000009a944c723c */ /* 0x080ff0000000184c */
[C---:B------:R-:W-:Y:S01]  /*ff60*/  HMMA.16816.F32 R80, R140.reuse, R154, R80 ;  /* 0x0000009a8c50723c */ /* 0x040fe20000001850 */
[----:B------:R-:W1:Y:S07]  /*ff70*/  LDSM.16.MT88.4 R152, [R228+0x2800] ;  /* 0x00280000e498783b */ /* 0x000e6e0000004200 */
[-C--:B--2---:R-:W-:Y:S08]  /*ff80*/  HMMA.16816.F32 R84, R140, R156.reuse, R84 ;  /* 0x0000009c8c54723c */ /* 0x084ff00000001854 */
[C---:B------:R-:W-:Y:S08]  /*ff90*/  HMMA.16816.F32 R88, R148.reuse, R156, R88 ;  /* 0x0000009c9458723c */ /* 0x040ff00000001858 */
[-C--:B------:R-:W-:Y:S08]  /*ffa0*/  HMMA.16816.F32 R92, R148, R158.reuse, R92 ;  /* 0x0000009e945c723c */ /* 0x080ff0000000185c */
[C---:B------:R-:W-:Y:S01]  /*ffb0*/  HMMA.16816.F32 R96, R140.reuse, R158, R96 ;  /* 0x0000009e8c60723c */ /* 0x040fe20000001860 */
[----:B------:R-:W2:Y:S07]  /*ffc0*/  LDSM.16.MT88.4 R156, [R225+0x1000] ;  /* 0x00100000e19c783b */ /* 0x000eae0000004200 */
[-C--:B---3--:R-:W-:Y:S08]  /*ffd0*/  HMMA.16816.F32 R100, R140, R144.reuse, R100 ;  /* 0x000000908c64723c */ /* 0x088ff00000001864 */
[C---:B------:R-:W-:Y:S07]  /*ffe0*/  HMMA.16816.F32 R104, R148.reuse, R144, R104 ;  /* 0x000000909468723c */ /* 0x040fee0000001868 */
[----:B------:R-:W-:Y:S01]  /*fff0*/  F2FP.PACK_AB R144, R195, R189 ;  /* 0x000000bdc390723e */ /* 0x000fe200000000ff */
[-C--:B------:R-:W-:Y:S04]  /*10000*/  HMMA.16816.F32 R108, R148, R146.reuse, R108 ;  /* 0x00000092946c723c */ /* 0x080fe8000000186c */
[----:B------:R-:W-:Y:S04]  /*10010*/  F2FP.PACK_AB R145, R246, R247 ;  /* 0x000000f7f691723e */ /* 0x000fe800000000ff */
[C---:B------:R-:W-:Y:S07]  /*10020*/  HMMA.16816.F32 R112, R140.reuse, R146, R112 ;  /* 0x000000928c70723c */ /* 0x040fee0000001870 */
[----:B------:R-:W-:Y:S01]  /*10030*/  F2FP.PACK_AB R146, R185, R192 ;  /* 0x000000c0b992723e */ /* 0x000fe200000000ff */
[-C--:B-1----:R-:W-:Y:S04]  /*10040*/  HMMA.16816.F32 R116, R140, R152.reuse, R116 ;  /* 0x000000988c74723c */ /* 0x082fe80000001874 */
[----:B------:R-:W-:Y:S04]  /*10050*/  F2FP.PACK_AB R147, R223, R245 ;  /* 0x000000f5df93723e */ /* 0x000fe800000000ff */
[C---:B------:R-:W-:Y:S08]  /*10060*/  HMMA.16816.F32 R120, R148.reuse, R152, R120 ;  /* 0x000000989478723c */ /* 0x040ff00000001878 */
[-C--:B------:R-:W-:Y:S01]  /*10070*/  HMMA.16816.F32 R124, R148, R154.reuse, R124 ;  /* 0x0000009a947c723c */ /* 0x080fe2000000187c */
[----:B------:R-:W1:Y:S07]  /*10080*/  LDSM.16.MT88.4 R148, [R229+0x1000] ;  /* 0x00100000e594783b */ /* 0x000e6e0000004200 */
[----:B------:R-:W-:Y:S01]  /*10090*/  HMMA.16816.F32 R128, R140, R154, R128 ;  /* 0x0000009a8c80723c */ /* 0x000fe20000001880 */
[----:B------:R-:W3:Y:S06]  /*100a0*/  LDSM.16.MT88.4 R152, [R228+0x1000] ;  /* 0x00100000e498783b */ /* 0x000eec0000004200 */
[----:B------:R-:W-:Y:S02]  /*100b0*/  F2FP.PACK_AB R141, R200, R181 ;  /* 0x000000b5c88d723e */ /* 0x000fe400000000ff */
[----:B------:R-:W-:Y:S03]  /*100c0*/  F2FP.PACK_AB R142, R187, R194 ;  /* 0x000000c2bb8e723e */ /* 0x000fe600000000ff */
[----:B------:R-:W-:Y:S02]  /*100d0*/  F2FP.PACK_AB R143, R186, R193 ;  /* 0x000000c1ba8f723e */ /* 0x000fe400000000ff */
[----:B------:R-:W-:Y:S07]  /*100e0*/  F2FP.PACK_AB R140, R199, R188 ;  /* 0x000000bcc78c723e */ /* 0x000fee00000000ff */
[-C--:B--2---:R-:W-:Y:S08]  /*100f0*/  HMMA.16816.F32 R4, R140, R156.reuse, R4 ;  /* 0x0000009c8c04723c */ /* 0x084ff00000001804 */
        /* <DEDUP_REMOVED lines=9> */
[-C--:B-1----:R-:W-:Y:S08]  /*10190*/  HMMA.16816.F32 R36, R140, R148.reuse, R36 ;  /* 0x000000948c24723c */ /* 0x082ff00000001824 */
[C---:B------:R-:W-:Y:S08]  /*101a0*/  HMMA.16816.F32 R40, R144.reuse, R148, R40 ;  /* 0x000000949028723c */ /* 0x040ff00000001828 */
[-C--:B------:R-:W-:Y:S08]  /*101b0*/  HMMA.16816.F32 R44, R144, R150.reuse, R44 ;  /* 0x00000096902c723c */ /* 0x080ff0000000182c */
[C---:B------:R-:W-:Y:S01]  /*101c0*/  HMMA.16816.F32 R48, R140.reuse, R150, R48 ;  /* 0x000000968c30723c */ /* 0x040fe20000001830 */
[----:B------:R-:W1:Y:S07]  /*101d0*/  LDSM.16.MT88.4 R148, [R228+0x3000] ;  /* 0x00300000e494783b */ /* 0x000e6e0000004200 */
[-C--:B---3--:R-:W-:Y:S08]  /*101e0*/  HMMA.16816.F32 R52, R140, R152.reuse, R52 ;  /* 0x000000988c34723c */ /* 0x088ff00000001834 */
[C---:B------:R-:W-:Y:S08]  /*101f0*/  HMMA.16816.F32 R56, R144.reuse, R152, R56 ;  /* 0x000000989038723c */ /* 0x040ff00000001838 */
[-C--:B------:R-:W-:Y:S08]  /*10200*/  HMMA.16816.F32 R60, R144, R154.reuse, R60 ;  /* 0x0000009a903c723c */ /* 0x080ff0000000183c */
[C---:B------:R-:W-:Y:S01]  /*10210*/  HMMA.16816.F32 R64, R140.reuse, R154, R64 ;  /* 0x0000009a8c40723c */ /* 0x040fe20000001840 */
[----:B------:R-:W3:Y:S07]  /*10220*/  LDSM.16.MT88.4 R152, [R225+0x1800] ;  /* 0x00180000e198783b */ /* 0x000eee0000004200 */
[-C--:B--2---:R-:W-:Y:S08]  /*10230*/  HMMA.16816.F32 R68, R140, R156.reuse, R68 ;  /* 0x0000009c8c44723c */ /* 0x084ff00000001844 */
[C---:B------:R-:W-:Y:S07]  /*10240*/  HMMA.16816.F32 R72, R144.reuse, R156, R72 ;  /* 0x0000009c9048723c */ /* 0x040fee0000001848 */
[----:B------:R-:W-:Y:S01]  /*10250*/  MOV R156, R195 ;  /* 0x000000c3009c7202 */ /* 0x000fe20000000f00 */
[-C--:B------:R-:W-:Y:S04]  /*10260*/  HMMA.16816.F32 R76, R144, R158.reuse, R76 ;  /* 0x0000009e904c723c */ /* 0x080fe8000000184c */
[----:B------:R-:W-:Y:S02]  /*10270*/  MOV R157, R200 ;  /* 0x000000c8009d7202 */ /* 0x000fe40000000f00 */
[----:B------:R-:W-:Y:S02]  /*10280*/  LDSM.16.MT88.4 R200, [R228+0x1800] ;  /* 0x00180000e4c8783b */ /* 0x000fe40000004200 */
[C---:B------:R-:W-:Y:S07]  /*10290*/  HMMA.16816.F32 R80, R140.reuse, R158, R80 ;  /* 0x0000009e8c50723c */ /* 0x040fee0000001850 */
[----:B------:R-:W-:Y:S01]  /*102a0*/  MOV R159, R194 ;  /* 0x000000c2009f7202 */ /* 0x000fe20000000f00 */
[-C--:B------:R-:W-:Y:S04]  /*102b0*/  HMMA.16816.F32 R84, R140, R164.reuse, R84 ;  /* 0x000000a48c54723c */ /* 0x080fe80000001854 */
[----:B------:R-:W-:Y:S04]  /*102c0*/  MOV R158, R193 ;  /* 0x000000c1009e7202 */ /* 0x000fe80000000f00 */
[C---:B------:R-:W-:Y:S07]  /*102d0*/  HMMA.16816.F32 R88, R144.reuse, R164, R88 ;  /* 0x000000a49058723c */ /* 0x040fee0000001858 */
[----:B------:R-:W-:Y:S01]  /*102e0*/  MOV R164, R187 ;  /* 0x000000bb00a47202 */ /* 0x000fe20000000f00 */
[-C--:B------:R-:W-:Y:S04]  /*102f0*/  HMMA.16816.F32 R92, R144, R166.reuse, R92 ;  /* 0x000000a6905c723c */ /* 0x080fe8000000185c */
[----:B------:R-:W-:Y:S02]  /*10300*/  MOV R165, R192 ;  /* 0x000000c000a57202 */ /* 0x000fe40000000f00 */
[----:B------:R-:W-:Y:S02]  /*10310*/  LDSM.16.MT88.4 R192, [R229+0x1800] ;  /* 0x00180000e5c0783b */ /* 0x000fe40000004200 */
[C---:B------:R-:W-:Y:S07]  /*10320*/  HMMA.16816.F32 R96, R140.reuse, R166, R96 ;  /* 0x000000a68c60723c */ /* 0x040fee0000001860 */
[----:B------:R-:W-:Y:S01]  /*10330*/  MOV R167, R186 ;  /* 0x000000ba00a77202 */ /* 0x000fe20000000f00 */
[-C--:B----4-:R-:W-:Y:S04]  /*10340*/  HMMA.16816.F32 R100, R140, R160.reuse, R100 ;  /* 0x000000a08c64723c */ /* 0x090fe80000001864 */
[----:B------:R-:W-:Y:S02]  /*10350*/  MOV R166, R185 ;  /* 0x000000b900a67202 */ /* 0x000fe40000000f00 */
[----:B------:R-:W2:Y:S02]  /*10360*/  LDSM.16.MT88.4 R184, [R226+0x1800] ;  /* 0x00180000e2b8783b */ /* 0x000ea40000004200 */
[C---:B------:R-:W-:Y:S08]  /*10370*/  HMMA.16816.F32 R104, R144.reuse, R160, R104 ;  /* 0x000000a09068723c */ /* 0x040ff00000001868 */
[-C--:B------:R-:W-:Y:S08]  /*10380*/  HMMA.16816.F32 R108, R144, R162.reuse, R108 ;  /* 0x000000a2906c723c */ /* 0x080ff0000000186c */
[C---:B------:R-:W-:Y:S08]  /*10390*/  HMMA.16816.F32 R112, R140.reuse, R162, R112 ;  /* 0x000000a28c70723c */ /* 0x040ff00000001870 */
[-C--:B-1----:R-:W-:Y:S08]  /*103a0*/  HMMA.16816.F32 R116, R140, R148.reuse, R116 ;  /* 0x000000948c74723c */ /* 0x082ff00000001874 */
[C---:B------:R-:W-:Y:S08]  /*103b0*/  HMMA.16816.F32 R120, R144.reuse, R148, R120 ;  /* 0x000000949078723c */ /* 0x040ff00000001878 */
[-C--:B------:R-:W-:Y:S08]  /*103c0*/  HMMA.16816.F32 R124, R144, R150.reuse, R124 ;  /* 0x00000096907c723c */ /* 0x080ff0000000187c */
[----:B------:R-:W-:Y:S08]  /*103d0*/  HMMA.16816.F32 R128, R140, R150, R128 ;  /* 0x000000968c80723c */ /* 0x000ff00000001880 */
[-C--:B---3--:R-:W-:Y:S01]  /*103e0*/  HMMA.16816.F32 R140, R204, R152.reuse, R4 ;  /* 0x00000098cc8c723c */ /* 0x088fe20000001804 */
[----:B------:R-:W1:Y:S07]  /*103f0*/  LDSM.16.MT88.4 R4, [R229+0x3800] ;  /* 0x00380000e504783b */ /* 0x000e6e0000004200 */
[C---:B------:R-:W-:Y:S01]  /*10400*/  HMMA.16816.F32 R144, R208.reuse, R152, R8 ;  /* 0x00000098d090723c */ /* 0x040fe20000001808 */
[----:B------:R-:W3:Y:S07]  /*10410*/  LDSM.16.MT88.4 R8, [R228+0x3800] ;  /* 0x00380000e408783b */ /* 0x000eee0000004200 */
[-C--:B------:R-:W-:Y:S07]  /*10420*/  HMMA.16816.F32 R148, R208, R154.reuse, R12 ;  /* 0x0000009ad094723c */ /* 0x080fee000000180c */
[----:B------:R-:W-:Y:S01]  /*10430*/  MOV R14, R190 ;  /* 0x000000be000e7202 */ /* 0x000fe20000000f00 */
[C---:B------:R-:W-:Y:S04]  /*10440*/  HMMA.16816.F32 R160, R204.reuse, R154, R16 ;  /* 0x0000009acca0723c */ /* 0x040fe80000001810 */
[----:B------:R-:W-:Y:S02]  /*10450*/  MOV R15, R198 ;  /* 0x000000c6000f7202 */ /* 0x000fe40000000f00 */
[----:B------:R-:W-:Y:S02]  /*10460*/  MOV R12, R183 ;  /* 0x000000b7000c7202 */ /* 0x000fe40000000f00 */
[-C--:B--2---:R-:W-:Y:S04]  /*10470*/  HMMA.16816.F32 R172, R204, R184.reuse, R20 ;  /* 0x000000b8ccac723c */ /* 0x084fe80000001814 */
[----:B------:R-:W-:Y:S02]  /*10480*/  MOV R13, R182 ;  /* 0x000000b6000d7202 */ /* 0x000fe40000000f00 */
[----:B------:R-:W-:Y:S02]  /*10490*/  MOV R18, R191 ;  /* 0x000000bf00127202 */ /* 0x000fe40000000f00 */
[C---:B------:R-:W-:Y:S04]  /*104a0*/  HMMA.16816.F32 R152, R208.reuse, R184, R24 ;  /* 0x000000b8d098723c */ /* 0x040fe80000001818 */
[----:B------:R-:W-:Y:S02]  /*104b0*/  MOV R23, R166 ;  /* 0x000000a600177202 */ /* 0x000fe40000000f00 */
[----:B------:R-:W-:Y:S02]  /*104c0*/  MOV R22, R167 ;  /* 0x000000a700167202 */ /* 0x000fe40000000f00 */
[----:B------:R-:W-:Y:S04]  /*104d0*/  MOV R27, R158 ;  /* 0x0000009e001b7202 */ /* 0x000fe80000000f00 */
[----:B------:R-:W-:Y:S02]  /*104e0*/  MOV R26, R159 ;  /* 0x0000009f001a7202 */ /* 0x000fe40000000f00 */
[----:B------:R-:W-:Y:S02]  /*104f0*/  MOV R25, R156 ;  /* 0x0000009c00197202 */ /* 0x000fe40000000f00 */
[----:B------:R-:W-:Y:S02]  /*10500*/  MOV R24, R157 ;  /* 0x0000009d00187202 */ /* 0x000fe40000000f00 */
[-C--:B------:R-:W-:Y:S03]  /*10510*/  HMMA.16816.F32 R156, R208, R186.reuse, R28 ;  /* 0x000000bad09c723c */ /* 0x080fe6000000181c */
[----:B------:R-:W-:Y:S02]  /*10520*/  MOV R17, R171 ;  /* 0x000000ab00117202 */ /* 0x000fe40000000f00 */
[----:B------:R-:W-:Y:S02]  /*10530*/  MOV R16, R170 ;  /* 0x000000aa00107202 */ /* 0x000fe40000000f00 */
[----:B------:R-:W-:Y:S01]  /*10540*/  MOV R19, R196 ;  /* 0x000000c400137202 */ /* 0x000fe20000000f00 */
[C---:B------:R-:W-:Y:S04]  /*10550*/  HMMA.16816.F32 R184, R204.reuse, R186, R32 ;  /* 0x000000baccb8723c */ /* 0x040fe80000001820 */
[----:B------:R-:W-:Y:S02]  /*10560*/  MOV R30, R189 ;  /* 0x000000bd001e7202 */ /* 0x000fe40000000f00 */
[----:B------:R-:W-:Y:S02]  /*10570*/  MOV R28, R188 ;  /* 0x000000bc001c7202 */ /* 0x000fe40000000f00 */
[-C--:B------:R-:W-:Y:S04]  /*10580*/  HMMA.16816.F32 R188, R204, R192.reuse, R36 ;  /* 0x000000c0ccbc723c */ /* 0x080fe80000001824 */
[----:B------:R-:W-:Y:S01]  /*10590*/  MOV R21, R164 ;  /* 0x000000a400157202 */ /* 0x000fe20000000f00 */
[----:B------:R-:W-:Y:S01]  /*105a0*/  FADD.FTZ R2, R28, R2 ;  /* 0x000000021c027221 */ /* 0x000fe20000010000 */
[----:B------:R-:W-:Y:S02]  /*105b0*/  MOV R20, R165 ;  /* 0x000000a500147202 */ /* 0x000fe40000000f00 */
[C---:B------:R-:W-:Y:S04]  /*105c0*/  HMMA.16816.F32 R164, R208.reuse, R192, R40 ;  /* 0x000000c0d0a4723c */ /* 0x040fe80000001828 */
[----:B------:R-:W-:Y:S02]  /*105d0*/  MOV R31, R199 ;  /* 0x000000c7001f7202 */ /* 0x000fe40000000f00 */
[----:B------:R-:W-:Y:S02]  /*105e0*/  MOV R29, R181 ;  /* 0x000000b5001d7202 */ /* 0x000fe40000000f00 */
[-C--:B------:R-:W-:Y:S04]  /*105f0*/  HMMA.16816.F32 R168, R208, R194.reuse, R44 ;  /* 0x000000c2d0a8723c */ /* 0x080fe8000000182c */
[----:B------:R-:W-:Y:S01]  /*10600*/  FADD.FTZ R0, R29, R0 ;  /* 0x000000001d007221 */ /* 0x000fe20000010000 */
[----:B------:R-:W-:Y:S03]  /*10610*/  MOV R35, R180 ;  /* 0x000000b400237202 */ /* 0x000fe60000000f00 */
        /* <DEDUP_REMOVED lines=14> */
[C---:B------:R-:W-:Y:S07]  /*10700*/  HMMA.16816.F32 R104, R208.reuse, R4, R104 ;  /* 0x00000004d068723c */ /* 0x040fee0000001868 */
[----:B------:R-:W-:Y:S01]  /*10710*/  FADD.FTZ R4, R35, R3 ;  /* 0x0000000323047221 */ /* 0x000fe20000010000 */
[-C--:B------:R-:W-:Y:S04]  /*10720*/  HMMA.16816.F32 R108, R208, R6.reuse, R108 ;  /* 0x00000006d06c723c */ /* 0x080fe8000000186c */
[----:B------:R-:W-:Y:S02]  /*10730*/  FADD.FTZ R3, R252, R221 ;  /* 0x000000ddfc037221 */ /* 0x000fe40000010000 */
[----:B------:R-:W-:Y:S02]  /*10740*/  FADD.FTZ R5, R31, R2 ;  /* 0x000000021f057221 */ /* 0x000fe40000010000 */
[C---:B------:R-:W-:Y:S07]  /*10750*/  HMMA.16816.F32 R112, R204.reuse, R6, R112 ;  /* 0x00000006cc70723c */ /* 0x040fee0000001870 */
[----:B------:R-:W-:Y:S01]  /*10760*/  FADD.FTZ R7, R30, R4 ;  /* 0x000000041e077221 */ /* 0x000fe20000010000 */
[-C--:B---3--:R-:W-:Y:S04]  /*10770*/  HMMA.16816.F32 R116, R204, R8.reuse, R116 ;  /* 0x00000008cc74723c */ /* 0x088fe80000001874 */
[----:B------:R-:W-:Y:S02]  /*10780*/  FADD.FTZ R6, R247, R3 ;  /* 0x00000003f7067221 */ /* 0x000fe40000010000 */
[----:B------:R-:W-:Y:S02]  /*10790*/  FADD.FTZ R4, R24, R0 ;  /* 0x0000000018047221 */ /* 0x000fe40000010000 */
[----:B------:R-:W-:Y:S01]  /*107a0*/  FADD.FTZ R3, R25, R7 ;  /* 0x0000000719037221 */ /* 0x000fe20000010000 */
[C---:B------:R-:W-:Y:S04]  /*107b0*/  HMMA.16816.F32 R120, R208.reuse, R8, R120 ;  /* 0x00000008d078723c */ /* 0x040fe80000001878 */
[----:B------:R-:W-:Y:S02]  /*107c0*/  FADD.FTZ R0, R26, R5 ;  /* 0x000000051a007221 */ /* 0x000fe40000010000 */
[----:B------:R-:W-:Y:S02]  /*107d0*/  FADD.FTZ R2, R246, R6 ;  /* 0x00000006f6027221 */ /* 0x000fe40000010000 */
[----:B------:R-:W-:Y:S01]  /*107e0*/  FADD.FTZ R7, R27, R4 ;  /* 0x000000041b077221 */ /* 0x000fe20000010000 */
[-C--:B------:R-:W-:Y:S03]  /*107f0*/  HMMA.16816.F32 R124, R208, R10.reuse, R124 ;  /* 0x0000000ad07c723c */ /* 0x080fe6000000187c */
        /* <DEDUP_REMOVED lines=23> */
[----:B------:R-:W-:Y:S01]  /*10970*/  FADD.FTZ R0, R138, R6 ;  /* 0x000000068a007221 */ /* 0x000fe20000010000 */
[----:B------:R1:W-:Y:S01]  /*10980*/  STL [R1+0x4], R3 ;  /* 0x0000040301007387 */ /* 0x0003e20000100800 */
[----:B------:R-:W-:Y:S02]  /*10990*/  MOV R138, R135 ;  /* 0x00000087008a7202 */ /* 0x000fe40000000f00 */
[----:B------:R-:W-:Y:S01]  /*109a0*/  FADD.FTZ R0, R133, R0 ;  /* 0x0000000085007221 */ /* 0x000fe20000010000 */
[----:B------:R2:W-:Y:S04]  /*109b0*/  STL [R1+0x10], R2 ;  /* 0x0000100201007387 */ /* 0x0005e80000100800 */
[----:B------:R2:W-:Y:S01]  /*109c0*/  STL [R1+0x14], R0 ;  /* 0x0000140001007387 */ /* 0x0005e20000100800 */
[----:B-1----:R-:W-:Y:S01]  /*109d0*/  MOV R3, R137 ;  /* 0x0000008900037202 */ /* 0x002fe20000000f00 */
[----:B------:R-:W-:-:S05]  /*109e0*/  @P0 BRA `(.L_x_961) ;  /* 0xffffb74000000947 */ /* 0x000fca000383ffff */
.L_x_960:
[----:B------:R-:W-:Y:S02]  /*109f0*/  MOV R10, 0x1f ;  /* 0x0000001f000a7802 */ /* 0x000fe40000000f00 */
[----:B------:R-:W-:Y:S01]  /*10a00*/  MOV R9, 0xffffffff ;  /* 0xffffffff00097802 */ /* 0x000fe20000000f00 */
[----:B------:R-:W-:Y:S05]  /*10a10*/  BRA.DIV ~URZ, `(.L_x_962) ;  /* 0x000032727f007947 */ /* 0x000fea000b800000 */
[----:B--2---:R-:W2:Y:S04]  /*10a20*/  LDL R0, [R1+0xc] ;  /* 0x00000c0001007983 */ /* 0x004ea80000100800 */
[----:B--2---:R1:W2:Y:S02]  /*10a30*/  SHFL.BFLY PT, R7, R0, 0x2, 0x1f ;  /* 0x0c401f0000077f89 */ /* 0x0042a400000e0000 */
.L_x_992:
[----:B-1----:R-:W3:Y:S02]  /*10a40*/  LDL.LU R0, [R1+0xc] ;  /* 0x00000c0001007983 */ /* 0x002ee40000300800 */
[----:B--23--:R-:W-:Y:S01]  /*10a50*/  FADD.FTZ R7, R7, R0 ;  /* 0x0000000007077221 */ /* 0x00cfe20000010000 */
[----:B------:R-:W-:Y:S05]  /*10a60*/  BRA.DIV ~URZ, `(.L_x_963) ;  /* 0x000032827f007947 */ /* 0x000fea000b800000 */
[----:B------:R-:W2:Y:S04]  /*10a70*/  LDL.LU R2, [R1+0x4] ;  /* 0x0000040001027983 */ /* 0x000ea80000300800 */
[----:B------:R-:W3:Y:S04]  /*10a80*/  LDL.LU R0, [R1+0x10] ;  /* 0x0000100001007983 */ /* 0x000ee80000300800 */
[----:B------:R-:W4:Y:S04]  /*10a90*/  LDL.LU R9, [R1+0x14] ;  /* 0x0000140001097983 */ /* 0x000f280000300800 */
[----:B--2---:R-:W1:Y:S04]  /*10aa0*/  SHFL.BFLY PT, R4, R2, 0x2, 0x1f ;  /* 0x0c401f0002047f89 */ /* 0x004e6800000e0000 */
[----:B---3--:R-:W2:Y:S04]  /*10ab0*/  SHFL.BFLY PT, R6, R0, 0x2, 0x1f ;  /* 0x0c401f0000067f89 */ /* 0x008ea800000e0000 */
[----:B----4-:R-:W3:Y:S01]  /*10ac0*/  SHFL.BFLY PT, R5, R9, 0x2, 0x1f ;  /* 0x0c401f0009057f89 */ /* 0x010ee200000e0000 */
[----:B-1----:R-:W-:-:S02]  /*10ad0*/  FADD.FTZ R4, R4, R2 ;  /* 0x0000000204047221 */ /* 0x002fc40000010000 */
[----:B--2---:R-:W-:-:S03]  /*10ae0*/  FADD.FTZ R6, R6, R0 ;  /* 0x0000000006067221 */ /* 0x004fc60000010000 */
[----:B------:R-:W1:Y:S01]  /*10af0*/  SHFL.BFLY PT, R2, R4, 0x1, 0x1f ;  /* 0x0c201f0004027f89 */ /* 0x000e6200000e0000 */
[----:B---3--:R-:W-:-:S03]  /*10b00*/  FADD.FTZ R5, R5, R9 ;  /* 0x0000000905057221 */ /* 0x008fc60000010000 */
[----:B------:R-:W2:Y:S04]  /*10b10*/  SHFL.BFLY PT, R0, R7, 0x1, 0x1f ;  /* 0x0c201f0007007f89 */ /* 0x000ea800000e0000 */
[----:B------:R-:W3:Y:S04]  /*10b20*/  SHFL.BFLY PT, R3, R6, 0x1, 0x1f ;  /* 0x0c201f0006037f89 */ /* 0x000ee800000e0000 */
[----:B------:R4:W4:Y:S01]  /*10b30*/  SHFL.BFLY PT, R8, R5, 0x1, 0x1f ;  /* 0x0c201f0005087f89 */ /* 0x00092200000e0000 */
[----:B-1----:R-:W-:Y:S02]  /*10b40*/  FADD.FTZ R4, R4, R2 ;  /* 0x0000000204047221 */ /* 0x002fe40000010000 */
[----:B--2---:R-:W-:-:S02]  /*10b50*/  FADD.FTZ R7, R7, R0 ;  /* 0x0000000007077221 */ /* 0x004fc40000010000 */
[----:B---3--:R-:W-:-:S03]  /*10b60*/  FADD.FTZ R6, R6, R3 ;  /* 0x0000000306067221 */ /* 0x008fc60000010000 */
.L_x_993:
[----:B------:R-:W-:Y:S01]  /*10b70*/  FSETP.NE.FTZ.AND P3, PT, R7, RZ, PT ;  /* 0x000000ff0700720b */ /* 0x000fe20003f75000 */
[----:B------:R-:W-:Y:S01]  /*10b80*/  CS2R R2, SRZ ;  /* 0x0000000000027805 */ /* 0x000fe2000001ff00 */
[----:B------:R-:W-:Y:S01]  /*10b90*/  MOV R0, RZ ;  /* 0x000000ff00007202 */ /* 0x000fe20000000f00 */
[----:B----4-:R-:W-:Y:S01]  /*10ba0*/  FADD.FTZ R5, R8, R5 ;  /* 0x0000000508057221 */ /* 0x010fe20000010000 */
[----:B------:R-:W-:Y:S02]  /*10bb0*/  FSETP.NE.FTZ.AND P2, PT, R4, RZ, PT ;  /* 0x000000ff0400720b */ /* 0x000fe40003f55000 */
[----:B------:R-:W-:Y:S02]  /*10bc0*/  FSETP.NE.FTZ.AND P1, PT, R6, RZ, PT ;  /* 0x000000ff0600720b */ /* 0x000fe40003f35000 */
[----:B------:R-:W-:Y:S02]  /*10bd0*/  FSETP.NE.FTZ.AND P0, PT, R5, RZ, PT ;  /* 0x000000ff0500720b */ /* 0x000fe40003f15000 */
[----:B------:R-:W-:-:S02]  /*10be0*/  MOV R21, 0xff800000 ;  /* 0xff80000000157802 */ /* 0x000fc40000000f00 */
[----:B------:R-:W-:Y:S01]  /*10bf0*/  MOV R20, 0xff800000 ;  /* 0xff80000000147802 */ /* 0x000fe20000000f00 */
[----:B------:R-:W1:Y:S01]  /*10c00*/  @P3 MUFU.RCP R0, R7 ;  /* 0x0000000700003308 */ /* 0x000e620000001000 */
[----:B------:R-:W-:Y:S02]  /*10c10*/  MOV R19, 0xff800000 ;  /* 0xff80000000137802 */ /* 0x000fe40000000f00 */
[----:B------:R-:W-:-:S03]  /*10c20*/  MOV R18, 0xff800000 ;  /* 0xff80000000127802 */ /* 0x000fc60000000f00 */
[----:B------:R-:W-:Y:S02]  /*10c30*/  @P1 MOV R10, 0x3f317218 ;  /* 0x3f317218000a1802 */ /* 0x000fe40000000f00 */
[----:B------:R-:W2:Y:S08]  /*10c40*/  @P3 MUFU.LG2 R7, R7 ;  /* 0x0000000700073308 */ /* 0x000eb00000000c00 */
[----:B------:R-:W3:Y:S01]  /*10c50*/  @P2 MUFU.RCP R3, R4 ;  /* 0x0000000400032308 */ /* 0x000ee20000001000 */
[----:B-1----:R-:W-:-:S02]  /*10c60*/  FMUL.FTZ R140, R0, R140 ;  /* 0x0000008c008c7220 */ /* 0x002fc40000410000 */
[C---:B------:R-:W-:Y:S02]  /*10c70*/  FMUL.FTZ R141, R0.reuse, R141 ;  /* 0x0000008d008d7220 */ /* 0x040fe40000410000 */
[C---:B------:R-:W-:Y:S02]  /*10c80*/  FMUL.FTZ R160, R0.reuse, R160 ;  /* 0x000000a000a07220 */ /* 0x040fe40000410000 */
[C---:B------:R-:W-:Y:S01]  /*10c90*/  FMUL.FTZ R161, R0.reuse, R161 ;  /* 0x000000a100a17220 */ /* 0x040fe20000410000 */
[----:B------:R-:W1:Y:S01]  /*10ca0*/  @P1 MUFU.RCP R2, R6 ;  /* 0x0000000600021308 */ /* 0x000e620000001000 */
[C---:B------:R-:W-:Y:S02]  /*10cb0*/  FMUL.FTZ R172, R0.reuse, R172 ;  /* 0x000000ac00ac7220 */ /* 0x040fe40000410000 */
[C---:B------:R-:W-:Y:S02]  /*10cc0*/  FMUL.FTZ R173, R0.reuse, R173 ;  /* 0x000000ad00ad7220 */ /* 0x040fe40000410000 */
[----:B------:R-:W-:-:S02]  /*10cd0*/  FMUL.FTZ R184, R0, R184 ;  /* 0x000000b800b87220 */ /* 0x000fc40000410000 */
[C---:B------:R-:W-:Y:S01]  /*10ce0*/  FMUL.FTZ R185, R0.reuse, R185 ;  /* 0x000000b900b97220 */ /* 0x040fe20000410000 */
[----:B------:R-:W4:Y:S01]  /*10cf0*/  @P2 MUFU.LG2 R4, R4 ;  /* 0x0000000400042308 */ /* 0x000f220000000c00 */
[C---:B------:R-:W-:Y:S02]  /*10d00*/  FMUL.FTZ R188, R0.reuse, R188 ;  /* 0x000000bc00bc7220 */ /* 0x040fe40000410000 */
[C---:B------:R-:W-:Y:S02]  /*10d10*/  FMUL.FTZ R189, R0.reuse, R189 ;  /* 0x000000bd00bd7220 */ /* 0x040fe40000410000 */
[C---:B------:R-:W-:Y:S02]  /*10d20*/  FMUL.FTZ R192, R0.reuse, R192 ;  /* 0x000000c000c07220 */ /* 0x040fe40000410000 */
[C---:B------:R-:W-:Y:S01]  /*10d30*/  FMUL.FTZ R193, R0.reuse, R193 ;  /* 0x000000c100c17220 */ /* 0x040fe20000410000 */
[----:B------:R-:W1:Y:S01]  /*10d40*/  @P1 MUFU.LG2 R6, R6 ;  /* 0x0000000600061308 */ /* 0x000e620000000c00 */
        /* <DEDUP_REMOVED lines=21> */
[----:B--2---:R-:W-:Y:S02]  /*10ea0*/  @P3 FMUL.FTZ R9, R7, 0.69314718246459960938 ;  /* 0x3f31721807093820 */ /* 0x004fe40000410000 */
[C---:B---3--:R-:W-:Y:S02]  /*10eb0*/  FMUL.FTZ R142, R3.reuse, R142 ;  /* 0x0000008e038e7220 */ /* 0x048fe40000410000 */
[----:B------:R-:W-:Y:S01]  /*10ec0*/  @P3 FMUL.FTZ R7, R0, c[0x0][0x2d0] ;  /* 0x0000b40000073a20 */ /* 0x000fe20000410000 */
[----:B------:R-:W-:Y:S01]  /*10ed0*/  MOV R0, RZ ;  /* 0x000000ff00007202 */ /* 0x000fe20000000f00 */
[C---:B------:R-:W-:Y:S02]  /*10ee0*/  FMUL.FTZ R143, R3.reuse, R143 ;  /* 0x0000008f038f7220 */ /* 0x040fe40000410000 */
[----:B------:R-:W-:-:S02]  /*10ef0*/  FMUL.FTZ R162, R3, R162 ;  /* 0x000000a203a27220 */ /* 0x000fc40000410000 */
[C---:B------:R-:W-:Y:S01]  /*10f00*/  FMUL.FTZ R163, R3.reuse, R163 ;  /* 0x000000a303a37220 */ /* 0x040fe20000410000 */
[----:B------:R-:W2:Y:S01]  /*10f10*/  @P0 MUFU.RCP R0, R5 ;  /* 0x0000000500000308 */ /* 0x000ea20000001000 */
        /* <DEDUP_REMOVED lines=60> */
[----:B------:R-:W-:Y:S02]  /*112e0*/  FMUL.FTZ R125, R2, R125 ;  /* 0x0000007d027d7220 */ /* 0x000fe40000410000 */
[----:B------:R-:W1:Y:S01]  /*112f0*/  @P0 MUFU.LG2 R2, R5 ;  /* 0x0000000500020308 */ /* 0x000e620000000c00 */
[----:B----4-:R-:W-:Y:S02]  /*11300*/  @P2 FMUL.FTZ R8, R4, 0.69314718246459960938 ;  /* 0x3f31721804082820 */ /* 0x010fe40000410000 */
[----:B------:R-:W-:Y:S02]  /*11310*/  @P2 FMUL.FTZ R4, R3, c[0x0][0x2d0] ;  /* 0x0000b40003042a20 */ /* 0x000fe40000410000 */
[----:B------:R-:W-:Y:S02]  /*11320*/  @P1 FMUL.FTZ R6, R6, 0.69314718246459960938 ;  /* 0x3f31721806061820 */ /* 0x000fe40000410000 */
[----:B------:R-:W-:Y:S02]  /*11330*/  @P1 FMUL.FTZ R3, R10, c[0x0][0x2d0] ;  /* 0x0000b4000a031a20 */ /* 0x000fe40000410000 */
[----:B------:R-:W-:Y:S01]  /*11340*/  @P2 FFMA.FTZ R20, R4, R136, R8 ;  /* 0x0000008804142223 */ /* 0x000fe20000010008 */
[----:B------:R-:W-:Y:S01]  /*11350*/  MOV R4, 0x1 ;  /* 0x0000000100047802 */ /* 0x000fe20000000f00 */
[----:B------:R-:W-:Y:S01]  /*11360*/  @P1 FFMA.FTZ R21, R3, R135, R6 ;  /* 0x0000008703151223 */ /* 0x000fe20000010006 */
[----:B------:R-:W-:Y:S01]  /*11370*/  @P0 MOV R3, 0x3f317218 ;  /* 0x3f31721800030802 */ /* 0x000fe20000000f00 */
[----:B--2---:R-:W-:-:S02]  /*11380*/  FMUL.FTZ R146, R0, R146 ;  /* 0x0000009200927220 */ /* 0x004fc40000410000 */
[----:B------:R-:W-:Y:S02]  /*11390*/  FMUL.FTZ R147, R0, R147 ;  /* 0x0000009300937220 */ /* 0x000fe40000410000 */
[----:B-1----:R-:W-:Y:S02]  /*113a0*/  @P0 FMUL.FTZ R2, R2, 0.69314718246459960938 ;  /* 0x3f31721802020820 */ /* 0x002fe40000410000 */
[----:B------:R-:W-:Y:S02]  /*113b0*/  @P0 FMUL.FTZ R3, R3, c[0x0][0x2d0] ;  /* 0x0000b40003030a20 */ /* 0x000fe40000410000 */
        /* <DEDUP_REMOVED lines=30> */
[----:B------:R-:W-:Y:S01]  /*115a0*/  PRMT R0, R4, 0x7610, R0 ;  /* 0x0000761004007816 */ /* 0x000fe20000000000 */
[----:B------:R-:W-:Y:S02]  /*115b0*/  @P3 FFMA.FTZ R19, R7, R137, R9 ;  /* 0x0000008907133223 */ /* 0x000fe40000010009 */
[----:B------:R-:W-:Y:S02]  /*115c0*/  @P0 FFMA.FTZ R18, R3, R134, R2 ;  /* 0x0000008603120223 */ /* 0x000fe40000010002 */
.L_x_929:
        /* <DEDUP_REMOVED lines=19> */
.L_x_965:
[----:B--2---:R-:W-:Y:S05]  /*11700*/  BSYNC B0 ;  /* 0x0000000000007941 */ /* 0x004fea0003800000 */
.L_x_964:
[----:B------:R-:W-:Y:S01]  /*11710*/  PRMT R0, R0, 0x9910, RZ ;  /* 0x0000991000007816 */ /* 0x000fe200000000ff */
[----:B------:R-:W-:Y:S01]  /*11720*/  BSSY B1, `(.L_x_966) ;  /* 0x00001d5000017945 */ /* 0x000fe20003800000 */
[----:B-----5:R-:W-:Y:S02]  /*11730*/  IMAD.MOV.U32 R44, RZ, RZ, R7 ;  /* 0x000000ffff2c7224 */ /* 0x020fe400078e0007 */
[----:B------:R-:W-:-:S13]  /*11740*/  ISETP.NE.AND P0, PT, R0, RZ, PT ;  /* 0x000000ff0000720c */ /* 0x000fda0003f05270 */
[----:B------:R-:W-:Y:S05]  /*11750*/  @!P0 BRA `(.L_x_967) ;  /* 0x00001a5000008947 */ /* 0x000fea0003800000 */
[----:B------:R-:W-:Y:S01]  /*11760*/  WARPSYNC 0xffffffff ;  /* 0xffffffff00007948 */ /* 0x000fe20003800000 */
[----:B------:R-:W-:Y:S06]  /*11770*/  BAR.SYNC.DEFER_BLOCKING 0x1, 0x80 ;  /* 0x0042000000007b1d */ /* 0x000fec0000010000 */
[----:B------:R-:W-:Y:S05]  /*11780*/  BRA.CONV ~URZ, `(.L_x_968) ;  /* 0x000000737f007947 */ /* 0x000fea000b800000 */
[----:B------:R-:W-:Y:S01]  /*11790*/  SHF.R.S32.HI R9, RZ, 0x1f, R6 ;  /* 0x0000001fff097819 */ /* 0x000fe20000011406 */
[----:B------:R-:W-:Y:S01]  /*117a0*/  IMAD.MOV.U32 R8, RZ, RZ, RZ ;  /* 0x000000ffff087224 */ /* 0x000fe200078e00ff */
[----:B------:R-:W-:Y:S01]  /*117b0*/  MOV R2, 0x11800 ;  /* 0x0001180000027802 */ /* 0x000fe20000000f00 */
[----:B------:R-:W-:Y:S01]  /*117c0*/  IMAD.MOV.U32 R3, RZ, RZ, 0x1f ;  /* 0x0000001fff037424 */ /* 0x000fe200078e00ff */
[----:B------:R-:W-:-:S04]  /*117d0*/  LEA.HI R9, R9, R6, RZ, 0x7 ;  /* 0x0000000609097211 */ /* 0x000fc800078f38ff */
[----:B------:R-:W-:Y:S02]  /*117e0*/  SHF.R.S32.HI R9, RZ, 0x7, R9 ;  /* 0x00000007ff097819 */ /* 0x000fe40000011409 */
[----:B-1----:R-:W-:Y:S05]  /*117f0*/  CALL.REL.NOINC `($__internal_19_$__cuda_sm70_shflsync_idx_p) ;  /* 0x0000280000007944 */ /* 0x002fea0003c00000 */
.L_x_968:
[----:B------:R-:W2:Y:S04]  /*11800*/  LDL R8, [R1+0x64] ;  /* 0x0000640001087983 */ /* 0x000ea80000100800 */
[----:B------:R-:W3:Y:S04]  /*11810*/  LDL.LU R5, [R1+0x44] ;  /* 0x0000440001057983 */ /* 0x000ee80000300800 */
[----:B-1----:R-:W4:Y:S04]  /*11820*/  LDL.LU R11, [R1+0x50] ;  /* 0x00005000010b7983 */ /* 0x002f280000300800 */
[----:B------:R-:W5:Y:S04]  /*11830*/  LDL.LU R17, [R1+0x54] ;  /* 0x0000540001117983 */ /* 0x000f680000300800 */
[----:B------:R-:W2:Y:S01]  /*11840*/  LDL.LU R16, [R1+0x58] ;  /* 0x0000580001107983 */ /* 0x000ea20000300800 */
[----:B------:R-:W-:-:S03]  /*11850*/  IMAD.MOV.U32 R3, RZ, RZ, 0x1 ;  /* 0x00000001ff037424 */ /* 0x000fc600078e00ff */
[----:B------:R-:W5:Y:S02]  /*11860*/  LDL R15, [R1+0x68] ;  /* 0x00006800010f7983 */ /* 0x000f640000100800 */
[----:B------:R-:W-:Y:S02]  /*11870*/  ISETP.NE.AND P1, PT, R3, c[0x0][0x4e8], PT ;  /* 0x00013a0003007a0c */ /* 0x000fe40003f25270 */
[----:B------:R-:W5:Y:S01]  /*11880*/  LDL R45, [R1+0x40] ;  /* 0x00004000012d7983 */ /* 0x000f620000100800 */
[----:B------:R-:W-:Y:S02]  /*11890*/  ULDC UR5, c[0x0][0x4e8] ;  /* 0x00013a0000057ab9 */ /* 0x000fe40000000800 */
[----:B------:R-:W-:Y:S02]  /*118a0*/  ULDC UR4, c[0x0][0x388] ;  /* 0x0000e20000047ab9 */ /* 0x000fe40000000800 */
[----:B------:R-:W-:Y:S01]  /*118b0*/  UIMAD UR4, UR5, UR4, URZ ;  /* 0x00000004050472a4 */ /* 0x000fe2000f8e023f */
[----:B------:R-:W-:Y:S01]  /*118c0*/  BSSY B0, `(.L_x_969) ;  /* 0x00000bf000007945 */ /* 0x000fe20003800000 */
[----:B---3--:R-:W-:Y:S01]  /*118d0*/  SHF.R.S32.HI R0, RZ, 0x1f, R5 ;  /* 0x0000001fff007819 */ /* 0x008fe20000011405 */
[----:B------:R-:W-:-:S04]  /*118e0*/  IMAD.WIDE.U32 R6, R5, c[0x0][0x4d0], RZ ;  /* 0x0001340005067a25 */ /* 0x000fc800078e00ff */
[C---:B------:R-:W-:Y:S02]  /*118f0*/  IMAD R2, R0.reuse, c[0x0][0x4d0], RZ ;  /* 0x0001340000027a24 */ /* 0x040fe400078e02ff */
[----:B------:R-:W-:Y:S02]  /*11900*/  IMAD R4, R0, c[0x0][0x438], RZ ;  /* 0x00010e0000047a24 */ /* 0x000fe400078e02ff */
[----:B------:R-:W-:Y:S01]  /*11910*/  IMAD R3, R5, c[0x0][0x4d4], R2 ;  /* 0x0001350005037a24 */ /* 0x000fe200078e0202 */
[----:B----4-:R-:W-:Y:S01]  /*11920*/  SHF.R.S32.HI R2, RZ, 0x1f, R11 ;  /* 0x0000001fff027819 */ /* 0x010fe2000001140b */
[----:B--2---:R-:W-:Y:S02]  /*11930*/  IMAD.IADD R0, R8, 0x1, R16 ;  /* 0x0000000108007824 */ /* 0x004fe400078e0210 */
[----:B------:R-:W-:Y:S02]  /*11940*/  IMAD.IADD R7, R7, 0x1, R3 ;  /* 0x0000000107077824 */ /* 0x000fe400078e0203 */
[----:B------:R-:W-:-:S02]  /*11950*/  IMAD R9, R2, c[0x0][0x4d8], RZ ;  /* 0x0001360002097a24 */ /* 0x000fc400078e02ff */
[----:B------:R-:W-:-:S04]  /*11960*/  IMAD.WIDE.U32 R6, R11, c[0x0][0x4d8], R6 ;  /* 0x000136000b067a25 */ /* 0x000fc800078e0006 */
[----:B------:R-:W-:Y:S02]  /*11970*/  IMAD R9, R11, c[0x0][0x4dc], R9 ;  /* 0x000137000b097a24 */ /* 0x000fe400078e0209 */
[----:B------:R-:W-:Y:S02]  /*11980*/  IMAD R8, R5, c[0x0][0x43c], R4 ;  /* 0x00010f0005087a24 */ /* 0x000fe400078e0204 */
[----:B------:R-:W-:-:S04]  /*11990*/  @P1 IMAD.HI.U32 R10, R0, c[0x0][0x4ec], RZ ;  /* 0x00013b00000a1a27 */ /* 0x000fc800078e00ff */
[----:B------:R-:W-:Y:S01]  /*119a0*/  IMAD.IADD R7, R7, 0x1, R9 ;  /* 0x0000000107077824 */ /* 0x000fe200078e0209 */
[----:B-----5:R-:W-:Y:S01]  /*119b0*/  SHF.R.S32.HI R9, RZ, 0x1f, R17 ;  /* 0x0000001fff097819 */ /* 0x020fe20000011411 */
[----:B------:R-:W-:-:S04]  /*119c0*/  IMAD.WIDE.U32 R4, R5, c[0x0][0x438], RZ ;  /* 0x00010e0005047a25 */ /* 0x000fc800078e00ff */
[----:B------:R-:W-:Y:S01]  /*119d0*/  IMAD.MOV.U32 R3, RZ, RZ, R0 ;  /* 0x000000ffff037224 */ /* 0x000fe200078e0000 */
[----:B------:R-:W-:Y:S01]  /*119e0*/  @P1 SHF.R.U32.HI R3, RZ, c[0x0][0x4f0], R10 ;  /* 0x00013c00ff031a19 */ /* 0x000fe2000001160a */
[----:B------:R-:W-:Y:S02]  /*119f0*/  IMAD.IADD R5, R5, 0x1, R8 ;  /* 0x0000000105057824 */ /* 0x000fe400078e0208 */
[----:B------:R-:W-:Y:S02]  /*11a00*/  IMAD R2, R2, c[0x0][0x440], RZ ;  /* 0x0001100002027a24 */ /* 0x000fe400078e02ff */
[----:B------:R-:W-:Y:S02]  /*11a10*/  IMAD R10, R9, c[0x0][0x4e0], RZ ;  /* 0x00013800090a7a24 */ /* 0x000fe400078e02ff */
[C---:B------:R-:W-:Y:S02]  /*11a20*/  IMAD R14, R11.reuse, c[0x0][0x444], R2 ;  /* 0x000111000b0e7a24 */ /* 0x040fe400078e0202 */
[----:B------:R-:W-:-:S04]  /*11a30*/  IMAD.WIDE.U32 R4, R11, c[0x0][0x440], R4 ;  /* 0x000110000b047a25 */ /* 0x000fc800078e0004 */
[----:B------:R-:W-:-:S04]  /*11a40*/  IMAD.WIDE.U32 R6, R17, c[0x0][0x4e0], R6 ;  /* 0x0001380011067a25 */ /* 0x000fc800078e0006 */
[----:B------:R-:W-:Y:S02]  /*11a50*/  IMAD R11, R17, c[0x0][0x4e4], R10 ;  /* 0x00013900110b7a24 */ /* 0x000fe400078e020a */
[----:B------:R-:W-:Y:S01]  /*11a60*/  @P1 IMAD.HI.U32 R10, R0, c[0x0][0x4ec], RZ ;  /* 0x00013b00000a1a27 */ /* 0x000fe200078e00ff */
[----:B------:R-:W-:Y:S02]  /*11a70*/  SHF.R.S32.HI R12, RZ, 0x1f, R3 ;  /* 0x0000001fff0c7819 */ /* 0x000fe40000011403 */
[----:B------:R-:W-:Y:S01]  /*11a80*/  IADD3 R6, P0, R3, R6, RZ ;  /* 0x0000000603067210 */ /* 0x000fe20007f1e0ff */
[----:B------:R-:W-:Y:S01]  /*11a90*/  IMAD.MOV.U32 R2, RZ, RZ, R0 ;  /* 0x000000ffff027224 */ /* 0x000fe200078e0000 */
[----:B------:R-:W-:Y:S01]  /*11aa0*/  @P1 SHF.R.U32.HI R2, RZ, c[0x0][0x4f0], R10 ;  /* 0x00013c00ff021a19 */ /* 0x000fe2000001160a */
[----:B------:R-:W-:Y:S01]  /*11ab0*/  IMAD.IADD R5, R5, 0x1, R14 ;  /* 0x0000000105057824 */ /* 0x000fe200078e020e */
[----:B------:R-:W-:Y:S01]  /*11ac0*/  IADD3.X R7, R12, R7, R11, P0, !PT ;  /* 0x000000070c077210 */ /* 0x000fe200007fe40b */
[----:B------:R-:W-:-:S02]  /*11ad0*/  IMAD.MOV R8, RZ, RZ, -R3 ;  /* 0x000000ffff087224 */ /* 0x000fc400078e0a03 */
[----:B------:R-:W-:Y:S01]  /*11ae0*/  IMAD.WIDE.U32 R10, R17, c[0x0][0x448], R4 ;  /* 0x00011200110a7a25 */ /* 0x000fe200078e0004 */
[----:B------:R-:W-:-:S03]  /*11af0*/  SHF.R.S32.HI R5, RZ, 0x1f, R2 ;  /* 0x0000001fff057819 */ /* 0x000fc60000011402 */
[----:B------:R-:W-:Y:S02]  /*11b00*/  IMAD.MOV R14, RZ, RZ, -R2 ;  /* 0x000000ffff0e7224 */ /* 0x000fe400078e0a02 */
[--C-:B------:R-:W-:Y:S02]  /*11b10*/  IMAD R8, R8, c[0x0][0x4e8], R0.reuse ;  /* 0x00013a0008087a24 */ /* 0x100fe400078e0200 */
[----:B------:R-:W-:Y:S02]  /*11b20*/  IMAD R9, R9, c[0x0][0x448], RZ ;  /* 0x0001120009097a24 */ /* 0x000fe400078e02ff */
[----:B------:R-:W-:Y:S02]  /*11b30*/  IMAD R14, R14, c[0x0][0x4e8], R0 ;  /* 0x00013a000e0e7a24 */ /* 0x000fe400078e0200 */
[----:B------:R-:W-:Y:S02]  /*11b40*/  IMAD R0, R5, c[0x0][0x430], RZ ;  /* 0x00010c0005007a24 */ /* 0x000fe400078e02ff */
[----:B------:R-:W-:-:S02]  /*11b50*/  IMAD R9, R17, c[0x0][0x44c], R9 ;  /* 0x0001130011097a24 */ /* 0x000fc400078e0209 */
[----:B------:R-:W-:Y:S02]  /*11b60*/  IMAD R17, R2, c[0x0][0x434], R0 ;  /* 0x00010d0002117a24 */ /* 0x000fe400078e0200 */
[----:B------:R-:W-:Y:S02]  /*11b70*/  IMAD.IADD R0, R15, 0x1, R16 ;  /* 0x000000010f007824 */ /* 0x000fe400078e0210 */
[----:B------:R-:W1:Y:S01]  /*11b80*/  S2R R16, SR_TID.X ;  /* 0x0000000000107919 */ /* 0x000e620000002100 */
[----:B------:R-:W-:Y:S01]  /*11b90*/  SHF.R.S32.HI R13, RZ, 0x1f, R8 ;  /* 0x0000001fff0d7819 */ /* 0x000fe20000011408 */
[----:B------:R-:W-:-:S04]  /*11ba0*/  IMAD.WIDE.U32 R6, R8, c[0x0][0x4c8], R6 ;  /* 0x0001320008067a25 */ /* 0x000fc800078e0006 */
[----:B------:R-:W-:-:S04]  /*11bb0*/  IMAD R3, R13, c[0x0][0x4c8], RZ ;  /* 0x000132000d037a24 */ /* 0x000fc800078e02ff */
[----:B------:R-:W-:Y:S01]  /*11bc0*/  IMAD R3, R8, c[0x0][0x4cc], R3 ;  /* 0x0001330008037a24 */ /* 0x000fe200078e0203 */
[----:B------:R-:W-:-:S03]  /*11bd0*/  LEA R4, P0, R6, c[0x0][0x4a8], 0x2 ;  /* 0x00012a0006047a11 */ /* 0x000fc600078010ff */
[----:B------:R-:W-:Y:S01]  /*11be0*/  IMAD.IADD R3, R7, 0x1, R3 ;  /* 0x0000000107037824 */ /* 0x000fe200078e0203 */
[----:B-1----:R-:W-:-:S04]  /*11bf0*/  SHF.R.S32.HI R15, RZ, 0x1f, R16 ;  /* 0x0000001fff0f7819 */ /* 0x002fc80000011410 */
[----:B------:R-:W-:Y:S02]  /*11c00*/  LEA.HI.X R3, R6, c[0x0][0x4ac], R3, 0x2, P0 ;  /* 0x00012b0006037a11 */ /* 0x000fe400000f1403 */
[----:B------:R-:W-:Y:S01]  /*11c10*/  LEA.HI R15, R15, R16, RZ, 0x5 ;  /* 0x000000100f0f7211 */ /* 0x000fe200078f28ff */
[----:B------:R-:W-:-:S03]  /*11c20*/  IMAD.IADD R9, R11, 0x1, R9 ;  /* 0x000000010b097824 */ /* 0x000fc600078e0209 */
[----:B------:R-:W-:Y:S01]  /*11c30*/  LOP3.LUT R15, R15, 0xffffffe0, RZ, 0xc0, !PT ;  /* 0xffffffe00f0f7812 */ /* 0x000fe200078ec0ff */
[----:B------:R-:W-:Y:S01]  /*11c40*/  IMAD.MOV.U32 R8, RZ, RZ, R10 ;  /* 0x000000ffff087224 */ /* 0x000fe200078e000a */
[----:B------:R-:W-:Y:S04]  /*11c50*/  SHFL.IDX PT, R12, R4, RZ, 0x1c1f ;  /* 0x001c1fff040c7589 */ /* 0x000fe800000e0000 */
[----:B------:R-:W1:Y:S01]  /*11c60*/  SHFL.IDX PT, R13, R3, RZ, 0x1c1f ;  /* 0x001c1fff030d7589 */ /* 0x000e6200000e0000 */
[----:B------:R-:W-:-:S03]  /*11c70*/  IMAD.IADD R15, R16, 0x1, -R15 ;  /* 0x00000001100f7824 */ /* 0x000fc600078e0a0f */
[----:B------:R-:W-:Y:S04]  /*11c80*/  SHFL.IDX PT, R10, R4, 0x1, 0x1c1f ;  /* 0x003c1f00040a7f89 */ /* 0x000fe800000e0000 */
[----:B------:R-:W2:Y:S01]  /*11c90*/  SHFL.IDX PT, R11, R3, 0x1, 0x1c1f ;  /* 0x003c1f00030b7f89 */ /* 0x000ea200000e0000 */
[----:B------:R-:W-:Y:S01]  /*11ca0*/  IMAD.WIDE.U32 R8, R2, c[0x0][0x430], R8 ;  /* 0x00010c0002087a25 */ /* 0x000fe200078e0008 */
[----:B------:R-:W-:Y:S02]  /*11cb0*/  LOP3.LUT P5, RZ, R15, 0x3, RZ, 0xc0, !PT ;  /* 0x000000030fff7812 */ /* 0x000fe400078ac0ff */
[C---:B------:R-:W-:Y:S01]  /*11cc0*/  IADD3 R2, R0.reuse, 0x8, RZ ;  /* 0x0000000800027810 */ /* 0x040fe20007ffe0ff */
[----:B------:R-:W-:Y:S01]  /*11cd0*/  SHFL.IDX PT, R6, R4, 0x2, 0x1c1f ;  /* 0x005c1f0004067f89 */ /* 0x000fe200000e0000 */
[----:B------:R-:W-:-:S03]  /*11ce0*/  ISETP.GE.OR P1, PT, R0, UR4, P5 ;  /* 0x0000000400007c0c */ /* 0x000fc6000af26670 */
[----:B------:R-:W3:Y:S01]  /*11cf0*/  SHFL.IDX PT, R7, R3, 0x2, 0x1c1f ;  /* 0x005c1f0003077f89 */ /* 0x000ee200000e0000 */
[----:B------:R-:W-:-:S03]  /*11d00*/  SHF.R.S32.HI R16, RZ, 0x1f, R14 ;  /* 0x0000001fff107819 */ /* 0x000fc6000001140e */
[----:B------:R-:W-:Y:S01]  /*11d10*/  SHFL.IDX PT, R4, R4, 0x3, 0x1c1f ;  /* 0x007c1f0004047f89 */ /* 0x000fe200000e0000 */
[----:B------:R-:W-:-:S03]  /*11d20*/  ISETP.GE.OR P4, PT, R2, UR4, P5 ;  /* 0x0000000402007c0c */ /* 0x000fc6000af86670 */
[----:B------:R4:W5:Y:S01]  /*11d30*/  SHFL.IDX PT, R5, R3, 0x3, 0x1c1f ;  /* 0x007c1f0003057f89 */ /* 0x00096200000e0000 */
[C---:B------:R-:W-:Y:S02]  /*11d40*/  IADD3 R15, R0.reuse, 0x40, RZ ;  /* 0x00000040000f7810 */ /* 0x040fe40007ffe0ff */
[----:B------:R-:W-:Y:S02]  /*11d50*/  ISETP.GE.AND P3, PT, R0, UR4, PT ;  /* 0x0000000400007c0c */ /* 0x000fe4000bf66270 */
[----:B------:R-:W-:Y:S01]  /*11d60*/  ISETP.GE.AND P2, PT, R2, UR4, PT ;  /* 0x0000000402007c0c */ /* 0x000fe2000bf46270 */
[----:B------:R-:W-:Y:S01]  /*11d70*/  IMAD.MOV.U32 R2, RZ, RZ, R8 ;  /* 0x000000ffff027224 */ /* 0x000fe200078e0008 */
[----:B------:R-:W-:Y:S02]  /*11d80*/  IADD3 R0, R0, 0x48, RZ ;  /* 0x0000004800007810 */ /* 0x000fe40007ffe0ff */
[----:B------:R-:W-:Y:S02]  /*11d90*/  ISETP.GE.OR P0, PT, R15, UR4, P5 ;  /* 0x000000040f007c0c */ /* 0x000fe4000af06670 */
[----:B------:R-:W-:Y:S01]  /*11da0*/  ISETP.GE.OR P5, PT, R0, UR4, P5 ;  /* 0x0000000400007c0c */ /* 0x000fe2000afa6670 */
[----:B-1----:R1:W-:Y:S01]  /*11db0*/  @!P1 ST.E [R12.64], R19 ;  /* 0x000000130c009985 */ /* 0x0023e2000c101908 */
[----:B----4-:R-:W-:-:S02]  /*11dc0*/  IMAD.IADD R3, R9, 0x1, R17 ;  /* 0x0000000109037824 */ /* 0x010fc400078e0211 */
[----:B------:R-:W-:Y:S02]  /*11dd0*/  IMAD R9, R16, c[0x0][0x428], RZ ;  /* 0x00010a0010097a24 */ /* 0x000fe400078e02ff */
[----:B------:R-:W-:-:S04]  /*11de0*/  IMAD.WIDE.U32 R2, R14, c[0x0][0x428], R2 ;  /* 0x00010a000e027a25 */ /* 0x000fc800078e0002 */
[----:B------:R-:W-:Y:S01]  /*11df0*/  IMAD R8, R14, c[0x0][0x42c], R9 ;  /* 0x00010b000e087a24 */ /* 0x000fe200078e0209 */
[----:B--2---:R2:W-:Y:S01]  /*11e00*/  @!P4 ST.E [R10.64], R20 ;  /* 0x000000140a00c985 */ /* 0x0045e2000c101908 */
[----:B------:R-:W-:Y:S02]  /*11e10*/  LEA R29, P4, R2, c[0x0][0x400], 0x2 ;  /* 0x00010000021d7a11 */ /* 0x000fe400078810ff */
[----:B------:R-:W-:Y:S01]  /*11e20*/  IMAD.IADD R3, R3, 0x1, R8 ;  /* 0x0000000103037824 */ /* 0x000fe200078e0208 */
[----:B---3--:R3:W-:Y:S01]  /*11e30*/  @!P0 ST.E [R6.64], R21 ;  /* 0x0000001506008985 */ /* 0x0087e2000c101908 */
[----:B------:R-:W-:-:S03]  /*11e40*/  ISETP.GE.AND P1, PT, R15, UR4, PT ;  /* 0x000000040f007c0c */ /* 0x000fc6000bf26270 */
[----:B------:R-:W-:Y:S01]  /*11e50*/  LEA.HI.X R26, R2, c[0x0][0x404], R3, 0x2, P4 ;  /* 0x00010100021a7a11 */ /* 0x000fe200020f1403 */
[----:B-----5:R4:W-:Y:S01]  /*11e60*/  @!P5 ST.E [R4.64], R18 ;  /* 0x000000120400d985 */ /* 0x0209e2000c101908 */
[----:B------:R-:W-:Y:S02]  /*11e70*/  ISETP.GE.AND P0, PT, R0, UR4, PT ;  /* 0x0000000400007c0c */ /* 0x000fe4000bf06270 */
[C---:B------:R-:W-:Y:S01]  /*11e80*/  IADD3 R17, R45.reuse, 0x8, RZ ;  /* 0x000000082d117810 */ /* 0x040fe20007ffe0ff */
[----:B------:R4:W4:Y:S01]  /*11e90*/  SHFL.IDX PT, R0, R29, RZ, 0x1c1f ;  /* 0x001c1fff1d007589 */ /* 0x00092200000e0000 */
[C---:B------:R-:W-:Y:S02]  /*11ea0*/  IADD3 R16, R45.reuse, 0x10, RZ ;  /* 0x000000102d107810 */ /* 0x040fe40007ffe0ff */
[C---:B------:R-:W-:Y:S01]  /*11eb0*/  IADD3 R15, R45.reuse, 0x18, RZ ;  /* 0x000000182d0f7810 */ /* 0x040fe20007ffe0ff */
[----:B------:R4:W4:Y:S01]  /*11ec0*/  SHFL.IDX PT, R2, R26, RZ, 0x1c1f ;  /* 0x001c1fff1a027589 */ /* 0x00092200000e0000 */
[----:B------:R-:W-:-:S02]  /*11ed0*/  IADD3 R14, R45, 0x20, RZ ;  /* 0x000000202d0e7810 */ /* 0x000fc40007ffe0ff */
[C---:B-1----:R-:W-:Y:S02]  /*11ee0*/  IADD3 R13, R45.reuse, 0x28, RZ ;  /* 0x000000282d0d7810 */ /* 0x042fe40007ffe0ff */
[C---:B------:R-:W-:Y:S02]  /*11ef0*/  IADD3 R12, R45.reuse, 0x30, RZ ;  /* 0x000000302d0c7810 */ /* 0x040fe40007ffe0ff */
[C---:B------:R-:W-:Y:S02]  /*11f00*/  IADD3 R9, R45.reuse, 0x48, RZ ;  /* 0x000000482d097810 */ /* 0x040fe40007ffe0ff */
[C---:B------:R-:W-:Y:S02]  /*11f10*/  IADD3 R8, R45.reuse, 0x50, RZ ;  /* 0x000000502d087810 */ /* 0x040fe40007ffe0ff */
[C---:B--2---:R-:W-:Y:S02]  /*11f20*/  IADD3 R11, R45.reuse, 0x38, RZ ;  /* 0x000000382d0b7810 */ /* 0x044fe40007ffe0ff */
[----:B------:R-:W-:-:S02]  /*11f30*/  IADD3 R10, R45, 0x40, RZ ;  /* 0x000000402d0a7810 */ /* 0x000fc40007ffe0ff */
[C---:B---3--:R-:W-:Y:S02]  /*11f40*/  IADD3 R7, R45.reuse, 0x58, RZ ;  /* 0x000000582d077810 */ /* 0x048fe40007ffe0ff */
[C---:B------:R-:W-:Y:S02]  /*11f50*/  IADD3 R3, R45.reuse, 0x60, RZ ;  /* 0x000000602d037810 */ /* 0x040fe40007ffe0ff */
[C---:B------:R-:W-:Y:S02]  /*11f60*/  IADD3 R6, R45.reuse, 0x68, RZ ;  /* 0x000000682d067810 */ /* 0x040fe40007ffe0ff */
[C---:B----4-:R-:W-:Y:S02]  /*11f70*/  IADD3 R5, R45.reuse, 0x70, RZ ;  /* 0x000000702d057810 */ /* 0x050fe40007ffe0ff */
[----:B------:R-:W-:Y:S02]  /*11f80*/  IADD3 R4, R45, 0x78, RZ ;  /* 0x000000782d047810 */ /* 0x000fe40007ffe0ff */
        /* <DEDUP_REMOVED lines=15> */
[----:B------:R-:W-:Y:S01]  /*12080*/  SHF.R.S32.HI R43, RZ, 0x1f, R4 ;  /* 0x0000001fff2b7819 */ /* 0x000fe20000011404 */
[----:B------:R-:W-:Y:S05]  /*12090*/  @P3 BRA `(.L_x_970) ;  /* 0x0000041000003947 */ /* 0x000fea0003800000 */
[----:B------:R-:W-:Y:S02]  /*120a0*/  ISETP.GE.AND P5, PT, R45, c[0x0][0x3c8], PT ;  /* 0x0000f2002d007a0c */ /* 0x000fe40003fa6270 */
[----:B------:R-:W-:Y:S02]  /*120b0*/  ISETP.GE.AND P4, PT, R17, c[0x0][0x3c8], PT ;  /* 0x0000f20011007a0c */ /* 0x000fe40003f86270 */
[----:B------:R-:W-:-:S09]  /*120c0*/  ISETP.GE.AND P6, PT, R6, c[0x0][0x3c8], PT ;  /* 0x0000f20006007a0c */ /* 0x000fd20003fc6270 */
[----:B------:R-:W-:-:S04]  /*120d0*/  @!P5 LEA R18, P3, R45, R0, 0x2 ;  /* 0x000000002d12d211 */ /* 0x000fc800078610ff */
[----:B------:R-:W-:Y:S02]  /*120e0*/  @!P5 LEA.HI.X R19, R45, R2, R27, 0x2, P3 ;  /* 0x000000022d13d211 */ /* 0x000fe400018f141b */
[----:B------:R-:W-:-:S03]  /*120f0*/  ISETP.GE.AND P3, PT, R16, c[0x0][0x3c8], PT ;  /* 0x0000f20010007a0c */ /* 0x000fc60003f66270 */
[----:B------:R1:W-:Y:S02]  /*12100*/  @!P5 ST.E.64 [R18.64], R140 ;  /* 0x0000008c1200d985 */ /* 0x0003e4000c101b08 */
[----:B-1----:R-:W-:-:S04]  /*12110*/  @!P4 LEA R18, P5, R17, R0, 0x2 ;  /* 0x000000001112c211 */ /* 0x002fc800078a10ff */
        /* <DEDUP_REMOVED lines=42> */
[----:B------:R1:W-:Y:S01]  /*123c0*/  @!P3 ST.E.64 [R18.64], R96 ;  /* 0x000000601200b985 */ /* 0x0003e2000c101b08 */
[----:B------:R-:W-:-:S04]  /*123d0*/  @!P5 LEA R24, P3, R3, R0, 0x2 ;  /* 0x000000000318d211 */ /* 0x000fc800078610ff */
[----:B------:R-:W-:Y:S02]  /*123e0*/  @!P5 LEA.HI.X R25, R3, R2, R40, 0x2, P3 ;  /* 0x000000020319d211 */ /* 0x000fe400018f1428 */
[----:B------:R-:W-:Y:S02]  /*123f0*/  ISETP.GE.AND P5, PT, R5, c[0x0][0x3c8], PT ;  /* 0x0000f20005007a0c */ /* 0x000fe40003fa6270 */
[----:B------:R-:W-:-:S04]  /*12400*/  @!P6 LEA R22, P3, R6, R0, 0x2 ;  /* 0x000000000616e211 */ /* 0x000fc800078610ff */
[----:B------:R-:W-:-:S07]  /*12410*/  @!P6 LEA.HI.X R23, R6, R2, R41, 0x2, P3 ;  /* 0x000000020617e211 */ /* 0x000fce00018f1429 */
[----:B------:R-:W-:-:S04]  /*12420*/  @!P5 LEA R20, P3, R5, R0, 0x2 ;  /* 0x000000000514d211 */ /* 0x000fc800078610ff */
[----:B------:R-:W-:Y:S02]  /*12430*/  @!P5 LEA.HI.X R21, R5, R2, R42, 0x2, P3 ;  /* 0x000000020515d211 */ /* 0x000fe400018f142a */
[----:B-1----:R-:W-:-:S04]  /*12440*/  @!P4 LEA R18, P3, R4, R0, 0x2 ;  /* 0x000000000412c211 */ /* 0x002fc800078610ff */
[----:B------:R-:W-:Y:S02]  /*12450*/  @!P4 LEA.HI.X R19, R4, R2, R43, 0x2, P3 ;  /* 0x000000020413c211 */ /* 0x000fe400018f142b */
[----:B------:R-:W-:-:S13]  /*12460*/  ISETP.GE.AND P3, PT, R3, c[0x0][0x3c8], PT ;  /* 0x0000f20003007a0c */ /* 0x000fda0003f66270 */
[----:B------:R1:W-:Y:S04]  /*12470*/  @!P3 ST.E.64 [R24.64], R100 ;  /* 0x000000641800b985 */ /* 0x0003e8000c101b08 */
[----:B------:R1:W-:Y:S04]  /*12480*/  @!P6 ST.E.64 [R22.64], R112 ;  /* 0x000000701600e985 */ /* 0x0003e8000c101b08 */
[----:B------:R1:W-:Y:S04]  /*12490*/  @!P5 ST.E.64 [R20.64], R116 ;  /* 0x000000741400d985 */ /* 0x0003e8000c101b08 */
[----:B------:R1:W-:Y:S02]  /*124a0*/  @!P4 ST.E.64 [R18.64], R128 ;  /* 0x000000801200c985 */ /* 0x0003e4000c101b08 */
.L_x_970:
[----:B------:R-:W-:Y:S05]  /*124b0*/  BSYNC B0 ;  /* 0x0000000000007941 */ /* 0x000fea0003800000 */
.L_x_969:
[----:B------:R2:W3:Y:S01]  /*124c0*/  SHFL.IDX PT, R2, R26, 0x1, 0x1c1f ;  /* 0x003c1f001a027f89 */ /* 0x0004e200000e0000 */
[----:B------:R-:W-:Y:S03]  /*124d0*/  BSSY B0, `(.L_x_971) ;  /* 0x0000043000007945 */ /* 0x000fe60003800000 */
[----:B------:R2:W4:Y:S01]  /*124e0*/  SHFL.IDX PT, R0, R29, 0x1, 0x1c1f ;  /* 0x003c1f001d007f89 */ /* 0x00052200000e0000 */
[----:B------:R-:W-:Y:S05]  /*124f0*/  @P2 BRA `(.L_x_972) ;  /* 0x0000040000002947 */ /* 0x000fea0003800000 */
[----:B------:R-:W-:Y:S02]  /*12500*/  ISETP.GE.AND P5, PT, R45, c[0x0][0x3c8], PT ;  /* 0x0000f2002d007a0c */ /* 0x000fe40003fa6270 */
[----:B------:R-:W-:-:S02]  /*12510*/  ISETP.GE.AND P2, PT, R17, c[0x0][0x3c8], PT ;  /* 0x0000f20011007a0c */ /* 0x000fc40003f46270 */
[----:B------:R-:W-:-:S09]  /*12520*/  ISETP.GE.AND P3, PT, R16, c[0x0][0x3c8], PT ;  /* 0x0000f20010007a0c */ /* 0x000fd20003f66270 */
[----:B-1--4-:R-:W-:-:S04]  /*12530*/  @!P5 LEA R18, P4, R45, R0, 0x2 ;  /* 0x000000002d12d211 */ /* 0x012fc800078810ff */
[----:B---3--:R-:W-:Y:S02]  /*12540*/  @!P5 LEA.HI.X R19, R45, R2, R27, 0x2, P4 ;  /* 0x000000022d13d211 */ /* 0x008fe400020f141b */
[----:B------:R-:W-:-:S03]  /*12550*/  @!P2 LEA R20, P4, R17, R0, 0x2 ;  /* 0x000000001114a211 */ /* 0x000fc600078810ff */
[----:B------:R1:W-:Y:S01]  /*12560*/  @!P5 ST.E.64 [R18.64], R142 ;  /* 0x0000008e1200d985 */ /* 0x0003e2000c101b08 */
[----:B------:R-:W-:Y:S02]  /*12570*/  ISETP.GE.AND P5, PT, R15, c[0x0][0x3c8], PT ;  /* 0x0000f2000f007a0c */ /* 0x000fe40003fa6270 */
[----:B------:R-:W-:-:S05]  /*12580*/  @!P2 LEA.HI.X R21, R17, R2, R28, 0x2, P4 ;  /* 0x000000021115a211 */ /* 0x000fca00020f141c */
[----:B------:R3:W-:Y:S01]  /*12590*/  @!P2 ST.E.64 [R20.64], R162 ;  /* 0x000000a21400a985 */ /* 0x0007e2000c101b08 */
[----:B------:R-:W-:Y:S02]  /*125a0*/  ISETP.GE.AND P2, PT, R14, c[0x0][0x3c8], PT ;  /* 0x0000f2000e007a0c */ /* 0x000fe40003f46270 */
[----:B-1----:R-:W-:-:S04]  /*125b0*/  @!P3 LEA R18, P4, R16, R0, 0x2 ;  /* 0x000000001012b211 */ /* 0x002fc800078810ff */
[----:B------:R-:W-:Y:S02]  /*125c0*/  @!P3 LEA.HI.X R19, R16, R2, R30, 0x2, P4 ;  /* 0x000000021013b211 */ /* 0x000fe400020f141e */
[----:B---3--:R-:W-:-:S03]  /*125d0*/  @!P5 LEA R20, P4, R15, R0, 0x2 ;  /* 0x000000000f14d211 */ /* 0x008fc600078810ff */
        /* <DEDUP_REMOVED lines=33> */
[----:B------:R-:W-:Y:S02]  /*127f0*/  @!P3 LEA.HI.X R21, R7, R2, R38, 0x2, P4 ;  /* 0x000000020715b211 */ /* 0x000fe400020f1426 */
[----:B------:R-:W-:-:S03]  /*12800*/  ISETP.GE.AND P4, PT, R6, c[0x0][0x3c8], PT ;  /* 0x0000f20006007a0c */ /* 0x000fc60003f86270 */
[----:B------:R3:W-:Y:S01]  /*12810*/  @!P3 ST.E.64 [R20.64], R98 ;  /* 0x000000621400b985 */ /* 0x0007e2000c101b08 */
[----:B------:R-:W-:Y:S02]  /*12820*/  ISETP.GE.AND P3, PT, R5, c[0x0][0x3c8], PT ;  /* 0x0000f20005007a0c */ /* 0x000fe40003f66270 */
[----:B-1----:R-:W-:-:S04]  /*12830*/  @!P5 LEA R18, P2, R3, R0, 0x2 ;  /* 0x000000000312d211 */ /* 0x002fc800078410ff */
[----:B------:R-:W-:Y:S02]  /*12840*/  @!P5 LEA.HI.X R19, R3, R2, R40, 0x2, P2 ;  /* 0x000000020313d211 */ /* 0x000fe400010f1428 */
[----:B------:R-:W-:-:S03]  /*12850*/  ISETP.GE.AND P2, PT, R4, c[0x0][0x3c8], PT ;  /* 0x0000f20004007a0c */ /* 0x000fc60003f46270 */
[----:B------:R1:W-:Y:S01]  /*12860*/  @!P5 ST.E.64 [R18.64], R102 ;  /* 0x000000661200d985 */ /* 0x0003e2000c101b08 */
[----:B------:R-:W-:-:S04]  /*12870*/  @!P4 LEA R22, P5, R6, R0, 0x2 ;  /* 0x000000000616c211 */ /* 0x000fc800078a10ff */
[----:B------:R-:W-:Y:S02]  /*12880*/  @!P4 LEA.HI.X R23, R6, R2, R41, 0x2, P5 ;  /* 0x000000020617c211 */ /* 0x000fe400028f1429 */
[----:B---3--:R-:W-:-:S03]  /*12890*/  @!P3 LEA R20, P5, R5, R0, 0x2 ;  /* 0x000000000514b211 */ /* 0x008fc600078a10ff */
[----:B------:R3:W-:Y:S01]  /*128a0*/  @!P4 ST.E.64 [R22.64], R114 ;  /* 0x000000721600c985 */ /* 0x0007e2000c101b08 */
[----:B------:R-:W-:-:S05]  /*128b0*/  @!P3 LEA.HI.X R21, R5, R2, R42, 0x2, P5 ;  /* 0x000000020515b211 */ /* 0x000fca00028f142a */
[----:B------:R3:W-:Y:S01]  /*128c0*/  @!P3 ST.E.64 [R20.64], R118 ;  /* 0x000000761400b985 */ /* 0x0007e2000c101b08 */
[----:B-1----:R-:W-:-:S04]  /*128d0*/  @!P2 LEA R18, P5, R4, R0, 0x2 ;  /* 0x000000000412a211 */ /* 0x002fc800078a10ff */
[----:B------:R-:W-:-:S05]  /*128e0*/  @!P2 LEA.HI.X R19, R4, R2, R43, 0x2, P5 ;  /* 0x000000020413a211 */ /* 0x000fca00028f142b */
[----:B------:R3:W-:Y:S04]  /*128f0*/  @!P2 ST.E.64 [R18.64], R130 ;  /* 0x000000821200a985 */ /* 0x0007e8000c101b08 */
.L_x_972:
[----:B------:R-:W-:Y:S05]  /*12900*/  BSYNC B0 ;  /* 0x0000000000007941 */ /* 0x000fea0003800000 */
.L_x_971:
[----:B---3--:R3:W1:Y:S01]  /*12910*/  SHFL.IDX PT, R2, R26, 0x2, 0x1c1f ;  /* 0x005c1f001a027f89 */ /* 0x00866200000e0000 */
[----:B------:R-:W-:Y:S03]  /*12920*/  BSSY B0, `(.L_x_973) ;  /* 0x0000043000007945 */ /* 0x000fe60003800000 */
[----:B----4-:R3:W4:Y:S01]  /*12930*/  SHFL.IDX PT, R0, R29, 0x2, 0x1c1f ;  /* 0x005c1f001d007f89 */ /* 0x01072200000e0000 */
[----:B------:R-:W-:Y:S05]  /*12940*/  @P1 BRA `(.L_x_974) ;  /* 0x0000040000001947 */ /* 0x000fea0003800000 */
[----:B------:R-:W-:Y:S02]  /*12950*/  ISETP.GE.AND P3, PT, R45, c[0x0][0x3c8], PT ;  /* 0x0000f2002d007a0c */ /* 0x000fe40003f66270 */
[----:B------:R-:W-:Y:S02]  /*12960*/  ISETP.GE.AND P5, PT, R17, c[0x0][0x3c8], PT ;  /* 0x0000f20011007a0c */ /* 0x000fe40003fa6270 */
[----:B------:R-:W-:Y:S02]  /*12970*/  ISETP.GE.AND P2, PT, R16, c[0x0][0x3c8], PT ;  /* 0x0000f20010007a0c */ /* 0x000fe40003f46270 */
[----:B------:R-:W-:-:S07]  /*12980*/  ISETP.GE.AND P1, PT, R15, c[0x0][0x3c8], PT ;  /* 0x0000f2000f007a0c */ /* 0x000fce0003f26270 */
[----:B-1--4-:R-:W-:-:S04]  /*12990*/  @!P3 LEA R18, P4, R45, R0, 0x2 ;  /* 0x000000002d12b211 */ /* 0x012fc800078810ff */
[----:B------:R-:W-:Y:S02]  /*129a0*/  @!P3 LEA.HI.X R19, R45, R2, R27, 0x2, P4 ;  /* 0x000000022d13b211 */ /* 0x000fe400020f141b */
        /* <DEDUP_REMOVED lines=8> */
[----:B----4-:R-:W-:-:S03]  /*12a30*/  @!P1 LEA R20, P4, R15, R0, 0x2 ;  /* 0x000000000f149211 */ /* 0x010fc600078810ff */
        /* <DEDUP_REMOVED lines=23> */
[----:B------:R-:W-:-:S03]  /*12bb0*/  @!P5 LEA R22, P4, R9, R0, 0x2 ;  /* 0x000000000916d211 */ /* 0x000fc600078810ff */
[----:B------:R1:W-:Y:S01]  /*12bc0*/  @!P3 ST.E.64 [R18.64], R72 ;  /* 0x000000481200b985 */ /* 0x0003e2000c101b08 */
[----:B------:R-:W-:Y:S02]  /*12bd0*/  @!P5 LEA.HI.X R23, R9, R2, R37, 0x2, P4 ;  /* 0x000000020917d211 */ /* 0x000fe400020f1425 */
[----:B------:R-:W-:Y:S02]  /*12be0*/  ISETP.GE.AND P4, PT, R3, c[0x0][0x3c8], PT ;  /* 0x0000f20003007a0c */ /* 0x000fe40003f86270 */
[C---:B----4-:R-:W-:Y:S01]  /*12bf0*/  @!P2 LEA R20, P3, R8.reuse, R0, 0x2 ;  /* 0x000000000814a211 */ /* 0x050fe200078610ff */
[----:B------:R4:W-:Y:S03]  /*12c00*/  @!P5 ST.E.64 [R22.64], R76 ;  /* 0x0000004c1600d985 */ /* 0x0009e6000c101b08 */
        /* <DEDUP_REMOVED lines=8> */
[----:B------:R-:W-:Y:S02]  /*12c90*/  ISETP.GE.AND P1, PT, R4, c[0x0][0x3c8], PT ;  /* 0x0000f20004007a0c */ /* 0x000fe40003f26270 */
[----:B------:R-:W-:Y:S02]  /*12ca0*/  @!P4 LEA.HI.X R25, R3, R2, R40, 0x2, P5 ;  /* 0x000000020319c211 */ /* 0x000fe400028f1428 */
[----:B----4-:R-:W-:-:S03]  /*12cb0*/  @!P3 LEA R22, P5, R6, R0, 0x2 ;  /* 0x000000000616b211 */ /* 0x010fc600078a10ff */
[----:B------:R4:W-:Y:S01]  /*12cc0*/  @!P4 ST.E.64 [R24.64], R104 ;  /* 0x000000681800c985 */ /* 0x0009e2000c101b08 */
[----:B------:R-:W-:Y:S02]  /*12cd0*/  @!P3 LEA.HI.X R23, R6, R2, R41, 0x2, P5 ;  /* 0x000000020617b211 */ /* 0x000fe400028f1429 */
[----:B-----5:R-:W-:-:S03]  /*12ce0*/  @!P2 LEA R20, P5, R5, R0, 0x2 ;  /* 0x000000000514a211 */ /* 0x020fc600078a10ff */
[----:B------:R4:W-:Y:S01]  /*12cf0*/  @!P3 ST.E.64 [R22.64], R108 ;  /* 0x0000006c1600b985 */ /* 0x0009e2000c101b08 */
[----:B------:R-:W-:-:S05]  /*12d00*/  @!P2 LEA.HI.X R21, R5, R2, R42, 0x2, P5 ;  /* 0x000000020515a211 */ /* 0x000fca00028f142a */
[----:B------:R4:W-:Y:S01]  /*12d10*/  @!P2 ST.E.64 [R20.64], R120 ;  /* 0x000000781400a985 */ /* 0x0009e2000c101b08 */
[----:B-1----:R-:W-:-:S04]  /*12d20*/  @!P1 LEA R18, P5, R4, R0, 0x2 ;  /* 0x0000000004129211 */ /* 0x002fc800078a10ff */
[----:B------:R-:W-:-:S05]  /*12d30*/  @!P1 LEA.HI.X R19, R4, R2, R43, 0x2, P5 ;  /* 0x0000000204139211 */ /* 0x000fca00028f142b */
[----:B------:R4:W-:Y:S04]  /*12d40*/  @!P1 ST.E.64 [R18.64], R124 ;  /* 0x0000007c12009985 */ /* 0x0009e8000c101b08 */
.L_x_974:
[----:B------:R-:W-:Y:S05]  /*12d50*/  BSYNC B0 ;  /* 0x0000000000007941 */ /* 0x000fea0003800000 */
.L_x_973:
[----:B-1----:R1:W2:Y:S04]  /*12d60*/  SHFL.IDX PT, R2, R26, 0x3, 0x1c1f ;  /* 0x007c1f001a027f89 */ /* 0x0022a800000e0000 */
[----:B----4-:R1:W4:Y:S01]  /*12d70*/  SHFL.IDX PT, R0, R29, 0x3, 0x1c1f ;  /* 0x007c1f001d007f89 */ /* 0x01032200000e0000 */
[----:B------:R-:W-:Y:S05]  /*12d80*/  @P0 BRA `(.L_x_975) ;  /* 0x000006e000000947 */ /* 0x000fea0003800000 */
[----:B------:R-:W-:Y:S02]  /*12d90*/  ISETP.GE.AND P3, PT, R45, c[0x0][0x3c8], PT ;  /* 0x0000f2002d007a0c */ /* 0x000fe40003f66270 */
[----:B------:R-:W-:Y:S02]  /*12da0*/  ISETP.GE.AND P2, PT, R17, c[0x0][0x3c8], PT ;  /* 0x0000f20011007a0c */ /* 0x000fe40003f46270 */
[----:B------:R-:W-:Y:S02]  /*12db0*/  ISETP.GE.AND P1, PT, R16, c[0x0][0x3c8], PT ;  /* 0x0000f20010007a0c */ /* 0x000fe40003f26270 */
[----:B------:R-:W-:-:S02]  /*12dc0*/  ISETP.GE.AND P0, PT, R15, c[0x0][0x3c8], PT ;  /* 0x0000f2000f007a0c */ /* 0x000fc40003f06270 */
[----:B------:R-:W-:-:S05]  /*12dd0*/  ISETP.GE.AND P4, PT, R14, c[0x0][0x3c8], PT ;  /* 0x0000f2000e007a0c */ /* 0x000fca0003f86270 */
[----:B----4-:R-:W-:-:S04]  /*12de0*/  @!P3 LEA R18, P5, R45, R0, 0x2 ;  /* 0x000000002d12b211 */ /* 0x010fc800078a10ff */
[----:B--2---:R-:W-:Y:S02]  /*12df0*/  @!P3 LEA.HI.X R19, R45, R2, R27, 0x2, P5 ;  /* 0x000000022d13b211 */ /* 0x004fe400028f141b */
[----:B------:R-:W-:-:S03]  /*12e00*/  @!P2 LEA R20, P5, R17, R0, 0x2 ;  /* 0x000000001114a211 */ /* 0x000fc600078a10ff */
[----:B------:R2:W-:Y:S01]  /*12e10*/  @!P3 ST.E.64 [R18.64], R146 ;  /* 0x000000921200b985 */ /* 0x0005e2000c101b08 */
[----:B------:R-:W-:Y:S02]  /*12e20*/  @!P2 LEA.HI.X R21, R17, R2, R28, 0x2, P5 ;  /* 0x000000021115a211 */ /* 0x000fe400028f141c */
[----:B------:R-:W-:-:S03]  /*12e30*/  ISETP.GE.AND P3, PT, R13, c[0x0][0x3c8], PT ;  /* 0x0000f2000d007a0c */ /* 0x000fc60003f66270 */
[----:B------:R4:W-:Y:S01]  /*12e40*/  @!P2 ST.E.64 [R20.64], R150 ;  /* 0x000000961400a985 */ /* 0x0009e2000c101b08 */
[----:B--2---:R-:W-:-:S04]  /*12e50*/  @!P1 LEA R18, P5, R16, R0, 0x2 ;  /* 0x0000000010129211 */ /* 0x004fc800078a10ff */
[----:B------:R-:W-:Y:S02]  /*12e60*/  @!P1 LEA.HI.X R19, R16, R2, R30, 0x2, P5 ;  /* 0x0000000210139211 */ /* 0x000fe400028f141e */
[CC--:B----4-:R-:W-:Y:S02]  /*12e70*/  @!P0 LEA R20, P2, R15.reuse, R0.reuse, 0x2 ;  /* 0x000000000f148211 */ /* 0x0d0fe400078410ff */
[----:B------:R-:W-:Y:S01]  /*12e80*/  @!P4 LEA R22, P5, R14, R0, 0x2 ;  /* 0x000000000e16c211 */ /* 0x000fe200078a10ff */
[----:B------:R2:W-:Y:S01]  /*12e90*/  @!P1 ST.E.64 [R18.64], R154 ;  /* 0x0000009a12009985 */ /* 0x0005e2000c101b08 */
[-C--:B------:R-:W-:Y:S02]  /*12ea0*/  @!P0 LEA.HI.X R21, R15, R2.reuse, R32, 0x2, P2 ;  /* 0x000000020f158211 */ /* 0x080fe400010f1420 */
[----:B------:R-:W-:Y:S02]  /*12eb0*/  ISETP.GE.AND P2, PT, R12, c[0x0][0x3c8], PT ;  /* 0x0000f2000c007a0c */ /* 0x000fe40003f46270 */
[----:B------:R-:W-:Y:S01]  /*12ec0*/  ISETP.GE.AND P1, PT, R11, c[0x0][0x3c8], PT ;  /* 0x0000f2000b007a0c */ /* 0x000fe20003f26270 */
[----:B------:R-:W-:Y:S01]  /*12ed0*/  @!P0 ST.E.64 [R20.64], R158 ;  /* 0x0000009e14008985 */ /* 0x000fe2000c101b08 */
[----:B------:R-:W-:-:S02]  /*12ee0*/  @!P4 LEA.HI.X R23, R14, R2, R31, 0x2, P5 ;  /* 0x000000020e17c211 */ /* 0x000fc400028f141f */
[----:B------:R-:W-:-:S03]  /*12ef0*/  ISETP.GE.AND P0, PT, R10, c[0x0][0x3c8], PT ;  /* 0x0000f2000a007a0c */ /* 0x000fc60003f06270 */
[----:B------:R-:W-:Y:S01]  /*12f00*/  @!P4 ST.E.64 [R22.64], R166 ;  /* 0x000000a61600c985 */ /* 0x000fe2000c101b08 */
[----:B--2---:R-:W-:-:S04]  /*12f10*/  @!P3 LEA R18, P5, R13, R0, 0x2 ;  /* 0x000000000d12b211 */ /* 0x004fc800078a10ff */
[----:B------:R-:W-:Y:S02]  /*12f20*/  @!P3 LEA.HI.X R19, R13, R2, R33, 0x2, P5 ;  /* 0x000000020d13b211 */ /* 0x000fe400028f1421 */
[----:B------:R-:W-:-:S03]  /*12f30*/  @!P2 LEA R16, P5, R12, R0, 0x2 ;  /* 0x000000000c10a211 */ /* 0x000fc600078a10ff */
[----:B------:R-:W-:Y:S01]  /*12f40*/  @!P3 ST.E.64 [R18.64], R170 ;  /* 0x000000aa1200b985 */ /* 0x000fe2000c101b08 */
[----:B------:R-:W-:Y:S02]  /*12f50*/  @!P2 LEA.HI.X R17, R12, R2, R34, 0x2, P5 ;  /* 0x000000020c11a211 */ /* 0x000fe400028f1422 */
        /* <DEDUP_REMOVED lines=16> */
[----:B----4-:R-:W-:Y:S02]  /*13060*/  @!P3 LEA R12, P5, R7, R0, 0x2 ;  /* 0x00000000070cb211 */ /* 0x010fe400078a10ff */
[-C--:B------:R-:W-:Y:S02]  /*13070*/  @!P4 LEA.HI.X R15, R8, R2.reuse, R39, 0x2, P0 ;  /* 0x00000002080fc211 */ /* 0x080fe400000f1427 */
[----:B------:R-:W-:Y:S02]  /*13080*/  ISETP.GE.AND P0, PT, R5, c[0x0][0x3c8], PT ;  /* 0x0000f20005007a0c */ /* 0x000fe40003f06270 */
[----:B------:R-:W-:Y:S01]  /*13090*/  @!P3 LEA.HI.X R13, R7, R2, R38, 0x2, P5 ;  /* 0x00000002070db211 */ /* 0x000fe200028f1426 */
[----:B------:R2:W-:Y:S04]  /*130a0*/  @!P4 ST.E.64 [R14.64], R90 ;  /* 0x0000005a0e00c985 */ /* 0x0005e8000c101b08 */
[----:B------:R2:W-:Y:S01]  /*130b0*/  @!P3 ST.E.64 [R12.64], R94 ;  /* 0x0000005e0c00b985 */ /* 0x0005e2000c101b08 */
[----:B-----5:R-:W-:-:S04]  /*130c0*/  @!P2 LEA R10, P5, R3, R0, 0x2 ;  /* 0x00000000030aa211 */ /* 0x020fc800078a10ff */
        /* <DEDUP_REMOVED lines=10> */
[----:B--2---:R-:W-:-:S04]  /*13170*/  LEA R6, P0, R4, R0, 0x2 ;  /* 0x0000000004067211 */ /* 0x004fc800078010ff */
[----:B------:R-:W-:-:S05]  /*13180*/  LEA.HI.X R7, R4, R2, R43, 0x2, P0 ;  /* 0x0000000204077211 */ /* 0x000fca00000f142b */
[----:B------:R2:W-:Y:S01]  /*13190*/  ST.E.64 [R6.64], R126 ;  /* 0x0000007e06007985 */ /* 0x0005e2000c101b08 */
[----:B------:R-:W-:Y:S05]  /*131a0*/  BRA `(.L_x_975) ;  /* 0x000002c000007947 */ /* 0x000fea0003800000 */
.L_x_967:
        /* <DEDUP_REMOVED lines=44> */
.L_x_975:
[----:B------:R-:W-:Y:S05]  /*13470*/  BSYNC B1 ;  /* 0x0000000000017941 */ /* 0x000fea0003800000 */
.L_x_966:
[----:B------:R-:W-:-:S13]  /*13480*/  ISETP.NE.AND P0, PT, RZ, UR6, PT ;  /* 0x00000006ff007c0c */ /* 0x000fda000bf05270 */
[----:B------:R-:W-:Y:S01]  /*13490*/  @P0 WARPSYNC 0xffffffff ;  /* 0xffffffff00000948 */ /* 0x000fe20003800000 */
[----:B------:R-:W-:Y:S06]  /*134a0*/  @P0 BAR.SYNC.DEFER_BLOCKING 0x5, 0x80 ;  /* 0x0142000000000b1d */ /* 0x000fec0000010000 */
[----:B--2-4-:R-:W2:Y:S04]  /*134b0*/  @P0 LDS R0, [0x10100] ;  /* 0x01010000ff000984 */ /* 0x014ea80000000800 */
[----:B--2---:R2:W-:Y:S04]  /*134c0*/  @P0 STL [R1+0x5c], R0 ;  /* 0x00005c0001000387 */ /* 0x0045e80000100800 */
[----:B------:R-:W-:Y:S06]  /*134d0*/  @P0 BAR.ARV 0x4, 0x80 ;  /* 0x0102000000000b1d */ /* 0x000fec0000002000 */
[----:B------:R-:W-:Y:S05]  /*134e0*/  @P0 BRA `(.L_x_976) ;  /* 0x0000009000000947 */ /* 0x000fea0003800000 */
[----:B------:R-:W-:Y:S05]  /*134f0*/  BRA.DIV ~URZ, `(.L_x_977) ;  /* 0x00000a527f007947 */ /* 0x000fea000b800000 */
[----:B--2---:R2:W4:Y:S02]  /*13500*/  SHFL.IDX PT, R0, R44, RZ, 0x1f ;  /* 0x00001fff2c007589 */ /* 0x00452400000e0000 */
.L_x_994:
[----:B------:R-:W5:Y:S01]  /*13510*/  S2R R2, SR_TID.X ;  /* 0x0000000000027919 */ /* 0x000f620000002100 */
[----:B------:R-:W-:Y:S03]  /*13520*/  WARPSYNC 0xffffffff ;  /* 0xffffffff00007948 */ /* 0x000fe60003800000 */
[----:B------:R-:W-:Y:S06]  /*13530*/  BAR.SYNC.DEFER_BLOCKING 0x4, 0x80 ;  /* 0x0102000000007b1d */ /* 0x000fec0000010000 */
[----:B----4-:R4:W-:Y:S01]  /*13540*/  STL [R1+0x5c], R0 ;  /* 0x00005c0001007387 */ /* 0x0109e20000100800 */
[----:B-----5:R-:W-:-:S13]  /*13550*/  LOP3.LUT P0, RZ, R2, 0x7f, RZ, 0xc0, !PT ;  /* 0x0000007f02ff7812 */ /* 0x020fda000780c0ff */
[----:B------:R4:W-:Y:S04]  /*13560*/  @!P0 STS [0x10100], R44 ;  /* 0x0101002cff008388 */ /* 0x0009e80000000800 */
[----:B------:R-:W-:Y:S06]  /*13570*/  BAR.ARV 0x5, 0x80 ;  /* 0x0142000000007b1d */ /* 0x000fec0000002000 */
.L_x_976:
[----:B--2-4-:R-:W2:Y:S02]  /*13580*/  LDL R0, [R1+0x5c] ;  /* 0x00005c0001007983 */ /* 0x014ea40000100800 */
[----:B--2---:R-:W-:-:S13]  /*13590*/  ISETP.GE.AND P0, PT, R0, c[0x0][0x538], PT ;  /* 0x00014e0000007a0c */ /* 0x004fda0003f06270 */
[----:B-1-3--:R-:W-:Y:S01]  /*135a0*/  @P0 CALL.REL.NOINC `(.L_x_978) ;  /* 0x0000001000000944 */ /* 0x00afe20003c00000 */
[----:B------:R-:W-:Y:S05]  /*135b0*/  BRA `(.L_x_979) ;  /* 0xfffed1c000007947 */ /* 0x000fea000383ffff */
.L_x_978:
[----:B------:R-:W-:Y:S05]  /*135c0*/  EXIT ;  /* 0x000000000000794d */ /* 0x000fea0003800000 */
.L_x_930:
[----:B-1----:R-:W-:Y:S01]  /*135d0*/  IMAD.MOV.U32 R9, RZ, RZ, R5 ;  /* 0x000000ffff097224 */ /* 0x002fe200078e0005 */
[----:B------:R-:W-:Y:S01]  /*135e0*/  MOV R8, RZ ;  /* 0x000000ff00087202 */ /* 0x000fe20000000f00 */
[----:B------:R-:W-:Y:S01]  /*135f0*/  IMAD.MOV.U32 R3, RZ, RZ, 0x181f ;  /* 0x0000181fff037424 */ /* 0x000fe200078e00ff */
[----:B------:R-:W-:Y:S02]  /*13600*/  MOV R2, 0x13620 ;  /* 0x0001362000027802 */ /* 0x000fe40000000f00 */
[----:B------:R-:W-:Y:S05]  /*13610*/  CALL.REL.NOINC `($__internal_19_$__cuda_sm70_shflsync_idx_p) ;  /* 0x000009e000007944 */ /* 0x000fea0003c00000 */
[----:B------:R-:W-:Y:S01]  /*13620*/  MOV R7, R8 ;  /* 0x0000000800077202 */ /* 0x000fe20000000f00 */
[----:B------:R-:W-:Y:S05]  /*13630*/  BRA `(.L_x_980) ;  /* 0xfffee1e000007947 */ /* 0x000fea000383ffff */
.L_x_931:
[----:B-1----:R-:W-:Y:S01]  /*13640*/  IMAD.MOV.U32 R9, RZ, RZ, R6 ;  /* 0x000000ffff097224 */ /* 0x002fe200078e0006 */
[----:B------:R-:W-:Y:S01]  /*13650*/  MOV R8, RZ ;  /* 0x000000ff00087202 */ /* 0x000fe20000000f00 */
[----:B------:R-:W-:Y:S01]  /*13660*/  IMAD.MOV.U32 R3, RZ, RZ, 0x181f ;  /* 0x0000181fff037424 */ /* 0x000fe200078e00ff */
[----:B------:R-:W-:Y:S02]  /*13670*/  MOV R2, 0x13690 ;  /* 0x0001369000027802 */ /* 0x000fe40000000f00 */
[----:B--23--:R-:W-:Y:S05]  /*13680*/  CALL.REL.NOINC `($__internal_19_$__cuda_sm70_shflsync_idx_p) ;  /* 0x0000097000007944 */ /* 0x00cfea0003c00000 */
[----:B------:R-:W-:Y:S01]  /*13690*/  MOV R3, R8 ;  /* 0x0000000800037202 */ /* 0x000fe20000000f00 */
[----:B------:R-:W-:Y:S05]  /*136a0*/  BRA `(.L_x_981) ;  /* 0xfffee19000007947 */ /* 0x000fea000383ffff */
.L_x_934:
[----:B--2---:R-:W-:Y:S01]  /*136b0*/  IMAD.MOV.U32 R9, RZ, RZ, R5 ;  /* 0x000000ffff097224 */ /* 0x004fe200078e0005 */
[----:B------:R-:W-:Y:S01]  /*136c0*/  MOV R8, 0x1 ;  /* 0x0000000100087802 */ /* 0x000fe20000000f00 */
[----:B----4-:R-:W-:Y:S01]  /*136d0*/  IMAD.MOV.U32 R3, RZ, RZ, 0x181f ;  /* 0x0000181fff037424 */ /* 0x010fe200078e00ff */
[----:B------:R-:W-:-:S02]  /*136e0*/  MOV R2, 0x13700 ;  /* 0x0001370000027802 */ /* 0x000fc40000000f00 */
[----:B-1-3--:R-:W-:Y:S05]  /*136f0*/  CALL.REL.NOINC `($__internal_19_$__cuda_sm70_shflsync_idx_p) ;  /* 0x0000090000007944 */ /* 0x00afea0003c00000 */
[----:B------:R-:W-:Y:S01]  /*13700*/  IMAD.MOV.U32 R7, RZ, RZ, R8 ;  /* 0x000000ffff077224 */ /* 0x000fe200078e0008 */
[----:B------:R-:W-:Y:S01]  /*13710*/  MOV R8, 0x1 ;  /* 0x0000000100087802 */ /* 0x000fe20000000f00 */
[----:B------:R-:W-:Y:S01]  /*13720*/  IMAD.MOV.U32 R9, RZ, RZ, R6 ;  /* 0x000000ffff097224 */ /* 0x000fe200078e0006 */
[----:B------:R-:W-:-:S02]  /*13730*/  MOV R3, 0x181f ;  /* 0x0000181f00037802 */ /* 0x000fc40000000f00 */
[----:B------:R-:W-:Y:S02]  /*13740*/  MOV R2, 0x13760 ;  /* 0x0001376000027802 */ /* 0x000fe40000000f00 */
[----:B------:R-:W-:Y:S05]  /*13750*/  CALL.REL.NOINC `($__internal_19_$__cuda_sm70_shflsync_idx_p) ;  /* 0x000008a000007944 */ /* 0x000fea0003c00000 */
[----:B------:R-:W-:Y:S01]  /*13760*/  MOV R3, R8 ;  /* 0x0000000800037202 */ /* 0x000fe20000000f00 */
[----:B------:R-:W-:Y:S05]  /*13770*/  BRA `(.L_x_982) ;  /* 0xfffee21000007947 */ /* 0x000fea000383ffff */
.L_x_937:
[----:B-1----:R-:W-:Y:S01]  /*13780*/  IMAD.MOV.U32 R9, RZ, RZ, R5 ;  /* 0x000000ffff097224 */ /* 0x002fe200078e0005 */
[----:B------:R-:W-:Y:S01]  /*13790*/  MOV R8, 0x2 ;  /* 0x0000000200087802 */ /* 0x000fe20000000f00 */
[----:B--2---:R-:W-:Y:S01]  /*137a0*/  IMAD.MOV.U32 R3, RZ, RZ, 0x181f ;  /* 0x0000181fff037424 */ /* 0x004fe200078e00ff */
[----:B------:R-:W-:Y:S02]  /*137b0*/  MOV R2, 0x137d0 ;  /* 0x000137d000027802 */ /* 0x000fe40000000f00 */
[----:B---3--:R-:W-:Y:S05]  /*137c0*/  CALL.REL.NOINC `($__internal_19_$__cuda_sm70_shflsync_idx_p) ;  /* 0x0000083000007944 */ /* 0x008fea0003c00000 */
[----:B------:R-:W-:Y:S01]  /*137d0*/  MOV R7, R8 ;  /* 0x0000000800077202 */ /* 0x000fe20000000f00 */
[----:B------:R-:W-:Y:S05]  /*137e0*/  BRA `(.L_x_983) ;  /* 0xfffee2d000007947 */ /* 0x000fea000383ffff */
.L_x_938:
[----:B------:R-:W-:Y:S01]  /*137f0*/  IMAD.MOV.U32 R9, RZ, RZ, R6 ;  /* 0x000000ffff097224 */ /* 0x000fe200078e0006 */
[----:B------:R-:W-:Y:S01]  /*13800*/  MOV R8, 0x2 ;  /* 0x0000000200087802 */ /* 0x000fe20000000f00 */
[----:B--2---:R-:W-:Y:S01]  /*13810*/  IMAD.MOV.U32 R3, RZ, RZ, 0x181f ;  /* 0x0000181fff037424 */ /* 0x004fe200078e00ff */
[----:B------:R-:W-:Y:S02]  /*13820*/  MOV R2, 0x13840 ;  /* 0x0001384000027802 */ /* 0x000fe40000000f00 */
[----:B-1-34-:R-:W-:Y:S05]  /*13830*/  CALL.REL.NOINC `($__internal_19_$__cuda_sm70_shflsync_idx_p) ;  /* 0x000007c000007944 */ /* 0x01afea0003c00000 */
[----:B------:R-:W-:Y:S01]  /*13840*/  MOV R3, R8 ;  /* 0x0000000800037202 */ /* 0x000fe20000000f00 */
[----:B------:R-:W-:Y:S05]  /*13850*/  BRA `(.L_x_984) ;  /* 0xfffee28000007947 */ /* 0x000fea000383ffff */
.L_x_941:
[----:B-1----:R-:W-:Y:S01]  /*13860*/  IMAD.MOV.U32 R9, RZ, RZ, R5 ;  /* 0x000000ffff097224 */ /* 0x002fe200078e0005 */
[----:B------:R-:W-:Y:S01]  /*13870*/  MOV R8, 0x3 ;  /* 0x0000000300087802 */ /* 0x000fe20000000f00 */
[----:B------:R-:W-:Y:S01]  /*13880*/  IMAD.MOV.U32 R3, RZ, RZ, 0x181f ;  /* 0x0000181fff037424 */ /* 0x000fe200078e00ff */
[----:B------:R-:W-:-:S02]  /*13890*/  MOV R2, 0x138b0 ;  /* 0x000138b000027802 */ /* 0x000fc40000000f00 */
[----:B--234-:R-:W-:Y:S05]  /*138a0*/  CALL.REL.NOINC `($__internal_19_$__cuda_sm70_shflsync_idx_p) ;  /* 0x0000075000007944 */ /* 0x01cfea0003c00000 */
        /* <DEDUP_REMOVED lines=8> */
.L_x_944:
[----:B-1----:R-:W-:Y:S01]  /*13930*/  IMAD.MOV.U32 R9, RZ, RZ, R5 ;  /* 0x000000ffff097224 */ /* 0x002fe200078e0005 */
[----:B------:R-:W-:Y:S01]  /*13940*/  MOV R8, 0x4 ;  /* 0x0000000400087802 */ /* 0x000fe20000000f00 */
[----:B------:R-:W-:Y:S01]  /*13950*/  IMAD.MOV.U32 R3, RZ, RZ, 0x181f ;  /* 0x0000181fff037424 */ /* 0x000fe200078e00ff */
[----:B------:R-:W-:Y:S02]  /*13960*/  MOV R2, 0x13980 ;  /* 0x0001398000027802 */ /* 0x000fe40000000f00 */
[----:B--234-:R-:W-:Y:S05]  /*13970*/  CALL.REL.NOINC `($__internal_19_$__cuda_sm70_shflsync_idx_p) ;  /* 0x0000068000007944 */ /* 0x01cfea0003c00000 */
[----:B------:R-:W-:Y:S01]  /*13980*/  MOV R7, R8 ;  /* 0x0000000800077202 */ /* 0x000fe20000000f00 */
[----:B------:R-:W-:Y:S05]  /*13990*/  BRA `(.L_x_986) ;  /* 0xfffee3b000007947 */ /* 0x000fea000383ffff */
.L_x_945:
[----:B-1----:R-:W-:Y:S01]  /*139a0*/  IMAD.MOV.U32 R9, RZ, RZ, R6 ;  /* 0x000000ffff097224 */ /* 0x002fe200078e0006 */
[----:B------:R-:W-:Y:S01]  /*139b0*/  MOV R8, 0x4 ;  /* 0x0000000400087802 */ /* 0x000fe20000000f00 */
[----:B------:R-:W-:Y:S01]  /*139c0*/  IMAD.MOV.U32 R3, RZ, RZ, 0x181f ;  /* 0x0000181fff037424 */ /* 0x000fe200078e00ff */
[----:B------:R-:W-:Y:S02]  /*139d0*/  MOV R2, 0x139f0 ;  /* 0x000139f000027802 */ /* 0x000fe40000000f00 */
[----:B--234-:R-:W-:Y:S05]  /*139e0*/  CALL.REL.NOINC `($__internal_19_$__cuda_sm70_shflsync_idx_p) ;  /* 0x0000061000007944 */ /* 0x01cfea0003c00000 */
[----:B------:R-:W-:Y:S01]  /*139f0*/  MOV R3, R8 ;  /* 0x0000000800037202 */ /* 0x000fe20000000f00 */
[----:B------:R-:W-:Y:S05]  /*13a00*/  BRA `(.L_x_987) ;  /* 0xfffee36000007947 */ /* 0x000fea000383ffff */
.L_x_948:
[----:B--2---:R-:W-:Y:S01]  /*13a10*/  IMAD.MOV.U32 R9, RZ, RZ, R5 ;  /* 0x000000ffff097224 */ /* 0x004fe200078e0005 */
[----:B------:R-:W-:Y:S01]  /*13a20*/  MOV R8, 0x5 ;  /* 0x0000000500087802 */ /* 0x000fe20000000f00 */
[----:B------:R-:W-:Y:S01]  /*13a30*/  IMAD.MOV.U32 R3, RZ, RZ, 0x181f ;  /* 0x0000181fff037424 */ /* 0x000fe200078e00ff */
[----:B------:R-:W-:-:S02]  /*13a40*/  MOV R2, 0x13a60 ;  /* 0x00013a6000027802 */ /* 0x000fc40000000f00 */
[----:B-1-34-:R-:W-:Y:S05]  /*13a50*/  CALL.REL.NOINC `($__internal_19_$__cuda_sm70_shflsync_idx_p) ;  /* 0x000005a000007944 */ /* 0x01afea0003c00000 */
        /* <DEDUP_REMOVED lines=8> */
.L_x_951:
[----:B-1----:R-:W-:Y:S01]  /*13ae0*/  IMAD.MOV.U32 R9, RZ, RZ, R5 ;  /* 0x000000ffff097224 */ /* 0x002fe200078e0005 */
[----:B------:R-:W-:Y:S01]  /*13af0*/  MOV R8, 0x6 ;  /* 0x0000000600087802 */ /* 0x000fe20000000f00 */
[----:B--2---:R-:W-:Y:S01]  /*13b00*/  IMAD.MOV.U32 R3, RZ, RZ, 0x181f ;  /* 0x0000181fff037424 */ /* 0x004fe200078e00ff */
[----:B------:R-:W-:Y:S02]  /*13b10*/  MOV R2, 0x13b30 ;  /* 0x00013b3000027802 */ /* 0x000fe40000000f00 */
[----:B---34-:R-:W-:Y:S05]  /*13b20*/  CALL.REL.NOINC `($__internal_19_$__cuda_sm70_shflsync_idx_p) ;  /* 0x000004d000007944 */ /* 0x018fea0003c00000 */
[----:B------:R-:W-:Y:S01]  /*13b30*/  MOV R7, R8 ;  /* 0x0000000800077202 */ /* 0x000fe20000000f00 */
[----:B------:R-:W-:Y:S05]  /*13b40*/  BRA `(.L_x_989) ;  /* 0xfffee49000007947 */ /* 0x000fea000383ffff */
.L_x_952:
[----:B------:R-:W-:Y:S01]  /*13b50*/  IMAD.MOV.U32 R9, RZ, RZ, R6 ;  /* 0x000000ffff097224 */ /* 0x000fe200078e0006 */
[----:B------:R-:W-:Y:S01]  /*13b60*/  MOV R8, 0x6 ;  /* 0x0000000600087802 */ /* 0x000fe20000000f00 */
[----:B--2---:R-:W-:Y:S01]  /*13b70*/  IMAD.MOV.U32 R3, RZ, RZ, 0x181f ;  /* 0x0000181fff037424 */ /* 0x004fe200078e00ff */
[----:B------:R-:W-:Y:S02]  /*13b80*/  MOV R2, 0x13ba0 ;  /* 0x00013ba000027802 */ /* 0x000fe40000000f00 */
[----:B-1-34-:R-:W-:Y:S05]  /*13b90*/  CALL.REL.NOINC `($__internal_19_$__cuda_sm70_shflsync_idx_p) ;  /* 0x0000046000007944 */ /* 0x01afea0003c00000 */
[----:B------:R-:W-:Y:S01]  /*13ba0*/  MOV R3, R8 ;  /* 0x0000000800037202 */ /* 0x000fe20000000f00 */
[----:B------:R-:W-:Y:S05]  /*13bb0*/  BRA `(.L_x_990) ;  /* 0xfffee44000007947 */ /* 0x000fea000383ffff */
.L_x_955:
        /* <DEDUP_REMOVED lines=13> */
.L_x_962:
[----:B--2---:R1:W5:Y:S01]  /*13c90*/  LDL R0, [R1+0xc] ;  /* 0x00000c0001007983 */ /* 0x0043620000100800 */
[----:B------:R-:W-:Y:S02]  /*13ca0*/  MOV R3, 0x2 ;  /* 0x0000000200037802 */ /* 0x000fe40000000f00 */
[----:B------:R-:W-:Y:S02]  /*13cb0*/  MOV R2, 0x13cd0 ;  /* 0x00013cd000027802 */ /* 0x000fe40000000f00 */
[----:B-1---5:R-:W-:Y:S05]  /*13cc0*/  CALL.REL.NOINC `($__internal_18_$__cuda_sm70_shflsync_bfly_p) ;  /* 0x000002f000007944 */ /* 0x022fea0003c00000 */
[----:B------:R-:W-:Y:S01]  /*13cd0*/  MOV R7, R8 ;  /* 0x0000000800077202 */ /* 0x000fe20000000f00 */
[----:B------:R-:W-:Y:S05]  /*13ce0*/  BRA `(.L_x_992) ;  /* 0xffffcd5000007947 */ /* 0x000fea000383ffff */
.L_x_963:
[----:B------:R-:W-:Y:S01]  /*13cf0*/  IMAD.MOV.U32 R0, RZ, RZ, R7 ;  /* 0x000000ffff007224 */ /* 0x000fe200078e0007 */
[----:B------:R-:W-:Y:S02]  /*13d00*/  MOV R3, 0x1 ;  /* 0x0000000100037802 */ /* 0x000fe40000000f00 */
[----:B------:R-:W-:Y:S02]  /*13d10*/  MOV R2, 0x13d30 ;  /* 0x00013d3000027802 */ /* 0x000fe40000000f00 */
[----:B-----5:R-:W-:Y:S05]  /*13d20*/  CALL.REL.NOINC `($__internal_18_$__cuda_sm70_shflsync_bfly_p) ;  /* 0x0000029000007944 */ /* 0x020fea0003c00000 */
[----:B------:R1:W5:Y:S01]  /*13d30*/  LDL R0, [R1+0x4] ;  /* 0x0000040001007983 */ /* 0x0003620000100800 */
[----:B------:R-:W-:Y:S01]  /*13d40*/  FADD.FTZ R7, R7, R8 ;  /* 0x0000000807077221 */ /* 0x000fe20000010000 */
[----:B------:R-:W-:-:S02]  /*13d50*/  MOV R3, 0x2 ;  /* 0x0000000200037802 */ /* 0x000fc40000000f00 */
[----:B------:R-:W-:Y:S02]  /*13d60*/  MOV R2, 0x13d80 ;  /* 0x00013d8000027802 */ /* 0x000fe40000000f00 */
[----:B-1---5:R-:W-:Y:S05]  /*13d70*/  CALL.REL.NOINC `($__internal_18_$__cuda_sm70_shflsync_bfly_p) ;  /* 0x0000024000007944 */ /* 0x022fea0003c00000 */
[----:B------:R-:W2:Y:S01]  /*13d80*/  LDL.LU R0, [R1+0x4] ;  /* 0x0000040001007983 */ /* 0x000ea20000300800 */
[----:B------:R-:W-:Y:S02]  /*13d90*/  MOV R3, 0x1 ;  /* 0x0000000100037802 */ /* 0x000fe40000000f00 */
[----:B------:R-:W-:Y:S01]  /*13da0*/  MOV R2, 0x13de0 ;  /* 0x00013de000027802 */ /* 0x000fe20000000f00 */
[----:B--2---:R-:W-:-:S05]  /*13db0*/  FADD.FTZ R4, R0, R8 ;  /* 0x0000000800047221 */ /* 0x004fca0000010000 */
[----:B------:R-:W-:Y:S02]  /*13dc0*/  MOV R0, R4 ;  /* 0x0000000400007202 */ /* 0x000fe40000000f00 */
[----:B------:R-:W-:Y:S05]  /*13dd0*/  CALL.REL.NOINC `($__internal_18_$__cuda_sm70_shflsync_bfly_p) ;  /* 0x000001e000007944 */ /* 0x000fea0003c00000 */
[----:B------:R1:W5:Y:S01]  /*13de0*/  LDL R0, [R1+0x10] ;  /* 0x0000100001007983 */ /* 0x0003620000100800 */
[----:B------:R-:W-:Y:S01]  /*13df0*/  FADD.FTZ R4, R4, R8 ;  /* 0x0000000804047221 */ /* 0x000fe20000010000 */
[----:B------:R-:W-:Y:S02]  /*13e00*/  MOV R3, 0x2 ;  /* 0x0000000200037802 */ /* 0x000fe40000000f00 */
        /* <DEDUP_REMOVED lines=19> */
[----:B------:R-:W-:Y:S05]  /*13f40*/  BRA `(.L_x_993) ;  /* 0xffffcc2000007947 */ /* 0x000fea000383ffff */
.L_x_977:
[----:B------:R-:W-:Y:S01]  /*13f50*/  IMAD.MOV.U32 R9, RZ, RZ, R44 ;  /* 0x000000ffff097224 */ /* 0x000fe200078e002c */
[----:B------:R-:W-:Y:S01]  /*13f60*/  MOV R8, RZ ;  /* 0x000000ff00087202 */ /* 0x000fe20000000f00 */
[----:B------:R-:W-:Y:S01]  /*13f70*/  IMAD.MOV.U32 R3, RZ, RZ, 0x1f ;  /* 0x0000001fff037424 */ /* 0x000fe200078e00ff */
[----:B------:R-:W-:Y:S02]  /*13f80*/  MOV R2, 0x13fa0 ;  /* 0x00013fa000027802 */ /* 0x000fe40000000f00 */
[----:B-123--:R-:W-:Y:S05]  /*13f90*/  CALL.REL.NOINC `($__internal_19_$__cuda_sm70_shflsync_idx_p) ;  /* 0x0000006000007944 */ /* 0x00efea0003c00000 */
[----:B------:R-:W-:Y:S01]  /*13fa0*/  MOV R0, R8 ;  /* 0x0000000800007202 */ /* 0x000fe20000000f00 */
[----:B------:R-:W-:Y:S05]  /*13fb0*/  BRA `(.L_x_994) ;  /* 0xfffff55000007947 */ /* 0x000fea000383ffff */
        .weak           $__internal_18_$__cuda_sm70_shflsync_bfly_p
        .type           $__internal_18_$__cuda_sm70_shflsync_bfly_p,@function
        .size           $__internal_18_$__cuda_sm70_shflsync_bfly_p,($__internal_19_$__cuda_sm70_shflsync_idx_p - $__internal_18_$__cuda_sm70_shflsync_bfly_p)
$__internal_18_$__cuda_sm70_shflsync_bfly_p:
[----:B------:R-:W-:Y:S04]  /*13fc0*/  WARPSYNC R9 ;  /* 0x0000000900007348 */ /* 0x000fe80003800000 */
[----:B------:R1:W2:Y:S02]  /*13fd0*/  SHFL.BFLY PT, R8, R0, R3, R10 ;  /* 0x0c00000300087389 */ /* 0x0002a400000e000a */
[----:B-1----:R-:W-:-:S04]  /*13fe0*/  MOV R3, 0x0 ;  /* 0x0000000000037802 */ /* 0x002fc80000000f00 */
[----:B--2---:R-:W-:Y:S05]  /*13ff0*/  RET.REL.NODEC R2 `(_ZN7cutlass13device_kernelIN5flash19enable_sm80_to_sm89INS1_16FlashAttnFwdSm80INS1_25CollectiveMainloopFwdSm80ILi4ELi1ELb0EN4cute5tupleIJNS5_1CILi128EEENS7_ILi64EEES8_EEELi128ENS_6half_tEfNS_4arch4Sm80ELb1ELb0ELb1ELb0ELb0ELb0ELb1ELb1EEENS1_21CollectiveEpilogueFwdINS6_IJS8_S8_S9_EEENS6_IJNS7_ILi1EEESH_SH_EEESB_SD_Li128ELb0ELb1ELb1ELb0EEENS1_30DynamicPersistentTileSchedulerILi128ELi128ELb1ELb1ELb0EEEEEEEEEvNT_6ParamsE) ;  /* 0xfffec00002007950 */ /* 0x004fea0003c3ffff */
        .weak           $__internal_19_$__cuda_sm70_shflsync_idx_p
        .type           $__internal_19_$__cuda_sm70_shflsync_idx_p,@function
        .size           $__internal_19_$__cuda_sm70_shflsync_idx_p,(.L_x_1363 - $__internal_19_$__cuda_sm70_shflsync_idx_p)
$__internal_19_$__cuda_sm70_shflsync_idx_p:
[----:B------:R-:W-:-:S04]  /*14000*/  MOV R12, 0xffffffff ;  /* 0xffffffff000c7802 */ /* 0x000fc80000000f00 */
[----:B------:R-:W-:Y:S04]  /*14010*/  WARPSYNC R12 ;  /* 0x0000000c00007348 */ /* 0x000fe80003800000 */
[----:B------:R1:W2:Y:S02]  /*14020*/  SHFL.IDX PT, R8, R9, R8, R3 ;  /* 0x0000000809087389 */ /* 0x0002a400000e0003 */
[----:B-1----:R-:W-:-:S04]  /*14030*/  MOV R3, 0x0 ;  /* 0x0000000000037802 */ /* 0x002fc80000000f00 */
[----:B--2---:R-:W-:Y:S05]  /*14040*/  RET.REL.NODEC R2 `(_ZN7cutlass13device_kernelIN5flash19enable_sm80_to_sm89INS1_16FlashAttnFwdSm80INS1_25CollectiveMainloopFwdSm80ILi4ELi1ELb0EN4cute5tupleIJNS5_1CILi128EEENS7_ILi64EEES8_EEELi128ENS_6half_tEfNS_4arch4Sm80ELb1ELb0ELb1ELb0ELb0ELb0ELb1ELb1EEENS1_21CollectiveEpilogueFwdINS6_IJS8_S8_S9_EEENS6_IJNS7_ILi1EEESH_SH_EEESB_SD_Li128ELb0ELb1ELb1ELb0EEENS1_30DynamicPersistentTileSchedulerILi128ELi128ELb1ELb1ELb0EEEEEEEEEvNT_6ParamsE) ;  /* 0xfffebfb002007950 */ /* 0x004fea0003c3ffff */
.L_x_995:
        /* <DEDUP_REMOVED lines=11> */
.L_x_1363:


//--------------------- .text._ZN7cutlass13device_kernelIN5flash19enable_sm80_to_sm89INS1_16FlashAttnFwdSm80INS1_25CollectiveMainloopFwdSm80ILi8ELi1ELb1EN4cute5tupleIJNS5_1CILi128EEENS7_ILi112EEES8_EEELi128ENS_6half_tEfNS_4arch4Sm80ELb1ELb0ELb1ELb1ELb0ELb0ELb1ELb1EEENS1_21CollectiveEpilogueFwdINS6_IJS8_S8_S9_EEENS6_IJNS7_ILi1EEESH_SH_EEESB_SD_Li256ELb1ELb1ELb1ELb0EEENS1_36VarlenDynamicPersistentTileSchedulerILi128ELi112ELi256ELi256ELb1ELb1ELb0ELb1ELb1ELb1EEEEEEEEEvNT_6ParamsE --------------------------
	.section	.text._ZN7cutlass13device_kernelIN5flash19enable_sm80_to_sm89INS1_16FlashAttnFwdSm80INS1_25CollectiveMainloopFwdSm80ILi8ELi1ELb1EN4cute5tupleIJNS5_1CILi128EEENS7_ILi112EEES8_EEELi128ENS_6half_tEfNS_4arch4Sm80ELb1ELb0ELb1ELb1ELb0ELb0ELb1ELb1EEENS1_21CollectiveEpilogueFwdINS6_IJS8_S8_S9_EEENS6_IJNS7_ILi1EEESH_SH_EEESB_SD_Li256ELb1ELb1ELb1ELb0EEENS1_36VarlenDynamicPersistentTileSchedulerILi128ELi112ELi256ELi256ELb1ELb1ELb0ELb1ELb1ELb1EEEEEEEEEvNT_6ParamsE,"ax",@progbits
	.sectioninfo	@"SHI_REGISTERS=255"
	.align	128
.text._ZN7cutlass13device_kernelIN5flash19enable_sm80_to_sm89INS1_16FlashAttnFwdSm80INS1_25CollectiveMainloopFwdSm80ILi8ELi1ELb1EN4cute5tupleIJNS5_1CILi128EEENS7_ILi112EEES8_EEELi128ENS_6half_tEfNS_4arch4Sm80ELb1ELb0ELb1ELb1ELb0ELb0ELb1ELb1EEENS1_21CollectiveEpilogueFwdINS6_IJS8_S8_S9_EEENS6_IJNS7_ILi1EEESH_SH_EEESB_SD_Li256ELb1ELb1ELb1ELb0EEENS1_36VarlenDynamicPersistentTileSchedulerILi128ELi112ELi256ELi256ELb1ELb1ELb0ELb1ELb1ELb1EEEEEEEEEvNT_6ParamsE:
        .type           _ZN7cutlass13device_kernelIN5flash19enable_sm80_to_sm89INS1_16FlashAttnFwdSm80INS1_25CollectiveMainloopFwdSm80ILi8ELi1ELb1EN4cute5tupleIJNS5_1CILi128EEENS7_ILi112EEES8_EEELi128ENS_6half_tEfNS_4arch4Sm80ELb1ELb0ELb1ELb1ELb0ELb0ELb1ELb1EEENS1_21CollectiveEpilogueFwdINS6_IJS8_S8_S9_EEENS6_IJNS7_ILi1EEESH_SH_EEESB_SD_Li256ELb1ELb1ELb1ELb0EEENS1_36VarlenDynamicPersistentTileSchedulerILi128ELi112ELi256ELi256ELb1ELb1ELb0ELb1ELb1ELb1EEEEEEEEEvNT_6ParamsE,@function
        .size           _ZN7cutlass13device_kernelIN5flash19enable_sm80_to_sm89INS1_16FlashAttnFwdSm80INS1_25CollectiveMainloopFwdSm80ILi8ELi1ELb1EN4cute5tupleIJNS5_1CILi128EEENS7_ILi112EEES8_EEELi128ENS_6half_tEfNS_4arch4Sm80ELb1ELb0ELb1ELb1ELb0ELb0ELb1ELb1EEENS1_21CollectiveEpilogueFwdINS6_IJS8_S8_S9_EEENS6_IJNS7_ILi1EEESH_SH_EEESB_SD_Li256ELb1ELb1ELb1ELb0EEENS1_36VarlenDynamicPersistentTileSchedulerILi128ELi112ELi256ELi256ELb1ELb1ELb0ELb1ELb1ELb1EEEEEEEEEvNT_6ParamsE,(.L_x_1366 - _ZN7cutlass13device_kernelIN5flash19enable_sm80_to_sm89INS1_16FlashAttnFwdSm80INS1_25CollectiveMainloopFwdSm80ILi8ELi1ELb1EN4cute5tupleIJNS5_1CILi128EEENS7_ILi112EEES8_EEELi128ENS_6half_tEfNS_4arch4Sm80ELb1ELb0ELb1ELb1ELb0ELb0ELb1ELb1EEENS1_21CollectiveEpilogueFwdINS6_IJS8_S8_S9_EEENS6_IJNS7_ILi1EEESH_SH_EEESB_SD_Li256ELb1ELb1ELb1ELb0EEENS1_36VarlenDynamicPersistentTileSchedulerILi128ELi112ELi256ELi256ELb1ELb1ELb0ELb1ELb1ELb1EEEEEEEEEvNT_6ParamsE)
        .other          _ZN7cutlass13device_kernelIN5flash19enable_sm80_to_sm89INS1_16FlashAttnFwdSm80INS1_25CollectiveMainloopFwdSm80ILi8ELi1ELb1EN4cute5tupleIJNS5_1CILi128EEENS7_ILi112EEES8_EEELi128ENS_6half_tEfNS_4arch4Sm80ELb1ELb0ELb1ELb1ELb0ELb0ELb1ELb1EEENS1_21CollectiveEpilogueFwdINS6_IJS8_S8_S9_EEENS6_IJNS7_ILi1EEESH_SH_EEESB_SD_Li256ELb1ELb1ELb1ELb0EEENS1_36VarlenDynamicPersistentTileSchedulerILi128ELi112ELi256ELi256ELb1ELb1ELb0ELb1ELb1ELb1EEEEEEEEEvNT_6ParamsE,@"STO_CUDA_ENTRY STV_DEFAULT"
_ZN7cutlass13device_kernelIN5flash19enable_sm80_to_sm89INS1_16FlashAttnFwdSm80INS1_25CollectiveMainloopFwdSm80ILi8ELi1ELb1EN4cute5tupleIJNS5_1CILi128EEENS7_ILi112EEES8_EEELi128ENS_6half_tEfNS_4arch4Sm80ELb1ELb0ELb1ELb1ELb0ELb0ELb1ELb1EEENS1_21CollectiveEpilogueFwdINS6_IJS8_S8_S9_EEENS6_IJNS7_ILi1EEESH_SH_EEESB_SD_Li256ELb1ELb1ELb1ELb0EEENS1_36VarlenDynamicPersistentTileSchedulerILi128ELi112ELi256ELi256ELb1ELb1ELb0ELb1ELb1ELb1EEEEEEEEEvNT_6ParamsE:
        /* <DEDUP_REMOVED lines=54> */
.L_x_1001:
        /* <DEDUP_REMOVED lines=16> */
.L_x_1092:
        /* <DEDUP_REMOVED lines=16> */
.L_x_1093:
[----:B--2---:R-:W-:-:S05]  /*0560*/  IMAD R0, R0, c[0x0][0x538], RZ ;  /* 0x00014e0000007a24 */ /* 0x004fca00078e02ff */
[----:B------:R-:W-:-:S04]  /*0570*/  IADD3 R6, R0, R6, RZ ;  /* 0x0000000600067210 */ /* 0x000fc80007ffe0ff */
[----:B------:R-:W-:-:S13]  /*0580*/  ISETP.GT.AND P0, PT, R6, UR4, PT ;  /* 0x0000000406007c0c */ /* 0x000fda000bf04270 */
[----:B-1----:R-:W-:Y:S05]  /*0590*/  @!P0 BRA `(.L_x_1001) ;  /* 0xfffffdc000008947 */ /* 0x002fea000383ffff */
.L_x_997:
[----:B------:R-:W-:-:S05]  /*05a0*/  IADD3 R11, -R0, R6, RZ ;  /* 0x00000006000b7210 */ /* 0x000fca0007ffe1ff */
[----:B------:R-:W-:-:S05]  /*05b0*/  IMAD R0, R4, c[0x0][0x538], R11 ;  /* 0x00014e0004007a24 */ /* 0x000fca00078e020b */
[----:B------:R-:W-:Y:S01]  /*05c0*/  ISETP.GT.AND P0, PT, R0, UR4, PT ;  /* 0x0000000400007c0c */ /* 0x000fe2000bf04270 */
[----:B------:R-:W-:-:S12]  /*05d0*/  BRA.DIV ~URZ, `(.L_x_1002) ;  /* 0x00012af27f007947 */ /* 0x000fd8000b800000 */
[----:B------:R-:W-:-:S04]  /*05e0*/  VOTE.ANY R10, PT, !P0 ;  /* 0x00000000000a7806 */ /* 0x000fc800040e0100 */
.L_x_1094:
[----:B------:R-:W1:Y:S02]  /*05f0*/  POPC R6, R10 ;  /* 0x0000000a00067309 */ /* 0x000e640000000000 */
[----:B-1----:R-:W-:-:S05]  /*0600*/  IADD3 R0, R6, R7, RZ ;  /* 0x0000000706007210 */ /* 0x002fca0007ffe0ff */
[----:B------:R1:W-:Y:S01]  /*0610*/  STL [R1+0x5c], R0 ;  /* 0x00005c0001007387 */ /* 0x0003e20000100800 */
[----:B------:R-:W-:Y:S05]  /*0620*/  BRA.DIV ~URZ, `(.L_x_1003) ;  /* 0x00012af27f007947 */ /* 0x000fea000b800000 */
[----:B------:R2:W3:Y:S01]  /*0630*/  SHFL.IDX PT, R12, R9, R6, 0x1f ;  /* 0x00001f06090c7589 */ /* 0x0004e200000e0000 */
[----:B------:R-:W-:-:S03]  /*0640*/  MOV R7, RZ ;  /* 0x000000ff00077202 */ /* 0x000fc60000000f00 */
[----:B------:R2:W4:Y:S04]  /*0650*/  SHFL.IDX PT, R9, R8, R6, 0x1f ;  /* 0x00001f0608097589 */ /* 0x00052800000e0000 */
.L_x_1095:
[----:B------:R-:W-:Y:S01]  /*0660*/  ISETP.NE.AND P0, PT, R10, RZ, PT ;  /* 0x000000ff0a00720c */ /* 0x000fe20003f05270 */
[----:B------:R-:W-:-:S12]  /*0670*/  BSSY B0, `(.L_x_1004) ;  /* 0x0000005000007945 */ /* 0x000fd80003800000 */
[----:B------:R-:W-:Y:S05]  /*0680*/  @!P0 BRA `(.L_x_1005) ;  /* 0x0000003000008947 */ /* 0x000fea0003800000 */
[----:B------:R-:W-:Y:S01]  /*0690*/  IADD3 R3, R6, -0x1, RZ ;  /* 0xffffffff06037810 */ /* 0x000fe20007ffe0ff */
[----:B------:R-:W-:Y:S05]  /*06a0*/  BRA.DIV ~URZ, `(.L_x_1006) ;  /* 0x00012b527f007947 */ /* 0x000fea000b800000 */
[----:B------:R1:W2:Y:S02]  /*06b0*/  SHFL.IDX PT, R7, R4, R3, 0x1f ;  /* 0x00001f0304077589 */ /* 0x0002a400000e0000 */
.L_x_1005:
[----:B------:R-:W-:Y:S05]  /*06c0*/  BSYNC B0 ;  /* 0x0000000000007941 */ /* 0x000fea0003800000 */
.L_x_1004:
        /* <DEDUP_REMOVED lines=69> */
.L_x_1008:
        /* <DEDUP_REMOVED lines=70> */
.L_x_1009:
[----:B------:R-:W-:Y:S05]  /*0f80*/  BSYNC B0 ;  /* 0x0000000000007941 */ /* 0x000fea0003800000 */
.L_x_1007:
[----:B------:R-:W-:-:S04]  /*0f90*/  LOP3.LUT R0, RZ, R0, RZ, 0x33, !PT ;  /* 0x00000000ff007212 */ /* 0x000fc800078e33ff */
[----:B------:R-:W-:-:S05]  /*0fa0*/  IADD3 R0, R0, R12, RZ ;  /* 0x0000000c00007210 */ /* 0x000fca0007ffe0ff */
[----:B------:R2:W-:Y:S01]  /*0fb0*/  STL [R1+0x54], R0 ;  /* 0x0000540001007387 */ /* 0x0005e20000100800 */
[----:B------:R-:W-:Y:S05]  /*0fc0*/  BRA `(.L_x_1010) ;  /* 0x0000006000007947 */ /* 0x000fea0003800000 */
.L_x_998:
[----:B------:R-:W-:Y:S01]  /*0fd0*/  MOV R0, UR4 ;  /* 0x0000000400007c02 */ /* 0x000fe20008000f00 */
[----:B------:R-:W-:Y:S04]  /*0fe0*/  STL [R1+0x54], RZ ;  /* 0x000054ff01007387 */ /* 0x000fe80000100800 */
[----:B------:R-:W-:Y:S04]  /*0ff0*/  STL [R1+0x58], RZ ;  /* 0x000058ff01007387 */ /* 0x000fe80000100800 */
[----:B------:R1:W-:Y:S02]  /*1000*/  STL [R1+0x50], R0 ;  /* 0x0000500001007387 */ /* 0x0003e40000100800 */
[----:B-1----:R-:W-:-:S05]  /*1010*/  MOV R0, c[0x0][0x53c] ;  /* 0x00014f0000007a02 */ /* 0x002fca0000000f00 */
[----:B------:R1:W-:Y:S02]  /*1020*/  STL [R1+0x5c], R0 ;  /* 0x00005c0001007387 */ /* 0x0003e40000100800 */
.L_x_1010:
        /* <DEDUP_REMOVED lines=8> */
.L_x_996:
        /* <DEDUP_REMOVED lines=13> */
[----:B------:R-:W-:Y:S01]  /*1180*/  LEA.HI R8, R9, R20, RZ, 0x5 ;  /* 0x0000001409087211 */ /* 0x000fe200078f28ff */
[----:B------:R-:W-:Y:S01]  /*1190*/  IMAD.IADD R13, R3, 0x1, -R0 ;  /* 0x00000001030d7824 */ /* 0x000fe200078e0a00 */
[----:B------:R-:W-:Y:S01]  /*11a0*/  LOP3.LUT R0, R2, 0xfffffff0, RZ, 0xc0, !PT ;  /* 0xfffffff002007812 */ /* 0x000fe200078ec0ff */
[----:B------:R-:W-:Y:S01]  /*11b0*/  IMAD.SHL.U32 R4, R17, 0x40, RZ ;  /* 0x0000004011047824 */ /* 0x000fe200078e00ff */
[----:B------:R-:W-:Y:S02]  /*11c0*/  SHF.R.S32.HI R2, RZ, 0x1f, R14 ;  /* 0x0000001fff027819 */ /* 0x000fe4000001140e */
[----:B------:R-:W-:Y:S01]  /*11d0*/  LOP3.LUT R3, R10, 0xfffffff8, RZ, 0xc0, !PT ;  /* 0xfffffff80a037812 */ /* 0x000fe200078ec0ff */
[----:B------:R-:W-:Y:S01]  /*11e0*/  IMAD.IADD R0, R20, 0x1, -R0 ;  /* 0x0000000114007824 */ /* 0x000fe200078e0a00 */
[----:B------:R-:W-:-:S02]  /*11f0*/  LEA.HI R2, R2, R6, RZ, 0x3 ;  /* 0x0000000602027211 */ /* 0x000fc400078f18ff */
[----:B------:R-:W-:Y:S01]  /*1200*/  SHF.R.S32.HI R210, RZ, 0x5, R8 ;  /* 0x00000005ffd27819 */ /* 0x000fe20000011408 */
[----:B------:R-:W-:Y:S01]  /*1210*/  IMAD.IADD R7, R20, 0x1, -R3 ;  /* 0x0000000114077824 */ /* 0x000fe200078e0a03 */
[----:B------:R-:W-:Y:S02]  /*1220*/  SHF.R.S32.HI R5, RZ, 0x1f, R0 ;  /* 0x0000001fff057819 */ /* 0x000fe40000011400 */
[----:B------:R-:W-:Y:S01]  /*1230*/  LOP3.LUT R3, R2, 0xfffffff8, RZ, 0xc0, !PT ;  /* 0xfffffff802037812 */ /* 0x000fe200078ec0ff */
[C---:B------:R-:W-:Y:S01]  /*1240*/  IMAD.SHL.U32 R18, R7.reuse, 0x8, RZ ;  /* 0x0000000807127824 */ /* 0x040fe200078e00ff */
[----:B------:R-:W-:Y:S01]  /*1250*/  LOP3.LUT R2, R4, 0x1c0, RZ, 0xc0, !PT ;  /* 0x000001c004027812 */ /* 0x000fe200078ec0ff */
[----:B------:R-:W-:Y:S01]  /*1260*/  IMAD.SHL.U32 R4, R7, 0x40, RZ ;  /* 0x0000004007047824 */ /* 0x000fe200078e00ff */
[----:B------:R-:W-:Y:S01]  /*1270*/  LEA.HI R11, R5, R0, RZ, 0x3 ;  /* 0x00000000050b7211 */ /* 0x000fe200078f18ff */
[----:B------:R-:W-:Y:S01]  /*1280*/  IMAD.IADD R6, R6, 0x1, -R3 ;  /* 0x0000000106067824 */ /* 0x000fe200078e0a03 */
[----:B------:R-:W-:Y:S01]  /*1290*/  SHF.R.U32.HI R5, RZ, 0x3, R2 ;  /* 0x00000003ff057819 */ /* 0x000fe20000011602 */
[----:B------:R-:W-:Y:S01]  /*12a0*/  STL [R1+0x40], R18 ;  /* 0x0000401201007387 */ /* 0x000fe20000100800 */
[----:B------:R-:W-:-:S02]  /*12b0*/  LOP3.LUT R3, R2, 0x38, R18, 0xf8, !PT ;  /* 0x0000003802037812 */ /* 0x000fc400078ef812 */
[----:B------:R-:W-:Y:S02]  /*12c0*/  LOP3.LUT R2, R11, 0xfffffff8, RZ, 0xc0, !PT ;  /* 0xfffffff80b027812 */ /* 0x000fe400078ec0ff */
[----:B------:R-:W-:Y:S02]  /*12d0*/  LOP3.LUT R7, R3, R5, RZ, 0x3c, !PT ;  /* 0x0000000503077212 */ /* 0x000fe400078e3cff */
[----:B------:R-:W-:Y:S01]  /*12e0*/  SHF.R.S32.HI R3, RZ, 0x1f, R8 ;  /* 0x0000001fff037819 */ /* 0x000fe20000011408 */
[----:B------:R-:W-:Y:S01]  /*12f0*/  IMAD.IADD R5, R0, 0x1, -R2 ;  /* 0x0000000100057824 */ /* 0x000fe200078e0a02 */
[----:B------:R-:W-:Y:S02]  /*1300*/  LOP3.LUT R2, R8, 0xffffffe0, RZ, 0xc0, !PT ;  /* 0xffffffe008027812 */ /* 0x000fe400078ec0ff */
[----:B------:R-:W-:Y:S02]  /*1310*/  LOP3.LUT R0, R4, 0x1c0, RZ, 0xc0, !PT ;  /* 0x000001c004007812 */ /* 0x000fe400078ec0ff */
[----:B------:R-:W-:Y:S01]  /*1320*/  LEA.HI R8, R9, R20, RZ, 0x6 ;  /* 0x0000001409087211 */ /* 0x000fe200078f30ff */
[----:B------:R-:W-:Y:S01]  /*1330*/  IMAD.IADD R16, R20, 0x1, -R2 ;  /* 0x0000000114107824 */ /* 0x000fe200078e0a02 */
[----:B------:R-:W-:-:S02]  /*1340*/  LOP3.LUT R4, R0, 0x8, R10, 0xf8, !PT ;  /* 0x0000000800047812 */ /* 0x000fc400078ef80a */
[----:B------:R-:W-:Y:S02]  /*1350*/  SHF.R.U32.HI R2, RZ, 0x3, R0 ;  /* 0x00000003ff027819 */ /* 0x000fe40000011600 */
[----:B------:R-:W-:Y:S02]  /*1360*/  LEA.HI R0, R3, R210, RZ, 0x3 ;  /* 0x000000d203007211 */ /* 0x000fe400078f18ff */
[----:B------:R-:W-:Y:S02]  /*1370*/  SHF.R.S32.HI R9, RZ, 0x1f, R16 ;  /* 0x0000001fff097819 */ /* 0x000fe40000011410 */
[----:B------:R-:W-:Y:S01]  /*1380*/  LOP3.LUT R12, R4, R2, RZ, 0x3c, !PT ;  /* 0x00000002040c7212 */ /* 0x000fe200078e3cff */
[----:B------:R-:W-:Y:S01]  /*1390*/  IMAD.SHL.U32 R2, R8, 0x8, RZ ;  /* 0x0000000808027824 */ /* 0x000fe200078e00ff */
[----:B------:R-:W-:Y:S02]  /*13a0*/  LOP3.LUT R0, R0, 0xffffff8, RZ, 0xc0, !PT ;  /* 0x0ffffff800007812 */ /* 0x000fe400078ec0ff */
[----:B------:R-:W-:-:S02]  /*13b0*/  LEA.HI R9, R9, R16, RZ, 0x2 ;  /* 0x0000001009097211 */ /* 0x000fc400078f10ff */
[----:B------:R-:W-:Y:S02]  /*13c0*/  LOP3.LUT R3, R6, 0x1, RZ, 0xc0, !PT ;  /* 0x0000000106037812 */ /* 0x000fe400078ec0ff */
[----:B------:R-:W-:Y:S01]  /*13d0*/  LOP3.LUT R214, R7, 0x7ffffe00, R2, 0xf8, !PT ;  /* 0x7ffffe0007d67812 */ /* 0x000fe200078ef802 */
[----:B------:R-:W-:Y:S01]  /*13e0*/  IMAD.IADD R2, R210, 0x1, -R0 ;  /* 0x00000001d2027824 */ /* 0x000fe200078e0a00 */
[----:B------:R-:W-:Y:S02]  /*13f0*/  SHF.R.S32.HI R0, RZ, 0x2, R9 ;  /* 0x00000002ff007819 */ /* 0x000fe40000011409 */
[----:B------:R-:W-:Y:S01]  /*1400*/  ISETP.NE.U32.AND P4, PT, R3, 0x1, PT ;  /* 0x000000010300780c */ /* 0x000fe20003f85070 */
[C---:B------:R-:W-:Y:S01]  /*1410*/  IMAD.SHL.U32 R3, R5.reuse, 0x40, RZ ;  /* 0x0000004005037824 */ /* 0x040fe200078e00ff */
[----:B------:R-:W-:Y:S01]  /*1420*/  LOP3.LUT R4, R14, 0xfffffffc, RZ, 0xc0, !PT ;  /* 0xfffffffc0e047812 */ /* 0x000fe200078ec0ff */
[----:B------:R-:W-:Y:S01]  /*1430*/  IMAD R15, R2, 0x10, R0 ;  /* 0x00000010020f7824 */ /* 0x000fe200078e0200 */
[----:B------:R-:W-:Y:S01]  /*1440*/  LOP3.LUT P3, RZ, R5, 0x2, RZ, 0xc0, !PT ;  /* 0x0000000205ff7812 */ /* 0x000fe2000786c0ff */
[----:B------:R-:W-:Y:S01]  /*1450*/  IMAD.SHL.U32 R2, R13, 0x8, RZ ;  /* 0x000000080d027824 */ /* 0x000fe200078e00ff */
[----:B------:R-:W-:Y:S01]  /*1460*/  LOP3.LUT R0, R3, 0x1c0, RZ, 0xc0, !PT ;  /* 0x000001c003007812 */ /* 0x000fe200078ec0ff */
[----:B------:R-:W-:Y:S01]  /*1470*/  IMAD.IADD R3, R20, 0x1, -R4 ;  /* 0x0000000114037824 */ /* 0x000fe200078e0a04 */
[----:B------:R-:W-:Y:S01]  /*1480*/  LOP3.LUT P0, RZ, R5, 0x4, RZ, 0xc0, !PT ;  /* 0x0000000405ff7812 */ /* 0x000fe2000780c0ff */
[----:B------:R-:W-:Y:S01]  /*1490*/  IMAD.SHL.U32 R4, R6, 0x40, RZ ;  /* 0x0000004006047824 */ /* 0x000fe200078e00ff */
[----:B------:R-:W-:Y:S01]  /*14a0*/  LOP3.LUT R5, R0, 0x8, R2, 0xf8, !PT ;  /* 0x0000000800057812 */ /* 0x000fe200078ef802 */
[----:B------:R-:W-:Y:S01]  /*14b0*/  IMAD.MOV.U32 R14, RZ, RZ, 0x20 ;  /* 0x00000020ff0e7424 */ /* 0x000fe200078e00ff */
[----:B------:R-:W-:Y:S01]  /*14c0*/  SHF.R.U32.HI R2, RZ, 0x3, R0 ;  /* 0x00000003ff027819 */ /* 0x000fe20000011600 */
[----:B------:R-:W-:Y:S01]  /*14d0*/  STL [R1+0x9c], R15 ;  /* 0x00009c0f01007387 */ /* 0x000fe20000100800 */
[----:B------:R-:W-:Y:S01]  /*14e0*/  LEA.HI R0, R3, R3, RZ, 0x1 ;  /* 0x0000000303007211 */ /* 0x000fe200078f08ff */
[----:B------:R-:W-:Y:S01]  /*14f0*/  IMAD.SHL.U32 R214, R214, 0x2, RZ ;  /* 0x00000002d6d67824 */ /* 0x000fe200078e00ff */
[----:B------:R-:W-:Y:S01]  /*1500*/  LOP3.LUT R7, R5, R2, RZ, 0x3c, !PT ;  /* 0x0000000205077212 */ /* 0x000fe200078e3cff */
[----:B------:R-:W-:Y:S01]  /*1510*/  IMAD R5, R210, 0x200, R3 ;  /* 0x00000200d2057824 */ /* 0x000fe200078e0203 */
[----:B------:R-:W-:-:S02]  /*1520*/  LOP3.LUT R2, R4, 0x1c0, RZ, 0xc0, !PT ;  /* 0x000001c004027812 */ /* 0x000fc400078ec0ff */
[----:B------:R-:W-:Y:S01]  /*1530*/  R2P PR, R6, 0x6 ;  /* 0x0000000606007804 */ /* 0x000fe20000000000 */
[----:B------:R-:W-:Y:S01]  /*1540*/  IMAD.MOV.U32 R6, RZ, RZ, 0x10 ;  /* 0x00000010ff067424 */ /* 0x000fe200078e00ff */
[----:B------:R-:W-:Y:S02]  /*1550*/  LOP3.LUT R0, R0, 0x1ffffffe, RZ, 0xc0, !PT ;  /* 0x1ffffffe00007812 */ /* 0x000fe400078ec0ff */
[----:B------:R-:W-:Y:S02]  /*1560*/  LEA.HI R2, R2, R2, RZ, 0x1d ;  /* 0x0000000202027211 */ /* 0x000fe400078fe8ff */
[----:B------:R-:W-:Y:S01]  /*1570*/  SEL R4, R6, 0xfffffff0, !P3 ;  /* 0xfffffff006047807 */ /* 0x000fe20005800000 */
[----:B------:R-:W-:Y:S01]  /*1580*/  IMAD.IADD R10, R3, 0x1, -R0 ;  /* 0x00000001030a7824 */ /* 0x000fe200078e0a00 */
[----:B------:R-:W-:Y:S01]  /*1590*/  SEL R3, R14, 0xffffffe0, !P0 ;  /* 0xffffffe00e037807 */ /* 0x000fe20004000000 */
[----:B------:R-:W-:Y:S01]  /*15a0*/  IMAD.U32 R8, R5, 0x2, R2 ;  /* 0x0000000205087824 */ /* 0x000fe200078e0002 */
[----:B------:R-:W-:Y:S01]  /*15b0*/  LOP3.LUT R2, R9, 0x7ffffffc, RZ, 0xc0, !PT ;  /* 0x7ffffffc09027812 */ /* 0x000fe200078ec0ff */
[----:B------:R-:W-:Y:S01]  /*15c0*/  IMAD.SHL.U32 R6, R11, 0x40, RZ ;  /* 0x000000400b067824 */ /* 0x000fe200078e00ff */
[----:B------:R-:W-:Y:S01]  /*15d0*/  IADD3 R5, R18, 0x40, RZ ;  /* 0x0000004012057810 */ /* 0x000fe20007ffe0ff */
[----:B------:R-:W-:Y:S01]  /*15e0*/  IMAD.IADD R4, R4, 0x1, R3 ;  /* 0x0000000104047824 */ /* 0x000fe200078e0203 */
[----:B------:R-:W-:Y:S01]  /*15f0*/  LEA R11, R8, 0x80, 0x1 ;  /* 0x00000080080b7811 */ /* 0x000fe200078e08ff */
[----:B------:R-:W-:Y:S01]  /*1600*/  IMAD.IADD R2, R16, 0x1, -R2 ;  /* 0x0000000110027824 */ /* 0x000fe200078e0a02 */
[----:B------:R-:W-:Y:S01]  /*1610*/  LOP3.LUT R3, R7, 0x7ffffe00, R6, 0xf8, !PT ;  /* 0x7ffffe0007037812 */ /* 0x000fe200078ef806 */
[----:B------:R-:W-:Y:S01]  /*1620*/  IMAD.MOV.U32 R7, RZ, RZ, 0x40 ;  /* 0x00000040ff077424 */ /* 0x000fe200078e00ff */
[----:B------:R-:W-:Y:S01]  /*1630*/  SEL R6, R14, 0xffffffe0, !P1 ;  /* 0xffffffe00e067807 */ /* 0x000fe20004800000 */
[----:B------:R-:W-:Y:S01]  /*1640*/  IMAD R0, R13, 0x200, R12 ;  /* 0x000002000d007824 */ /* 0x000fe200078e020c */
[----:B------:R1:W-:Y:S01]  /*1650*/  STL [R1+0x3c], R5 ;  /* 0x00003c0501007387 */ /* 0x0003e20000100800 */
[----:B------:R-:W-:Y:S01]  /*1660*/  IMAD.SHL.U32 R8, R2, 0x2, RZ ;  /* 0x0000000202087824 */ /* 0x000fe200078e00ff */
[----:B------:R-:W-:Y:S01]  /*1670*/  LEA R191, R3, 0x100, 0x1 ;  /* 0x0000010003bf7811 */ /* 0x000fe200078e08ff */
[----:B------:R-:W-:Y:S01]  /*1680*/  IMAD R2, R10, 0x8, R15 ;  /* 0x000000080a027824 */ /* 0x000fe200078e020f */
[----:B------:R-:W-:Y:S01]  /*1690*/  LEA R188, R0, 0x8100, 0x1 ;  /* 0x0000810000bc7811 */ /* 0x000fe200078e08ff */
[----:B------:R-:W-:Y:S01]  /*16a0*/  IMAD.IADD R9, R11, 0x1, R6 ;  /* 0x000000010b097824 */ /* 0x000fe200078e0206 */
[----:B------:R2:W-:Y:S01]  /*16b0*/  STL [R1+0x48], R8 ;  /* 0x0000480801007387 */ /* 0x0005e20000100800 */
[----:B------:R-:W-:Y:S01]  /*16c0*/  SEL R0, R7, 0xffffffc0, !P0 ;  /* 0xffffffc007007807 */ /* 0x000fe20004000000 */
[--C-:B------:R-:W-:Y:S01]  /*16d0*/  IMAD R210, R210, 0x800, R191.reuse ;  /* 0x00000800d2d27824 */ /* 0x100fe200078e02bf */
[----:B------:R-:W-:Y:S01]  /*16e0*/  IADD3 R228, -R17, 0x70, RZ ;  /* 0x0000007011e47810 */ /* 0x000fe20007ffe1ff */
[----:B------:R-:W-:Y:S01]  /*16f0*/  STL [R1+0x70], R11 ;  /* 0x0000700b01007387 */ /* 0x000fe20000100800 */
[----:B------:R-:W-:-:S02]  /*1700*/  IMAD R196, R4, 0x2, R191 ;  /* 0x0000000204c47824 */ /* 0x000fc400078e02bf */
[----:B------:R-:W-:Y:S01]  /*1710*/  IMAD.IADD R192, R191, 0x1, R0 ;  /* 0x00000001bfc07824 */ /* 0x000fe200078e0200 */
[----:B------:R3:W-:Y:S01]  /*1720*/  STL [R1+0x94], R2 ;  /* 0x0000940201007387 */ /* 0x0007e20000100800 */
[----:B------:R-:W-:-:S03]  /*1730*/  IMAD.IADD R213, R0, 0x1, R210 ;  /* 0x0000000100d57824 */ /* 0x000fc600078e02d2 */
[----:B------:R-:W-:Y:S01]  /*1740*/  STL [R1+0x7c], R9 ;  /* 0x00007c0901007387 */ /* 0x000fe20000100800 */
[----:B-1----:R-:W-:-:S05]  /*1750*/  SEL R5, R7, 0xffffffc0, !P2 ;  /* 0xffffffc007057807 */ /* 0x002fca0005000000 */
[C---:B------:R-:W-:Y:S01]  /*1760*/  IMAD.IADD R7, R11.reuse, 0x1, R5 ;  /* 0x000000010b077824 */ /* 0x040fe200078e0205 */
[C---:B--2---:R-:W-:Y:S02]  /*1770*/  IADD3 R8, R11.reuse, -0x10, RZ ;  /* 0xfffffff00b087810 */ /* 0x044fe40007ffe0ff */
[----:B------:R-:W-:Y:S02]  /*1780*/  @P4 IADD3 R8, R11, 0x10, RZ ;  /* 0x000000100b084810 */ /* 0x000fe40007ffe0ff */
[----:B------:R1:W-:Y:S03]  /*1790*/  STL [R1+0x8c], R7 ;  /* 0x00008c0701007387 */ /* 0x0003e60000100800 */
[--C-:B------:R-:W-:Y:S01]  /*17a0*/  IMAD.IADD R3, R6, 0x1, R8.reuse ;  /* 0x0000000106037824 */ /* 0x100fe200078e0208 */
[----:B---3--:R-:W-:Y:S01]  /*17b0*/  SEL R2, R14, 0xffffffe0, !P3 ;  /* 0xffffffe00e027807 */ /* 0x008fe20005800000 */
[----:B------:R-:W-:Y:S01]  /*17c0*/  IMAD.IADD R6, R5, 0x1, R8 ;  /* 0x0000000105067824 */ /* 0x000fe200078e0208 */
[----:B------:R2:W-:Y:S02]  /*17d0*/  STL [R1+0x74], R8 ;  /* 0x0000740801007387 */ /* 0x0005e40000100800 */
[--C-:B------:R-:W-:Y:S01]  /*17e0*/  IADD3 R194, R0, R191, R2.reuse ;  /* 0x000000bf00c27210 */ /* 0x100fe20007ffe002 */
[----:B------:R-:W-:-:S02]  /*17f0*/  IMAD.IADD R193, R191, 0x1, R2 ;  /* 0x00000001bfc17824 */ /* 0x000fc400078e0202 */
[----:B------:R-:W-:Y:S02]  /*1800*/  IMAD.IADD R211, R2, 0x1, R210 ;  /* 0x0000000102d37824 */ /* 0x000fe400078e02d2 */
[----:B------:R-:W-:Y:S02]  /*1810*/  IMAD.IADD R2, R3, 0x1, R5 ;  /* 0x0000000103027824 */ /* 0x000fe400078e0205 */
[----:B------:R-:W-:Y:S02]  /*1820*/  IMAD.IADD R212, R0, 0x1, R211 ;  /* 0x0000000100d47824 */ /* 0x000fe400078e02d3 */
[----:B-1----:R-:W-:-:S05]  /*1830*/  IMAD.IADD R7, R9, 0x1, R5 ;  /* 0x0000000109077824 */ /* 0x002fca00078e0205 */
[----:B------:R2:W-:Y:S04]  /*1840*/  STL [R1+0x88], R7 ;  /* 0x0000880701007387 */ /* 0x0005e80000100800 */
[----:B------:R2:W-:Y:S04]  /*1850*/  STL [R1+0x84], R6 ;  /* 0x0000840601007387 */ /* 0x0005e80000100800 */
[----:B------:R2:W-:Y:S04]  /*1860*/  STL [R1+0x78], R3 ;  /* 0x0000780301007387 */ /* 0x0005e80000100800 */
[----:B------:R2:W-:Y:S02]  /*1870*/  STL [R1+0x80], R2 ;  /* 0x0000800201007387 */ /* 0x0005e40000100800 */
.L_x_1091:
[----:B------:R-:W3:Y:S01]  /*1880*/  LDL R0, [R1+0x5c] ;  /* 0x00005c0001007983 */ /* 0x000ee20000100800 */
[----:B------:R-:W-:Y:S01]  /*1890*/  IMAD.MOV.U32 R12, RZ, RZ, 0x4 ;  /* 0x00000004ff0c7424 */ /* 0x000fe200078e00ff */
[----:B------:R-:W-:-:S02]  /*18a0*/  ISETP.NE.U32.AND P0, PT, RZ, c[0x0][0x370], PT ;  /* 0x0000dc00ff007a0c */ /* 0x000fc40003f05070 */
[----:B------:R-:W-:Y:S01]  /*18b0*/  ISETP.NE.U32.AND P3, PT, RZ, c[0x0][0x360], PT ;  /* 0x0000d800ff007a0c */ /* 0x000fe20003f65070 */
[----:B------:R-:W4:Y:S01]  /*18c0*/  LDL R10, [R1+0x58] ;  /* 0x00005800010a7983 */ /* 0x000f220000100800 */
[----:B------:R-:W-:Y:S01]  /*18d0*/  ISETP.NE.AND.EX P1, PT, RZ, c[0x0][0x374], PT, P0 ;  /* 0x0000dd00ff007a0c */ /* 0x000fe20003f25300 */
[----:B--23--:R-:W-:-:S05]  /*18e0*/  IMAD.WIDE R2, R0, R12, c[0x0][0x588] ;  /* 0x0001620000027625 */ /* 0x00cfca00078e020c */
[----:B------:R-:W2:Y:S01]  /*18f0*/  LDG.E R17, [R2.64] ;  /* 0x0000000602117981 */ /* 0x000ea2000c1e1900 */
[----:B------:R-:W-:Y:S01]  /*1900*/  ISETP.NE.AND.EX P3, PT, RZ, c[0x0][0x364], PT, P3 ;  /* 0x0000d900ff007a0c */ /* 0x000fe20003f65330 */
[----:B------:R-:W-:Y:S01]  /*1910*/  CS2R R8, SRZ ;  /* 0x0000000000087805 */ /* 0x000fe2000001ff00 */
[----:B------:R-:W-:Y:S02]  /*1920*/  ISETP.NE.U32.AND P4, PT, RZ, c[0x0][0x348], PT ;  /* 0x0000d200ff007a0c */ /* 0x000fe40003f85070 */
        /* <DEDUP_REMOVED lines=8> */
[C---:B------:R-:W-:Y:S02]  /*19b0*/  @P3 LEA R6, P0, R17.reuse, c[0x0][0x360], 0x2 ;  /* 0x0000d80011063a11 */ /* 0x040fe400078010ff */
[C---:B------:R-:W-:Y:S01]  /*19c0*/  LEA R4, P2, R17.reuse, c[0x0][0x348], 0x2 ;  /* 0x0000d20011047a11 */ /* 0x040fe200078410ff */
[----:B------:R2:W5:Y:S01]  /*19d0*/  @P1 LDG.E R8, [R2.64] ;  /* 0x0000000602081981 */ /* 0x000562000c1e1900 */
[C-C-:B------:R-:W-:Y:S02]  /*19e0*/  @P3 LEA.HI.X R7, R17.reuse, c[0x0][0x364], R13.reuse, 0x2, P0 ;  /* 0x0000d90011073a11 */ /* 0x140fe400000f140d */
[----:B------:R-:W-:-:S03]  /*19f0*/  LEA.HI.X R5, R17, c[0x0][0x34c], R13, 0x2, P2 ;  /* 0x0000d30011057a11 */ /* 0x000fc600010f140d */
[----:B------:R-:W3:Y:S04]  /*1a00*/  @P3 LDG.E R0, [R6.64] ;  /* 0x0000000606003981 */ /* 0x000ee8000c1e1900 */
[----:B------:R1:W5:Y:S01]  /*1a10*/  @P4 LDG.E R11, [R4.64] ;  /* 0x00000006040b4981 */ /* 0x000362000c1e1900 */
[----:B--2---:R-:W-:-:S04]  /*1a20*/  LEA R2, P1, R17, c[0x0][0x350], 0x2 ;  /* 0x0000d40011027a11 */ /* 0x004fc800078210ff */
[----:B------:R-:W-:-:S05]  /*1a30*/  LEA.HI.X R3, R17, c[0x0][0x354], R13, 0x2, P1 ;  /* 0x0000d50011037a11 */ /* 0x000fca00008f140d */
[----:B------:R1:W5:Y:S01]  /*1a40*/  @P6 LDG.E R9, [R2.64] ;  /* 0x0000000602096981 */ /* 0x000362000c1e1900 */
[----:B----4-:R-:W-:-:S05]  /*1a50*/  LOP3.LUT R26, R10, 0xffff, RZ, 0xc0, !PT ;  /* 0x0000ffff0a1a7812 */ /* 0x010fca00078ec0ff */
[----:B------:R1:W-:Y:S01]  /*1a60*/  STL [R1+0x64], R26 ;  /* 0x0000641a01007387 */ /* 0x0003e20000100800 */
[----:B------:R-:W-:Y:S03]  /*1a70*/  YIELD ;  /* 0x0000000000007946 */ /* 0x000fe60003800000 */
[----:B---3--:R1:W-:Y:S01]  /*1a80*/  @P3 STL [R1+0x2c], R0 ;  /* 0x00002c0001003387 */ /* 0x0083e20000100800 */
        /* <DEDUP_REMOVED lines=8> */
.L_x_1011:
[----:B------:R-:W-:-:S04]  /*1b10*/  ISETP.NE.U32.AND P0, PT, RZ, c[0x0][0x368], PT ;  /* 0x0000da00ff007a0c */ /* 0x000fc80003f05070 */
[----:B------:R-:W-:-:S13]  /*1b20*/  ISETP.NE.AND.EX P0, PT, RZ, c[0x0][0x36c], PT, P0 ;  /* 0x0000db00ff007a0c */ /* 0x000fda0003f05300 */
[----:B------:R-:W-:Y:S05]  /*1b30*/  @!P0 BRA `(.L_x_1012) ;  /* 0x0000004000008947 */ /* 0x000fea0003800000 */
[----:B-1----:R-:W-:-:S04]  /*1b40*/  LEA R2, P0, R17, c[0x0][0x368], 0x2 ;  /* 0x0000da0011027a11 */ /* 0x002fc800078010ff */
[----:B------:R-:W-:-:S05]  /*1b50*/  LEA.HI.X R3, R17, c[0x0][0x36c], R13, 0x2, P0 ;  /* 0x0000db0011037a11 */ /* 0x000fca00000f140d */
[----:B------:R1:W5:Y:S01]  /*1b60*/  LDG.E R0, [R2.64] ;  /* 0x0000000602007981 */ /* 0x000362000c1e1900 */
[----:B------:R-:W-:Y:S05]  /*1b70*/  BRA `(.L_x_1013) ;  /* 0x0000005000007947 */ /* 0x000fea0003800000 */
.L_x_1012:
[----:B-1----:R-:W-:Y:S01]  /*1b80*/  MOV R0, c[0x0][0x1d0] ;  /* 0x0000740000007a02 */ /* 0x002fe20000000f00 */
[----:B------:R-:W-:Y:S05]  /*1b90*/  @!P6 BRA `(.L_x_1013) ;  /* 0x000000300000e947 */ /* 0x000fea0003800000 */
[----:B------:R-:W2:Y:S04]  /*1ba0*/  LDG.E R4, [R2.64] ;  /* 0x0000000602047981 */ /* 0x000ea8000c1e1900 */
[----:B------:R-:W2:Y:S02]  /*1bb0*/  LDG.E R0, [R2.64+0x4] ;  /* 0x0000040602007981 */ /* 0x000ea4000c1e1900 */
[----:B--2---:R-:W-:Y:S02]  /*1bc0*/  IADD3 R0, -R4, R0, RZ ;  /* 0x0000000004007210 */ /* 0x004fe40007ffe1ff */
.L_x_1013:
[----:B------:R-:W2:Y:S04]  /*1bd0*/  LDL R5, [R1+0x2c] ;  /* 0x00002c0001057983 */ /* 0x000ea80000100800 */
[----:B-1----:R-:W3:Y:S04]  /*1be0*/  LDL.LU R2, [R1+0x54] ;  /* 0x0000540001027983 */ /* 0x002ee80000300800 */
[----:B------:R-:W4:Y:S01]  /*1bf0*/  LDL.LU R3, [R1+0x90] ;  /* 0x0000900001037983 */ /* 0x000f220000300800 */
[----:B------:R-:W-:Y:S01]  /*1c00*/  IMAD.MOV.U32 R143, RZ, RZ, c[0x0][0x2c4] ;  /* 0x0000b100ff8f7624 */ /* 0x000fe200078e00ff */
[----:B------:R-:W-:Y:S01]  /*1c10*/  BSSY B0, `(.L_x_1014) ;  /* 0x0000043000007945 */ /* 0x000fe20003800000 */
[----:B-----5:R-:W-:-:S02]  /*1c20*/  IMAD.IADD R153, R0, 0x1, -R8 ;  /* 0x0000000100997824 */ /* 0x020fc400078e0a08 */
[----:B------:R-:W-:Y:S01]  /*1c30*/  IMAD.MOV.U32 R4, RZ, RZ, RZ ;  /* 0x000000ffff047224 */ /* 0x000fe200078e00ff */
[----:B------:R-:W-:Y:S01]  /*1c40*/  ISETP.NE.AND P3, PT, R143, 0x1, PT ;  /* 0x000000018f00780c */ /* 0x000fe20003f65270 */
[----:B------:R-:W-:Y:S02]  /*1c50*/  IMAD.IADD R16, R9, 0x1, R8 ;  /* 0x0000000109107824 */ /* 0x000fe400078e0208 */
[----:B--2---:R-:W-:Y:S01]  /*1c60*/  IMAD.MOV.U32 R151, RZ, RZ, R5 ;  /* 0x000000ffff977224 */ /* 0x004fe200078e0005 */
[----:B------:R-:W-:Y:S01]  /*1c70*/  IADD3 R5, R153, 0x6f, RZ ;  /* 0x0000006f99057810 */ /* 0x000fe20007ffe0ff */
[----:B---3--:R-:W-:Y:S01]  /*1c80*/  IMAD.SHL.U32 R142, R2, 0x80, RZ ;  /* 0x00000080028e7824 */ /* 0x008fe200078e00ff */
[----:B----4-:R-:W-:-:S04]  /*1c90*/  LOP3.LUT R3, R3, 0xfffffffd, RZ, 0xc0, !PT ;  /* 0xfffffffd03037812 */ /* 0x010fc800078ec0ff */
[----:B------:R-:W-:Y:S01]  /*1ca0*/  STL [R1+0x68], R142 ;  /* 0x0000688e01007387 */ /* 0x000fe20000100800 */
[----:B------:R-:W-:Y:S02]  /*1cb0*/  IADD3 R2, R142, 0x7f, RZ ;  /* 0x0000007f8e027810 */ /* 0x000fe40007ffe0ff */
[----:B------:R-:W-:Y:S01]  /*1cc0*/  @P3 LOP3.LUT R3, R3, 0x2, RZ, 0xfc, !PT ;  /* 0x0000000203033812 */ /* 0x000fe200078efcff */
[----:B------:R-:W-:Y:S02]  /*1cd0*/  STL [R1+0x54], R153 ;  /* 0x0000549901007387 */ /* 0x000fe40000100800 */
[----:B------:R-:W-:Y:S02]  /*1ce0*/  @P3 IMAD.HI.U32 R0, R2, c[0x0][0x2c8], RZ ;  /* 0x0000b20002003a27 */ /* 0x000fe400078e00ff */
[----:B------:R1:W-:Y:S03]  /*1cf0*/  STL [R1+0x90], R3 ;  /* 0x0000900301007387 */ /* 0x0003e60000100800 */
[----:B------:R-:W-:Y:S01]  /*1d00*/  @P3 SHF.R.U32.HI R2, RZ, c[0x0][0x2cc], R0 ;  /* 0x0000b300ff023a19 */ /* 0x000fe20000011600 */
[----:B------:R-:W-:-:S05]  /*1d10*/  IMAD.HI R0, R5, -0x6db6db6d, R4 ;  /* 0x9249249305007827 */ /* 0x000fca00078e0204 */
[----:B------:R-:W-:-:S04]  /*1d20*/  SHF.R.U32.HI R4, RZ, 0x1f, R0 ;  /* 0x0000001fff047819 */ /* 0x000fc80000011600 */
[----:B------:R-:W-:Y:S02]  /*1d30*/  LEA.HI.SX32 R4, R0, R4, 0x1a ;  /* 0x0000000400047211 */ /* 0x000fe400078fd2ff */
[----:B------:R-:W-:-:S04]  /*1d40*/  LOP3.LUT R0, R10, 0xff000000, RZ, 0xc0, !PT ;  /* 0xff0000000a007812 */ /* 0x000fc800078ec0ff */
[----:B------:R-:W-:Y:S02]  /*1d50*/  SHF.R.U32.HI R0, RZ, 0x8, R0 ;  /* 0x00000008ff007819 */ /* 0x000fe40000011600 */
[----:B-1----:R-:W-:-:S05]  /*1d60*/  IADD3 R3, R153, 0x70, -R151 ;  /* 0x0000007099037810 */ /* 0x002fca0007ffe897 */
[----:B------:R-:W-:Y:S02]  /*1d70*/  IMAD.IADD R3, R3, 0x1, R2 ;  /* 0x0000000103037824 */ /* 0x000fe400078e0202 */
[----:B------:R-:W-:-:S04]  /*1d80*/  IMAD.MOV.U32 R2, RZ, RZ, RZ ;  /* 0x000000ffff027224 */ /* 0x000fc800078e00ff */
[----:B------:R-:W-:-:S05]  /*1d90*/  IMAD.HI R2, R3, -0x6db6db6d, R2 ;  /* 0x9249249303027827 */ /* 0x000fca00078e0202 */
[----:B------:R-:W-:-:S04]  /*1da0*/  SHF.R.U32.HI R3, RZ, 0x1f, R2 ;  /* 0x0000001fff037819 */ /* 0x000fc80000011602 */
[----:B------:R-:W-:Y:S02]  /*1db0*/  LEA.HI.SX32 R2, R2, R3, 0x1a ;  /* 0x0000000302027211 */ /* 0x000fe400078fd2ff */
[----:B------:R-:W-:Y:S02]  /*1dc0*/  LOP3.LUT R3, R10, 0xff0000, RZ, 0xc0, !PT ;  /* 0x00ff00000a037812 */ /* 0x000fe400078ec0ff */
[----:B------:R-:W-:Y:S01]  /*1dd0*/  IMNMX R6, R4, R2, PT ;  /* 0x0000000204067217 */ /* 0x000fe20003800200 */
[----:B------:R-:W-:Y:S01]  /*1de0*/  IMAD.MOV.U32 R2, RZ, RZ, RZ ;  /* 0x000000ffff027224 */ /* 0x000fe200078e00ff */
[----:B------:R-:W-:Y:S02]  /*1df0*/  LEA.HI R3, R3, R0, RZ, 0x10 ;  /* 0x0000000003037211 */ /* 0x000fe400078f80ff */
[----:B------:R-:W-:Y:S02]  /*1e00*/  ISETP.GE.AND P0, PT, R6, 0x1, PT ;  /* 0x000000010600780c */ /* 0x000fe40003f06270 */
[----:B------:R-:W-:-:S02]  /*1e10*/  LOP3.LUT R14, R3, 0xff, RZ, 0xc0, !PT ;  /* 0x000000ff030e7812 */ /* 0x000fc400078ec0ff */
        /* <DEDUP_REMOVED lines=34> */
.L_x_1015:
[----:B------:R-:W-:Y:S05]  /*2040*/  BSYNC B0 ;  /* 0x0000000000007941 */ /* 0x000fea0003800000 */
.L_x_1014:
[----:B------:R-:W-:Y:S01]  /*2050*/  IMAD R148, R14, R2, RZ ;  /* 0x000000020e947224 */ /* 0x000fe200078e02ff */
[----:B------:R-:W-:Y:S01]  /*2060*/  PRMT R0, RZ, 0x7610, R0 ;  /* 0x00007610ff007816 */ /* 0x000fe20000000000 */
[----:B------:R-:W-:Y:S01]  /*2070*/  IMAD.MOV.U32 R20, RZ, RZ, RZ ;  /* 0x000000ffff147224 */ /* 0x000fe200078e00ff */
[----:B------:R-:W-:Y:S01]  /*2080*/  MOV R15, RZ ;  /* 0x000000ff000f7202 */ /* 0x000fe20000000f00 */
        /* <DEDUP_REMOVED lines=37> */
[----:B--2---:R-:W2:Y:S01]  /*22e0*/  LDL.64 R8, [R1+0x40] ;  /* 0x0000400001087983 */ /* 0x004ea20000100a00 */
[----:B------:R-:W-:-:S03]  /*22f0*/  ISETP.NE.U32.AND P2, PT, RZ, c[0x0][0x340], PT ;  /* 0x0000d000ff007a0c */ /* 0x000fc60003f45070 */
[----:B------:R3:W2:Y:S01]  /*2300*/  LDL.64 R28, [R1+0x40] ;  /* 0x00004000011c7983 */ /* 0x0006a20000100a00 */
[----:B------:R-:W-:-:S03]  /*2310*/  ISETP.NE.AND.EX P2, PT, RZ, c[0x0][0x344], PT, P2 ;  /* 0x0000d100ff007a0c */ /* 0x000fc60003f45320 */
[----:B------:R-:W4:Y:S04]  /*2320*/  LDL R27, [R1+0x3c] ;  /* 0x00003c00011b7983 */ /* 0x000f280000100800 */
[----:B------:R-:W5:Y:S06]  /*2330*/  S2R R4, SR_TID.X ;  /* 0x0000000000047919 */ /* 0x000f6c0000002100 */
[----:B------:R-:W-:-:S05]  /*2340*/  @P2 IMAD.WIDE R2, R17, R12, c[0x0][0x340] ;  /* 0x0000d00011022625 */ /* 0x000fca00078e020c */
[----:B-1----:R1:W3:Y:S01]  /*2350*/  @P2 LDG.E R14, [R2.64] ;  /* 0x00000006020e2981 */ /* 0x0022e2000c1e1900 */
[----:B------:R-:W-:Y:S02]  /*2360*/  SHF.R.S32.HI R0, RZ, 0x1f, R11 ;  /* 0x0000001fff007819 */ /* 0x000fe4000001140b */
[--C-:B-----5:R-:W-:Y:S02]  /*2370*/  SHF.R.S32.HI R106, RZ, 0x1f, R4.reuse ;  /* 0x0000001fff6a7819 */ /* 0x120fe40000011404 */
[----:B------:R-:W-:Y:S02]  /*2380*/  SHF.R.S32.HI R25, RZ, 0x1f, R4 ;  /* 0x0000001fff197819 */ /* 0x000fe40000011404 */
[-C--:B------:R-:W-:Y:S02]  /*2390*/  LEA.HI R106, R106, R4.reuse, RZ, 0x3 ;  /* 0x000000046a6a7211 */ /* 0x080fe400078f18ff */
[----:B------:R-:W-:Y:S02]  /*23a0*/  LEA.HI R25, R25, R4, RZ, 0x3 ;  /* 0x0000000419197211 */ /* 0x000fe400078f18ff */
[----:B------:R-:W-:Y:S01]  /*23b0*/  LOP3.LUT R106, R106, 0xfffffff8, RZ, 0xc0, !PT ;  /* 0xfffffff86a6a7812 */ /* 0x000fe200078ec0ff */
[----:B------:R-:W-:Y:S01]  /*23c0*/  IMAD R0, R0, c[0x0][0x178], RZ ;  /* 0x00005e0000007a24 */ /* 0x000fe200078e02ff */
[----:B------:R-:W-:-:S03]  /*23d0*/  SHF.R.S32.HI R25, RZ, 0x3, R25 ;  /* 0x00000003ff197819 */ /* 0x000fc60000011419 */
[----:B------:R-:W-:Y:S02]  /*23e0*/  IMAD.IADD R106, R4, 0x1, -R106 ;  /* 0x00000001046a7824 */ /* 0x000fe400078e0a6a */
[----:B-1----:R-:W-:-:S04]  /*23f0*/  IMAD.WIDE.U32 R2, R11, c[0x0][0x178], RZ ;  /* 0x00005e000b027a25 */ /* 0x002fc800078e00ff */
[----:B------:R-:W-:Y:S02]  /*2400*/  IMAD R0, R11, c[0x0][0x17c], R0 ;  /* 0x00005f000b007a24 */ /* 0x000fe400078e0200 */
[----:B------:R-:W-:-:S03]  /*2410*/  IMAD R5, R106, 0x20, R25 ;  /* 0x000000206a057824 */ /* 0x000fc600078e0219 */
[----:B------:R-:W-:Y:S01]  /*2420*/  IADD3 R3, R3, R0, RZ ;  /* 0x0000000003037210 */ /* 0x000fe20007ffe0ff */
[----:B------:R-:W-:Y:S01]  /*2430*/  IMAD.IADD R5, R142, 0x1, R5 ;  /* 0x000000018e057824 */ /* 0x000fe200078e0205 */
[----:B------:R-:W-:-:S03]  /*2440*/  SEL R6, R13, RZ, !P4 ;  /* 0x000000ff0d067207 */ /* 0x000fc60006000000 */
[----:B------:R-:W-:Y:S01]  /*2450*/  IMAD.WIDE.U32 R2, R26, c[0x0][0x1b8], R2 ;  /* 0x00006e001a027a25 */ /* 0x000fe200078e0002 */
[----:B------:R-:W-:-:S03]  /*2460*/  SEL R4, R17, RZ, !P4 ;  /* 0x000000ff11047207 */ /* 0x000fc60006000000 */
[----:B------:R-:W-:-:S04]  /*2470*/  @P3 IMAD.HI.U32 R7, R5, c[0x0][0x2c8], RZ ;  /* 0x0000b20005073a27 */ /* 0x000fc800078e00ff */
[----:B------:R-:W-:Y:S01]  /*2480*/  IMAD.MOV.U32 R0, RZ, RZ, R5 ;  /* 0x000000ffff007224 */ /* 0x000fe200078e0005 */
[----:B------:R-:W-:Y:S01]  /*2490*/  @P3 SHF.R.U32.HI R0, RZ, c[0x0][0x2cc], R7 ;  /* 0x0000b300ff003a19 */ /* 0x000fe20000011607 */
[----:B------:R-:W-:Y:S02]  /*24a0*/  IMAD R3, R26, c[0x0][0x1bc], R3 ;  /* 0x00006f001a037a24 */ /* 0x000fe400078e0203 */
[----:B------:R-:W-:Y:S02]  /*24b0*/  IMAD R6, R6, c[0x0][0x1c0], RZ ;  /* 0x0000700006067a24 */ /* 0x000fe400078e02ff */
[----:B------:R-:W-:Y:S01]  /*24c0*/  IMAD.WIDE.U32 R2, R4, c[0x0][0x1c0], R2 ;  /* 0x0000700004027a25 */ /* 0x000fe200078e0002 */
[----:B------:R-:W-:-:S03]  /*24d0*/  SHF.R.S32.HI R7, RZ, 0x1f, R0 ;  /* 0x0000001fff077819 */ /* 0x000fc60000011400 */
[----:B------:R-:W-:Y:S01]  /*24e0*/  IMAD R6, R4, c[0x0][0x1c4], R6 ;  /* 0x0000710004067a24 */ /* 0x000fe200078e0206 */
[----:B------:R-:W-:-:S05]  /*24f0*/  IADD3 R4, -R0, RZ, RZ ;  /* 0x000000ff00047210 */ /* 0x000fca0007ffe1ff */
        /* <DEDUP_REMOVED lines=9> */
[----:B------:R-:W-:Y:S01]  /*2590*/  IMAD.WIDE.U32 R4, R4, c[0x0][0x1a8], R2 ;  /* 0x00006a0004047a25 */ /* 0x000fe200078e0002 */
[----:B------:R-:W-:Y:S01]  /*25a0*/  WARPSYNC 0xffffffff ;  /* 0xffffffff00007948 */ /* 0x000fe20003800000 */
[----:B------:R-:W-:Y:S03]  /*25b0*/  BAR.SYNC.DEFER_BLOCKING 0x0 ;  /* 0x0000000000007b1d */ /* 0x000fe60000010000 */
[----:B------:R-:W-:-:S02]  /*25c0*/  IADD3 R0, R5, R0, RZ ;  /* 0x0000000005007210 */ /* 0x000fc40007ffe0ff */
[C---:B------:R-:W-:Y:S01]  /*25d0*/  LEA R2, P0, R4.reuse, c[0x0][0x160], 0x1 ;  /* 0x0000580004027a11 */ /* 0x040fe200078008ff */
[----:B------:R-:W-:Y:S02]  /*25e0*/  IMAD R11, R151, c[0x0][0x2c4], RZ ;  /* 0x0000b100970b7a24 */ /* 0x000fe400078e02ff */
[----:B------:R-:W-:Y:S01]  /*25f0*/  IMAD.MOV.U32 R23, RZ, RZ, 0x70 ;  /* 0x00000070ff177424 */ /* 0x000fe200078e00ff */
[----:B------:R-:W-:Y:S01]  /*2600*/  LEA.HI.X R0, R4, c[0x0][0x164], R0, 0x1, P0 ;  /* 0x0000590004007a11 */ /* 0x000fe200000f0c00 */
[----:B------:R-:W-:Y:S01]  /*2610*/  IMAD.IADD R3, R25, 0x1, R142 ;  /* 0x0000000119037824 */ /* 0x000fe200078e028e */
[----:B------:R-:W1:Y:S01]  /*2620*/  SHFL.IDX PT, R4, R2, RZ, 0x181f ;  /* 0x00181fff02047589 */ /* 0x000e6200000e0000 */
[----:B------:R-:W-:Y:S01]  /*2630*/  IADD3 R141, R152, -0x1, RZ ;  /* 0xffffffff988d7810 */ /* 0x000fe20007ffe0ff */
[----:B------:R-:W-:Y:S01]  /*2640*/  IMAD.MOV.U32 R76, RZ, RZ, 0x40 ;  /* 0x00000040ff4c7424 */ /* 0x000fe200078e00ff */
[----:B------:R-:W-:Y:S01]  /*2650*/  ULDC.64 UR4, c[0x0][0x208] ;  /* 0x0000820000047ab9 */ /* 0x000fe20000000a00 */
[----:B------:R-:W5:Y:S01]  /*2660*/  SHFL.IDX PT, R5, R0, RZ, 0x181f ;  /* 0x00181fff00057589 */ /* 0x000f6200000e0000 */
[----:B------:R-:W-:-:S03]  /*2670*/  ISETP.GE.AND P0, PT, R3, R11, PT ;  /* 0x0000000b0300720c */ /* 0x000fc60003f06270 */
[----:B------:R-:W1:Y:S04]  /*2680*/  SHFL.IDX PT, R10, R2, 0x1, 0x181f ;  /* 0x00381f00020a7f89 */ /* 0x000e6800000e0000 */
[----:B------:R-:W-:Y:S04]  /*2690*/  SHFL.IDX PT, R12, R2, 0x2, 0x181f ;  /* 0x00581f00020c7f89 */ /* 0x000fe800000e0000 */
[----:B------:R-:W-:Y:S01]  /*26a0*/  SHFL.IDX PT, R18, R0, 0x2, 0x181f ;  /* 0x00581f0000127f89 */ /* 0x000fe200000e0000 */
[----:B------:R-:W-:Y:S01]  /*26b0*/  IADD3 R15, R3, 0x60, RZ ;  /* 0x00000060030f7810 */ /* 0x000fe20007ffe0ff */
[----:B------:R-:W-:-:S05]  /*26c0*/  IMAD R23, R152, -0x70, R23 ;  /* 0xffffff9098177824 */ /* 0x000fca00078e0217 */
[----:B------:R-:W-:Y:S02]  /*26d0*/  IADD3 R140, R153, R23, RZ ;  /* 0x00000017998c7210 */ /* 0x000fe40007ffe0ff */
[----:B------:R-:W-:Y:S01]  /*26e0*/  SHF.R.S32.HI R24, RZ, 0x1f, R141 ;  /* 0x0000001fff187819 */ /* 0x000fe2000001148d */
[----:B--2---:R-:W-:-:S05]  /*26f0*/  IMAD.MOV.U32 R28, RZ, RZ, R8 ;  /* 0x000000ffff1c7224 */ /* 0x004fca00078e0008 */
[C---:B------:R-:W-:Y:S02]  /*2700*/  ISETP.GE.AND P5, PT, R28.reuse, c[0x0][0x198], PT ;  /* 0x000066001c007a0c */ /* 0x040fe40003fa6270 */
[----:B------:R-:W-:Y:S02]  /*2710*/  SHF.R.S32.HI R29, RZ, 0x1f, R28 ;  /* 0x0000001fff1d7819 */ /* 0x000fe4000001141c */
[C---:B-1----:R-:W-:Y:S02]  /*2720*/  @!P0 LEA R6, P1, R28.reuse, R4, 0x1 ;  /* 0x000000041c068211 */ /* 0x042fe400078208ff */
[----:B----4-:R-:W-:Y:S02]  /*2730*/  ISETP.GE.AND P3, PT, R27, c[0x0][0x198], PT ;  /* 0x000066001b007a0c */ /* 0x010fe40003f66270 */
[----:B-----5:R-:W-:Y:S02]  /*2740*/  @!P0 LEA.HI.X R7, R28, R5, R29, 0x1, P1 ;  /* 0x000000051c078211 */ /* 0x020fe400008f0c1d */
[----:B------:R-:W-:-:S02]  /*2750*/  SHF.R.S32.HI R19, RZ, 0x1f, R27 ;  /* 0x0000001fff137819 */ /* 0x000fc4000001141b */
[----:B------:R-:W-:Y:S01]  /*2760*/  @!P0 LEA R4, P1, R27, R4, 0x1 ;  /* 0x000000041b048211 */ /* 0x000fe200078208ff */
[----:B------:R1:W-:Y:S01]  /*2770*/  @!P0 LDGSTS.E.BYPASS.LTC128B.128 [R214+0x100], [R6.64], !P5 ;  /* 0x0010000006d68fae */ /* 0x0003e2000e901d46 */
[----:B------:R-:W-:Y:S02]  /*2780*/  IADD3 R8, R3, 0x20, RZ ;  /* 0x0000002003087810 */ /* 0x000fe40007ffe0ff */
[----:B------:R-:W-:Y:S02]  /*2790*/  @!P0 LEA.HI.X R5, R27, R5, R19, 0x1, P1 ;  /* 0x000000051b058211 */ /* 0x000fe400008f0c13 */
[----:B------:R-:W-:-:S03]  /*27a0*/  ISETP.GE.AND P1, PT, R8, R11, PT ;  /* 0x0000000b0800720c */ /* 0x000fc60003f26270 */
[----:B------:R2:W-:Y:S01]  /*27b0*/  @!P0 LDGSTS.E.BYPASS.LTC128B.128 [R214+0x4100], [R4.64], !P3 ;  /* 0x0410000004d68fae */ /* 0x0005e2000d901d46 */
[----:B------:R-:W-:-:S03]  /*27c0*/  IADD3 R8, R3, 0x40, RZ ;  /* 0x0000004003087810 */ /* 0x000fc60007ffe0ff */
[----:B-1----:R-:W1:Y:S01]  /*27d0*/  SHFL.IDX PT, R7, R0, 0x1, 0x181f ;  /* 0x00381f0000077f89 */ /* 0x002e6200000e0000 */
[----:B------:R-:W-:Y:S02]  /*27e0*/  SHF.R.S32.HI R6, RZ, 0x1f, R16 ;  /* 0x0000001fff067819 */ /* 0x000fe40000011410 */
[C---:B--2---:R-:W-:Y:S02]  /*27f0*/  IADD3 R4, P0, R25.reuse, R16, RZ ;  /* 0x0000001019047210 */ /* 0x044fe40007f1e0ff */
[----:B---3--:R-:W-:Y:S02]  /*2800*/  @P2 SHF.R.S32.HI R5, RZ, 0x1f, R14 ;  /* 0x0000001fff052819 */ /* 0x008fe4000001140e */
[----:B------:R-:W-:Y:S02]  /*2810*/  @!P2 MOV R5, R13 ;  /* 0x0000000d0005a202 */ /* 0x000fe40000000f00 */
[----:B------:R-:W-:Y:S01]  /*2820*/  LEA.HI.X.SX32 R6, R25, R6, 0x1, P0 ;  /* 0x0000000619067211 */ /* 0x000fe200000f0eff */
[----:B------:R2:W3:Y:S01]  /*2830*/  SHFL.IDX PT, R13, R2, 0x3, 0x181f ;  /* 0x00781f00020d7f89 */ /* 0x0004e200000e0000 */
[----:B------:R-:W-:-:S03]  /*2840*/  ISETP.GE.AND P0, PT, R8, R11, PT ;  /* 0x0000000b0800720c */ /* 0x000fc60003f06270 */
[----:B------:R-:W4:Y:S01]  /*2850*/  SHFL.IDX PT, R0, R0, 0x3, 0x181f ;  /* 0x00781f0000007f89 */ /* 0x000f2200000e0000 */
[----:B------:R-:W-:Y:S01]  /*2860*/  @!P2 IMAD.MOV.U32 R14, RZ, RZ, R17 ;  /* 0x000000ffff0ea224 */ /* 0x000fe200078e0011 */
[----:B------:R-:W-:Y:S01]  /*2870*/  @!P1 LEA R8, P2, R28, R10, 0x1 ;  /* 0x0000000a1c089211 */ /* 0x000fe200078408ff */
[----:B------:R-:W-:Y:S01]  /*2880*/  IMAD R9, R6, c[0x0][0x1e0], RZ ;  /* 0x0000780006097a24 */ /* 0x000fe200078e02ff */
[----:B------:R-:W-:Y:S02]  /*2890*/  SEL R20, R5, RZ, !P6 ;  /* 0x000000ff05147207 */ /* 0x000fe40007000000 */
[----:B------:R-:W-:Y:S01]  /*28a0*/  ISETP.GE.AND P3, PT, R15, R11, PT ;  /* 0x0000000b0f00720c */ /* 0x000fe20003f66270 */
[----:B------:R-:W-:Y:S01]  /*28b0*/  IMAD R5, R4, c[0x0][0x1e4], R9 ;  /* 0x0000790004057a24 */ /* 0x000fe200078e0209 */
[----:B------:R-:W-:Y:S01]  /*28c0*/  SEL R21, R14, RZ, !P6 ;  /* 0x000000ff0e157207 */ /* 0x000fe20007000000 */
[----:B------:R-:W-:Y:S01]  /*28d0*/  IMAD R6, R6, c[0x0][0x208], RZ ;  /* 0x0000820006067a24 */ /* 0x000fe200078e02ff */
[----:B-1----:R-:W-:-:S02]  /*28e0*/  @!P1 LEA.HI.X R9, R28, R7, R29, 0x1, P2 ;  /* 0x000000071c099211 */ /* 0x002fc400010f0c1d */
[----:B------:R-:W-:Y:S01]  /*28f0*/  @!P0 LEA R14, P2, R28, R12, 0x1 ;  /* 0x0000000c1c0e8211 */ /* 0x000fe200078408ff */
[C---:B------:R-:W-:Y:S01]  /*2900*/  IMAD R22, R4.reuse, c[0x0][0x20c], R6 ;  /* 0x0000830004167a24 */ /* 0x040fe200078e0206 */
[C---:B------:R-:W-:Y:S01]  /*2910*/  @!P1 LEA R10, P4, R27.reuse, R10, 0x1 ;  /* 0x0000000a1b0a9211 */ /* 0x040fe200078808ff */
[--C-:B------:R-:W-:Y:S01]  /*2920*/  IMAD.WIDE.U32 R16, R4, c[0x0][0x208], R28.reuse ;  /* 0x0000820004107a25 */ /* 0x100fe200078e001c */
[--C-:B------:R-:W-:Y:S01]  /*2930*/  @!P0 LEA.HI.X R15, R28, R18, R29.reuse, 0x1, P2 ;  /* 0x000000121c0f8211 */ /* 0x100fe200010f0c1d */
[----:B------:R1:W-:Y:S01]  /*2940*/  @!P1 LDGSTS.E.BYPASS.LTC128B.128 [R214+0x1100], [R8.64], !P5 ;  /* 0x0110000008d69fae */ /* 0x0003e2000e901d46 */
[C---:B------:R-:W-:Y:S01]  /*2950*/  @!P0 LEA R6, P2, R27.reuse, R12, 0x1 ;  /* 0x0000000c1b068211 */ /* 0x040fe200078408ff */
[----:B--2---:R-:W-:Y:S01]  /*2960*/  IMAD.WIDE.U32 R2, R4, c[0x0][0x1e0], R28 ;  /* 0x0000780004027a25 */ /* 0x004fe200078e001c */
[C-C-:B------:R-:W-:Y:S02]  /*2970*/  @!P1 LEA.HI.X R11, R27.reuse, R7, R19.reuse, 0x1, P4 ;  /* 0x000000071b0b9211 */ /* 0x140fe400020f0c13 */
[----:B------:R-:W-:-:S02]  /*2980*/  @!P0 LEA.HI.X R7, R27, R18, R19, 0x1, P2 ;  /* 0x000000121b078211 */ /* 0x000fc400010f0c13 */
[C---:B---3--:R-:W-:Y:S02]  /*2990*/  @!P3 LEA R4, P2, R28.reuse, R13, 0x1 ;  /* 0x0000000d1c04b211 */ /* 0x048fe400078408ff */
[----:B------:R-:W-:Y:S02]  /*29a0*/  ISETP.GE.AND P6, PT, R27, c[0x0][0x198], PT ;  /* 0x000066001b007a0c */ /* 0x000fe40003fc6270 */
[----:B------:R-:W-:Y:S02]  /*29b0*/  IADD3 R3, R3, R5, RZ ;  /* 0x0000000503037210 */ /* 0x000fe40007ffe0ff */
[----:B----4-:R-:W-:Y:S02]  /*29c0*/  @!P3 LEA.HI.X R5, R28, R0, R29, 0x1, P2 ;  /* 0x000000001c05b211 */ /* 0x010fe400010f0c1d */
[----:B------:R-:W-:Y:S01]  /*29d0*/  @!P3 LEA R12, P2, R27, R13, 0x1 ;  /* 0x0000000d1b0cb211 */ /* 0x000fe200078408ff */
[----:B------:R-:W-:-:S03]  /*29e0*/  IMAD.WIDE.U32 R2, R26, c[0x0][0x1e8], R2 ;  /* 0x00007a001a027a25 */ /* 0x000fc600078e0002 */
[C---:B------:R-:W-:Y:S02]  /*29f0*/  @!P3 LEA.HI.X R13, R27.reuse, R0, R19, 0x1, P2 ;  /* 0x000000001b0db211 */ /* 0x040fe400010f0c13 */
[----:B------:R-:W-:Y:S01]  /*2a00*/  IMNMX R0, R140, 0x70, PT ;  /* 0x000000708c007817 */ /* 0x000fe20003800200 */
[----:B------:R-:W-:Y:S01]  /*2a10*/  IMAD R3, R26, c[0x0][0x1ec], R3 ;  /* 0x00007b001a037a24 */ /* 0x000fe200078e0203 */
[----:B------:R2:W-:Y:S01]  /*2a20*/  @!P1 LDGSTS.E.BYPASS.LTC128B.128 [R214+0x5100], [R10.64], !P6 ;  /* 0x051000000ad69fae */ /* 0x0005e2000f101d46 */
[----:B------:R-:W-:Y:S01]  /*2a30*/  IMAD R18, R20, c[0x0][0x1f0], RZ ;  /* 0x00007c0014127a24 */ /* 0x000fe200078e02ff */
[----:B------:R-:W-:Y:S01]  /*2a40*/  ISETP.GE.AND P1, PT, R27, c[0x0][0x198], PT ;  /* 0x000066001b007a0c */ /* 0x000fe20003f26270 */
[----:B------:R-:W-:Y:S01]  /*2a50*/  IMAD.IADD R0, R0, 0x1, -R25 ;  /* 0x0000000100007824 */ /* 0x000fe200078e0a19 */
[----:B------:R3:W-:Y:S01]  /*2a60*/  @!P0 LDGSTS.E.BYPASS.LTC128B.128 [R214+0x2100], [R14.64], !P5 ;  /* 0x021000000ed68fae */ /* 0x0007e2000e901d46 */
[----:B------:R-:W-:Y:S02]  /*2a70*/  IMAD R19, R24, c[0x0][0x1e0], RZ ;  /* 0x0000780018137a24 */ /* 0x000fe400078e02ff */
[----:B------:R-:W-:-:S02]  /*2a80*/  IMAD R18, R21, c[0x0][0x1f4], R18 ;  /* 0x00007d0015127a24 */ /* 0x000fc400078e0212 */
[----:B------:R-:W-:Y:S01]  /*2a90*/  IMAD.WIDE.U32 R146, R21, c[0x0][0x1f0], R2 ;  /* 0x00007c0015927a25 */ /* 0x000fe200078e0002 */
[----:B------:R-:W-:-:S03]  /*2aa0*/  ISETP.GE.AND P4, PT, R0, 0x1, PT ;  /* 0x000000010000780c */ /* 0x000fc60003f86270 */
[----:B------:R-:W-:Y:S01]  /*2ab0*/  IMAD.WIDE.U32 R2, R141, c[0x0][0x1e0], RZ ;  /* 0x000078008d027a25 */ /* 0x000fe200078e00ff */
[----:B------:R-:W-:Y:S01]  /*2ac0*/  IADD3 R145, R147, R18, RZ ;  /* 0x0000001293917210 */ /* 0x000fe20007ffe0ff */
[----:B------:R4:W-:Y:S02]  /*2ad0*/  @!P0 LDGSTS.E.BYPASS.LTC128B.128 [R214+0x6100], [R6.64], !P1 ;  /* 0x0610000006d68fae */ /* 0x0009e4000c901d46 */
[----:B-1----:R-:W-:Y:S01]  /*2ae0*/  IMAD R8, R141, c[0x0][0x1e4], R19 ;  /* 0x000079008d087a24 */ /* 0x002fe200078e0213 */
[----:B------:R-:W-:Y:S01]  /*2af0*/  MOV R144, R146 ;  /* 0x0000009200907202 */ /* 0x000fe20000000f00 */
[----:B------:R1:W-:Y:S02]  /*2b00*/  @!P3 LDGSTS.E.BYPASS.LTC128B.128 [R214+0x3100], [R4.64], !P5 ;  /* 0x0310000004d6bfae */ /* 0x0003e4000e901d46 */
[----:B------:R-:W-:Y:S01]  /*2b10*/  IMAD.IADD R8, R3, 0x1, R8 ;  /* 0x0000000103087824 */ /* 0x000fe200078e0208 */
[----:B------:R-:W-:Y:S01]  /*2b20*/  ISETP.GE.AND P6, PT, R28, c[0x0][0x1d4], PT ;  /* 0x000075001c007a0c */ /* 0x000fe20003fc6270 */
[----:B------:R-:W-:Y:S01]  /*2b30*/  IMAD.WIDE.U32 R2, R2, 0x70, R144 ;  /* 0x0000007002027825 */ /* 0x000fe200078e0090 */
[----:B------:R-:W-:Y:S01]  /*2b40*/  ISETP.GE.AND P5, PT, R27, c[0x0][0x1d4], PT ;  /* 0x000075001b007a0c */ /* 0x000fe20003fa6270 */
[----:B------:R5:W-:Y:S02]  /*2b50*/  @!P3 LDGSTS.E.BYPASS.LTC128B.128 [R214+0x7100], [R12.64], !P1 ;  /* 0x071000000cd6bfae */ /* 0x000be4000c901d46 */
[----:B------:R-:W-:Y:S01]  /*2b60*/  IMAD R8, R8, 0x70, RZ ;  /* 0x0000007008087824 */ /* 0x000fe200078e02ff */
[----:B------:R-:W-:Y:S01]  /*2b70*/  ISETP.GE.AND P2, PT, R0, 0x21, PT ;  /* 0x000000210000780c */ /* 0x000fe20003f46270 */
[----:B------:R-:W0:Y:S01]  /*2b80*/  LDGDEPBAR ;  /* 0x00000000000079af */ /* 0x000e220000000000 */
[----:B--2---:R-:W-:-:S02]  /*2b90*/  MOV R10, 0x20 ;  /* 0x00000020000a7802 */ /* 0x004fc40000000f00 */
[----:B------:R-:W-:-:S03]  /*2ba0*/  IADD3 R3, R3, R8, RZ ;  /* 0x0000000803037210 */ /* 0x000fc60007ffe0ff */
[----:B------:R-:W-:Y:S01]  /*2bb0*/  IMAD.WIDE.U32 R8, R10, c[0x0][0x1e0], RZ ;  /* 0x000078000a087a25 */ /* 0x000fe200078e00ff */
[----:B----4-:R-:W-:-:S04]  /*2bc0*/  @P4 LEA R6, P0, R2, c[0x0][0x1c8], 0x1 ;  /* 0x0000720002064a11 */ /* 0x010fc800078008ff */
[----:B------:R-:W-:Y:S02]  /*2bd0*/  @P4 LEA.HI.X R7, R2, c[0x0][0x1cc], R3, 0x1, P0 ;  /* 0x0000730002074a11 */ /* 0x000fe400000f0c03 */
[C---:B------:R-:W-:Y:S02]  /*2be0*/  ISETP.GE.AND P1, PT, R0.reuse, 0x41, PT ;  /* 0x000000410000780c */ /* 0x040fe40003f26270 */
[----:B------:R-:W-:Y:S01]  /*2bf0*/  ISETP.GE.AND P0, PT, R0, 0x61, PT ;  /* 0x000000610000780c */ /* 0x000fe20003f06270 */
[----:B------:R2:W-:Y:S01]  /*2c00*/  @P4 LDGSTS.E.BYPASS.LTC128B.128 [R214+0x8100], [R6.64], !P6 ;  /* 0x0810000006d64fae */ /* 0x0005e2000f101d46 */
[----:B------:R-:W-:-:S03]  /*2c10*/  @P2 IADD3 R0, P3, R2, R8, RZ ;  /* 0x0000000802002210 */ /* 0x000fc60007f7e0ff */
[----:B------:R2:W-:Y:S01]  /*2c20*/  @P4 LDGSTS.E.BYPASS.LTC128B.128 [R214+0xb900], [R6.64+0x80], !P5 ;  /* 0x0b90008006d64fae */ /* 0x0005e2000e901d46 */
[----:B-1----:R-:W-:Y:S02]  /*2c30*/  IMAD.IADD R5, R17, 0x1, R22 ;  /* 0x0000000111057824 */ /* 0x002fe400078e0216 */
[----:B------:R-:W-:-:S04]  /*2c40*/  IMAD.MOV.U32 R4, RZ, RZ, R16 ;  /* 0x000000ffff047224 */ /* 0x000fc800078e0010 */
[----:B------:R-:W-:-:S04]  /*2c50*/  IMAD.WIDE.U32 R4, R26, c[0x0][0x210], R4 ;  /* 0x000084001a047a25 */ /* 0x000fc800078e0004 */
[----:B------:R-:W-:Y:S02]  /*2c60*/  IMAD R5, R26, c[0x0][0x214], R5 ;  /* 0x000085001a057a24 */ /* 0x000fe400078e0205 */
[----:B-----5:R-:W-:Y:S02]  /*2c70*/  IMAD R13, R76, c[0x0][0x1e4], RZ ;  /* 0x000079004c0d7a24 */ /* 0x020fe400078e02ff */
[----:B--2---:R-:W-:-:S05]  /*2c80*/  IMAD R6, R10, c[0x0][0x1e4], RZ ;  /* 0x000079000a067a24 */ /* 0x004fca00078e02ff */
[----:B------:R-:W-:Y:S01]  /*2c90*/  @P2 IADD3.X R6, R3, R9, R6, P3, !PT ;  /* 0x0000000903062210 */ /* 0x000fe20001ffe406 */
[----:B------:R-:W-:Y:S01]  /*2ca0*/  IMAD.WIDE.U32 R8, R76, c[0x0][0x1e0], RZ ;  /* 0x000078004c087a25 */ /* 0x000fe200078e00ff */
[----:B------:R-:W-:-:S04]  /*2cb0*/  @P2 LEA R10, P3, R0, c[0x0][0x1c8], 0x1 ;  /* 0x00007200000a2a11 */ /* 0x000fc800078608ff */
[----:B------:R-:W-:Y:S01]  /*2cc0*/  @P2 LEA.HI.X R11, R0, c[0x0][0x1cc], R6, 0x1, P3 ;  /* 0x00007300000b2a11 */ /* 0x000fe200018f0c06 */
[----:B------:R-:W-:Y:S01]  /*2cd0*/  IMAD R6, R20, c[0x0][0x218], RZ ;  /* 0x0000860014067a24 */ /* 0x000fe200078e02ff */
[----:B------:R-:W-:Y:S02]  /*2ce0*/  @P1 IADD3 R7, P3, R2, R8, RZ ;  /* 0x0000000802071210 */ /* 0x000fe40007f7e0ff */
[----:B------:R-:W-:Y:S01]  /*2cf0*/  @P0 MOV R0, 0x60 ;  /* 0x0000006000000802 */ /* 0x000fe20000000f00 */
[----:B------:R-:W-:Y:S01]  /*2d00*/  IMAD.WIDE.U32 R16, R21, c[0x0][0x218], R4 ;  /* 0x0000860015107a25 */ /* 0x000fe200078e0004 */
[----:B------:R-:W-:Y:S01]  /*2d10*/  @P1 IADD3.X R4, R3, R9, R13, P3, !PT ;  /* 0x0000000903041210 */ /* 0x000fe20001ffe40d */
[----:B------:R1:W-:Y:S02]  /*2d20*/  @P2 LDGSTS.E.BYPASS.LTC128B.128 [R214+0x9100], [R10.64], !P6 ;  /* 0x091000000ad62fae */ /* 0x0003e4000f101d46 */
[----:B------:R-:W-:Y:S01]  /*2d30*/  IMAD R12, R21, c[0x0][0x21c], R6 ;  /* 0x00008700150c7a24 */ /* 0x000fe200078e0206 */
[----:B------:R-:W-:Y:S01]  /*2d40*/  @P1 LEA R6, P3, R7, c[0x0][0x1c8], 0x1 ;  /* 0x0000720007061a11 */ /* 0x000fe200078608ff */
[----:B------:R-:W-:Y:S01]  /*2d50*/  @P0 IMAD.WIDE.U32 R2, R0, c[0x0][0x1e0], R2 ;  /* 0x0000780000020a25 */ /* 0x000fe200078e0002 */
[----:B------:R1:W-:Y:S03]  /*2d60*/  @P2 LDGSTS.E.BYPASS.LTC128B.128 [R214+0xc900], [R10.64+0x80], !P5 ;  /* 0x0c9000800ad62fae */ /* 0x0003e6000e901d46 */
[----:B------:R-:W-:-:S02]  /*2d70*/  IMAD R5, R24, c[0x0][0x208], RZ ;  /* 0x0000820018057a24 */ /* 0x000fc400078e02ff */
[----:B------:R-:W-:Y:S01]  /*2d80*/  @P0 IMAD R0, R0, c[0x0][0x1e4], RZ ;  /* 0x0000790000000a24 */ /* 0x000fe200078e02ff */
[----:B------:R-:W-:Y:S01]  /*2d90*/  @P1 LEA.HI.X R7, R7, c[0x0][0x1cc], R4, 0x1, P3 ;  /* 0x0000730007071a11 */ /* 0x000fe200018f0c04 */
[----:B------:R-:W-:Y:S01]  /*2da0*/  IMAD.WIDE.U32 R8, R141, c[0x0][0x208], RZ ;  /* 0x000082008d087a25 */ /* 0x000fe200078e00ff */
[C---:B------:R-:W-:Y:S02]  /*2db0*/  @P0 LEA R4, P3, R2.reuse, c[0x0][0x1c8], 0x1 ;  /* 0x0000720002040a11 */ /* 0x040fe400078608ff */
[----:B------:R-:W-:Y:S01]  /*2dc0*/  @P0 IADD3 R0, R3, R0, RZ ;  /* 0x0000000003000210 */ /* 0x000fe20007ffe0ff */
[----:B------:R-:W-:Y:S01]  /*2dd0*/  IMAD R5, R141, c[0x0][0x20c], R5 ;  /* 0x000083008d057a24 */ /* 0x000fe200078e0205 */
[----:B------:R2:W-:Y:S03]  /*2de0*/  @P1 LDGSTS.E.BYPASS.LTC128B.128 [R214+0xa100], [R6.64], !P6 ;  /* 0x0a10000006d61fae */ /* 0x0005e6000f101d46 */
[----:B------:R-:W-:Y:S01]  /*2df0*/  IMAD.IADD R3, R9, 0x1, R5 ;  /* 0x0000000109037824 */ /* 0x000fe200078e0205 */
[----:B------:R-:W-:Y:S01]  /*2e00*/  @P0 LEA.HI.X R5, R2, c[0x0][0x1cc], R0, 0x1, P3 ;  /* 0x0000730002050a11 */ /* 0x000fe200018f0c00 */
[----:B------:R2:W-:Y:S04]  /*2e10*/  @P1 LDGSTS.E.BYPASS.LTC128B.128 [R214+0xd900], [R6.64+0x80], !P5 ;  /* 0x0d90008006d61fae */ /* 0x0005e8000e901d46 */
[----:B------:R4:W-:Y:S04]  /*2e20*/  @P0 LDGSTS.E.BYPASS.LTC128B.128 [R214+0xb100], [R4.64], !P6 ;  /* 0x0b10000004d60fae */ /* 0x0009e8000f101d46 */
[----:B------:R4:W-:Y:S04]  /*2e30*/  @P0 LDGSTS.E.BYPASS.LTC128B.128 [R214+0xe900], [R4.64+0x80], !P5 ;  /* 0x0e90008004d60fae */ /* 0x0009e8000e901d46 */
[----:B------:R-:W0:Y:S01]  /*2e40*/  LDGDEPBAR ;  /* 0x00000000000079af */ /* 0x000e220000000000 */
[----:B---3--:R-:W-:Y:S01]  /*2e50*/  IMAD.IADD R15, R17, 0x1, R12 ;  /* 0x00000001110f7824 */ /* 0x008fe200078e020c */
[----:B------:R-:W-:-:S02]  /*2e60*/  MOV R14, R16 ;  /* 0x00000010000e7202 */ /* 0x000fc40000000f00 */
[----:B------:R-:W-:Y:S01]  /*2e70*/  STL [R1+0x44], R29 ;  /* 0x0000441d01007387 */ /* 0x000fe20000100800 */
[----:B------:R-:W-:-:S04]  /*2e80*/  DEPBAR.LE SB0, 0x1 ;  /* 0x000080400000791a */ /* 0x000fc80000000000 */
[----:B------:R-:W-:Y:S01]  /*2e90*/  BAR.SYNC.DEFER_BLOCKING 0x0 ;  /* 0x0000000000007b1d */ /* 0x000fe20000010000 */
[----:B------:R-:W-:-:S05]  /*2ea0*/  IMAD.WIDE.U32 R8, R8, 0x70, R14 ;  /* 0x0000007008087825 */ /* 0x000fca00078e000e */
[----:B------:R-:W-:Y:S04]  /*2eb0*/  STL.64 [R1+0x18], R146 ;  /* 0x0000189201007387 */ /* 0x000fe80000100a00 */
[----:B------:R-:W-:Y:S04]  /*2ec0*/  STL.64 [R1+0x10], R144 ;  /* 0x0000109001007387 */ /* 0x000fe80000100a00 */
[----:B------:R-:W-:Y:S04]  /*2ed0*/  STL.64 [R1+0x8], R16 ;  /* 0x0000081001007387 */ /* 0x000fe80000100a00 */
[----:B------:R3:W-:Y:S04]  /*2ee0*/  STL.64 [R1], R14 ;  /* 0x0000000e01007387 */ /* 0x0007e80000100a00 */
[----:B------:R-:W-:Y:S04]  /*2ef0*/  LDSM.16.M88.4 R128, [R210] ;  /* 0x00000000d280783b */ /* 0x000fe80000000200 */
[----:B------:R-:W-:Y:S04]  /*2f00*/  LDSM.16.M88.4 R132, [R211] ;  /* 0x00000000d384783b */ /* 0x000fe80000000200 */
[----:B------:R-:W-:Y:S04]  /*2f10*/  LDSM.16.M88.4 R164, [R213] ;  /* 0x00000000d5a4783b */ /* 0x000fe80000000200 */
[----:B------:R-:W-:Y:S04]  /*2f20*/  LDSM.16.M88.4 R168, [R212] ;  /* 0x00000000d4a8783b */ /* 0x000fe80000000200 */
[----:B------:R-:W-:Y:S04]  /*2f30*/  LDSM.16.M88.4 R172, [R210+0x4000] ;  /* 0x00400000d2ac783b */ /* 0x000fe80000000200 */
[----:B------:R-:W-:Y:S04]  /*2f40*/  LDSM.16.M88.4 R176, [R211+0x4000] ;  /* 0x00400000d3b0783b */ /* 0x000fe80000000200 */
[----:B---3--:R-:W3:Y:S04]  /*2f50*/  S2R R14, SR_TID.X ;  /* 0x00000000000e7919 */ /* 0x008ee80000002100 */
[----:B------:R-:W-:Y:S04]  /*2f60*/  LDSM.16.M88.4 R180, [R213+0x4000] ;  /* 0x00400000d5b4783b */ /* 0x000fe80000000200 */
[----:B------:R-:W-:Y:S04]  /*2f70*/  LDSM.16.M88.4 R184, [R212+0x4000] ;  /* 0x00400000d4b8783b */ /* 0x000fe80000000200 */
[----:B------:R-:W-:Y:S01]  /*2f80*/  BAR.SYNC.DEFER_BLOCKING 0x0 ;  /* 0x0000000000007b1d */ /* 0x000fe20000010000 */
[----:B------:R-:W-:Y:S01]  /*2f90*/  IMAD R0, R3, 0x70, RZ ;  /* 0x0000007003007824 */ /* 0x000fe200078e02ff */
[----:B------:R-:W-:Y:S01]  /*2fa0*/  USHF.L.U32 UR9, UR4, 0x6, URZ ;  /* 0x0000000604097899 */ /* 0x000fe2000800063f */
[----:B-1----:R-:W-:-:S02]  /*2fb0*/  LEA R10, P0, R8, c[0x0][0x1f8], 0x1 ;  /* 0x00007e00080a7a11 */ /* 0x002fc400078008ff */
[----:B------:R-:W-:Y:S01]  /*2fc0*/  IMAD.IADD R0, R9, 0x1, R0 ;  /* 0x0000000109007824 */ /* 0x000fe200078e0200 */
[----:B------:R-:W-:Y:S01]  /*2fd0*/  UMOV UR8, 0x6 ;  /* 0x0000000600087882 */ /* 0x000fe20000000000 */
[----:B------:R-:W-:Y:S01]  /*2fe0*/  LOP3.LUT P1, RZ, R106, 0x2, RZ, 0xc0, !PT ;  /* 0x000000026aff7812 */ /* 0x000fe2000782c0ff */
[----:B------:R-:W-:Y:S02]  /*2ff0*/  USHF.L.U64.HI UR5, UR4, UR8, UR5 ;  /* 0x0000000804057299 */ /* 0x000fe40008010205 */
[----:B------:R-:W-:Y:S02]  /*3000*/  LEA.HI.X R11, R8, c[0x0][0x1fc], R0, 0x1, P0 ;  /* 0x00007f00080b7a11 */ /* 0x000fe400000f0c00 */
[----:B---3--:R-:W-:Y:S02]  /*3010*/  ISETP.GT.AND P3, PT, R14, 0x7f, PT ;  /* 0x0000007f0e00780c */ /* 0x008fe40003f64270 */
[----:B----4-:R-:W-:Y:S02]  /*3020*/  IADD3 R4, P0, R10, UR9, RZ ;  /* 0x000000090a047c10 */ /* 0x010fe4000ff1e0ff */
[----:B------:R-:W-:-:S02]  /*3030*/  SEL R2, RZ, 0x1, P6 ;  /* 0x00000001ff027807 */ /* 0x000fc40003000000 */
[----:B------:R-:W-:Y:S02]  /*3040*/  SEL R0, RZ, 0x2, P5 ;  /* 0x00000002ff007807 */ /* 0x000fe40002800000 */
[----:B------:R-:W-:Y:S01]  /*3050*/  IADD3.X R5, R11, UR5, RZ, P0, !PT ;  /* 0x000000050b057c10 */ /* 0x000fe200087fe4ff */
[----:B------:R-:W-:-:S04]  /*3060*/  DEPBAR.LE SB0, 0x0 ;  /* 0x000080000000791a */ /* 0x000fc80000000000 */
[----:B------:R-:W-:Y:S01]  /*3070*/  BAR.SYNC.DEFER_BLOCKING 0x0 ;  /* 0x0000000000007b1d */ /* 0x000fe20000010000 */
[----:B--2---:R-:W-:Y:S02]  /*3080*/  IADD3 R6, P0, R4, UR9, RZ ;  /* 0x0000000904067c10 */ /* 0x004fe4000ff1e0ff */
[----:B------:R-:W-:Y:S02]  /*3090*/  IADD3 R0, R2, R0, RZ ;  /* 0x0000000002007210 */ /* 0x000fe40007ffe0ff */
[C---:B------:R-:W-:Y:S02]  /*30a0*/  IADD3 R195, R188.reuse, 0x20, RZ ;  /* 0x00000020bcc37810 */ /* 0x040fe40007ffe0ff */
[----:B------:R-:W-:Y:S02]  /*30b0*/  IADD3.X R7, R5, UR5, RZ, P0, !PT ;  /* 0x0000000505077c10 */ /* 0x000fe400087fe4ff */
[----:B------:R-:W-:Y:S02]  /*30c0*/  @P1 IADD3 R195, R188, -0x20, RZ ;  /* 0xffffffe0bcc31810 */ /* 0x000fe40007ffe0ff */
[----:B------:R-:W-:-:S02]  /*30d0*/  @!P3 IADD3 R8, P0, R6, UR9, RZ ;  /* 0x000000090608bc10 */ /* 0x000fc4000ff1e0ff */
[----:B------:R-:W-:Y:S02]  /*30e0*/  LOP3.LUT P1, RZ, R0, 0x1, RZ, 0xc0, !PT ;  /* 0x0000000100ff7812 */ /* 0x000fe4000782c0ff */
[----:B------:R-:W-:Y:S02]  /*30f0*/  IADD3 R2, R23, R153, -R25 ;  /* 0x0000009917027210 */ /* 0x000fe40007ffe819 */
[----:B------:R-:W-:Y:S02]  /*3100*/  @!P3 IADD3.X R9, R7, UR5, RZ, P0, !PT ;  /* 0x000000050709bc10 */ /* 0x000fe400087fe4ff */
[----:B------:R-:W-:Y:S02]  /*3110*/  ISETP.LT.OR P0, PT, R2, 0x1, !P1 ;  /* 0x000000010200780c */ /* 0x000fe40004f01670 */
[----:B------:R-:W-:Y:S01]  /*3120*/  LOP3.LUT P2, RZ, R0, 0x2, RZ, 0xc0, !PT ;  /* 0x0000000200ff7812 */ /* 0x000fe2000784c0ff */
[----:B------:R-:W1:Y:S04]  /*3130*/  LDSM.16.M88.4 R20, [R188] ;  /* 0x00000000bc14783b */ /* 0x000e680000000200 */
[----:B------:R-:W-:Y:S04]  /*3140*/  LDSM.16.M88.4 R16, [R188+0x800] ;  /* 0x00080000bc10783b */ /* 0x000fe80000000200 */
[----:B------:R-:W2:Y:S04]  /*3150*/  LDSM.16.M88.4 R12, [R188+0x1000] ;  /* 0x00100000bc0c783b */ /* 0x000ea80000000200 */
[----:B------:R-:W-:Y:S04]  /*3160*/  LDSM.16.M88.4 R32, [R188+0x1800] ;  /* 0x00180000bc20783b */ /* 0x000fe80000000200 */
[----:B------:R-:W3:Y:S04]  /*3170*/  LDSM.16.M88.4 R52, [R188+0x2000] ;  /* 0x00200000bc34783b */ /* 0x000ee80000000200 */
[----:B------:R-:W-:Y:S04]  /*3180*/  LDSM.16.M88.4 R72, [R188+0x2800] ;  /* 0x00280000bc48783b */ /* 0x000fe80000000200 */
[----:B------:R-:W-:Y:S04]  /*3190*/  LDSM.16.M88.4 R84, [R188+0x3000] ;  /* 0x00300000bc54783b */ /* 0x000fe80000000200 */
[----:B------:R-:W4:Y:S04]  /*31a0*/  LDSM.16.M88.4 R56, [R195] ;  /* 0x00000000c338783b */ /* 0x000f280000000200 */
[----:B------:R-:W-:Y:S04]  /*31b0*/  LDSM.16.M88.4 R68, [R195+0x800] ;  /* 0x00080000c344783b */ /* 0x000fe80000000200 */
[----:B------:R-:W5:Y:S04]  /*31c0*/  LDSM.16.M88.4 R64, [R195+0x1000] ;  /* 0x00100000c340783b */ /* 0x000f680000000200 */
[----:B------:R-:W-:Y:S04]  /*31d0*/  LDSM.16.M88.4 R60, [R195+0x1800] ;  /* 0x00180000c33c783b */ /* 0x000fe80000000200 */
[----:B------:R-:W1:Y:S04]  /*31e0*/  LDSM.16.M88.4 R88, [R195+0x2000] ;  /* 0x00200000c358783b */ /* 0x000e680000000200 */
[----:B------:R-:W-:Y:S04]  /*31f0*/  LDSM.16.M88.4 R116, [R195+0x2800] ;  /* 0x00280000c374783b */ /* 0x000fe80000000200 */
[----:B------:R-:W-:Y:S04]  /*3200*/  LDSM.16.M88.4 R120, [R195+0x3000] ;  /* 0x00300000c378783b */ /* 0x000fe80000000200 */
[----:B------:R-:W-:Y:S01]  /*3210*/  @!PT LDS RZ, [RZ] ;  /* 0x00000000fffff984 */ /* 0x000fe20000000800 */
[----:B------:R-:W-:Y:S01]  /*3220*/  @!PT LDS RZ, [RZ] ;  /* 0x00000000fffff984 */ /* 0x000fe20000000800 */
[----:B------:R-:W-:Y:S01]  /*3230*/  @!PT LDS RZ, [RZ] ;  /* 0x00000000fffff984 */ /* 0x000fe20000000800 */
[----:B------:R1:W-:Y:S01]  /*3240*/  LDGSTS.E.BYPASS.LTC128B.128 [R214+0x100], [R10.64], !P0 ;  /* 0x001000000ad67fae */ /* 0x0003e2000c101d46 */
[----:B------:R-:W-:-:S13]  /*3250*/  ISETP.LT.OR P0, PT, R2, 0x1, !P2 ;  /* 0x000000010200780c */ /* 0x000fda0005701670 */
[----:B------:R1:W-:Y:S01]  /*3260*/  LDGSTS.E.BYPASS.LTC128B.128 [R214+0x3900], [R10.64+0x80], !P0 ;  /* 0x039000800ad67fae */ /* 0x0003e2000c101d46 */
[C---:B------:R-:W-:Y:S02]  /*3270*/  ISETP.LT.OR P0, PT, R2.reuse, 0x21, !P1 ;  /* 0x000000210200780c */ /* 0x040fe40004f01670 */
[----:B------:R-:W-:-:S11]  /*3280*/  ISETP.LT.OR P1, PT, R2, 0x41, !P1 ;  /* 0x000000410200780c */ /* 0x000fd60004f21670 */
[----:B------:R2:W-:Y:S01]  /*3290*/  LDGSTS.E.BYPASS.LTC128B.128 [R214+0x1100], [R4.64], !P0 ;  /* 0x0110000004d67fae */ /* 0x0005e2000c101d46 */
[C---:B------:R-:W-:Y:S02]  /*32a0*/  ISETP.LT.OR P0, PT, R2.reuse, 0x21, !P2 ;  /* 0x000000210200780c */ /* 0x040fe40005701670 */
[----:B------:R-:W-:-:S11]  /*32b0*/  ISETP.LT.OR P2, PT, R2, 0x41, !P2 ;  /* 0x000000410200780c */ /* 0x000fd60005741670 */
[----:B------:R3:W-:Y:S01]  /*32c0*/  LDGSTS.E.BYPASS.LTC128B.128 [R214+0x4900], [R4.64+0x80], !P0 ;  /* 0x0490008004d67fae */ /* 0x0007e2000c101d46 */
[----:B------:R-:W-:-:S03]  /*32d0*/  LOP3.LUT P0, RZ, R106, 0x4, RZ, 0xc0, !PT ;  /* 0x000000046aff7812 */ /* 0x000fc6000780c0ff */
[----:B------:R3:W-:Y:S01]  /*32e0*/  LDGSTS.E.BYPASS.LTC128B.128 [R214+0x2100], [R6.64], !P1 ;  /* 0x0210000006d67fae */ /* 0x0007e2000c901d46 */
[----:B------:R-:W-:Y:S02]  /*32f0*/  SEL R0, R76, 0xffffffc0, !P0 ;  /* 0xffffffc04c007807 */ /* 0x000fe40004000000 */
[C---:B------:R-:W-:Y:S01]  /*3300*/  @!P3 ISETP.LT.OR P1, PT, R2.reuse, 0x61, P6 ;  /* 0x000000610200b80c */ /* 0x040fe20003721670 */
[C---:B-1----:R-:W-:Y:S01]  /*3310*/  HMMA.16816.F32 R48, R128.reuse, R20, RZ ;  /* 0x000000148030723c */ /* 0x042fe200000018ff */
[----:B------:R-:W-:Y:S01]  /*3320*/  @!P3 ISETP.LT.OR P0, PT, R2, 0x61, P5 ;  /* 0x000000610200b80c */ /* 0x000fe20002f01670 */
[----:B------:R-:W-:Y:S01]  /*3330*/  IMAD.IADD R190, R188, 0x1, R0 ;  /* 0x00000001bcbe7824 */ /* 0x000fe200078e0200 */
[----:B------:R1:W-:Y:S05]  /*3340*/  LDGSTS.E.BYPASS.LTC128B.128 [R214+0x5900], [R6.64+0x80], !P2 ;  /* 0x0590008006d67fae */ /* 0x0003ea000d101d46 */
[C---:B--2---:R-:W-:Y:S04]  /*3350*/  HMMA.16816.F32 R28, R128.reuse, R12, RZ ;  /* 0x0000000c801c723c */ /* 0x044fe800000018ff */
[----:B------:R2:W-:Y:S04]  /*3360*/  @!P3 LDGSTS.E.BYPASS.LTC128B.128 [R214+0x3100], [R8.64], !P1 ;  /* 0x0310000008d6bfae */ /* 0x0005e8000c901d46 */
[----:B------:R2:W-:Y:S04]  /*3370*/  @!P3 LDGSTS.E.BYPASS.LTC128B.128 [R214+0x6900], [R8.64+0x80], !P0 ;  /* 0x0690008008d6bfae */ /* 0x0005e8000c101d46 */
[----:B------:R-:W1:Y:S01]  /*3380*/  LDSM.16.M88.4 R76, [R190] ;  /* 0x00000000be4c783b */ /* 0x000e620000000200 */
[----:B------:R-:W-:Y:S01]  /*3390*/  HMMA.16816.F32 R44, R128, R22, RZ ;  /* 0x00000016802c723c */ /* 0x000fe200000018ff */
[----:B------:R-:W-:-:S02]  /*33a0*/  IADD3 R189, R195, R0, RZ ;  /* 0x00000000c3bd7210 */ /* 0x000fc40007ffe0ff */
[----:B------:R-:W0:Y:S05]  /*33b0*/  LDGDEPBAR ;  /* 0x00000000000079af */ /* 0x000e2a0000000000 */
[C---:B------:R-:W-:Y:S08]  /*33c0*/  HMMA.16816.F32 R24, R128.reuse, R14, RZ ;  /* 0x0000000e8018723c */ /* 0x040ff000000018ff */
[----:B---3--:R-:W-:Y:S08]  /*33d0*/  HMMA.16816.F32 R12, R128, R52, RZ ;  /* 0x00000034800c723c */ /* 0x008ff000000018ff */
[----:B----4-:R-:W-:Y:S08]  /*33e0*/  HMMA.16816.F32 R48, R132, R56, R48 ;  /* 0x000000388430723c */ /* 0x010ff00000001830 */
[----:B------:R-:W-:Y:S08]  /*33f0*/  HMMA.16816.F32 R40, R128, R16, RZ ;  /* 0x000000108028723c */ /* 0x000ff000000018ff */
[----:B-----5:R-:W-:Y:S01]  /*3400*/  HMMA.16816.F32 R96, R132, R64, R28 ;  /* 0x000000408460723c */ /* 0x020fe2000000181c */
[----:B------:R-:W3:Y:S07]  /*3410*/  LDSM.16.M88.4 R28, [R189] ;  /* 0x00000000bd1c783b */ /* 0x000eee0000000200 */
[C---:B------:R-:W-:Y:S08]  /*3420*/  HMMA.16816.F32 R20, R128.reuse, R32, RZ ;  /* 0x000000208014723c */ /* 0x040ff000000018ff */
[C---:B------:R-:W-:Y:S08]  /*3430*/  HMMA.16816.F32 R36, R128.reuse, R18, RZ ;  /* 0x000000128024723c */ /* 0x040ff000000018ff */
[C---:B------:R-:W-:Y:S01]  /*3440*/  HMMA.16816.F32 R16, R128.reuse, R34, RZ ;  /* 0x000000228010723c */ /* 0x040fe200000018ff */
[----:B------:R-:W4:Y:S07]  /*3450*/  LDSM.16.M88.4 R32, [R190+0x800] ;  /* 0x00080000be20783b */ /* 0x000f2e0000000200 */
[----:B-1----:R-:W-:Y:S08]  /*3460*/  HMMA.16816.F32 R4, R128, R86, RZ ;  /* 0x000000568004723c */ /* 0x002ff000000018ff */
[C---:B------:R-:W-:Y:S08]  /*3470*/  HMMA.16816.F32 R80, R132.reuse, R58, R44 ;  /* 0x0000003a8450723c */ /* 0x040ff0000000182c */
[C---:B------:R-:W-:Y:S08]  /*3480*/  HMMA.16816.F32 R108, R132.reuse, R88, R12 ;  /* 0x00000058846c723c */ /* 0x040ff0000000180c */
[----:B------:R-:W-:Y:S08]  /*3490*/  HMMA.16816.F32 R92, R132, R66, R24 ;  /* 0x00000042845c723c */ /* 0x000ff00000001818 */
[----:B------:R-:W-:Y:S08]  /*34a0*/  HMMA.16816.F32 R12, R128, R74, RZ ;  /* 0x0000004a800c723c */ /* 0x000ff000000018ff */
[----:B------:R-:W-:Y:S01]  /*34b0*/  HMMA.16816.F32 R24, R164, R76, R48 ;  /* 0x0000004ca418723c */ /* 0x000fe20000001830 */
[----:B------:R-:W-:Y:S07]  /*34c0*/  LDSM.16.M88.4 R48, [R188+0x3800] ;  /* 0x00380000bc30783b */ /* 0x000fee0000000200 */
[----:B------:R-:W-:Y:S01]  /*34d0*/  HMMA.16816.F32 R100, R132, R68, R40 ;  /* 0x000000448464723c */ /* 0x000fe20000001828 */
[----:B------:R-:W1:Y:S07]  /*34e0*/  LDSM.16.M88.4 R40, [R190+0x1000] ;  /* 0x00100000be28783b */ /* 0x000e6e0000000200 */
[----:B--2---:R-:W-:Y:S08]  /*34f0*/  HMMA.16816.F32 R8, R128, R84, RZ ;  /* 0x000000548008723c */ /* 0x004ff000000018ff */
[----:B------:R-:W-:Y:S08]  /*3500*/  HMMA.16816.F32 R64, R132, R60, R20 ;  /* 0x0000003c8440723c */ /* 0x000ff00000001814 */
[----:B------:R-:W-:Y:S01]  /*3510*/  HMMA.16816.F32 R20, R128, R54, RZ ;  /* 0x000000368014723c */ /* 0x000fe200000018ff */
[----:B------:R-:W2:Y:S07]  /*3520*/  LDSM.16.M88.4 R52, [R190+0x1800] ;  /* 0x00180000be34783b */ /* 0x000eae0000000200 */
[----:B------:R-:W-:Y:S08]  /*3530*/  HMMA.16816.F32 R112, R132, R62, R16 ;  /* 0x0000003e8470723c */ /* 0x000ff00000001810 */
[----:B------:R-:W-:Y:S08]  /*3540*/  HMMA.16816.F32 R16, R128, R72, RZ ;  /* 0x000000488010723c */ /* 0x000ff000000018ff */
[C---:B------:R-:W-:Y:S01]  /*3550*/  HMMA.16816.F32 R104, R132.reuse, R70, R36 ;  /* 0x000000468468723c */ /* 0x040fe20000001824 */
[----:B------:R-:W5:Y:S04]  /*3560*/  LDSM.16.M88.4 R36, [R189+0x800] ;  /* 0x00080000bd24783b */ /* 0x000f680000000200 */
[----:B------:R-:W-:Y:S03]  /*3570*/  LDSM.16.M88.4 R68, [R195+0x3800] ;  /* 0x00380000c344783b */ /* 0x000fe60000000200 */
[----:B------:R-:W-:Y:S08]  /*3580*/  HMMA.16816.F32 R72, R132, R122, R4 ;  /* 0x0000007a8448723c */ /* 0x000ff00000001804 */
[----:B------:R-:W-:Y:S01]  /*3590*/  HMMA.16816.F32 R4, R164, R78, R80 ;  /* 0x0000004ea404723c */ /* 0x000fe20000001850 */
[----:B------:R-:W-:Y:S07]  /*35a0*/  LDSM.16.M88.4 R76, [R188+0x4000] ;  /* 0x00400000bc4c783b */ /* 0x000fee0000000200 */
[----:B------:R-:W-:Y:S08]  /*35b0*/  HMMA.16816.F32 R124, R132, R118, R12 ;  /* 0x00000076847c723c */ /* 0x000ff0000000180c */
[----:B---3--:R-:W-:Y:S08]  /*35c0*/  HMMA.16816.F32 R12, R168, R28, R24 ;  /* 0x0000001ca80c723c */ /* 0x008ff00000001818 */
[C---:B------:R-:W-:Y:S01]  /*35d0*/  HMMA.16816.F32 R136, R132.reuse, R120, R8 ;  /* 0x000000788488723c */ /* 0x040fe20000001808 */
[----:B------:R-:W3:Y:S07]  /*35e0*/  LDSM.16.M88.4 R8, [R190+0x2000] ;  /* 0x00200000be08783b */ /* 0x000eee0000000200 */
[----:B------:R-:W-:Y:S08]  /*35f0*/  HMMA.16816.F32 R44, R132, R116, R16 ;  /* 0x00000074842c723c */ /* 0x000ff00000001810 */
[C---:B----4-:R-:W-:Y:S01]  /*3600*/  HMMA.16816.F32 R16, R164.reuse, R32, R100 ;  /* 0x00000020a410723c */ /* 0x050fe20000001864 */
[----:B------:R-:W-:Y:S07]  /*3610*/  LDSM.16.M88.4 R100, [R189+0x3800] ;  /* 0x00380000bd64783b */ /* 0x000fee0000000200 */
[----:B------:R-:W-:Y:S01]  /*3620*/  HMMA.16816.F32 R60, R164, R34, R104 ;  /* 0x00000022a43c723c */ /* 0x000fe20000001868 */
[----:B------:R-:W-:Y:S07]  /*3630*/  LDSM.16.M88.4 R32, [R189+0x2800] ;  /* 0x00280000bd20783b */ /* 0x000fee0000000200 */
[----:B------:R-:W-:Y:S01]  /*3640*/  HMMA.16816.F32 R56, R132, R90, R20 ;  /* 0x0000005a8438723c */ /* 0x000fe20000001814 */
[----:B------:R-:W4:Y:S04]  /*3650*/  LDSM.16.M88.4 R20, [R190+0x2800] ;  /* 0x00280000be14783b */ /* 0x000f280000000200 */
[----:B------:R-:W-:Y:S03]  /*3660*/  LDSM.16.M88.4 R88, [R195+0x4000] ;  /* 0x00400000c358783b */ /* 0x000fe60000000200 */
[C---:B-1----:R-:W-:Y:S08]  /*3670*/  HMMA.16816.F32 R84, R164.reuse, R40, R96 ;  /* 0x00000028a454723c */ /* 0x042ff00000001860 */
[----:B------:R-:W-:Y:S01]  /*3680*/  HMMA.16816.F32 R104, R164, R42, R92 ;  /* 0x0000002aa468723c */ /* 0x000fe2000000185c */
[----:B------:R-:W1:Y:S04]  /*3690*/  LDSM.16.M88.4 R40, [R190+0x3000] ;  /* 0x00300000be28783b */ /* 0x000e680000000200 */
[----:B------:R-:W-:Y:S03]  /*36a0*/  LDSM.16.M88.4 R92, [R190+0x3800] ;  /* 0x00380000be5c783b */ /* 0x000fe60000000200 */
[----:B------:R-:W-:Y:S08]  /*36b0*/  HMMA.16816.F32 R4, R168, R30, R4 ;  /* 0x0000001ea804723c */ /* 0x000ff00000001804 */
[----:B------:R-:W-:Y:S08]  /*36c0*/  HMMA.16816.F32 R12, R172, R48, R12 ;  /* 0x00000030ac0c723c */ /* 0x000ff0000000180c */
[----:B--2---:R-:W-:Y:S01]  /*36d0*/  HMMA.16816.F32 R116, R164, R52, R64 ;  /* 0x00000034a474723c */ /* 0x004fe20000001840 */
[----:B------:R-:W2:Y:S07]  /*36e0*/  LDSM.16.M88.4 R64, [R189+0x1000] ;  /* 0x00100000bd40783b */ /* 0x000eae0000000200 */
[----:B-----5:R-:W-:Y:S08]  /*36f0*/  HMMA.16816.F32 R16, R168, R36, R16 ;  /* 0x00000024a810723c */ /* 0x020ff00000001810 */
[----:B---3--:R-:W-:Y:S01]  /*3700*/  HMMA.16816.F32 R96, R164, R10, R56 ;  /* 0x0000000aa460723c */ /* 0x008fe20000001838 */
[----:B------:R-:W3:Y:S07]  /*3710*/  LDSM.16.M88.4 R56, [R189+0x3000] ;  /* 0x00300000bd38783b */ /* 0x000eee0000000200 */
[----:B------:R-:W-:Y:S01]  /*3720*/  HMMA.16816.F32 R4, R172, R50, R4 ;  /* 0x00000032ac04723c */ /* 0x000fe20000001804 */
[----:B------:R-:W5:Y:S07]  /*3730*/  LDSM.16.M88.4 R48, [R189+0x1800] ;  /* 0x00180000bd30783b */ /* 0x000f6e0000000200 */
[----:B------:R-:W-:Y:S08]  /*3740*/  HMMA.16816.F32 R12, R176, R68, R12 ;  /* 0x00000044b00c723c */ /* 0x000ff0000000180c */
[C---:B----4-:R-:W-:Y:S01]  /*3750*/  HMMA.16816.F32 R80, R164.reuse, R20, R44 ;  /* 0x00000014a450723c */ /* 0x050fe2000000182c */
[----:B------:R-:W-:Y:S07]  /*3760*/  LDSM.16.M88.4 R44, [R189+0x2000] ;  /* 0x00200000bd2c783b */ /* 0x000fee0000000200 */
[C---:B------:R-:W-:Y:S08]  /*3770*/  HMMA.16816.F32 R28, R164.reuse, R22, R124 ;  /* 0x00000016a41c723c */ /* 0x040ff0000000187c */
[----:B-1----:R-:W-:Y:S08]  /*3780*/  HMMA.16816.F32 R24, R164, R40, R136 ;  /* 0x00000028a418723c */ /* 0x002ff00000001888 */
[----:B------:R-:W-:Y:S01]  /*3790*/  HMMA.16816.F32 R20, R168, R38, R60 ;  /* 0x00000026a814723c */ /* 0x000fe2000000183c */
[----:B------:R-:W1:Y:S07]  /*37a0*/  LDSM.16.M88.4 R36, [R188+0x4800] ;  /* 0x00480000bc24783b */ /* 0x000e6e0000000200 */
[----:B------:R-:W-:Y:S08]  /*37b0*/  HMMA.16816.F32 R16, R172, R76, R16 ;  /* 0x0000004cac10723c */ /* 0x000ff00000001810 */
[C---:B------:R-:W-:Y:S08]  /*37c0*/  HMMA.16816.F32 R112, R164.reuse, R54, R112 ;  /* 0x00000036a470723c */ /* 0x040ff00000001870 */
[----:B------:R-:W-:Y:S08]  /*37d0*/  HMMA.16816.F32 R108, R164, R8, R108 ;  /* 0x00000008a46c723c */ /* 0x000ff0000000186c */
[----:B------:R-:W-:Y:S01]  /*37e0*/  HMMA.16816.F32 R8, R176, R70, R4 ;  /* 0x00000046b008723c */ /* 0x000fe20000001804 */
[----:B------:R-:W-:Y:S07]  /*37f0*/  LDSM.16.M88.4 R68, [R188+0x5000] ;  /* 0x00500000bc44783b */ /* 0x000fee0000000200 */
[----:B------:R-:W-:Y:S08]  /*3800*/  HMMA.16816.F32 R72, R164, R42, R72 ;  /* 0x0000002aa448723c */ /* 0x000ff00000001848 */
[C---:B--2---:R-:W-:Y:S08]  /*3810*/  HMMA.16816.F32 R60, R168.reuse, R64, R84 ;  /* 0x00000040a83c723c */ /* 0x044ff00000001854 */
[----:B------:R-:W-:Y:S01]  /*3820*/  HMMA.16816.F32 R40, R168, R66, R104 ;  /* 0x00000042a828723c */ /* 0x000fe20000001868 */
[----:B------:R-:W2:Y:S07]  /*3830*/  LDSM.16.M88.4 R64, [R190+0x4000] ;  /* 0x00400000be40783b */ /* 0x000eae0000000200 */
[----:B------:R-:W-:Y:S08]  /*3840*/  HMMA.16816.F32 R4, R180, R92, R12 ;  /* 0x0000005cb404723c */ /* 0x000ff0000000180c */
[----:B---3--:R-:W-:Y:S08]  /*3850*/  HMMA.16816.F32 R104, R168, R56, R24 ;  /* 0x00000038a868723c */ /* 0x008ff00000001818 */
[----:B------:R-:W-:Y:S08]  /*3860*/  HMMA.16816.F32 R24, R172, R78, R20 ;  /* 0x0000004eac18723c */ /* 0x000ff00000001814 */
[----:B------:R-:W-:Y:S08]  /*3870*/  HMMA.16816.F32 R20, R176, R88, R16 ;  /* 0x00000058b014723c */ /* 0x000ff00000001810 */
[C---:B-----5:R-:W-:Y:S08]  /*3880*/  HMMA.16816.F32 R52, R168.reuse, R48, R116 ;  /* 0x00000030a834723c */ /* 0x060ff00000001874 */
[C---:B------:R-:W-:Y:S08]  /*3890*/  HMMA.16816.F32 R48, R168.reuse, R50, R112 ;  /* 0x00000032a830723c */ /* 0x040ff00000001870 */
[C---:B------:R-:W-:Y:S08]  /*38a0*/  HMMA.16816.F32 R80, R168.reuse, R32, R80 ;  /* 0x00000020a850723c */ /* 0x040ff00000001850 */
[----:B------:R-:W-:Y:S01]  /*38b0*/  HMMA.16816.F32 R84, R168, R34, R28 ;  /* 0x00000022a854723c */ /* 0x000fe2000000181c */
[----:B------:R-:W3:Y:S04]  /*38c0*/  LDSM.16.M88.4 R32, [R195+0x4800] ;  /* 0x00480000c320783b */ /* 0x000ee80000000200 */
[----:B------:R-:W-:Y:S03]  /*38d0*/  LDSM.16.M88.4 R28, [R195+0x5000] ;  /* 0x00500000c31c783b */ /* 0x000fe60000000200 */
[----:B------:R-:W-:Y:S08]  /*38e0*/  HMMA.16816.F32 R16, R180, R94, R8 ;  /* 0x0000005eb410723c */ /* 0x000ff00000001808 */
[----:B------:R-:W-:Y:S01]  /*38f0*/  HMMA.16816.F32 R92, R168, R58, R72 ;  /* 0x0000003aa85c723c */ /* 0x000fe20000001848 */
[----:B------:R-:W4:Y:S07]  /*3900*/  LDSM.16.M88.4 R56, [R189+0x4000] ;  /* 0x00400000bd38783b */ /* 0x000f2e0000000200 */
[----:B------:R-:W-:Y:S08]  /*3910*/  HMMA.16816.F32 R4, R184, R100, R4 ;  /* 0x00000064b804723c */ /* 0x000ff00000001804 */
[----:B-1----:R-:W-:Y:S08]  /*3920*/  HMMA.16816.F32 R12, R172, R36, R60 ;  /* 0x00000024ac0c723c */ /* 0x002ff0000000183c */
[----:B--2---:R-:W-:Y:S08]  /*3930*/  HMMA.16816.F32 R8, R180, R64, R20 ;  /* 0x00000040b408723c */ /* 0x004ff00000001814 */
[----:B------:R-:W-:Y:S01]  /*3940*/  HMMA.16816.F32 R24, R176, R90, R24 ;  /* 0x0000005ab018723c */ /* 0x000fe20000001818 */
[----:B------:R-:W-:-:S07]  /*3950*/  FMUL.FTZ R0, R4, c[0x0][0x320] ;  /* 0x0000c80004007a20 */ /* 0x000fce0000410000 */
[----:B------:R-:W-:Y:S01]  /*3960*/  HMMA.16816.F32 R76, R172, R70, R48 ;  /* 0x00000046ac4c723c */ /* 0x000fe20000001830 */
[----:B------:R-:W1:Y:S07]  /*3970*/  LDSM.16.M88.4 R48, [R190+0x4800] ;  /* 0x00480000be30783b */ /* 0x000e6e0000000200 */
[----:B------:R-:W-:Y:S01]  /*3980*/  HMMA.16816.F32 R16, R184, R102, R16 ;  /* 0x00000066b810723c */ /* 0x000fe20000001810 */
[----:B------:R2:W1:Y:S07]  /*3990*/  MUFU.TANH R113, R0 ;  /* 0x0000000000717308 */ /* 0x00046e0000002400 */
[----:B------:R-:W-:Y:S01]  /*39a0*/  HMMA.16816.F32 R108, R168, R44, R108 ;  /* 0x0000002ca86c723c */ /* 0x000fe2000000186c */
[----:B--2---:R-:W-:-:S07]  /*39b0*/  FMUL.FTZ R0, R5, c[0x0][0x320] ;  /* 0x0000c80005007a20 */ /* 0x004fce0000410000 */
[----:B------:R-:W-:Y:S01]  /*39c0*/  HMMA.16816.F32 R96, R168, R46, R96 ;  /* 0x0000002ea860723c */ /* 0x000fe20000001860 */
[----:B------:R2:W1:Y:S07]  /*39d0*/  MUFU.TANH R112, R0 ;  /* 0x0000000000707308 */ /* 0x00046e0000002400 */
[----:B------:R-:W-:Y:S01]  /*39e0*/  HMMA.16816.F32 R44, R172, R38, R40 ;  /* 0x00000026ac2c723c */ /* 0x000fe20000001828 */
[----:B------:R-:W5:Y:S04]  /*39f0*/  LDSM.16.M88.4 R40, [R188+0x5800] ;  /* 0x00580000bc28783b */ /* 0x000f680000000200 */
[----:B------:R-:W1:Y:S03]  /*3a00*/  LDSM.16.M88.4 R36, [R189+0x4800] ;  /* 0x00480000bd24783b */ /* 0x000e660000000200 */
[----:B---3--:R-:W-:Y:S01]  /*3a10*/  HMMA.16816.F32 R12, R176, R32, R12 ;  /* 0x00000020b00c723c */ /* 0x008fe2000000180c */
[----:B--2---:R-:W-:-:S04]  /*3a20*/  FMUL.FTZ R0, R6, c[0x0][0x320] ;  /* 0x0000c80006007a20 */ /* 0x004fc80000410000 */
[----:B------:R2:W3:Y:S02]  /*3a30*/  MUFU.TANH R115, R0 ;  /* 0x0000000000737308 */ /* 0x0004e40000002400 */
[----:B--2---:R-:W-:Y:S02]  /*3a40*/  FMUL.FTZ R0, R7, c[0x0][0x320] ;  /* 0x0000c80007007a20 */ /* 0x004fe40000410000 */
[----:B----4-:R-:W-:Y:S04]  /*3a50*/  HMMA.16816.F32 R4, R184, R56, R8 ;  /* 0x00000038b804723c */ /* 0x010fe80000001808 */
[----:B------:R2:W4:Y:S04]  /*3a60*/  MUFU.TANH R114, R0 ;  /* 0x0000000000727308 */ /* 0x0005280000002400 */
[----:B------:R-:W-:Y:S01]  /*3a70*/  HMMA.16816.F32 R8, R180, R66, R24 ;  /* 0x00000042b408723c */ /* 0x000fe20000001818 */
[----:B--2---:R-:W-:-:S04]  /*3a80*/  FMUL.FTZ R0, R16, c[0x0][0x320] ;  /* 0x0000c80010007a20 */ /* 0x004fc80000410000 */
[----:B------:R2:W1:Y:S03]  /*3a90*/  MUFU.TANH R101, R0 ;  /* 0x0000000000657308 */ /* 0x0004660000002400 */
[----:B------:R-:W-:Y:S01]  /*3aa0*/  HMMA.16816.F32 R20, R176, R34, R44 ;  /* 0x00000022b014723c */ /* 0x000fe2000000182c */
[----:B------:R-:W-:Y:S04]  /*3ab0*/  LDSM.16.M88.4 R32, [R190+0x5000] ;  /* 0x00500000be20783b */ /* 0x000fe80000000200 */
[----:B------:R-:W-:Y:S01]  /*3ac0*/  LDSM.16.M88.4 R44, [R190+0x5800] ;  /* 0x00580000be2c783b */ /* 0x000fe20000000200 */
[----:B--2---:R-:W-:-:S04]  /*3ad0*/  FMUL.FTZ R0, R17, c[0x0][0x320] ;  /* 0x0000c80011007a20 */ /* 0x004fc80000410000 */
[----:B------:R2:W1:Y:S01]  /*3ae0*/  MUFU.TANH R100, R0 ;  /* 0x0000000000647308 */ /* 0x0004620000002400 */
[----:B------:R-:W-:Y:S01]  /*3af0*/  HMMA.16816.F32 R72, R172, R68, R52 ;  /* 0x00000044ac48723c */ /* 0x000fe20000001834 */
[----:B------:R-:W3:Y:S01]  /*3b00*/  LDSM.16.M88.4 R52, [R188+0x6000] ;  /* 0x00600000bc34783b */ /* 0x000ee20000000200 */
[----:B--2---:R-:W-:-:S05]  /*3b10*/  FMUL.FTZ R0, R18, c[0x0][0x320] ;  /* 0x0000c80012007a20 */ /* 0x004fca0000410000 */
[----:B------:R2:W1:Y:S02]  /*3b20*/  MUFU.TANH R103, R0 ;  /* 0x0000000000677308 */ /* 0x0004640000002400 */
[----:B--2---:R-:W-:Y:S02]  /*3b30*/  FMUL.FTZ R0, R19, c[0x0][0x320] ;  /* 0x0000c80013007a20 */ /* 0x004fe40000410000 */
[----:B-1----:R-:W-:Y:S04]  /*3b40*/  HMMA.16816.F32 R16, R180, R48, R12 ;  /* 0x00000030b410723c */ /* 0x002fe8000000180c */
[----:B------:R1:W2:Y:S04]  /*3b50*/  MUFU.TANH R102, R0 ;  /* 0x0000000000667308 */ /* 0x0002a80000002400 */
[----:B------:R-:W-:Y:S01]  /*3b60*/  HMMA.16816.F32 R12, R184, R58, R8 ;  /* 0x0000003ab80c723c */ /* 0x000fe20000001808 */
[----:B------:R-:W-:Y:S01]  /*3b70*/  LDSM.16.M88.4 R56, [R188+0x6800] ;  /* 0x00680000bc38783b */ /* 0x000fe20000000200 */
[----:B-1----:R-:W-:-:S04]  /*3b80*/  FMUL.FTZ R0, R4, c[0x0][0x320] ;  /* 0x0000c80004007a20 */ /* 0x002fc80000410000 */
[----:B------:R1:W1:Y:S02]  /*3b90*/  MUFU.TANH R91, R0 ;  /* 0x00000000005b7308 */ /* 0x0002640000002400 */
[----:B-----5:R-:W-:Y:S01]  /*3ba0*/  HMMA.16816.F32 R60, R172, R42, R96 ;  /* 0x0000002aac3c723c */ /* 0x020fe20000001860 */
[----:B-1----:R-:W-:-:S05]  /*3bb0*/  FMUL.FTZ R0, R5, c[0x0][0x320] ;  /* 0x0000c80005007a20 */ /* 0x002fca0000410000 */
[----:B------:R1:W1:Y:S02]  /*3bc0*/  MUFU.TANH R90, R0 ;  /* 0x00000000005a7308 */ /* 0x0002640000002400 */
        /* <DEDUP_REMOVED lines=14> */
[----:B---3--:R-:W-:Y:S01]  /*3cb0*/  HMMA.16816.F32 R68, R172, R52, R80 ;  /* 0x00000034ac44723c */ /* 0x008fe20000001850 */
[----:B--2---:R-:W-:-:S05]  /*3cc0*/  FMUL.FTZ R0, R13, c[0x0][0x320] ;  /* 0x0000c8000d007a20 */ /* 0x004fca0000410000 */
[----:B------:R2:W3:Y:S02]  /*3cd0*/  MUFU.TANH R88, R0 ;  /* 0x0000000000587308 */ /* 0x0004e40000002400 */
[----:B------:R-:W-:Y:S01]  /*3ce0*/  HMMA.16816.F32 R4, R184, R38, R4 ;  /* 0x00000026b804723c */ /* 0x000fe20000001804 */
[----:B------:R-:W1:Y:S07]  /*3cf0*/  LDSM.16.M88.4 R36, [R189+0x5800] ;  /* 0x00580000bd24783b */ /* 0x000e6e0000000200 */
[----:B------:R-:W-:Y:S01]  /*3d00*/  HMMA.16816.F32 R16, R180, R32, R8 ;  /* 0x00000020b410723c */ /* 0x000fe20000001808 */
[----:B--2---:R-:W-:-:S04]  /*3d10*/  FMUL.FTZ R0, R14, c[0x0][0x320] ;  /* 0x0000c8000e007a20 */ /* 0x004fc80000410000 */
[----:B------:R2:W1:Y:S02]  /*3d20*/  MUFU.TANH R80, R0 ;  /* 0x0000000000507308 */ /* 0x0004640000002400 */
[----:B--2---:R-:W-:-:S06]  /*3d30*/  FMUL.FTZ R0, R15, c[0x0][0x320] ;  /* 0x0000c8000f007a20 */ /* 0x004fcc0000410000 */
[----:B------:R2:W1:Y:S01]  /*3d40*/  MUFU.TANH R78, R0 ;  /* 0x00000000004e7308 */ /* 0x0004620000002400 */
[----:B------:R-:W-:Y:S01]  /*3d50*/  HMMA.16816.F32 R8, R180, R34, R20 ;  /* 0x00000022b408723c */ /* 0x000fe20000001814 */
[----:B--2---:R-:W-:-:S06]  /*3d60*/  FMUL.FTZ R0, R24, c[0x0][0x320] ;  /* 0x0000c80018007a20 */ /* 0x004fcc0000410000 */
[----:B------:R2:W1:Y:S01]  /*3d70*/  MUFU.TANH R75, R0 ;  /* 0x00000000004b7308 */ /* 0x0004620000002400 */
[----:B-----5:R-:W-:Y:S01]  /*3d80*/  HMMA.16816.F32 R12, R176, R40, R64 ;  /* 0x00000028b00c723c */ /* 0x020fe20000001840 */
[----:B--2---:R-:W-:-:S06]  /*3d90*/  FMUL.FTZ R0, R25, c[0x0][0x320] ;  /* 0x0000c80019007a20 */ /* 0x004fcc0000410000 */
        /* <DEDUP_REMOVED lines=119> */
[----:B------:R-:W-:Y:S01]  /*4510*/  IADD3 R197, R195, 0x4000, RZ ;  /* 0x00004000c3c57810 */ /* 0x000fe20007ffe0ff */
[----:B------:R-:W-:Y:S06]  /*4520*/  BAR.SYNC.DEFER_BLOCKING 0x0 ;  /* 0x0000000000007b1d */ /* 0x000fec0000010000 */
[----:B------:R-:W-:Y:S05]  /*4530*/  @!P0 BRA `(.L_x_1018) ;  /* 0x0000034000008947 */ /* 0x000fea0003800000 */
[----:B-1234-:R-:W-:Y:S02]  /*4540*/  IADD3 R0, R152, -0x2, RZ ;  /* 0xfffffffe98007810 */ /* 0x01efe40007ffe0ff */
[----:B------:R-:W-:Y:S02]  /*4550*/  ISETP.GE.AND P0, PT, R228, 0x1, PT ;  /* 0x00000001e400780c */ /* 0x000fe40003f06270 */
[----:B------:R-:W-:-:S02]  /*4560*/  SHF.R.S32.HI R2, RZ, 0x1f, R0 ;  /* 0x0000001fff027819 */ /* 0x000fc40000011400 */
[----:B------:R-:W-:-:S03]  /*4570*/  ISETP.GE.AND P2, PT, R228, 0x21, PT ;  /* 0x00000021e400780c */ /* 0x000fc60003f46270 */
        /* <DEDUP_REMOVED lines=8> */
[----:B------:R-:W-:Y:S01]  /*4600*/  IMAD.IADD R3, R3, 0x1, R4 ;  /* 0x0000000103037824 */ /* 0x000fe200078e0204 */
[----:B------:R-:W-:Y:S01]  /*4610*/  @P0 LEA R4, P4, R0, c[0x0][0x1c8], 0x1 ;  /* 0x0000720000040a11 */ /* 0x000fe200078808ff */
[----:B------:R-:W-:Y:S01]  /*4620*/  @P2 IMAD.MOV.U32 R8, RZ, RZ, c[0x0][0x1e4] ;  /* 0x00007900ff082624 */ /* 0x000fe200078e00ff */
[----:B------:R-:W-:Y:S01]  /*4630*/  @P2 LEA R7, P3, R6, R2, 0x5 ;  /* 0x0000000206072211 */ /* 0x000fe200078628ff */
[----:B------:R-:W-:Y:S01]  /*4640*/  @P0 IMAD.X R5, R3, 0x1, R145, P1 ;  /* 0x0000000103050824 */ /* 0x000fe200008e0691 */
[----:B------:R-:W-:Y:S02]  /*4650*/  ISETP.GE.AND P1, PT, R228, 0x41, PT ;  /* 0x00000041e400780c */ /* 0x000fe40003f26270 */
[----:B------:R-:W-:-:S02]  /*4660*/  @P2 LEA.HI.X R6, R6, R3, R8, 0x5, P3 ;  /* 0x0000000306062211 */ /* 0x000fc400018f2c08 */
[----:B------:R-:W-:Y:S02]  /*4670*/  @P0 LEA.HI.X R5, R0, c[0x0][0x1cc], R5, 0x1, P4 ;  /* 0x0000730000050a11 */ /* 0x000fe400020f0c05 */
[----:B------:R-:W-:-:S03]  /*4680*/  @P2 IADD3 R0, P3, R7, R146, RZ ;  /* 0x0000009207002210 */ /* 0x000fc60007f7e0ff */
[----:B------:R-:W-:Y:S01]  /*4690*/  @!PT LDS RZ, [RZ] ;  /* 0x00000000fffff984 */ /* 0x000fe20000000800 */
[----:B------:R-:W-:Y:S01]  /*46a0*/  @!PT LDS RZ, [RZ] ;  /* 0x00000000fffff984 */ /* 0x000fe20000000800 */
[----:B------:R-:W-:Y:S01]  /*46b0*/  @!PT LDS RZ, [RZ] ;  /* 0x00000000fffff984 */ /* 0x000fe20000000800 */
[----:B------:R1:W-:Y:S04]  /*46c0*/  @P0 LDGSTS.E.BYPASS.LTC128B.128 [R214+0x8100], [R4.64], !P6 ;  /* 0x0810000004d60fae */ /* 0x0003e8000f101d46 */
[----:B------:R1:W-:Y:S01]  /*46d0*/  @P0 LDGSTS.E.BYPASS.LTC128B.128 [R214+0xb900], [R4.64+0x80], !P5 ;  /* 0x0b90008004d60fae */ /* 0x0003e2000e901d46 */
[----:B------:R-:W-:-:S13]  /*46e0*/  ISETP.GE.AND P0, PT, R228, 0x61, PT ;  /* 0x00000061e400780c */ /* 0x000fda0003f06270 */
[----:B------:R-:W-:Y:S02]  /*46f0*/  @P0 IMAD.MOV.U32 R9, RZ, RZ, c[0x0][0x1e0] ;  /* 0x00007800ff090624 */ /* 0x000fe400078e00ff */
[----:B------:R-:W-:-:S04]  /*4700*/  @P0 IMAD.MOV.U32 R8, RZ, RZ, c[0x0][0x1e4] ;  /* 0x00007900ff080624 */ /* 0x000fc800078e00ff */
[----:B------:R-:W-:Y:S02]  /*4710*/  @P0 IMAD R8, R8, 0x60, RZ ;  /* 0x0000006008080824 */ /* 0x000fe400078e02ff */
[----:B-1----:R-:W-:Y:S01]  /*4720*/  @P2 IMAD.X R4, R6, 0x1, R145, P3 ;  /* 0x0000000106042824 */ /* 0x002fe200018e0691 */
[----:B------:R-:W-:Y:S01]  /*4730*/  @P2 LEA R6, P3, R0, c[0x0][0x1c8], 0x1 ;  /* 0x0000720000062a11 */ /* 0x000fe200078608ff */
[----:B------:R-:W-:-:S03]  /*4740*/  @P1 IMAD.MOV.U32 R5, RZ, RZ, c[0x0][0x1e0] ;  /* 0x00007800ff051624 */ /* 0x000fc600078e00ff */
[----:B------:R-:W-:Y:S01]  /*4750*/  @P2 LEA.HI.X R7, R0, c[0x0][0x1cc], R4, 0x1, P3 ;  /* 0x0000730000072a11 */ /* 0x000fe200018f0c04 */
[----:B------:R-:W-:Y:S01]  /*4760*/  @P1 IMAD.MOV.U32 R4, RZ, RZ, c[0x0][0x1e4] ;  /* 0x00007900ff041624 */ /* 0x000fe200078e00ff */
[----:B------:R-:W-:-:S03]  /*4770*/  @P1 LEA R0, P3, R5, R2, 0x6 ;  /* 0x0000000205001211 */ /* 0x000fc600078630ff */
[----:B------:R1:W-:Y:S01]  /*4780*/  @P2 LDGSTS.E.BYPASS.LTC128B.128 [R214+0x9100], [R6.64], !P6 ;  /* 0x0910000006d62fae */ /* 0x0003e2000f101d46 */
[----:B------:R-:W-:Y:S01]  /*4790*/  @P1 LEA.HI.X R4, R5, R3, R4, 0x6, P3 ;  /* 0x0000000305041211 */ /* 0x000fe200018f3404 */
[----:B------:R-:W-:Y:S01]  /*47a0*/  @P0 IMAD.WIDE.U32 R2, R9, 0x60, R2 ;  /* 0x0000006009020825 */ /* 0x000fe200078e0002 */
[----:B------:R-:W-:Y:S01]  /*47b0*/  @P1 IADD3 R0, P3, R0, R146, RZ ;  /* 0x0000009200001210 */ /* 0x000fe20007f7e0ff */
[----:B------:R1:W-:Y:S04]  /*47c0*/  @P2 LDGSTS.E.BYPASS.LTC128B.128 [R214+0xc900], [R6.64+0x80], !P5 ;  /* 0x0c90008006d62fae */ /* 0x0003e8000e901d46 */
[----:B------:R-:W-:Y:S01]  /*47d0*/  @P1 IMAD.X R5, R4, 0x1, R145, P3 ;  /* 0x0000000104051824 */ /* 0x000fe200018e0691 */
[----:B------:R-:W-:-:S04]  /*47e0*/  @P1 LEA R4, P3, R0, c[0x0][0x1c8], 0x1 ;  /* 0x0000720000041a11 */ /* 0x000fc800078608ff */
[----:B------:R-:W-:Y:S02]  /*47f0*/  @P1 LEA.HI.X R5, R0, c[0x0][0x1cc], R5, 0x1, P3 ;  /* 0x0000730000051a11 */ /* 0x000fe400018f0c05 */
        /* <DEDUP_REMOVED lines=8> */
.L_x_1018:
[----:B-1234-:R-:W-:Y:S05]  /*4880*/  BSYNC B0 ;  /* 0x0000000000007941 */ /* 0x01efea0003800000 */
.L_x_1017:
[----:B------:R-:W2:Y:S04]  /*4890*/  LDL R0, [R1+0x94] ;  /* 0x0000940001007983 */ /* 0x000ea80000100800 */
[----:B------:R-:W3:Y:S01]  /*48a0*/  LDL R3, [R1+0x48] ;  /* 0x0000480001037983 */ /* 0x000ee20000100800 */
[----:B------:R-:W-:-:S03]  /*48b0*/  ISETP.NE.AND P0, PT, R143, 0x1, PT ;  /* 0x000000018f00780c */ /* 0x000fc60003f05270 */
[----:B------:R-:W0:Y:S01]  /*48c0*/  LDGDEPBAR ;  /* 0x00000000000079af */ /* 0x000e220000000000 */
[----:B--2---:R-:W-:-:S09]  /*48d0*/  IMAD.IADD R0, R0, 0x1, R142 ;  /* 0x0000000100007824 */ /* 0x004fd200078e028e */
[----:B------:R-:W-:-:S05]  /*48e0*/  @P0 IMAD.HI.U32 R2, R0, c[0x0][0x2c8], RZ ;  /* 0x0000b20000020a27 */ /* 0x000fca00078e00ff */
[----:B------:R-:W-:-:S05]  /*48f0*/  @P0 SHF.R.U32.HI R0, RZ, c[0x0][0x2cc], R2 ;  /* 0x0000b300ff000a19 */ /* 0x000fca0000011602 */
[----:B------:R-:W1:Y:S04]  /*4900*/  SHFL.IDX PT, R4, R0, RZ, 0x1c1f ;  /* 0x001c1fff00047589 */ /* 0x000e6800000e0000 */
[----:B------:R3:W2:Y:S02]  /*4910*/  SHFL.IDX PT, R2, R0, 0x1, 0x1c1f ;  /* 0x003c1f0000027f89 */ /* 0x0006a400000e0000 */
[----:B---3--:R-:W-:Y:S01]  /*4920*/  IADD3 R0, -R3, 0x1, R140 ;  /* 0x0000000103007810 */ /* 0x008fe20007ffe18c */
[----:B------:R-:W-:-:S04]  /*4930*/  IMAD.IADD R3, R140, 0x1, -R3 ;  /* 0x000000018c037824 */ /* 0x000fc800078e0a03 */
[----:B------:R-:W-:-:S04]  /*4940*/  IMAD.IADD R0, R0, 0x1, -R151 ;  /* 0x0000000100007824 */ /* 0x000fc800078e0a97 */
[C---:B-1----:R-:W-:Y:S02]  /*4950*/  IMAD.IADD R4, R0.reuse, 0x1, R4 ;  /* 0x0000000100047824 */ /* 0x042fe400078e0204 */
[----:B--2---:R-:W-:-:S03]  /*4960*/  IMAD.IADD R0, R0, 0x1, R2 ;  /* 0x0000000100007824 */ /* 0x004fc600078e0202 */
        /* <DEDUP_REMOVED lines=31> */
[----:B------:R-:W-:Y:S02]  /*4b60*/  FMNMX.FTZ R3, R6, R7, !PT ;  /* 0x0000000706037209 */ /* 0x000fe40007810000 */
[----:B------:R-:W-:Y:S02]  /*4b70*/  ISETP.GT.AND P2, PT, R2, 0x48, PT ;  /* 0x000000480200780c */ /* 0x000fe40003f44270 */
[----:B------:R-:W-:Y:S02]  /*4b80*/  FSEL R146, R49, -INF , P0 ;  /* 0xff80000031927808 */ /* 0x000fe40000000000 */
[----:B------:R-:W-:Y:S02]  /*4b90*/  FSEL R147, R48, -INF , P1 ;  /* 0xff80000030937808 */ /* 0x000fe40000800000 */
[----:B------:R-:W-:-:S02]  /*4ba0*/  ISETP.GT.AND P0, PT, R2, 0x50, PT ;  /* 0x000000500200780c */ /* 0x000fc40003f04270 */
[----:B------:R-:W-:Y:S02]  /*4bb0*/  ISETP.GT.AND P1, PT, R2, 0x51, PT ;  /* 0x000000510200780c */ /* 0x000fe40003f24270 */
[----:B------:R-:W-:Y:S02]  /*4bc0*/  FSEL R38, R88, -INF , P3 ;  /* 0xff80000058267808 */ /* 0x000fe40001800000 */
[C---:B------:R-:W-:Y:S02]  /*4bd0*/  ISETP.GT.AND P3, PT, R2.reuse, 0x29, PT ;  /* 0x000000290200780c */ /* 0x040fe40003f64270 */
[----:B------:R-:W-:Y:S02]  /*4be0*/  FMNMX.FTZ R3, R9, R3, !PT ;  /* 0x0000000309037209 */ /* 0x000fe40007810000 */
[----:B------:R-:W-:Y:S02]  /*4bf0*/  FSEL R155, R37, -INF , P2 ;  /* 0xff800000259b7808 */ /* 0x000fe40001000000 */
[----:B------:R-:W-:-:S02]  /*4c00*/  ISETP.GT.AND P2, PT, R2, 0x58, PT ;  /* 0x000000580200780c */ /* 0x000fc40003f44270 */
[----:B------:R-:W-:Y:S02]  /*4c10*/  FSEL R220, R24, -INF , P0 ;  /* 0xff80000018dc7808 */ /* 0x000fe40000000000 */
[----:B------:R-:W-:Y:S02]  /*4c20*/  FSEL R221, R20, -INF , P1 ;  /* 0xff80000014dd7808 */ /* 0x000fe40000800000 */
[C---:B------:R-:W-:Y:S02]  /*4c30*/  ISETP.GT.AND P0, PT, R2.reuse, 0x60, PT ;  /* 0x000000600200780c */ /* 0x040fe40003f04270 */
[----:B------:R-:W-:Y:S02]  /*4c40*/  ISETP.GT.AND P1, PT, R2, 0x61, PT ;  /* 0x000000610200780c */ /* 0x000fe40003f24270 */
[----:B------:R-:W-:Y:S02]  /*4c50*/  FSEL R93, R64, -INF , P3 ;  /* 0xff800000405d7808 */ /* 0x000fe40001800000 */
[----:B------:R-:W-:-:S02]  /*4c60*/  FMNMX.FTZ R3, R10, R3, !PT ;  /* 0x000000030a037209 */ /* 0x000fc40007810000 */
[C---:B------:R-:W-:Y:S02]  /*4c70*/  ISETP.GT.AND P3, PT, R2.reuse, 0x39, PT ;  /* 0x000000390200780c */ /* 0x040fe40003f64270 */
[----:B------:R-:W-:Y:S02]  /*4c80*/  FSEL R222, R15, -INF , P2 ;  /* 0xff8000000fde7808 */ /* 0x000fe40001000000 */
[----:B------:R-:W-:Y:S02]  /*4c90*/  ISETP.GT.AND P2, PT, R2, 0x68, PT ;  /* 0x000000680200780c */ /* 0x000fe40003f44270 */
[----:B------:R-:W-:Y:S02]  /*4ca0*/  FSEL R250, R13, -INF , P0 ;  /* 0xff8000000dfa7808 */ /* 0x000fe40000000000 */
[----:B------:R-:W-:Y:S02]  /*4cb0*/  FSEL R252, R12, -INF , P1 ;  /* 0xff8000000cfc7808 */ /* 0x000fe40000800000 */
[----:B------:R-:W-:-:S02]  /*4cc0*/  ISETP.GT.AND P0, PT, R0, RZ, PT ;  /* 0x000000ff0000720c */ /* 0x000fc40003f04270 */
[----:B------:R-:W-:Y:S02]  /*4cd0*/  ISETP.GT.AND P1, PT, R0, 0x1, PT ;  /* 0x000000010000780c */ /* 0x000fe40003f24270 */
[----:B------:R-:W-:Y:S02]  /*4ce0*/  FMNMX.FTZ R3, R19, R3, !PT ;  /* 0x0000000313037209 */ /* 0x000fe40007810000 */
[----:B------:R-:W-:Y:S02]  /*4cf0*/  FSEL R143, R56, -INF , P3 ;  /* 0xff800000388f7808 */ /* 0x000fe40001800000 */
[----:B------:R-:W-:Y:S02]  /*4d00*/  ISETP.GT.AND P3, PT, R2, 0x49, PT ;  /* 0x000000490200780c */ /* 0x000fe40003f64270 */
[----:B------:R-:W-:Y:S02]  /*4d10*/  FSEL R251, R11, -INF , P2 ;  /* 0xff8000000bfb7808 */ /* 0x000fe40001000000 */
[----:B------:R-:W-:-:S02]  /*4d20*/  ISETP.GT.AND P2, PT, R0, 0x8, PT ;  /* 0x000000080000780c */ /* 0x000fc40003f44270 */
[----:B------:R-:W-:Y:S02]  /*4d30*/  FSEL R8, R115, -INF , P0 ;  /* 0xff80000073087808 */ /* 0x000fe40000000000 */
[----:B------:R-:W-:Y:S02]  /*4d40*/  FSEL R18, R114, -INF , P1 ;  /* 0xff80000072127808 */ /* 0x000fe40000800000 */
[----:B------:R-:W-:Y:S02]  /*4d50*/  FMNMX.FTZ R3, R32, R3, !PT ;  /* 0x0000000320037209 */ /* 0x000fe40007810000 */
[----:B------:R-:W-:Y:S02]  /*4d60*/  FSEL R159, R36, -INF , P3 ;  /* 0xff800000249f7808 */ /* 0x000fe40001800000 */
[C---:B------:R-:W-:Y:S02]  /*4d70*/  ISETP.GT.AND P3, PT, R2.reuse, 0x59, PT ;  /* 0x000000590200780c */ /* 0x040fe40003f64270 */
[----:B------:R-:W-:-:S02]  /*4d80*/  ISETP.GT.AND P4, PT, R2, 0x69, PT ;  /* 0x000000690200780c */ /* 0x000fc40003f84270 */
        /* <DEDUP_REMOVED lines=44> */
[----:B------:R-:W-:Y:S02]  /*5050*/  FSEL R223, R14, -INF , P3 ;  /* 0xff8000000edf7808 */ /* 0x000fe40001800000 */
[----:B------:R-:W-:Y:S01]  /*5060*/  ISETP.GT.AND P3, PT, R0, 0x38, PT ;  /* 0x000000380000780c */ /* 0x000fe20003f64270 */
[----:B------:R-:W-:Y:S01]  /*5070*/  LDSM.16.MT88.4 R12, [R193] ;  /* 0x00000000c10c783b */ /* 0x000fe20000004200 */
        /* <DEDUP_REMOVED lines=38> */
[----:B------:R-:W-:Y:S01]  /*52e0*/  FMNMX.FTZ R2, R163, R2, !PT ;  /* 0x00000002a3027209 */ /* 0x000fe20007810000 */
[----:B------:R-:W-:Y:S01]  /*52f0*/  LDSM.16.MT88.4 R28, [R196] ;  /* 0x00000000c41c783b */ /* 0x000fe20000004200 */
[----:B------:R-:W-:Y:S02]  /*5300*/  FMNMX.FTZ R3, R251, R3, !PT ;  /* 0x00000003fb037209 */ /* 0x000fe40007810000 */
[----:B------:R-:W-:Y:S02]  /*5310*/  ISETP.GT.AND P0, PT, R0, 0x60, PT ;  /* 0x000000600000780c */ /* 0x000fe40003f04270 */
[----:B------:R-:W-:Y:S02]  /*5320*/  FSEL R215, R27, -INF , P1 ;  /* 0xff8000001bd77808 */ /* 0x000fe40000800000 */
[----:B------:R-:W-:Y:S02]  /*5330*/  FMNMX.FTZ R2, R162, R2, !PT ;  /* 0x00000002a2027209 */ /* 0x000fe40007810000 */
[----:B------:R-:W-:-:S02]  /*5340*/  FMNMX.FTZ R3, R230, R3, !PT ;  /* 0x00000003e6037209 */ /* 0x000fc40007810000 */
[----:B------:R-:W-:Y:S02]  /*5350*/  ISETP.GT.AND P2, PT, R0, 0x61, PT ;  /* 0x000000610000780c */ /* 0x000fe40003f44270 */
[----:B------:R-:W-:Y:S01]  /*5360*/  FSEL R229, R26, -INF , P0 ;  /* 0xff8000001ae57808 */ /* 0x000fe20000000000 */
[----:B------:R-:W1:Y:S01]  /*5370*/  SHFL.BFLY PT, R5, R3, 0x2, 0x1f ;  /* 0x0c401f0003057f89 */ /* 0x000e6200000e0000 */
[----:B------:R-:W-:Y:S02]  /*5380*/  FMNMX.FTZ R2, R215, R2, !PT ;  /* 0x00000002d7027209 */ /* 0x000fe40007810000 */
[C---:B------:R-:W-:Y:S02]  /*5390*/  ISETP.GT.AND P1, PT, R0.reuse, 0x68, PT ;  /* 0x000000680000780c */ /* 0x040fe40003f24270 */
[----:B------:R-:W-:Y:S02]  /*53a0*/  FSEL R233, R25, -INF , P2 ;  /* 0xff80000019e97808 */ /* 0x000fe40001000000 */
[----:B------:R-:W-:Y:S01]  /*53b0*/  FMNMX.FTZ R2, R229, R2, !PT ;  /* 0x00000002e5027209 */ /* 0x000fe20007810000 */
[----:B------:R-:W-:Y:S01]  /*53c0*/  LDSM.16.MT88.4 R24, [R191+0x3800] ;  /* 0x00380000bf18783b */ /* 0x000fe20000004200 */
[----:B------:R-:W-:-:S02]  /*53d0*/  ISETP.GT.AND P0, PT, R0, 0x69, PT ;  /* 0x000000690000780c */ /* 0x000fc40003f04270 */
[----:B------:R-:W-:Y:S02]  /*53e0*/  FSEL R232, R23, -INF , P1 ;  /* 0xff80000017e87808 */ /* 0x000fe40000800000 */
[----:B------:R-:W-:Y:S02]  /*53f0*/  FMNMX.FTZ R2, R233, R2, !PT ;  /* 0x00000002e9027209 */ /* 0x000fe40007810000 */
[----:B------:R-:W-:Y:S02]  /*5400*/  FSEL R231, R22, -INF , P0 ;  /* 0xff80000016e77808 */ /* 0x000fe40000000000 */
[----:B------:R-:W-:Y:S01]  /*5410*/  FMNMX.FTZ R2, R232, R2, !PT ;  /* 0x00000002e8027209 */ /* 0x000fe20007810000 */
[----:B------:R-:W-:Y:S03]  /*5420*/  LDSM.16.MT88.4 R20, [R192] ;  /* 0x00000000c014783b */ /* 0x000fe60000004200 */
[----:B------:R-:W-:-:S02]  /*5430*/  FMNMX.FTZ R2, R231, R2, !PT ;  /* 0x00000002e7027209 */ /* 0x000fc40007810000 */
        /* <DEDUP_REMOVED lines=9> */
[----:B------:R-:W-:-:S04]  /*54d0*/  FFMA.FTZ R0, R6, c[0x0][0x2d0], -R2 ;  /* 0x0000b40006007a23 */ /* 0x000fc80000010802 */
[----:B------:R2:W-:Y:S01]  /*54e0*/  MUFU.EX2 R248, R0 ;  /* 0x0000000000f87308 */ /* 0x0005e20000000800 */
[----:B-1----:R-:W-:Y:S01]  /*54f0*/  FMNMX.FTZ R68, R3, R4, !PT ;  /* 0x0000000403447209 */ /* 0x002fe20007810000 */
[----:B------:R-:W-:-:S03]  /*5500*/  FFMA.FTZ R3, R9, c[0x0][0x2d0], -R2 ;  /* 0x0000b40009037a23 */ /* 0x000fc60000010802 */
[----:B------:R-:W-:-:S03]  /*5510*/  FSETP.NEU.FTZ.AND P0, PT, R68, -INF , PT ;  /* 0xff8000004400780b */ /* 0x000fc60003f1d000 */
[----:B------:R1:W-:Y:S01]  /*5520*/  MUFU.EX2 R246, R3 ;  /* 0x0000000300f67308 */ /* 0x0003e20000000800 */
[----:B--2---:R-:W-:-:S07]  /*5530*/  FFMA.FTZ R0, R7, c[0x0][0x2d0], -R2 ;  /* 0x0000b40007007a23 */ /* 0x004fce0000010802 */
[----:B------:R2:W3:Y:S01]  /*5540*/  MUFU.EX2 R247, R0 ;  /* 0x0000000000f77308 */ /* 0x0004e20000000800 */
[----:B-1----:R-:W-:-:S07]  /*5550*/  FFMA.FTZ R3, R10, c[0x0][0x2d0], -R2 ;  /* 0x0000b4000a037a23 */ /* 0x002fce0000010802 */
[----:B------:R1:W4:Y:S01]  /*5560*/  MUFU.EX2 R249, R3 ;  /* 0x0000000300f97308 */ /* 0x0003220000000800 */
[----:B--2---:R-:W-:Y:S01]  /*5570*/  FMUL.FTZ R0, R68, c[0x0][0x2d0] ;  /* 0x0000b40044007a20 */ /* 0x004fe20000410000 */
[----:B---3--:R-:W-:-:S04]  /*5580*/  F2FP.PACK_AB R4, R247, R248 ;  /* 0x000000f8f704723e */ /* 0x008fc800000000ff */
[----:B------:R-:W-:-:S05]  /*5590*/  FSEL R0, R0, RZ, P0 ;  /* 0x000000ff00007208 */ /* 0x000fca0000000000 */
[--C-:B-1----:R-:W-:Y:S01]  /*55a0*/  FFMA.FTZ R3, R8, c[0x0][0x2d0], -R0.reuse ;  /* 0x0000b40008037a23 */ /* 0x102fe20000010800 */
[----:B----4-:R-:W-:Y:S01]  /*55b0*/  F2FP.PACK_AB R6, R249, R246 ;  /* 0x000000f6f906723e */ /* 0x010fe200000000ff */
[----:B------:R-:W1:Y:S02]  /*55c0*/  LDSM.16.MT88.4 R8, [R191] ;  /* 0x00000000bf08783b */ /* 0x000e640000004200 */
[----:B------:R2:W-:Y:S02]  /*55d0*/  MUFU.EX2 R242, R3 ;  /* 0x0000000300f27308 */ /* 0x0005e40000000800 */
[----:B--2---:R-:W-:-:S06]  /*55e0*/  FFMA.FTZ R3, R18, c[0x0][0x2d0], -R0 ;  /* 0x0000b40012037a23 */ /* 0x004fcc0000010800 */
[----:B------:R2:W3:Y:S02]  /*55f0*/  MUFU.EX2 R239, R3 ;  /* 0x0000000300ef7308 */ /* 0x0004e40000000800 */
[----:B--2---:R-:W-:Y:S01]  /*5600*/  FFMA.FTZ R3, R17, c[0x0][0x2d0], -R0 ;  /* 0x0000b40011037a23 */ /* 0x004fe20000010800 */
[----:B---3--:R-:W-:-:S05]  /*5610*/  F2FP.PACK_AB R5, R239, R242 ;  /* 0x000000f2ef05723e */ /* 0x008fca00000000ff */
[----:B------:R2:W-:Y:S02]  /*5620*/  MUFU.EX2 R238, R3 ;  /* 0x0000000300ee7308 */ /* 0x0005e40000000800 */
[----:B--2---:R-:W-:-:S06]  /*5630*/  FFMA.FTZ R3, R16, c[0x0][0x2d0], -R0 ;  /* 0x0000b40010037a23 */ /* 0x004fcc0000010800 */
[----:B------:R-:W2:Y:S02]  /*5640*/  MUFU.EX2 R245, R3 ;  /* 0x0000000300f57308 */ /* 0x000ea40000000800 */
[----:B--2---:R-:W-:Y:S01]  /*5650*/  F2FP.PACK_AB R7, R245, R238 ;  /* 0x000000eef507723e */ /* 0x004fe200000000ff */
[--C-:B------:R-:W-:Y:S02]  /*5660*/  FFMA.FTZ R3, R19, c[0x0][0x2d0], -R2.reuse ;  /* 0x0000b40013037a23 */ /* 0x100fe40000010802 */
[----:B------:R-:W-:Y:S03]  /*5670*/  LDSM.16.MT88.4 R16, [R193+0x3800] ;  /* 0x00380000c110783b */ /* 0x000fe60000004200 */
[----:B------:R2:W-:Y:S01]  /*5680*/  MUFU.EX2 R241, R3 ;  /* 0x0000000300f17308 */ /* 0x0005e20000000800 */
[C---:B------:R-:W-:Y:S08]  /*5690*/  HMMA.16816.F32 R80, R4.reuse, R12, RZ ;  /* 0x0000000c0450723c */ /* 0x040ff000000018ff */
[----:B------:R-:W-:Y:S01]  /*56a0*/  HMMA.16816.F32 R72, R4, R14, RZ ;  /* 0x0000000e0448723c */ /* 0x000fe200000018ff */
[----:B------:R-:W3:Y:S01]  /*56b0*/  LDSM.16.MT88.4 R12, [R192+0x3800] ;  /* 0x00380000c00c783b */ /* 0x000ee20000004200 */
[----:B--2---:R-:W-:-:S06]  /*56c0*/  FFMA.FTZ R3, R32, c[0x0][0x2d0], -R2 ;  /* 0x0000b40020037a23 */ /* 0x004fcc0000010802 */
[C---:B-1----:R-:W-:Y:S01]  /*56d0*/  HMMA.16816.F32 R60, R4.reuse, R8, RZ ;  /* 0x00000008043c723c */ /* 0x042fe200000018ff */
[----:B------:R1:W2:Y:S07]  /*56e0*/  MUFU.EX2 R243, R3 ;  /* 0x0000000300f37308 */ /* 0x0002ae0000000800 */
[C---:B------:R-:W-:Y:S01]  /*56f0*/  HMMA.16816.F32 R76, R4.reuse, R10, RZ ;  /* 0x0000000a044c723c */ /* 0x040fe200000018ff */
[----:B------:R-:W4:Y:S07]  /*5700*/  LDSM.16.MT88.4 R8, [R194+0x3800] ;  /* 0x00380000c208783b */ /* 0x000f2e0000004200 */
[----:B------:R-:W-:Y:S01]  /*5710*/  HMMA.16816.F32 R40, R4, R24, RZ ;  /* 0x000000180428723c */ /* 0x000fe200000018ff */
[----:B-1----:R-:W-:-:S04]  /*5720*/  FFMA.FTZ R3, R33, c[0x0][0x2d0], -R2 ;  /* 0x0000b40021037a23 */ /* 0x002fc80000010802 */
[----:B------:R1:W-:Y:S03]  /*5730*/  MUFU.EX2 R240, R3 ;  /* 0x0000000300f07308 */ /* 0x0003e60000000800 */
[C---:B------:R-:W-:Y:S08]  /*5740*/  HMMA.16816.F32 R64, R4.reuse, R20, RZ ;  /* 0x000000140440723c */ /* 0x040ff000000018ff */
[----:B------:R-:W-:Y:S01]  /*5750*/  HMMA.16816.F32 R56, R4, R22, RZ ;  /* 0x000000160438723c */ /* 0x000fe200000018ff */
[----:B------:R-:W-:Y:S01]  /*5760*/  LDSM.16.MT88.4 R20, [R191+0x800] ;  /* 0x00080000bf14783b */ /* 0x000fe20000004200 */
[----:B-1----:R-:W-:-:S06]  /*5770*/  FFMA.FTZ R3, R38, c[0x0][0x2d0], -R2 ;  /* 0x0000b40026037a23 */ /* 0x002fcc0000010802 */
[C---:B---3--:R-:W-:Y:S01]  /*5780*/  HMMA.16816.F32 R52, R4.reuse, R14, RZ ;  /* 0x0000000e0434723c */ /* 0x048fe200000018ff */
[----:B------:R1:W-:Y:S07]  /*5790*/  MUFU.EX2 R244, R3 ;  /* 0x0000000300f47308 */ /* 0x0003ee0000000800 */
[C---:B------:R-:W-:Y:S08]  /*57a0*/  HMMA.16816.F32 R48, R4.reuse, R28, RZ ;  /* 0x0000001c0430723c */ /* 0x040ff000000018ff */
[----:B----4-:R-:W-:Y:S01]  /*57b0*/  HMMA.16816.F32 R112, R4, R8, RZ ;  /* 0x000000080470723c */ /* 0x010fe200000018ff */
[----:B-1----:R-:W-:-:S04]  /*57c0*/  FFMA.FTZ R3, R34, c[0x0][0x2d0], -R0 ;  /* 0x0000b40022037a23 */ /* 0x002fc80000010800 */
[----:B------:R1:W-:Y:S03]  /*57d0*/  MUFU.EX2 R235, R3 ;  /* 0x0000000300eb7308 */ /* 0x0003e60000000800 */
[C---:B------:R-:W-:Y:S01]  /*57e0*/  HMMA.16816.F32 R104, R4.reuse, R10, RZ ;  /* 0x0000000a0468723c */ /* 0x040fe200000018ff */
[----:B------:R-:W3:Y:S07]  /*57f0*/  LDSM.16.MT88.4 R8, [R192+0x800] ;  /* 0x00080000c008783b */ /* 0x000eee0000004200 */
[----:B------:R-:W-:Y:S01]  /*5800*/  HMMA.16816.F32 R44, R4, R30, RZ ;  /* 0x0000001e042c723c */ /* 0x000fe200000018ff */
[----:B-1----:R-:W-:-:S07]  /*5810*/  FFMA.FTZ R3, R37, c[0x0][0x2d0], -R0 ;  /* 0x0000b40025037a23 */ /* 0x002fce0000010800 */
[----:B------:R-:W-:Y:S01]  /*5820*/  HMMA.16816.F32 R28, R4, R18, RZ ;  /* 0x00000012041c723c */ /* 0x000fe200000018ff */
[----:B------:R1:W4:Y:S02]  /*5830*/  MUFU.EX2 R236, R3 ;  /* 0x0000000300ec7308 */ /* 0x0003240000000800 */
[----:B-1----:R-:W-:-:S05]  /*5840*/  FFMA.FTZ R3, R36, c[0x0][0x2d0], -R0 ;  /* 0x0000b40024037a23 */ /* 0x002fca0000010800 */
[C---:B------:R-:W-:Y:S01]  /*5850*/  HMMA.16816.F32 R36, R4.reuse, R26, RZ ;  /* 0x0000001a0424723c */ /* 0x040fe200000018ff */
[----:B------:R1:W-:Y:S07]  /*5860*/  MUFU.EX2 R234, R3 ;  /* 0x0000000300ea7308 */ /* 0x0003ee0000000800 */
[----:B------:R-:W-:Y:S01]  /*5870*/  HMMA.16816.F32 R24, R4, R12, RZ ;  /* 0x0000000c0418723c */ /* 0x000fe200000018ff */
[----:B------:R-:W5:Y:S01]  /*5880*/  LDSM.16.MT88.4 R12, [R193+0x800] ;  /* 0x00080000c10c783b */ /* 0x000f620000004200 */
[----:B-1----:R-:W-:-:S06]  /*5890*/  FFMA.FTZ R3, R35, c[0x0][0x2d0], -R0 ;  /* 0x0000b40023037a23 */ /* 0x002fcc0000010800 */
[----:B------:R-:W-:Y:S01]  /*58a0*/  HMMA.16816.F32 R32, R4, R16, RZ ;  /* 0x000000100420723c */ /* 0x000fe200000018ff */
[----:B------:R-:W1:Y:S01]  /*58b0*/  LDSM.16.MT88.4 R16, [R194+0x800] ;  /* 0x00080000c210783b */ /* 0x000e620000004200 */
[----:B------:R-:W3:Y:S05]  /*58c0*/  MUFU.EX2 R237, R3 ;  /* 0x0000000300ed7308 */ /* 0x000eea0000000800 */
[----:B--2---:R-:W-:Y:S02]  /*58d0*/  F2FP.PACK_AB R4, R243, R241 ;  /* 0x000000f1f304723e */ /* 0x004fe400000000ff */
[----:B----4-:R-:W-:Y:S02]  /*58e0*/  F2FP.PACK_AB R5, R236, R235 ;  /* 0x000000ebec05723e */ /* 0x010fe400000000ff */
[----:B------:R-:W-:-:S02]  /*58f0*/  F2FP.PACK_AB R6, R244, R240 ;  /* 0x000000f0f406723e */ /* 0x000fc400000000ff */
[----:B---3--:R-:W-:Y:S01]  /*5900*/  F2FP.PACK_AB R7, R237, R234 ;  /* 0x000000eaed07723e */ /* 0x008fe200000000ff */
[----:B------:R-:W-:-:S04]  /*5910*/  FFMA.FTZ R3, R85, c[0x0][0x2d0], -R2 ;  /* 0x0000b40055037a23 */ /* 0x000fc80000010802 */
[----:B------:R2:W-:Y:S02]  /*5920*/  MUFU.EX2 R225, R3 ;  /* 0x0000000300e17308 */ /* 0x0005e40000000800 */
[C---:B------:R-:W-:Y:S08]  /*5930*/  HMMA.16816.F32 R124, R4.reuse, R8, R64 ;  /* 0x00000008047c723c */ /* 0x040ff00000001840 */
[----:B-----5:R-:W-:Y:S01]  /*5940*/  HMMA.16816.F32 R120, R4, R14, R72 ;  /* 0x0000000e0478723c */ /* 0x020fe20000001848 */
[----:B--2---:R-:W-:-:S07]  /*5950*/  FFMA.FTZ R3, R86, c[0x0][0x2d0], -R2 ;  /* 0x0000b40056037a23 */ /* 0x004fce0000010802 */
[C---:B------:R-:W-:Y:S01]  /*5960*/  HMMA.16816.F32 R72, R4.reuse, R10, R56 ;  /* 0x0000000a0448723c */ /* 0x040fe20000001838 */
[----:B------:R-:W2:Y:S01]  /*5970*/  LDSM.16.MT88.4 R8, [R193+0x4000] ;  /* 0x00400000c108783b */ /* 0x000ea20000004200 */
[----:B------:R3:W4:Y:S06]  /*5980*/  MUFU.EX2 R227, R3 ;  /* 0x0000000300e37308 */ /* 0x00072c0000000800 */
[C---:B------:R-:W-:Y:S08]  /*5990*/  HMMA.16816.F32 R108, R4.reuse, R20, R60 ;  /* 0x00000014046c723c */ /* 0x040ff0000000183c */
[----:B------:R-:W-:Y:S01]  /*59a0*/  HMMA.16816.F32 R100, R4, R22, R76 ;  /* 0x000000160464723c */ /* 0x000fe2000000184c */
[----:B------:R-:W5:Y:S01]  /*59b0*/  LDSM.16.MT88.4 R20, [R191+0x4000] ;  /* 0x00400000bf14783b */ /* 0x000f620000004200 */
[----:B---3--:R-:W-:-:S04]  /*59c0*/  FFMA.FTZ R3, R92, c[0x0][0x2d0], -R2 ;  /* 0x0000b4005c037a23 */ /* 0x008fc80000010802 */
[----:B------:R3:W-:Y:S02]  /*59d0*/  MUFU.EX2 R224, R3 ;  /* 0x0000000300e07308 */ /* 0x0007e40000000800 */
[C---:B------:R-:W-:Y:S01]  /*59e0*/  HMMA.16816.F32 R88, R4.reuse, R12, R80 ;  /* 0x0000000c0458723c */ /* 0x040fe20000001850 */
[----:B------:R-:W4:Y:S07]  /*59f0*/  LDSM.16.MT88.4 R12, [R192+0x4000] ;  /* 0x00400000c00c783b */ /* 0x000f2e0000004200 */
[----:B-1----:R-:W-:Y:S01]  /*5a00*/  HMMA.16816.F32 R116, R4, R16, R48 ;  /* 0x000000100474723c */ /* 0x002fe20000001830 */
[----:B---3--:R-:W-:-:S07]  /*5a10*/  FFMA.FTZ R3, R93, c[0x0][0x2d0], -R2 ;  /* 0x0000b4005d037a23 */ /* 0x008fce0000010802 */
[C---:B------:R-:W-:Y:S01]  /*5a20*/  HMMA.16816.F32 R96, R4.reuse, R18, R44 ;  /* 0x000000120460723c */ /* 0x040fe2000000182c */
[----:B------:R-:W-:Y:S01]  /*5a30*/  LDSM.16.MT88.4 R16, [R191+0x4800] ;  /* 0x00480000bf10783b */ /* 0x000fe20000004200 */
[----:B------:R1:W-:Y:S06]  /*5a40*/  MUFU.EX2 R226, R3 ;  /* 0x0000000300e27308 */ /* 0x0003ec0000000800 */
[C---:B--2---:R-:W-:Y:S08]  /*5a50*/  HMMA.16816.F32 R64, R4.reuse, R8, R32 ;  /* 0x000000080440723c */ /* 0x044ff00000001820 */
[----:B------:R-:W-:Y:S01]  /*5a60*/  HMMA.16816.F32 R60, R4, R10, R28 ;  /* 0x0000000a043c723c */ /* 0x000fe2000000181c */
[----:B------:R-:W2:Y:S01]  /*5a70*/  LDSM.16.MT88.4 R8, [R194+0x4000] ;  /* 0x00400000c208783b */ /* 0x000ea20000004200 */
[----:B-1----:R-:W-:-:S02]  /*5a80*/  FFMA.FTZ R3, R70, c[0x0][0x2d0], -R0 ;  /* 0x0000b40046037a23 */ /* 0x002fc40000010800 */
[----:B------:R-:W-:Y:S02]  /*5a90*/  IMAD.MOV.U32 R70, RZ, RZ, R151 ;  /* 0x000000ffff467224 */ /* 0x000fe400078e0097 */
[----:B------:R1:W-:Y:S02]  /*5aa0*/  MUFU.EX2 R219, R3 ;  /* 0x0000000300db7308 */ /* 0x0003e40000000800 */
[C---:B-----5:R-:W-:Y:S08]  /*5ab0*/  HMMA.16816.F32 R80, R4.reuse, R20, R40 ;  /* 0x000000140450723c */ /* 0x060ff00000001828 */
[----:B----4-:R-:W-:Y:S01]  /*5ac0*/  HMMA.16816.F32 R40, R4, R12, R24 ;  /* 0x0000000c0428723c */ /* 0x010fe20000001818 */
[----:B-1----:R-:W-:-:S07]  /*5ad0*/  FFMA.FTZ R3, R84, c[0x0][0x2d0], -R0 ;  /* 0x0000b40054037a23 */ /* 0x002fce0000010800 */
[C---:B------:R-:W-:Y:S01]  /*5ae0*/  HMMA.16816.F32 R32, R4.reuse, R14, R52 ;  /* 0x0000000e0420723c */ /* 0x040fe20000001834 */
[----:B------:R-:W1:Y:S01]  /*5af0*/  LDSM.16.MT88.4 R12, [R191+0x1000] ;  /* 0x00100000bf0c783b */ /* 0x000e620000004200 */
[----:B------:R3:W4:Y:S06]  /*5b00*/  MUFU.EX2 R217, R3 ;  /* 0x0000000300d97308 */ /* 0x00072c0000000800 */
[C---:B------:R-:W-:Y:S01]  /*5b10*/  HMMA.16816.F32 R76, R4.reuse, R22, R36 ;  /* 0x00000016044c723c */ /* 0x040fe20000001824 */
[----:B------:R-:W5:Y:S07]  /*5b20*/  LDSM.16.MT88.4 R20, [R193+0x1000] ;  /* 0x00100000c114783b */ /* 0x000f6e0000004200 */
[----:B--2---:R-:W-:Y:S01]  /*5b30*/  HMMA.16816.F32 R28, R4, R8, R112 ;  /* 0x00000008041c723c */ /* 0x004fe20000001870 */
[----:B---3--:R-:W-:-:S02]  /*5b40*/  FFMA.FTZ R3, R71, c[0x0][0x2d0], -R0 ;  /* 0x0000b40047037a23 */ /* 0x008fc40000010800 */
[----:B------:R-:W-:Y:S02]  /*5b50*/  IMAD.MOV.U32 R71, RZ, RZ, R153 ;  /* 0x000000ffff477224 */ /* 0x000fe400078e0099 */
[----:B------:R2:W-:Y:S03]  /*5b60*/  MUFU.EX2 R216, R3 ;  /* 0x0000000300d87308 */ /* 0x0005e60000000800 */
[----:B------:R-:W-:Y:S01]  /*5b70*/  HMMA.16816.F32 R24, R4, R10, R104 ;  /* 0x0000000a0418723c */ /* 0x000fe20000001868 */
[----:B------:R-:W3:Y:S06]  /*5b80*/  LDSM.16.MT88.4 R8, [R194+0x1000] ;  /* 0x00100000c208783b */ /* 0x000eec0000004200 */
[----:B------:R-:W-:-:S02]  /*5b90*/  F2FP.PACK_AB R4, R227, R225 ;  /* 0x000000e1e304723e */ /* 0x000fc400000000ff */
[----:B----4-:R-:W-:Y:S02]  /*5ba0*/  F2FP.PACK_AB R5, R217, R219 ;  /* 0x000000dbd905723e */ /* 0x010fe400000000ff */
[----:B------:R-:W-:Y:S01]  /*5bb0*/  F2FP.PACK_AB R6, R226, R224 ;  /* 0x000000e0e206723e */ /* 0x000fe200000000ff */
[----:B--2---:R-:W-:-:S04]  /*5bc0*/  FFMA.FTZ R3, R87, c[0x0][0x2d0], -R0 ;  /* 0x0000b40057037a23 */ /* 0x004fc80000010800 */
[----:B------:R-:W2:Y:S02]  /*5bd0*/  MUFU.EX2 R218, R3 ;  /* 0x0000000300da7308 */ /* 0x000ea40000000800 */
[----:B--2---:R-:W-:Y:S01]  /*5be0*/  F2FP.PACK_AB R7, R218, R216 ;  /* 0x000000d8da07723e */ /* 0x004fe200000000ff */
[----:B------:R-:W-:-:S05]  /*5bf0*/  FFMA.FTZ R3, R140, c[0x0][0x2d0], -R2 ;  /* 0x0000b4008c037a23 */ /* 0x000fca0000010802 */
[----:B------:R2:W-:Y:S01]  /*5c00*/  MUFU.EX2 R160, R3 ;  /* 0x0000000300a07308 */ /* 0x0005e20000000800 */
[C---:B-1----:R-:W-:Y:S08]  /*5c10*/  HMMA.16816.F32 R56, R4.reuse, R12, R108 ;  /* 0x0000000c0438723c */ /* 0x042ff0000000186c */
[----:B------:R-:W-:Y:S01]  /*5c20*/  HMMA.16816.F32 R52, R4, R14, R100 ;  /* 0x0000000e0434723c */ /* 0x000fe20000001864 */
[----:B------:R-:W1:Y:S01]  /*5c30*/  LDSM.16.MT88.4 R12, [R192+0x1000] ;  /* 0x00100000c00c783b */ /* 0x000e620000004200 */
[----:B--2---:R-:W-:-:S06]  /*5c40*/  FFMA.FTZ R3, R142, c[0x0][0x2d0], -R2 ;  /* 0x0000b4008e037a23 */ /* 0x004fcc0000010802 */
[C---:B-----5:R-:W-:Y:S01]  /*5c50*/  HMMA.16816.F32 R48, R4.reuse, R20, R88 ;  /* 0x000000140430723c */ /* 0x060fe20000001858 */
[----:B------:R2:W4:Y:S07]  /*5c60*/  MUFU.EX2 R158, R3 ;  /* 0x00000003009e7308 */ /* 0x00052e0000000800 */
[C---:B------:R-:W-:Y:S01]  /*5c70*/  HMMA.16816.F32 R44, R4.reuse, R22, R120 ;  /* 0x00000016042c723c */ /* 0x040fe20000001878 */
[----:B------:R-:W5:Y:S07]  /*5c80*/  LDSM.16.MT88.4 R20, [R193+0x4800] ;  /* 0x00480000c114783b */ /* 0x000f6e0000004200 */
[----:B---3--:R-:W-:Y:S01]  /*5c90*/  HMMA.16816.F32 R120, R4, R8, R116 ;  /* 0x000000080478723c */ /* 0x008fe20000001874 */
[----:B--2---:R-:W-:-:S04]  /*5ca0*/  FFMA.FTZ R3, R141, c[0x0][0x2d0], -R2 ;  /* 0x0000b4008d037a23 */ /* 0x004fc80000010802 */
[----:B------:R2:W-:Y:S03]  /*5cb0*/  MUFU.EX2 R157, R3 ;  /* 0x00000003009d7308 */ /* 0x0005e60000000800 */
[C---:B------:R-:W-:Y:S01]  /*5cc0*/  HMMA.16816.F32 R112, R4.reuse, R10, R96 ;  /* 0x0000000a0470723c */ /* 0x040fe20000001860 */
[----:B------:R-:W3:Y:S07]  /*5cd0*/  LDSM.16.MT88.4 R8, [R192+0x4800] ;  /* 0x00480000c008783b */ /* 0x000eee0000004200 */
[----:B------:R-:W-:Y:S01]  /*5ce0*/  HMMA.16816.F32 R100, R4, R16, R80 ;  /* 0x000000100464723c */ /* 0x000fe20000001850 */
[----:B--2---:R-:W-:-:S07]  /*5cf0*/  FFMA.FTZ R3, R143, c[0x0][0x2d0], -R2 ;  /* 0x0000b4008f037a23 */ /* 0x004fce0000010802 */
[C---:B-1----:R-:W-:Y:S01]  /*5d00*/  HMMA.16816.F32 R36, R4.reuse, R12, R124 ;  /* 0x0000000c0424723c */ /* 0x042fe2000000187c */
[----:B------:R1:W-:Y:S06]  /*5d10*/  MUFU.EX2 R156, R3 ;  /* 0x00000003009c7308 */ /* 0x0003ec0000000800 */
[----:B------:R-:W-:Y:S01]  /*5d20*/  IMAD.MOV.U32 R127, RZ, RZ, R152 ;  /* 0x000000ffff7f7224 */ /* 0x000fe200078e0098 */
[----:B------:R-:W-:Y:S01]  /*5d30*/  HMMA.16816.F32 R72, R4, R14, R72 ;  /* 0x0000000e0448723c */ /* 0x000fe20000001848 */
[----:B------:R-:W2:Y:S01]  /*5d40*/  LDSM.16.MT88.4 R12, [R194+0x4800] ;  /* 0x00480000c20c783b */ /* 0x000ea20000004200 */
[----:B------:R-:W-:-:S06]  /*5d50*/  IMAD.MOV.U32 R126, RZ, RZ, R148 ;  /* 0x000000ffff7e7224 */ /* 0x000fcc00078e0094 */
[----:B-----5:R-:W-:Y:S01]  /*5d60*/  HMMA.16816.F32 R88, R4, R20, R64 ;  /* 0x000000140458723c */ /* 0x020fe20000001840 */
[----:B-1----:R-:W-:-:S04]  /*5d70*/  FFMA.FTZ R3, R137, c[0x0][0x2d0], -R0 ;  /* 0x0000b40089037a23 */ /* 0x002fc80000010800 */
[----:B------:R1:W-:Y:S03]  /*5d80*/  MUFU.EX2 R154, R3 ;  /* 0x00000003009a7308 */ /* 0x0003e60000000800 */
[C---:B------:R-:W-:Y:S01]  /*5d90*/  HMMA.16816.F32 R92, R4.reuse, R18, R76 ;  /* 0x00000012045c723c */ /* 0x040fe2000000184c */
[----:B------:R-:W-:Y:S07]  /*5da0*/  LDSM.16.MT88.4 R16, [R191+0x1800] ;  /* 0x00180000bf10783b */ /* 0x000fee0000004200 */
[----:B---3--:R-:W-:Y:S01]  /*5db0*/  HMMA.16816.F32 R64, R4, R8, R40 ;  /* 0x000000080440723c */ /* 0x008fe20000001828 */
[----:B-1----:R-:W-:-:S07]  /*5dc0*/  FFMA.FTZ R3, R136, c[0x0][0x2d0], -R0 ;  /* 0x0000b40088037a23 */ /* 0x002fce0000010800 */
[C---:B------:R-:W-:Y:S01]  /*5dd0*/  HMMA.16816.F32 R80, R4.reuse, R10, R32 ;  /* 0x0000000a0450723c */ /* 0x040fe20000001820 */
[----:B------:R-:W1:Y:S01]  /*5de0*/  LDSM.16.MT88.4 R8, [R193+0x1800] ;  /* 0x00180000c108783b */ /* 0x000e620000004200 */
[----:B------:R3:W5:Y:S06]  /*5df0*/  MUFU.EX2 R151, R3 ;  /* 0x0000000300977308 */ /* 0x00076c0000000800 */
[C---:B------:R-:W-:Y:S01]  /*5e00*/  HMMA.16816.F32 R84, R4.reuse, R22, R60 ;  /* 0x000000160454723c */ /* 0x040fe2000000183c */
[----:B------:R-:W1:Y:S07]  /*5e10*/  LDSM.16.MT88.4 R20, [R192+0x1800] ;  /* 0x00180000c014783b */ /* 0x000e6e0000004200 */
[----:B--2---:R-:W-:Y:S01]  /*5e20*/  HMMA.16816.F32 R96, R4, R12, R28 ;  /* 0x0000000c0460723c */ /* 0x004fe2000000181c */
[----:B---3--:R-:W-:-:S04]  /*5e30*/  FFMA.FTZ R3, R139, c[0x0][0x2d0], -R0 ;  /* 0x0000b4008b037a23 */ /* 0x008fc80000010800 */
[----:B------:R2:W-:Y:S03]  /*5e40*/  MUFU.EX2 R153, R3 ;  /* 0x0000000300997308 */ /* 0x0005e60000000800 */
[----:B------:R-:W-:Y:S01]  /*5e50*/  HMMA.16816.F32 R76, R4, R14, R24 ;  /* 0x0000000e044c723c */ /* 0x000fe20000001818 */
[----:B------:R-:W3:Y:S06]  /*5e60*/  LDSM.16.MT88.4 R12, [R194+0x1800] ;  /* 0x00180000c20c783b */ /* 0x000eec0000004200 */
[----:B----4-:R-:W-:-:S02]  /*5e70*/  F2FP.PACK_AB R4, R158, R160 ;  /* 0x000000a09e04723e */ /* 0x010fc400000000ff */
[----:B-----5:R-:W-:Y:S02]  /*5e80*/  F2FP.PACK_AB R5, R151, R154 ;  /* 0x0000009a9705723e */ /* 0x020fe400000000ff */
[----:B------:R-:W-:Y:S01]  /*5e90*/  F2FP.PACK_AB R6, R156, R157 ;  /* 0x0000009d9c06723e */ /* 0x000fe200000000ff */
[----:B--2---:R-:W-:-:S04]  /*5ea0*/  FFMA.FTZ R3, R138, c[0x0][0x2d0], -R0 ;  /* 0x0000b4008a037a23 */ /* 0x004fc80000010800 */
[----:B------:R-:W2:Y:S02]  /*5eb0*/  MUFU.EX2 R152, R3 ;  /* 0x0000000300987308 */ /* 0x000ea40000000800 */
[----:B--2---:R-:W-:Y:S01]  /*5ec0*/  F2FP.PACK_AB R7, R152, R153 ;  /* 0x000000999807723e */ /* 0x004fe200000000ff */
[----:B------:R-:W-:-:S06]  /*5ed0*/  FFMA.FTZ R3, R146, c[0x0][0x2d0], -R2 ;  /* 0x0000b40092037a23 */ /* 0x000fcc0000010802 */
[C---:B-1----:R-:W-:Y:S08]  /*5ee0*/  HMMA.16816.F32 R116, R4.reuse, R8, R48 ;  /* 0x000000080474723c */ /* 0x042ff00000001830 */
[C---:B------:R-:W-:Y:S01]  /*5ef0*/  HMMA.16816.F32 R104, R4.reuse, R10, R44 ;  /* 0x0000000a0468723c */ /* 0x040fe2000000182c */
[----:B------:R-:W1:Y:S07]  /*5f00*/  LDSM.16.MT88.4 R8, [R191+0x5000] ;  /* 0x00500000bf08783b */ /* 0x000e6e0000004200 */
[C---:B------:R-:W-:Y:S08]  /*5f10*/  HMMA.16816.F32 R44, R4.reuse, R20, R36 ;  /* 0x00000014042c723c */ /* 0x040ff00000001824 */
[C---:B------:R-:W-:Y:S01]  /*5f20*/  HMMA.16816.F32 R40, R4.reuse, R22, R72 ;  /* 0x000000160428723c */ /* 0x040fe20000001848 */
[----:B------:R-:W2:Y:S07]  /*5f30*/  LDSM.16.MT88.4 R20, [R192+0x5000] ;  /* 0x00500000c014783b */ /* 0x000eae0000004200 */
[C---:B------:R-:W-:Y:S08]  /*5f40*/  HMMA.16816.F32 R60, R4.reuse, R16, R56 ;  /* 0x00000010043c723c */ /* 0x040ff00000001838 */
[C---:B------:R-:W-:Y:S01]  /*5f50*/  HMMA.16816.F32 R108, R4.reuse, R18, R52 ;  /* 0x00000012046c723c */ /* 0x040fe20000001834 */
[----:B------:R-:W4:Y:S07]  /*5f60*/  LDSM.16.MT88.4 R16, [R193+0x5000] ;  /* 0x00500000c110783b */ /* 0x000f2e0000004200 */
[C---:B---3--:R-:W-:Y:S01]  /*5f70*/  HMMA.16816.F32 R28, R4.reuse, R12, R120 ;  /* 0x0000000c041c723c */ /* 0x048fe20000001878 */
[----:B------:R3:W-:Y:S07]  /*5f80*/  MUFU.EX2 R120, R3 ;  /* 0x0000000300787308 */ /* 0x0007ee0000000800 */
[C---:B-1----:R-:W-:Y:S08]  /*5f90*/  HMMA.16816.F32 R24, R4.reuse, R8, R100 ;  /* 0x000000080418723c */ /* 0x042ff00000001864 */
[----:B------:R-:W-:Y:S01]  /*5fa0*/  HMMA.16816.F32 R32, R4, R10, R92 ;  /* 0x0000000a0420723c */ /* 0x000fe2000000185c */
[----:B------:R-:W1:Y:S01]  /*5fb0*/  LDSM.16.MT88.4 R8, [R194+0x5000] ;  /* 0x00500000c208783b */ /* 0x000e620000004200 */
[----:B---3--:R-:W-:-:S04]  /*5fc0*/  FFMA.FTZ R3, R147, c[0x0][0x2d0], -R2 ;  /* 0x0000b40093037a23 */ /* 0x008fc80000010802 */
[----:B------:R3:W5:Y:S02]  /*5fd0*/  MUFU.EX2 R148, R3 ;  /* 0x0000000300947308 */ /* 0x0007640000000800 */
[C---:B--2---:R-:W-:Y:S08]  /*5fe0*/  HMMA.16816.F32 R56, R4.reuse, R20, R64 ;  /* 0x000000140438723c */ /* 0x044ff00000001840 */
[----:B------:R-:W-:Y:S01]  /*5ff0*/  HMMA.16816.F32 R36, R4, R14, R112 ;  /* 0x0000000e0424723c */ /* 0x000fe20000001870 */
[----:B------:R-:W-:Y:S01]  /*6000*/  LDSM.16.MT88.4 R12, [R193+0x2000] ;  /* 0x00200000c10c783b */ /* 0x000fe20000004200 */
[----:B---3--:R-:W-:-:S06]  /*6010*/  FFMA.FTZ R3, R155, c[0x0][0x2d0], -R2 ;  /* 0x0000b4009b037a23 */ /* 0x008fcc0000010802 */
[C---:B----4-:R-:W-:Y:S01]  /*6020*/  HMMA.16816.F32 R48, R4.reuse, R16, R88 ;  /* 0x000000100430723c */ /* 0x050fe20000001858 */
[----:B------:R-:W-:Y:S01]  /*6030*/  IMAD.MOV.U32 R155, RZ, RZ, R126 ;  /* 0x000000ffff9b7224 */ /* 0x000fe200078e007e */
[----:B------:R2:W-:Y:S06]  /*6040*/  MUFU.EX2 R146, R3 ;  /* 0x0000000300927308 */ /* 0x0005ec0000000800 */
[----:B------:R-:W-:Y:S01]  /*6050*/  HMMA.16816.F32 R52, R4, R18, R84 ;  /* 0x000000120434723c */ /* 0x000fe20000001854 */
[----:B------:R-:W-:Y:S01]  /*6060*/  LDSM.16.MT88.4 R16, [R194+0x2000] ;  /* 0x00200000c210783b */ /* 0x000fe20000004200 */
[----:B--2---:R-:W-:-:S03]  /*6070*/  FFMA.FTZ R3, R159, c[0x0][0x2d0], -R2 ;  /* 0x0000b4009f037a23 */ /* 0x004fc60000010802 */
[----:B------:R-:W2:Y:S03]  /*6080*/  LDL R159, [R1+0x68] ;  /* 0x00006800019f7983 */ /* 0x000ea60000100800 */
[C---:B------:R-:W-:Y:S01]  /*6090*/  HMMA.16816.F32 R64, R4.reuse, R22, R80 ;  /* 0x000000160440723c */ /* 0x040fe20000001850 */
[----:B------:R3:W4:Y:S01]  /*60a0*/  MUFU.EX2 R147, R3 ;  /* 0x0000000300937308 */ /* 0x0007220000000800 */
[----:B------:R-:W4:Y:S06]  /*60b0*/  LDSM.16.MT88.4 R20, [R191+0x2000] ;  /* 0x00200000bf14783b */ /* 0x000f2c0000004200 */
[C---:B-1----:R-:W-:Y:S08]  /*60c0*/  HMMA.16816.F32 R88, R4.reuse, R8, R96 ;  /* 0x000000080458723c */ /* 0x042ff00000001860 */
[----:B------:R-:W-:Y:S01]  /*60d0*/  HMMA.16816.F32 R76, R4, R10, R76 ;  /* 0x0000000a044c723c */ /* 0x000fe2000000184c */
[----:B---3--:R-:W-:Y:S01]  /*60e0*/  FFMA.FTZ R3, R144, c[0x0][0x2d0], -R0 ;  /* 0x0000b40090037a23 */ /* 0x008fe20000010800 */
[----:B------:R-:W1:Y:S03]  /*60f0*/  LDSM.16.MT88.4 R8, [R192+0x2000] ;  /* 0x00200000c008783b */ /* 0x000e660000004200 */
[----:B------:R3:W-:Y:S02]  /*6100*/  MUFU.EX2 R142, R3 ;  /* 0x00000003008e7308 */ /* 0x0007e40000000800 */
[----:B-----5:R-:W-:-:S02]  /*6110*/  F2FP.PACK_AB R4, R148, R120 ;  /* 0x000000789404723e */ /* 0x020fc400000000ff */
[----:B----4-:R-:W-:Y:S01]  /*6120*/  F2FP.PACK_AB R6, R147, R146 ;  /* 0x000000929306723e */ /* 0x010fe200000000ff */
[--C-:B---3--:R-:W-:Y:S02]  /*6130*/  FFMA.FTZ R3, R150, c[0x0][0x2d0], -R0.reuse ;  /* 0x0000b40096037a23 */ /* 0x108fe40000010800 */
[----:B------:R-:W-:Y:S02]  /*6140*/  IMAD.MOV.U32 R150, RZ, RZ, R127 ;  /* 0x000000ffff967224 */ /* 0x000fe400078e007f */
[----:B------:R3:W4:Y:S01]  /*6150*/  MUFU.EX2 R143, R3 ;  /* 0x00000003008f7308 */ /* 0x0007220000000800 */
[----:B------:R-:W-:Y:S01]  /*6160*/  LDSM.16.MT88.4 R124, [R192+0x6800] ;  /* 0x00680000c07c783b */ /* 0x000fe20000004200 */
[----:B---3--:R-:W-:Y:S01]  /*6170*/  FFMA.FTZ R3, R149, c[0x0][0x2d0], -R0 ;  /* 0x0000b40095037a23 */ /* 0x008fe20000010800 */
[----:B----4-:R-:W-:Y:S01]  /*6180*/  F2FP.PACK_AB R5, R143, R142 ;  /* 0x0000008e8f05723e */ /* 0x010fe200000000ff */
[----:B------:R-:W-:-:S04]  /*6190*/  IMAD.MOV.U32 R149, RZ, RZ, R71 ;  /* 0x000000ffff957224 */ /* 0x000fc800078e0047 */
[----:B------:R3:W-:Y:S02]  /*61a0*/  MUFU.EX2 R144, R3 ;  /* 0x0000000300907308 */ /* 0x0007e40000000800 */
[----:B---3--:R-:W-:-:S06]  /*61b0*/  FFMA.FTZ R3, R145, c[0x0][0x2d0], -R0 ;  /* 0x0000b40091037a23 */ /* 0x008fcc0000010800 */
[----:B------:R-:W3:Y:S02]  /*61c0*/  MUFU.EX2 R145, R3 ;  /* 0x0000000300917308 */ /* 0x000ee40000000800 */
[----:B---3--:R-:W-:Y:S01]  /*61d0*/  F2FP.PACK_AB R7, R145, R144 ;  /* 0x000000909107723e */ /* 0x008fe200000000ff */
[----:B------:R-:W-:Y:S02]  /*61e0*/  FFMA.FTZ R3, R220, c[0x0][0x2d0], -R2 ;  /* 0x0000b400dc037a23 */ /* 0x000fe40000010802 */
[----:B------:R-:W-:-:S03]  /*61f0*/  IMAD.MOV.U32 R220, RZ, RZ, R70 ;  /* 0x000000ffffdc7224 */ /* 0x000fc600078e0046 */
[----:B------:R3:W-:Y:S01]  /*6200*/  MUFU.EX2 R138, R3 ;  /* 0x00000003008a7308 */ /* 0x0007e20000000800 */
[C---:B------:R-:W-:Y:S08]  /*6210*/  HMMA.16816.F32 R72, R4.reuse, R20, R60 ;  /* 0x000000140448723c */ /* 0x040ff0000000183c */
[----:B------:R-:W-:Y:S01]  /*6220*/  HMMA.16816.F32 R80, R4, R22, R108 ;  /* 0x000000160450723c */ /* 0x000fe2000000186c */
[----:B------:R-:W4:Y:S01]  /*6230*/  LDSM.16.MT88.4 R20, [R191+0x5800] ;  /* 0x00580000bf14783b */ /* 0x000f220000004200 */
[----:B---3--:R-:W-:-:S06]  /*6240*/  FFMA.FTZ R3, R221, c[0x0][0x2d0], -R2 ;  /* 0x0000b400dd037a23 */ /* 0x008fcc0000010802 */
[C---:B-1----:R-:W-:Y:S01]  /*6250*/  HMMA.16816.F32 R108, R4.reuse, R8, R44 ;  /* 0x00000008046c723c */ /* 0x042fe2000000182c */
[----:B------:R-:W-:Y:S01]  /*6260*/  IMAD.MOV.U32 R221, RZ, RZ, c[0x0][0x2c4] ;  /* 0x0000b100ffdd7624 */ /* 0x000fe200078e00ff */
[----:B------:R1:W3:Y:S04]  /*6270*/  MUFU.EX2 R140, R3 ;  /* 0x00000003008c7308 */ /* 0x0002e80000000800 */
[----:B------:R-:W-:Y:S02]  /*6280*/  ISETP.NE.AND P3, PT, R221, 0x1, PT ;  /* 0x00000001dd00780c */ /* 0x000fe40003f65270 */
[C---:B------:R-:W-:Y:S01]  /*6290*/  HMMA.16816.F32 R96, R4.reuse, R10, R40 ;  /* 0x0000000a0460723c */ /* 0x040fe20000001828 */
[----:B------:R-:W5:Y:S07]  /*62a0*/  LDSM.16.MT88.4 R8, [R193+0x5800] ;  /* 0x00580000c108783b */ /* 0x000f6e0000004200 */
[----:B------:R-:W-:Y:S01]  /*62b0*/  HMMA.16816.F32 R92, R4, R18, R36 ;  /* 0x00000012045c723c */ /* 0x000fe20000001824 */
[----:B-1----:R-:W-:-:S04]  /*62c0*/  FFMA.FTZ R3, R222, c[0x0][0x2d0], -R2 ;  /* 0x0000b400de037a23 */ /* 0x002fc80000010802 */
[----:B------:R1:W-:Y:S03]  /*62d0*/  MUFU.EX2 R139, R3 ;  /* 0x00000003008b7308 */ /* 0x0003e60000000800 */
[C---:B------:R-:W-:Y:S01]  /*62e0*/  HMMA.16816.F32 R84, R4.reuse, R12, R116 ;  /* 0x0000000c0454723c */ /* 0x040fe20000001874 */
[----:B------:R-:W-:Y:S07]  /*62f0*/  LDSM.16.MT88.4 R116, [R193+0x6800] ;  /* 0x00680000c174783b */ /* 0x000fee0000004200 */
[----:B------:R-:W-:Y:S01]  /*6300*/  HMMA.16816.F32 R100, R4, R14, R104 ;  /* 0x0000000e0464723c */ /* 0x000fe20000001868 */
[----:B------:R-:W3:Y:S01]  /*6310*/  LDSM.16.MT88.4 R12, [R192+0x5800] ;  /* 0x00580000c00c783b */ /* 0x000ee20000004200 */
[----:B-1----:R-:W-:-:S06]  /*6320*/  FFMA.FTZ R3, R223, c[0x0][0x2d0], -R2 ;  /* 0x0000b400df037a23 */ /* 0x002fcc0000010802 */
[C---:B----4-:R-:W-:Y:S01]  /*6330*/  HMMA.16816.F32 R60, R4.reuse, R20, R24 ;  /* 0x00000014043c723c */ /* 0x050fe20000001818 */
[----:B------:R1:W-:Y:S07]  /*6340*/  MUFU.EX2 R141, R3 ;  /* 0x00000003008d7308 */ /* 0x0003ee0000000800 */
[C---:B------:R-:W-:Y:S01]  /*6350*/  HMMA.16816.F32 R40, R4.reuse, R22, R32 ;  /* 0x000000160428723c */ /* 0x040fe20000001820 */
[----:B------:R-:W-:Y:S07]  /*6360*/  LDSM.16.MT88.4 R20, [R193+0x2800] ;  /* 0x00280000c114783b */ /* 0x000fee0000004200 */
[----:B-----5:R-:W-:Y:S01]  /*6370*/  HMMA.16816.F32 R36, R4, R8, R48 ;  /* 0x000000080424723c */ /* 0x020fe20000001830 */
[----:B-1----:R-:W-:-:S04]  /*6380*/  FFMA.FTZ R3, R161, c[0x0][0x2d0], -R0 ;  /* 0x0000b400a1037a23 */ /* 0x002fc80000010800 */
[----:B------:R1:W-:Y:S03]  /*6390*/  MUFU.EX2 R137, R3 ;  /* 0x0000000300897308 */ /* 0x0003e60000000800 */
[C---:B------:R-:W-:Y:S01]  /*63a0*/  HMMA.16816.F32 R24, R4.reuse, R10, R52 ;  /* 0x0000000a0418723c */ /* 0x040fe20000001834 */
[----:B------:R-:W4:Y:S07]  /*63b0*/  LDSM.16.MT88.4 R8, [R194+0x5800] ;  /* 0x00580000c208783b */ /* 0x000f2e0000004200 */
[----:B------:R-:W-:Y:S01]  /*63c0*/  HMMA.16816.F32 R104, R4, R16, R28 ;  /* 0x000000100468723c */ /* 0x000fe2000000181c */
[----:B------:R-:W5:Y:S01]  /*63d0*/  LDSM.16.MT88.4 R16, [R192+0x2800] ;  /* 0x00280000c010783b */ /* 0x000f620000004200 */
[----:B-1----:R-:W-:-:S06]  /*63e0*/  FFMA.FTZ R3, R163, c[0x0][0x2d0], -R0 ;  /* 0x0000b400a3037a23 */ /* 0x002fcc0000010800 */
[C---:B---3--:R-:W-:Y:S01]  /*63f0*/  HMMA.16816.F32 R44, R4.reuse, R12, R56 ;  /* 0x0000000c042c723c */ /* 0x048fe20000001838 */
[----:B------:R1:W3:Y:S07]  /*6400*/  MUFU.EX2 R71, R3 ;  /* 0x0000000300477308 */ /* 0x0002ee0000000800 */
[----:B------:R-:W-:Y:S01]  /*6410*/  HMMA.16816.F32 R28, R4, R14, R64 ;  /* 0x0000000e041c723c */ /* 0x000fe20000001840 */
[----:B------:R-:W5:Y:S01]  /*6420*/  LDSM.16.MT88.4 R12, [R191+0x2800] ;  /* 0x00280000bf0c783b */ /* 0x000f620000004200 */
[----:B-1----:R-:W-:-:S04]  /*6430*/  FFMA.FTZ R3, R162, c[0x0][0x2d0], -R0 ;  /* 0x0000b400a2037a23 */ /* 0x002fc80000010800 */
[----:B------:R1:W-:Y:S02]  /*6440*/  MUFU.EX2 R70, R3 ;  /* 0x0000000300467308 */ /* 0x0003e40000000800 */
[C---:B----4-:R-:W-:Y:S08]  /*6450*/  HMMA.16816.F32 R48, R4.reuse, R8, R88 ;  /* 0x000000080430723c */ /* 0x050ff00000001858 */
[----:B------:R-:W-:Y:S01]  /*6460*/  HMMA.16816.F32 R32, R4, R10, R76 ;  /* 0x0000000a0420723c */ /* 0x000fe2000000184c */
[----:B------:R-:W4:Y:S01]  /*6470*/  LDSM.16.MT88.4 R8, [R191+0x6000] ;  /* 0x00600000bf08783b */ /* 0x000f220000004200 */
[----:B-1----:R-:W-:-:S03]  /*6480*/  FFMA.FTZ R3, R215, c[0x0][0x2d0], -R0 ;  /* 0x0000b400d7037a23 */ /* 0x002fc60000010800 */
[----:B------:R-:W-:Y:S02]  /*6490*/  LDSM.16.MT88.4 R76, [R191+0x3000] ;  /* 0x00300000bf4c783b */ /* 0x000fe40000004200 */
[----:B------:R-:W-:Y:S01]  /*64a0*/  F2FP.PACK_AB R4, R140, R138 ;  /* 0x0000008a8c04723e */ /* 0x000fe200000000ff */
[----:B------:R-:W1:Y:S01]  /*64b0*/  MUFU.EX2 R136, R3 ;  /* 0x0000000300887308 */ /* 0x000e620000000800 */
[----:B---3--:R-:W-:Y:S02]  /*64c0*/  F2FP.PACK_AB R5, R71, R137 ;  /* 0x000000894705723e */ /* 0x008fe400000000ff */
[----:B------:R-:W-:Y:S02]  /*64d0*/  F2FP.PACK_AB R6, R141, R139 ;  /* 0x0000008b8d06723e */ /* 0x000fe400000000ff */
[----:B-1----:R-:W-:Y:S01]  /*64e0*/  F2FP.PACK_AB R7, R136, R70 ;  /* 0x000000468807723e */ /* 0x002fe200000000ff */
[----:B------:R-:W-:-:S06]  /*64f0*/  FFMA.FTZ R3, R250, c[0x0][0x2d0], -R2 ;  /* 0x0000b400fa037a23 */ /* 0x000fcc0000010802 */
[C---:B-----5:R-:W-:Y:S01]  /*6500*/  HMMA.16816.F32 R88, R4.reuse, R16, R108 ;  /* 0x000000100458723c */ /* 0x060fe2000000186c */
[----:B------:R1:W-:Y:S01]  /*6510*/  MUFU.EX2 R17, R3 ;  /* 0x0000000300117308 */ /* 0x0003e20000000800 */
[----:B------:R-:W-:Y:S06]  /*6520*/  LDSM.16.MT88.4 R108, [R191+0x6800] ;  /* 0x00680000bf6c783b */ /* 0x000fec0000004200 */
[C---:B------:R-:W-:Y:S08]  /*6530*/  HMMA.16816.F32 R52, R4.reuse, R14, R80 ;  /* 0x0000000e0434723c */ /* 0x040ff00000001850 */
[----:B----4-:R-:W-:Y:S01]  /*6540*/  HMMA.16816.F32 R60, R4, R8, R60 ;  /* 0x00000008043c723c */ /* 0x010fe2000000183c */
[----:B-1----:R-:W-:-:S07]  /*6550*/  FFMA.FTZ R3, R252, c[0x0][0x2d0], -R2 ;  /* 0x0000b400fc037a23 */ /* 0x002fce0000010802 */
[C---:B------:R-:W-:Y:S01]  /*6560*/  HMMA.16816.F32 R40, R4.reuse, R10, R40 ;  /* 0x0000000a0428723c */ /* 0x040fe20000001828 */
[----:B------:R-:W1:Y:S07]  /*6570*/  LDSM.16.MT88.4 R8, [R192+0x6000] ;  /* 0x00600000c008783b */ /* 0x000e6e0000004200 */
[C---:B------:R-:W-:Y:S01]  /*6580*/  HMMA.16816.F32 R80, R4.reuse, R20, R84 ;  /* 0x000000140450723c */ /* 0x040fe20000001854 */
[----:B------:R-:W-:Y:S07]  /*6590*/  LDSM.16.MT88.4 R84, [R193+0x3000] ;  /* 0x00300000c154783b */ /* 0x000fee0000004200 */
[C---:B------:R-:W-:Y:S01]  /*65a0*/  HMMA.16816.F32 R56, R4.reuse, R22, R100 ;  /* 0x000000160438723c */ /* 0x040fe20000001864 */
[----:B------:R-:W3:Y:S04]  /*65b0*/  LDSM.16.MT88.4 R20, [R193+0x6000] ;  /* 0x00600000c114783b */ /* 0x000ee80000004200 */
[----:B------:R-:W-:Y:S03]  /*65c0*/  LDSM.16.MT88.4 R100, [R194+0x3000] ;  /* 0x00300000c264783b */ /* 0x000fe60000004200 */
[C---:B------:R-:W-:Y:S01]  /*65d0*/  HMMA.16816.F32 R96, R4.reuse, R18, R96 ;  /* 0x000000120460723c */ /* 0x040fe20000001860 */
[----:B------:R4:W5:Y:S07]  /*65e0*/  MUFU.EX2 R18, R3 ;  /* 0x0000000300127308 */ /* 0x00096e0000000800 */
[----:B------:R-:W-:Y:S01]  /*65f0*/  HMMA.16816.F32 R72, R4, R12, R72 ;  /* 0x0000000c0448723c */ /* 0x000fe20000001848 */
[----:B------:R-:W2:Y:S01]  /*6600*/  LDSM.16.MT88.4 R12, [R194+0x2800] ;  /* 0x00280000c20c783b */ /* 0x000ea20000004200 */
[----:B----4-:R-:W-:-:S06]  /*6610*/  FFMA.FTZ R3, R251, c[0x0][0x2d0], -R2 ;  /* 0x0000b400fb037a23 */ /* 0x010fcc0000010802 */
[----:B-1----:R-:W-:Y:S01]  /*6620*/  HMMA.16816.F32 R44, R4, R8, R44 ;  /* 0x00000008042c723c */ /* 0x002fe2000000182c */
[----:B------:R-:W-:Y:S01]  /*6630*/  FFMA.FTZ R2, R230, c[0x0][0x2d0], -R2 ;  /* 0x0000b400e6027a23 */ /* 0x000fe20000010802 */
[----:B-----5:R-:W-:-:S03]  /*6640*/  F2FP.PACK_AB R64, R18, R17 ;  /* 0x000000111240723e */ /* 0x020fc600000000ff */
[----:B------:R1:W-:Y:S03]  /*6650*/  MUFU.EX2 R19, R2 ;  /* 0x0000000200137308 */ /* 0x0003e60000000800 */
[C---:B------:R-:W-:Y:S08]  /*6660*/  HMMA.16816.F32 R28, R4.reuse, R10, R28 ;  /* 0x0000000a041c723c */ /* 0x040ff0000000181c */
[----:B---3--:R-:W-:Y:S01]  /*6670*/  HMMA.16816.F32 R36, R4, R20, R36 ;  /* 0x000000140424723c */ /* 0x008fe20000001824 */
[----:B------:R-:W3:Y:S01]  /*6680*/  MUFU.EX2 R20, R3 ;  /* 0x0000000300147308 */ /* 0x000ee20000000800 */
[----:B-1----:R-:W-:-:S06]  /*6690*/  FFMA.FTZ R2, R229, c[0x0][0x2d0], -R0 ;  /* 0x0000b400e5027a23 */ /* 0x002fcc0000010800 */
[C---:B------:R-:W-:Y:S01]  /*66a0*/  HMMA.16816.F32 R24, R4.reuse, R22, R24 ;  /* 0x000000160418723c */ /* 0x040fe20000001818 */
[----:B------:R1:W-:Y:S07]  /*66b0*/  MUFU.EX2 R16, R2 ;  /* 0x0000000200107308 */ /* 0x0003ee0000000800 */
[----:B--2---:R-:W-:Y:S01]  /*66c0*/  HMMA.16816.F32 R104, R4, R12, R104 ;  /* 0x0000000c0468723c */ /* 0x004fe20000001868 */
[----:B---3--:R-:W-:-:S07]  /*66d0*/  F2FP.PACK_AB R66, R19, R20 ;  /* 0x000000141342723e */ /* 0x008fce00000000ff */
[----:B------:R-:W-:Y:S01]  /*66e0*/  HMMA.16816.F32 R112, R4, R14, R92 ;  /* 0x0000000e0470723c */ /* 0x000fe2000000185c */
[--C-:B-1----:R-:W-:Y:S01]  /*66f0*/  FFMA.FTZ R2, R233, c[0x0][0x2d0], -R0.reuse ;  /* 0x0000b400e9027a23 */ /* 0x102fe20000010800 */
[----:B------:R-:W1:Y:S03]  /*6700*/  LDSM.16.MT88.4 R12, [R194+0x6000] ;  /* 0x00600000c20c783b */ /* 0x000e660000004200 */
[----:B------:R2:W3:Y:S01]  /*6710*/  MUFU.EX2 R9, R2 ;  /* 0x0000000200097308 */ /* 0x0004e20000000800 */
[----:B------:R-:W4:Y:S01]  /*6720*/  LDSM.16.MT88.4 R92, [R192+0x3000] ;  /* 0x00300000c05c783b */ /* 0x000f220000004200 */
[--C-:B--2---:R-:W-:Y:S01]  /*6730*/  FFMA.FTZ R2, R232, c[0x0][0x2d0], -R0.reuse ;  /* 0x0000b400e8027a23 */ /* 0x104fe20000010800 */
[----:B---3--:R-:W-:Y:S01]  /*6740*/  F2FP.PACK_AB R65, R9, R16 ;  /* 0x000000100941723e */ /* 0x008fe200000000ff */
[----:B------:R-:W-:-:S04]  /*6750*/  FFMA.FTZ R0, R231, c[0x0][0x2d0], -R0 ;  /* 0x0000b400e7007a23 */ /* 0x000fc80000010800 */
[----:B------:R2:W-:Y:S08]  /*6760*/  MUFU.EX2 R10, R2 ;  /* 0x00000002000a7308 */ /* 0x0005f00000000800 */
[----:B------:R3:W5:Y:S01]  /*6770*/  MUFU.EX2 R8, R0 ;  /* 0x0000000000087308 */ /* 0x0007620000000800 */
[----:B--2---:R-:W-:Y:S01]  /*6780*/  FADD.FTZ R2, R248, R247 ;  /* 0x000000f7f8027221 */ /* 0x004fe20000010000 */
[----:B-1----:R-:W-:Y:S03]  /*6790*/  HMMA.16816.F32 R48, R4, R12, R48 ;  /* 0x0000000c0430723c */ /* 0x002fe60000001830 */
[----:B------:R-:W-:-:S02]  /*67a0*/  FADD.FTZ R2, R246, R2 ;  /* 0x00000002f6027221 */ /* 0x000fc40000010000 */
[----:B---3--:R-:W-:-:S03]  /*67b0*/  FADD.FTZ R0, R242, R239 ;  /* 0x000000eff2007221 */ /* 0x008fc60000010000 */
[----:B------:R-:W-:Y:S01]  /*67c0*/  HMMA.16816.F32 R32, R4, R14, R32 ;  /* 0x0000000e0420723c */ /* 0x000fe20000001820 */
[----:B------:R-:W-:Y:S01]  /*67d0*/  FADD.FTZ R2, R249, R2 ;  /* 0x00000002f9027221 */ /* 0x000fe20000010000 */
[----:B------:R-:W1:Y:S01]  /*67e0*/  LDSM.16.MT88.4 R12, [R194+0x6800] ;  /* 0x00680000c20c783b */ /* 0x000e620000004200 */
[----:B------:R-:W-:Y:S01]  /*67f0*/  FADD.FTZ R0, R238, R0 ;  /* 0x00000000ee007221 */ /* 0x000fe20000010000 */
[----:B-----5:R-:W-:Y:S01]  /*6800*/  F2FP.PACK_AB R67, R8, R10 ;  /* 0x0000000a0843723e */ /* 0x020fe200000000ff */
[----:B------:R-:W-:Y:S02]  /*6810*/  FADD.FTZ R2, R241, R2 ;  /* 0x00000002f1027221 */ /* 0x000fe40000010000 */
[----:B------:R-:W-:Y:S02]  /*6820*/  FADD.FTZ R0, R245, R0 ;  /* 0x00000000f5007221 */ /* 0x000fe40000010000 */
[----:B------:R-:W-:Y:S02]  /*6830*/  FADD.FTZ R2, R243, R2 ;  /* 0x00000002f3027221 */ /* 0x000fe40000010000 */
[----:B------:R-:W-:Y:S01]  /*6840*/  FADD.FTZ R0, R235, R0 ;  /* 0x00000000eb007221 */ /* 0x000fe20000010000 */
[----:B----4-:R-:W-:Y:S01]  /*6850*/  HMMA.16816.F32 R88, R64, R92, R88 ;  /* 0x0000005c4058723c */ /* 0x010fe20000001858 */
[----:B------:R-:W-:-:S02]  /*6860*/  FADD.FTZ R3, R240, R2 ;  /* 0x00000002f0037221 */ /* 0x000fc40000010000 */
[----:B------:R-:W-:Y:S02]  /*6870*/  FADD.FTZ R0, R236, R0 ;  /* 0x00000000ec007221 */ /* 0x000fe40000010000 */
[----:B------:R-:W-:-:S03]  /*6880*/  @P3 IMAD.HI.U32 R4, R159, c[0x0][0x2c8], RZ ;  /* 0x0000b2009f043a27 */ /* 0x000fc600078e00ff */
[C---:B------:R-:W-:Y:S01]  /*6890*/  HMMA.16816.F32 R92, R64.reuse, R94, R96 ;  /* 0x0000005e405c723c */ /* 0x040fe20000001860 */
[----:B------:R-:W-:Y:S02]  /*68a0*/  FADD.FTZ R2, R234, R0 ;  /* 0x00000000ea027221 */ /* 0x000fe40000010000 */
[----:B------:R-:W-:Y:S02]  /*68b0*/  FADD.FTZ R0, R244, R3 ;  /* 0x00000003f4007221 */ /* 0x000fe40000010000 */
[----:B------:R-:W-:Y:S02]  /*68c0*/  FADD.FTZ R2, R237, R2 ;  /* 0x00000002ed027221 */ /* 0x000fe40000010000 */
[----:B------:R-:W-:Y:S01]  /*68d0*/  FADD.FTZ R0, R225, R0 ;  /* 0x00000000e1007221 */ /* 0x000fe20000010000 */
[----:B------:R-:W-:Y:S01]  /*68e0*/  HMMA.16816.F32 R96, R64, R100, R104 ;  /* 0x000000644060723c */ /* 0x000fe20000001868 */
[----:B------:R-:W-:Y:S02]  /*68f0*/  FADD.FTZ R2, R219, R2 ;  /* 0x00000002db027221 */ /* 0x000fe40000010000 */
[----:B------:R-:W-:-:S02]  /*6900*/  FADD.FTZ R0, R227, R0 ;  /* 0x00000000e3007221 */ /* 0x000fc40000010000 */
[----:B------:R-:W-:Y:S02]  /*6910*/  FADD.FTZ R2, R217, R2 ;  /* 0x00000002d9027221 */ /* 0x000fe40000010000 */
[----:B------:R-:W-:Y:S01]  /*6920*/  FADD.FTZ R0, R224, R0 ;  /* 0x00000000e0007221 */ /* 0x000fe20000010000 */
[C---:B------:R-:W-:Y:S01]  /*6930*/  HMMA.16816.F32 R100, R64.reuse, R102, R112 ;  /* 0x000000664064723c */ /* 0x040fe20000001870 */
[----:B------:R-:W-:Y:S01]  /*6940*/  FADD.FTZ R2, R216, R2 ;  /* 0x00000002d8027221 */ /* 0x000fe20000010000 */
[----:B------:R-:W-:Y:S01]  /*6950*/  IADD3 R216, R150, -0x2, RZ ;  /* 0xfffffffe96d87810 */ /* 0x000fe20007ffe0ff */
        /* <DEDUP_REMOVED lines=19> */
[----:B------:R-:W-:Y:S01]  /*6a90*/  IMAD.MOV.U32 R0, RZ, RZ, R159 ;  /* 0x000000ffff007224 */ /* 0x000fe200078e009f */
[----:B------:R-:W-:Y:S01]  /*6aa0*/  @P3 SHF.R.U32.HI R0, RZ, c[0x0][0x2cc], R4 ;  /* 0x0000b300ff003a19 */ /* 0x000fe20000011604 */
[----:B------:R-:W-:-:S02]  /*6ab0*/  FADD.FTZ R2, R147, R2 ;  /* 0x0000000293027221 */ /* 0x000fc40000010000 */
[----:B------:R-:W-:Y:S02]  /*6ac0*/  FADD.FTZ R3, R144, R3 ;  /* 0x0000000390037221 */ /* 0x000fe40000010000 */
[----:B------:R-:W-:Y:S01]  /*6ad0*/  FADD.FTZ R2, R138, R2 ;  /* 0x000000028a027221 */ /* 0x000fe20000010000 */
[C---:B------:R-:W-:Y:S01]  /*6ae0*/  HMMA.16816.F32 R120, R64.reuse, R124, R44 ;  /* 0x0000007c4078723c */ /* 0x040fe2000000182c */
[----:B------:R-:W-:Y:S01]  /*6af0*/  FADD.FTZ R4, R145, R3 ;  /* 0x0000000391047221 */ /* 0x000fe20000010000 */
[----:B------:R-:W-:Y:S01]  /*6b00*/  IADD3 R3, R0, R149, -R220 ;  /* 0x0000009500037210 */ /* 0x000fe20007ffe8dc */
[----:B------:R-:W-:Y:S02]  /*6b10*/  FADD.FTZ R0, R140, R2 ;  /* 0x000000028c007221 */ /* 0x000fe40000010000 */
[----:B------:R-:W-:Y:S02]  /*6b20*/  IMAD.MOV.U32 R2, RZ, RZ, RZ ;  /* 0x000000ffff027224 */ /* 0x000fe400078e00ff */
[----:B------:R-:W-:Y:S01]  /*6b30*/  FADD.FTZ R4, R137, R4 ;  /* 0x0000000489047221 */ /* 0x000fe20000010000 */
[----:B------:R-:W-:Y:S01]  /*6b40*/  HMMA.16816.F32 R76, R64, R78, R52 ;  /* 0x0000004e404c723c */ /* 0x000fe20000001834 */
[----:B------:R-:W-:-:S04]  /*6b50*/  IMAD.HI R2, R3, -0x6db6db6d, R2 ;  /* 0x9249249303027827 */ /* 0x000fc800078e0202 */
[----:B------:R-:W-:Y:S02]  /*6b60*/  FADD.FTZ R3, R71, R4 ;  /* 0x0000000447037221 */ /* 0x000fe40000010000 */
[----:B------:R-:W-:Y:S01]  /*6b70*/  FADD.FTZ R0, R139, R0 ;  /* 0x000000008b007221 */ /* 0x000fe20000010000 */
[----:B------:R-:W-:Y:S01]  /*6b80*/  HMMA.16816.F32 R84, R64, R86, R56 ;  /* 0x000000564054723c */ /* 0x000fe20000001838 */
[----:B------:R-:W-:Y:S02]  /*6b90*/  FADD.FTZ R3, R70, R3 ;  /* 0x0000000346037221 */ /* 0x000fe40000010000 */
[----:B------:R-:W-:Y:S01]  /*6ba0*/  FADD.FTZ R4, R141, R0 ;  /* 0x000000008d047221 */ /* 0x000fe20000010000 */
[----:B------:R-:W-:Y:S01]  /*6bb0*/  SHF.R.U32.HI R0, RZ, 0x1f, R2 ;  /* 0x0000001fff007819 */ /* 0x000fe20000011602 */
[----:B------:R-:W-:-:S03]  /*6bc0*/  FADD.FTZ R3, R136, R3 ;  /* 0x0000000388037221 */ /* 0x000fc60000010000 */
[----:B------:R-:W-:Y:S01]  /*6bd0*/  LEA.HI.SX32 R2, R2, R0, 0x1a ;  /* 0x0000000002027211 */ /* 0x000fe200078fd2ff */
[----:B------:R-:W-:Y:S01]  /*6be0*/  FADD.FTZ R0, R17, R4 ;  /* 0x0000000411007221 */ /* 0x000fe20000010000 */
[C---:B------:R-:W-:Y:S01]  /*6bf0*/  HMMA.16816.F32 R108, R64.reuse, R110, R40 ;  /* 0x0000006e406c723c */ /* 0x040fe20000001828 */
[----:B------:R-:W-:Y:S01]  /*6c00*/  FADD.FTZ R3, R16, R3 ;  /* 0x0000000310037221 */ /* 0x000fe20000010000 */
[----:B------:R-:W-:Y:S01]  /*6c10*/  IMNMX R4, R155, R2, !PT ;  /* 0x000000029b047217 */ /* 0x000fe20007800200 */
[----:B------:R-:W-:Y:S02]  /*6c20*/  FADD.FTZ R0, R18, R0 ;  /* 0x0000000012007221 */ /* 0x000fe40000010000 */
[----:B------:R-:W-:Y:S01]  /*6c30*/  FADD.FTZ R2, R9, R3 ;  /* 0x0000000309027221 */ /* 0x000fe20000010000 */
[----:B------:R-:W-:Y:S01]  /*6c40*/  ISETP.GE.AND P0, PT, R216, R4, PT ;  /* 0x00000004d800720c */ /* 0x000fe20003f06270 */
[----:B------:R-:W-:Y:S01]  /*6c50*/  FADD.FTZ R0, R20, R0 ;  /* 0x0000000014007221 */ /* 0x000fe20000010000 */
[----:B------:R2:W-:Y:S01]  /*6c60*/  STL [R1+0x24], R4 ;  /* 0x0000240401007387 */ /* 0x0005e20000100800 */
[----:B------:R-:W-:Y:S01]  /*6c70*/  FADD.FTZ R2, R10, R2 ;  /* 0x000000020a027221 */ /* 0x000fe20000010000 */
[----:B------:R-:W-:Y:S01]  /*6c80*/  HMMA.16816.F32 R116, R64, R118, R24 ;  /* 0x000000764074723c */ /* 0x000fe20000001818 */
[----:B------:R-:W-:-:S02]  /*6c90*/  FADD.FTZ R3, R19, R0 ;  /* 0x0000000013037221 */ /* 0x000fc40000010000 */
[----:B------:R-:W-:-:S05]  /*6ca0*/  FADD.FTZ R0, R8, R2 ;  /* 0x0000000208007221 */ /* 0x000fca0000010000 */
[----:B------:R2:W-:Y:S01]  /*6cb0*/  STL [R1+0x30], R0 ;  /* 0x0000300001007387 */ /* 0x0005e20000100800 */
[C---:B------:R-:W-:Y:S03]  /*6cc0*/  HMMA.16816.F32 R124, R64.reuse, R126, R28 ;  /* 0x0000007e407c723c */ /* 0x040fe6000000181c */
[----:B------:R2:W-:Y:S05]  /*6cd0*/  STL [R1+0x34], R3 ;  /* 0x0000340301007387 */ /* 0x0005ea0000100800 */
[C---:B-1----:R-:W-:Y:S08]  /*6ce0*/  HMMA.16816.F32 R60, R64.reuse, R12, R48 ;  /* 0x0000000c403c723c */ /* 0x042ff00000001830 */
[----:B------:R-:W-:Y:S01]  /*6cf0*/  HMMA.16816.F32 R64, R64, R14, R32 ;  /* 0x0000000e4040723c */ /* 0x000fe20000001820 */
[----:B------:R-:W-:Y:S07]  /*6d00*/  @!P0 BRA `(.L_x_1019) ;  /* 0x000042e000008947 */ /* 0x000fee0003800000 */
[----:B------:R-:W3:Y:S01]  /*6d10*/  LDL R155, [R1+0x94] ;  /* 0x00009400019b7983 */ /* 0x000ee20000100800 */
[----:B------:R-:W-:Y:S01]  /*6d20*/  IMAD.MOV.U32 R70, RZ, RZ, R68 ;  /* 0x000000ffff467224 */ /* 0x000fe200078e0044 */
[----:B--2---:R-:W-:-:S02]  /*6d30*/  MOV R3, R69 ;  /* 0x0000004500037202 */ /* 0x004fc40000000f00 */
[----:B------:R-:W-:Y:S01]  /*6d40*/  MOV R215, R216 ;  /* 0x000000d800d77202 */ /* 0x000fe20000000f00 */
[----:B---3--:R-:W-:-:S05]  /*6d50*/  IMAD.IADD R0, R155, 0x1, R159 ;  /* 0x000000019b007824 */ /* 0x008fca00078e029f */
[----:B------:R1:W-:Y:S02]  /*6d60*/  STL [R1+0x20], R0 ;  /* 0x0000200001007387 */ /* 0x0003e40000100800 */
[----:B-1----:R-:W-:-:S05]  /*6d70*/  @P3 IMAD.HI.U32 R0, R0, c[0x0][0x2c8], RZ ;  /* 0x0000b20000003a27 */ /* 0x002fca00078e00ff */
[----:B------:R-:W-:-:S05]  /*6d80*/  @P3 SHF.R.U32.HI R0, RZ, c[0x0][0x2cc], R0 ;  /* 0x0000b300ff003a19 */ /* 0x000fca0000011600 */
[----:B------:R1:W-:Y:S02]  /*6d90*/  @P3 STL [R1+0x28], R0 ;  /* 0x0000280001003387 */ /* 0x0003e40000100800 */
.L_x_1024:
[----:B------:R-:W2:Y:S01]  /*6da0*/  LDL R216, [R1+0x38] ;  /* 0x0000380001d87983 */ /* 0x000ea20000100800 */
[----:B------:R-:W-:Y:S04]  /*6db0*/  DEPBAR.LE SB0, 0x0 ;  /* 0x000080000000791a */ /* 0x000fe80000000000 */
[----:B------:R-:W-:Y:S01]  /*6dc0*/  WARPSYNC 0xffffffff ;  /* 0xffffffff00007948 */ /* 0x000fe20003800000 */
[----:B------:R-:W-:Y:S06]  /*6dd0*/  BAR.SYNC.DEFER_BLOCKING 0x0 ;  /* 0x0000000000007b1d */ /* 0x000fec0000010000 */
[----:B------:R3:W4:Y:S01]  /*6de0*/  LDSM.16.M88.4 R8, [R188] ;  /* 0x00000000bc08783b */ /* 0x0007220000000200 */
[----:B------:R-:W-:Y:S03]  /*6df0*/  BSSY B0, `(.L_x_1020) ;  /* 0x000004b000007945 */ /* 0x000fe60003800000 */
[----:B------:R3:W1:Y:S04]  /*6e00*/  LDSM.16.M88.4 R16, [R188+0x800] ;  /* 0x00080000bc10783b */ /* 0x0006680000000200 */
[----:B------:R3:W1:Y:S04]  /*6e10*/  LDSM.16.M88.4 R24, [R188+0x1000] ;  /* 0x00100000bc18783b */ /* 0x0006680000000200 */
[----:B------:R3:W1:Y:S04]  /*6e20*/  LDSM.16.M88.4 R32, [R188+0x1800] ;  /* 0x00180000bc20783b */ /* 0x0006680000000200 */
[----:B------:R3:W1:Y:S04]  /*6e30*/  LDSM.16.M88.4 R40, [R188+0x2000] ;  /* 0x00200000bc28783b */ /* 0x0006680000000200 */
[----:B------:R3:W1:Y:S04]  /*6e40*/  LDSM.16.M88.4 R48, [R188+0x2800] ;  /* 0x00280000bc30783b */ /* 0x0006680000000200 */
[----:B------:R3:W1:Y:S04]  /*6e50*/  LDSM.16.M88.4 R56, [R188+0x3000] ;  /* 0x00300000bc38783b */ /* 0x0006680000000200 */
[----:B------:R3:W1:Y:S04]  /*6e60*/  LDSM.16.M88.4 R136, [R195] ;  /* 0x00000000c388783b */ /* 0x0006680000000200 */
[----:B------:R3:W1:Y:S04]  /*6e70*/  LDSM.16.M88.4 R140, [R204] ;  /* 0x00000000cc8c783b */ /* 0x0006680000000200 */
[----:B------:R3:W1:Y:S04]  /*6e80*/  LDSM.16.M88.4 R144, [R205] ;  /* 0x00000000cd90783b */ /* 0x0006680000000200 */
[----:B------:R3:W1:Y:S04]  /*6e90*/  LDSM.16.M88.4 R148, [R206] ;  /* 0x00000000ce94783b */ /* 0x0006680000000200 */
[----:B------:R3:W1:Y:S04]  /*6ea0*/  LDSM.16.M88.4 R152, [R207] ;  /* 0x00000000cf98783b */ /* 0x0006680000000200 */
[----:B------:R3:W1:Y:S04]  /*6eb0*/  LDSM.16.M88.4 R156, [R208] ;  /* 0x00000000d09c783b */ /* 0x0006680000000200 */
[----:B------:R3:W1:Y:S01]  /*6ec0*/  LDSM.16.M88.4 R160, [R209] ;  /* 0x00000000d1a0783b */ /* 0x0006620000000200 */
[----:B--2---:R-:W-:Y:S11]  /*6ed0*/  ISETP.GT.AND P0, PT, R216, R215, PT ;  /* 0x000000d7d800720c */ /* 0x004ff60003f04270 */
[----:B------:R-:W-:Y:S02]  /*6ee0*/  @!UPT UIADD3 URZ, URZ, URZ, URZ ;  /* 0x0000003f3f3ff290 */ /* 0x000fe4000fffe03f */
[----:B------:R-:W-:-:S05]  /*6ef0*/  @P0 BRA `(.L_x_1021) ;  /* 0x000003a000000947 */ /* 0x000fca0003800000 */
[C---:B-1-34-:R-:W-:Y:S01]  /*6f00*/  IMAD.WIDE.U32 R22, R215.reuse, c[0x0][0x208], RZ ;  /* 0x00008200d7167a25 */ /* 0x05afe200078e00ff */
[----:B------:R-:W2:Y:S01]  /*6f10*/  LDL.64 R30, [R1+0x8] ;  /* 0x00000800011e7983 */ /* 0x000ea20000100a00 */
[----:B------:R-:W-:Y:S01]  /*6f20*/  ULDC.64 UR4, c[0x0][0x208] ;  /* 0x0000820000047ab9 */ /* 0x000fe20000000a00 */
[----:B------:R-:W-:Y:S01]  /*6f30*/  SHF.R.S32.HI R0, RZ, 0x1f, R215 ;  /* 0x0000001fff007819 */ /* 0x000fe200000114d7 */
[----:B------:R-:W-:Y:S01]  /*6f40*/  USHF.L.U32 UR9, UR4, 0x5, URZ ;  /* 0x0000000504097899 */ /* 0x000fe2000800063f */
[----:B------:R-:W3:Y:S01]  /*6f50*/  LDL.64 R28, [R1] ;  /* 0x00000000011c7983 */ /* 0x000ee20000100a00 */
[----:B------:R-:W-:Y:S02]  /*6f60*/  UMOV UR8, 0x5 ;  /* 0x0000000500087882 */ /* 0x000fe40000000000 */
[----:B------:R-:W-:Y:S01]  /*6f70*/  IMAD R0, R0, c[0x0][0x208], RZ ;  /* 0x0000820000007a24 */ /* 0x000fe200078e02ff */
[----:B------:R-:W1:Y:S01]  /*6f80*/  S2R R12, SR_TID.X ;  /* 0x00000000000c7919 */ /* 0x000e620000002100 */
[----:B------:R-:W-:Y:S01]  /*6f90*/  USHF.L.U64.HI UR5, UR4, UR8, UR5 ;  /* 0x0000000804057299 */ /* 0x000fe20008010205 */
[----:B------:R-:W-:Y:S01]  /*6fa0*/  IMAD.U32 R4, RZ, RZ, UR9 ;  /* 0x00000009ff047e24 */ /* 0x000fe2000f8e00ff */
[----:B------:R-:W-:Y:S01]  /*6fb0*/  UIADD3 UR8, UP0, UR9, UR9, URZ ;  /* 0x0000000909087290 */ /* 0x000fe2000ff1e03f */
[----:B------:R-:W-:Y:S03]  /*6fc0*/  IMAD R0, R215, c[0x0][0x20c], R0 ;  /* 0x00008300d7007a24 */ /* 0x000fe600078e0200 */
[----:B------:R-:W-:Y:S01]  /*6fd0*/  IMAD.U32 R5, RZ, RZ, UR5 ;  /* 0x00000005ff057e24 */ /* 0x000fe2000f8e00ff */
[----:B------:R-:W-:Y:S01]  /*6fe0*/  UIADD3.X UR4, UR5, UR5, URZ, UP0, !UPT ;  /* 0x0000000505047290 */ /* 0x000fe200087fe43f */
[----:B------:R-:W-:Y:S02]  /*6ff0*/  IMAD.IADD R0, R23, 0x1, R0 ;  /* 0x0000000117007824 */ /* 0x000fe400078e0200 */
[----:B------:R-:W-:Y:S04]  /*7000*/  IMAD.WIDE.U32 R6, R22, 0x70, R4 ;  /* 0x0000007016067825 */ /* 0x000fe800078e0004 */
[----:B------:R-:W-:Y:S01]  /*7010*/  IMAD R21, R0, 0x70, RZ ;  /* 0x0000007000157824 */ /* 0x000fe200078e02ff */
[----:B------:R-:W-:Y:S01]  /*7020*/  IADD3 R20, P1, R6, UR9, RZ ;  /* 0x0000000906147c10 */ /* 0x000fe2000ff3e0ff */
[----:B------:R-:W-:Y:S02]  /*7030*/  IMAD.U32 R14, RZ, RZ, UR8 ;  /* 0x00000008ff0e7e24 */ /* 0x000fe4000f8e00ff */
[----:B------:R-:W-:Y:S02]  /*7040*/  IMAD.IADD R0, R21, 0x1, R7 ;  /* 0x0000000115007824 */ /* 0x000fe400078e0207 */
[----:B------:R-:W-:Y:S01]  /*7050*/  IMAD.U32 R15, RZ, RZ, UR4 ;  /* 0x00000004ff0f7e24 */ /* 0x000fe2000f8e00ff */
[----:B-1----:R-:W-:Y:S03]  /*7060*/  ISETP.GT.AND P3, PT, R12, 0x7f, PT ;  /* 0x0000007f0c00780c */ /* 0x002fe60003f64270 */
[----:B------:R-:W-:Y:S01]  /*7070*/  IMAD.WIDE.U32 R14, R22, 0x70, R14 ;  /* 0x00000070160e7825 */ /* 0x000fe200078e000e */
[----:B--2---:R-:W-:Y:S03]  /*7080*/  IADD3 R2, P0, R30, R6, RZ ;  /* 0x000000061e027210 */ /* 0x004fe60007f1e0ff */
[----:B------:R-:W-:Y:S02]  /*7090*/  IMAD.MOV.U32 R4, RZ, RZ, R30 ;  /* 0x000000ffff047224 */ /* 0x000fe400078e001e */
[--C-:B---3--:R-:W-:Y:S02]  /*70a0*/  IMAD.MOV.U32 R5, RZ, RZ, R29.reuse ;  /* 0x000000ffff057224 */ /* 0x108fe400078e001d */
[----:B------:R-:W-:Y:S01]  /*70b0*/  IMAD.X R7, R0, 0x1, R29, P0 ;  /* 0x0000000100077824 */ /* 0x000fe200000e061d */
[----:B------:R-:W-:Y:S01]  /*70c0*/  LEA R6, P0, R2, c[0x0][0x1f8], 0x1 ;  /* 0x00007e0002067a11 */ /* 0x000fe200078008ff */
[----:B------:R-:W-:Y:S01]  /*70d0*/  IMAD.WIDE.U32 R4, R22, 0x70, R4 ;  /* 0x0000007016047825 */ /* 0x000fe200078e0004 */
[----:B------:R-:W-:Y:S02]  /*70e0*/  IADD3.X R0, R0, UR5, RZ, P1, !PT ;  /* 0x0000000500007c10 */ /* 0x000fe40008ffe4ff */
[----:B------:R-:W-:Y:S01]  /*70f0*/  LEA.HI.X R7, R2, c[0x0][0x1fc], R7, 0x1, P0 ;  /* 0x00007f0002077a11 */ /* 0x000fe200000f0c07 */
[----:B------:R-:W-:Y:S01]  /*7100*/  IMAD.IADD R5, R5, 0x1, R21 ;  /* 0x0000000105057824 */ /* 0x000fe200078e0215 */
[C---:B------:R-:W-:Y:S04]  /*7110*/  LEA R12, P2, R4.reuse, c[0x0][0x1f8], 0x1 ;  /* 0x00007e00040c7a11 */ /* 0x040fe800078408ff */
[----:B------:R-:W-:Y:S02]  /*7120*/  LEA.HI.X R13, R4, c[0x0][0x1fc], R5, 0x1, P2 ;  /* 0x00007f00040d7a11 */ /* 0x000fe400010f0c05 */
[----:B------:R-:W-:Y:S02]  /*7130*/  IADD3 R2, P2, R20, R30, RZ ;  /* 0x0000001e14027210 */ /* 0x000fe40007f5e0ff */
[----:B------:R-:W-:Y:S01]  /*7140*/  @!P3 IADD3 R5, P1, P0, R30, UR9, R20 ;  /* 0x000000091e05bc10 */ /* 0x000fe2000f83e014 */
[----:B------:R-:W-:Y:S01]  /*7150*/  @!PT LDS RZ, [RZ] ;  /* 0x00000000fffff984 */ /* 0x000fe20000000800 */
[----:B------:R-:W-:Y:S01]  /*7160*/  @!PT LDS RZ, [RZ] ;  /* 0x00000000fffff984 */ /* 0x000fe20000000800 */
[----:B------:R-:W-:Y:S01]  /*7170*/  @!PT LDS RZ, [RZ] ;  /* 0x00000000fffff984 */ /* 0x000fe20000000800 */
[----:B------:R1:W-:Y:S02]  /*7180*/  LDGSTS.E.BYPASS.LTC128B.128 [R214+0x100], [R12.64], !P6 ;  /* 0x001000000cd67fae */ /* 0x0003e4000f101d46 */
[----:B------:R-:W-:Y:S01]  /*7190*/  IMAD.X R23, R0, 0x1, R29, P2 ;  /* 0x0000000100177824 */ /* 0x000fe200010e061d */
[----:B------:R-:W-:Y:S01]  /*71a0*/  LEA R20, P2, R2, c[0x0][0x1f8], 0x1 ;  /* 0x00007e0002147a11 */ /* 0x000fe200078408ff */
[----:B------:R1:W-:Y:S01]  /*71b0*/  LDGSTS.E.BYPASS.LTC128B.128 [R214+0x3900], [R12.64+0x80], !P5 ;  /* 0x039000800cd67fae */ /* 0x0003e2000e901d46 */
[----:B------:R-:W-:Y:S02]  /*71c0*/  @!P3 IADD3.X R22, R29, UR5, R0, P1, P0 ;  /* 0x000000051d16bc10 */ /* 0x000fe40008fe0400 */
[C---:B------:R-:W-:Y:S01]  /*71d0*/  @!P3 LEA R4, P0, R5.reuse, c[0x0][0x1f8], 0x1 ;  /* 0x00007e000504ba11 */ /* 0x040fe200078008ff */
[----:B------:R1:W-:Y:S01]  /*71e0*/  LDGSTS.E.BYPASS.LTC128B.128 [R214+0x1100], [R6.64], !P6 ;  /* 0x0110000006d67fae */ /* 0x0003e2000f101d46 */
[----:B------:R-:W-:Y:S02]  /*71f0*/  IADD3 R0, P1, R30, R14, RZ ;  /* 0x0000000e1e007210 */ /* 0x000fe40007f3e0ff */
[----:B------:R-:W-:Y:S01]  /*7200*/  @!P3 LEA.HI.X R5, R5, c[0x0][0x1fc], R22, 0x1, P0 ;  /* 0x00007f000505ba11 */ /* 0x000fe200000f0c16 */
[----:B------:R1:W-:Y:S01]  /*7210*/  LDGSTS.E.BYPASS.LTC128B.128 [R214+0x4900], [R6.64+0x80], !P5 ;  /* 0x0490008006d67fae */ /* 0x0003e2000e901d46 */
[----:B------:R-:W-:Y:S02]  /*7220*/  LEA R14, P0, R0, c[0x0][0x1f8], 0x1 ;  /* 0x00007e00000e7a11 */ /* 0x000fe400078008ff */
[----:B------:R-:W-:Y:S02]  /*7230*/  IADD3.X R15, R29, R21, R15, P1, !PT ;  /* 0x000000151d0f7210 */ /* 0x000fe40000ffe40f */
[----:B------:R-:W-:Y:S02]  /*7240*/  LEA.HI.X R21, R2, c[0x0][0x1fc], R23, 0x1, P2 ;  /* 0x00007f0002157a11 */ /* 0x000fe400010f0c17 */
[----:B------:R-:W-:Y:S03]  /*7250*/  LEA.HI.X R15, R0, c[0x0][0x1fc], R15, 0x1, P0 ;  /* 0x00007f00000f7a11 */ /* 0x000fe600000f0c0f */
[----:B------:R1:W-:Y:S04]  /*7260*/  LDGSTS.E.BYPASS.LTC128B.128 [R214+0x2100], [R20.64], !P6 ;  /* 0x0210000014d67fae */ /* 0x0003e8000f101d46 */
[----:B------:R1:W-:Y:S04]  /*7270*/  LDGSTS.E.BYPASS.LTC128B.128 [R214+0x5900], [R14.64+0x80], !P5 ;  /* 0x059000800ed67fae */ /* 0x0003e8000e901d46 */
[----:B------:R1:W-:Y:S04]  /*7280*/  @!P3 LDGSTS.E.BYPASS.LTC128B.128 [R214+0x3100], [R4.64], !P6 ;  /* 0x0310000004d6bfae */ /* 0x0003e8000f101d46 */
[----:B------:R1:W-:Y:S02]  /*7290*/  @!P3 LDGSTS.E.BYPASS.LTC128B.128 [R214+0x6900], [R4.64+0x80], !P5 ;  /* 0x0690008004d6bfae */ /* 0x0003e4000e901d46 */
.L_x_1021:
[----:B-1-34-:R-:W-:Y:S05]  /*72a0*/  BSYNC B0 ;  /* 0x0000000000007941 */ /* 0x01afea0003800000 */
.L_x_1020:
[C---:B------:R-:W-:Y:S01]  /*72b0*/  HMMA.16816.F32 R4, R128.reuse, R8, RZ ;  /* 0x000000088004723c */ /* 0x040fe200000018ff */
[----:B------:R-:W0:Y:S01]  /*72c0*/  LDGDEPBAR ;  /* 0x00000000000079af */ /* 0x000e220000000000 */
[----:B------:R-:W-:Y:S01]  /*72d0*/  BSSY B0, `(.L_x_1022) ;  /* 0x0000144000007945 */ /* 0x000fe20003800000 */
[----:B------:R-:W-:Y:S05]  /*72e0*/  ISETP.GT.AND P0, PT, R215, R216, PT ;  /* 0x000000d8d700720c */ /* 0x000fea0003f04270 */
[C---:B------:R-:W-:Y:S08]  /*72f0*/  HMMA.16816.F32 R8, R128.reuse, R10, RZ ;  /* 0x0000000a8008723c */ /* 0x040ff000000018ff */
        /* <DEDUP_REMOVED lines=11> */
[----:B------:R-:W-:Y:S08]  /*73b0*/  HMMA.16816.F32 R56, R128, R58, RZ ;  /* 0x0000003a8038723c */ /* 0x000ff000000018ff */
[C---:B------:R-:W-:Y:S08]  /*73c0*/  HMMA.16816.F32 R4, R132.reuse, R136, R4 ;  /* 0x000000888404723c */ /* 0x040ff00000001804 */
[C---:B------:R-:W-:Y:S01]  /*73d0*/  HMMA.16816.F32 R8, R132.reuse, R138, R8 ;  /* 0x0000008a8408723c */ /* 0x040fe20000001808 */
[----:B------:R-:W1:Y:S07]  /*73e0*/  LDSM.16.M88.4 R136, [R190] ;  /* 0x00000000be88783b */ /* 0x000e6e0000000200 */
[C---:B------:R-:W-:Y:S08]  /*73f0*/  HMMA.16816.F32 R12, R132.reuse, R140, R12 ;  /* 0x0000008c840c723c */ /* 0x040ff0000000180c */
[C---:B------:R-:W-:Y:S01]  /*7400*/  HMMA.16816.F32 R16, R132.reuse, R142, R16 ;  /* 0x0000008e8410723c */ /* 0x040fe20000001810 */
[----:B------:R-:W2:Y:S07]  /*7410*/  LDSM.16.M88.4 R140, [R190+0x800] ;  /* 0x00080000be8c783b */ /* 0x000eae0000000200 */
[C---:B------:R-:W-:Y:S08]  /*7420*/  HMMA.16816.F32 R20, R132.reuse, R144, R20 ;  /* 0x000000908414723c */ /* 0x040ff00000001814 */
[C---:B------:R-:W-:Y:S01]  /*7430*/  HMMA.16816.F32 R24, R132.reuse, R146, R24 ;  /* 0x000000928418723c */ /* 0x040fe20000001818 */
[----:B------:R-:W3:Y:S07]  /*7440*/  LDSM.16.M88.4 R144, [R190+0x1000] ;  /* 0x00100000be90783b */ /* 0x000eee0000000200 */
        /* <DEDUP_REMOVED lines=8> */
[----:B------:R-:W3:Y:S07]  /*74d0*/  LDSM.16.M88.4 R156, [R190+0x2800] ;  /* 0x00280000be9c783b */ /* 0x000eee0000000200 */
[C---:B------:R-:W-:Y:S08]  /*74e0*/  HMMA.16816.F32 R52, R132.reuse, R160, R52 ;  /* 0x000000a08434723c */ /* 0x040ff00000001834 */
[----:B------:R-:W-:Y:S08]  /*74f0*/  HMMA.16816.F32 R56, R132, R162, R56 ;  /* 0x000000a28438723c */ /* 0x000ff00000001838 */
[C---:B-1----:R-:W-:Y:S08]  /*7500*/  HMMA.16816.F32 R4, R164.reuse, R136, R4 ;  /* 0x00000088a404723c */ /* 0x042ff00000001804 */
[C---:B------:R-:W-:Y:S01]  /*7510*/  HMMA.16816.F32 R8, R164.reuse, R138, R8 ;  /* 0x0000008aa408723c */ /* 0x040fe20000001808 */
[----:B------:R-:W1:Y:S07]  /*7520*/  LDSM.16.M88.4 R136, [R190+0x3000] ;  /* 0x00300000be88783b */ /* 0x000e6e0000000200 */
[C---:B--2---:R-:W-:Y:S08]  /*7530*/  HMMA.16816.F32 R12, R164.reuse, R140, R12 ;  /* 0x0000008ca40c723c */ /* 0x044ff0000000180c */
[C---:B------:R-:W-:Y:S01]  /*7540*/  HMMA.16816.F32 R16, R164.reuse, R142, R16 ;  /* 0x0000008ea410723c */ /* 0x040fe20000001810 */
[----:B------:R-:W2:Y:S07]  /*7550*/  LDSM.16.M88.4 R140, [R189] ;  /* 0x00000000bd8c783b */ /* 0x000eae0000000200 */
        /* <DEDUP_REMOVED lines=11> */
[----:B------:R-:W4:Y:S07]  /*7610*/  LDSM.16.M88.4 R156, [R189+0x2000] ;  /* 0x00200000bd9c783b */ /* 0x000f2e0000000200 */
[C---:B-1----:R-:W-:Y:S08]  /*7620*/  HMMA.16816.F32 R52, R164.reuse, R136, R52 ;  /* 0x00000088a434723c */ /* 0x042ff00000001834 */
[----:B------:R-:W-:Y:S01]  /*7630*/  HMMA.16816.F32 R56, R164, R138, R56 ;  /* 0x0000008aa438723c */ /* 0x000fe20000001838 */
[----:B------:R-:W1:Y:S07]  /*7640*/  LDSM.16.M88.4 R136, [R189+0x2800] ;  /* 0x00280000bd88783b */ /* 0x000e6e0000000200 */
        /* <DEDUP_REMOVED lines=16> */
[C---:B------:R-:W-:Y:S01]  /*7750*/  HMMA.16816.F32 R48, R168.reuse, R138, R48 ;  /* 0x0000008aa830723c */ /* 0x040fe20000001830 */
[----:B------:R-:W1:Y:S07]  /*7760*/  LDSM.16.M88.4 R136, [R188+0x5800] ;  /* 0x00580000bc88783b */ /* 0x000e6e0000000200 */
[C---:B--2---:R-:W-:Y:S08]  /*7770*/  HMMA.16816.F32 R52, R168.reuse, R140, R52 ;  /* 0x0000008ca834723c */ /* 0x044ff00000001834 */
[----:B------:R-:W-:Y:S01]  /*7780*/  HMMA.16816.F32 R56, R168, R142, R56 ;  /* 0x0000008ea838723c */ /* 0x000fe20000001838 */
[----:B------:R-:W2:Y:S07]  /*7790*/  LDSM.16.M88.4 R140, [R188+0x6000] ;  /* 0x00600000bc8c783b */ /* 0x000eae0000000200 */
[C---:B---3--:R-:W-:Y:S08]  /*77a0*/  HMMA.16816.F32 R4, R172.reuse, R144, R4 ;  /* 0x00000090ac04723c */ /* 0x048ff00000001804 */
[C---:B------:R-:W-:Y:S01]  /*77b0*/  HMMA.16816.F32 R8, R172.reuse, R146, R8 ;  /* 0x00000092ac08723c */ /* 0x040fe20000001808 */
[----:B------:R-:W3:Y:S07]  /*77c0*/  LDSM.16.M88.4 R144, [R188+0x6800] ;  /* 0x00680000bc90783b */ /* 0x000eee0000000200 */
[C---:B----4-:R-:W-:Y:S08]  /*77d0*/  HMMA.16816.F32 R12, R172.reuse, R148, R12 ;  /* 0x00000094ac0c723c */ /* 0x050ff0000000180c */
[C---:B------:R-:W-:Y:S01]  /*77e0*/  HMMA.16816.F32 R16, R172.reuse, R150, R16 ;  /* 0x00000096ac10723c */ /* 0x040fe20000001810 */
[----:B------:R-:W4:Y:S07]  /*77f0*/  LDSM.16.M88.4 R148, [R203] ;  /* 0x00000000cb94783b */ /* 0x000f2e0000000200 */
[C---:B-----5:R-:W-:Y:S08]  /*7800*/  HMMA.16816.F32 R20, R172.reuse, R152, R20 ;  /* 0x00000098ac14723c */ /* 0x060ff00000001814 */
[C---:B------:R-:W-:Y:S01]  /*7810*/  HMMA.16816.F32 R24, R172.reuse, R154, R24 ;  /* 0x0000009aac18723c */ /* 0x040fe20000001818 */
[----:B------:R-:W5:Y:S07]  /*7820*/  LDSM.16.M88.4 R152, [R197] ;  /* 0x00000000c598783b */ /* 0x000f6e0000000200 */
[C---:B------:R-:W-:Y:S08]  /*7830*/  HMMA.16816.F32 R28, R172.reuse, R156, R28 ;  /* 0x0000009cac1c723c */ /* 0x040ff0000000181c */
[C---:B------:R-:W-:Y:S01]  /*7840*/  HMMA.16816.F32 R32, R172.reuse, R158, R32 ;  /* 0x0000009eac20723c */ /* 0x040fe20000001820 */
[----:B------:R-:W4:Y:S07]  /*7850*/  LDSM.16.M88.4 R156, [R198] ;  /* 0x00000000c69c783b */ /* 0x000f2e0000000200 */
[C---:B-1----:R-:W-:Y:S08]  /*7860*/  HMMA.16816.F32 R36, R172.reuse, R136, R36 ;  /* 0x00000088ac24723c */ /* 0x042ff00000001824 */
[C---:B------:R-:W-:Y:S01]  /*7870*/  HMMA.16816.F32 R40, R172.reuse, R138, R40 ;  /* 0x0000008aac28723c */ /* 0x040fe20000001828 */
[----:B------:R-:W1:Y:S07]  /*7880*/  LDSM.16.M88.4 R136, [R199] ;  /* 0x00000000c788783b */ /* 0x000e6e0000000200 */
[C---:B--2---:R-:W-:Y:S08]  /*7890*/  HMMA.16816.F32 R44, R172.reuse, R140, R44 ;  /* 0x0000008cac2c723c */ /* 0x044ff0000000182c */
[C---:B------:R-:W-:Y:S01]  /*78a0*/  HMMA.16816.F32 R48, R172.reuse, R142, R48 ;  /* 0x0000008eac30723c */ /* 0x040fe20000001830 */
[----:B------:R-:W2:Y:S07]  /*78b0*/  LDSM.16.M88.4 R140, [R200] ;  /* 0x00000000c88c783b */ /* 0x000eae0000000200 */
[C---:B---3--:R-:W-:Y:S08]  /*78c0*/  HMMA.16816.F32 R52, R172.reuse, R144, R52 ;  /* 0x00000090ac34723c */ /* 0x048ff00000001834 */
[----:B------:R-:W-:Y:S01]  /*78d0*/  HMMA.16816.F32 R56, R172, R146, R56 ;  /* 0x00000092ac38723c */ /* 0x000fe20000001838 */
[----:B------:R-:W3:Y:S07]  /*78e0*/  LDSM.16.M88.4 R144, [R201] ;  /* 0x00000000c990783b */ /* 0x000eee0000000200 */
[C---:B----4-:R-:W-:Y:S08]  /*78f0*/  HMMA.16816.F32 R4, R176.reuse, R148, R4 ;  /* 0x00000094b004723c */ /* 0x050ff00000001804 */
[C---:B------:R-:W-:Y:S01]  /*7900*/  HMMA.16816.F32 R8, R176.reuse, R150, R8 ;  /* 0x00000096b008723c */ /* 0x040fe20000001808 */
[----:B------:R-:W4:Y:S07]  /*7910*/  LDSM.16.M88.4 R148, [R202] ;  /* 0x00000000ca94783b */ /* 0x000f2e0000000200 */
        /* <DEDUP_REMOVED lines=16> */
[----:B------:R-:W-:Y:S01]  /*7a20*/  HMMA.16816.F32 R56, R176, R150, R56 ;  /* 0x00000096b038723c */ /* 0x000fe20000001838 */
        /* <DEDUP_REMOVED lines=11> */
[C---:B------:R-:W-:Y:S08]  /*7ae0*/  HMMA.16816.F32 R32, R180.reuse, R142, R32 ;  /* 0x0000008eb420723c */ /* 0x040ff00000001820 */
[C---:B---3--:R-:W-:Y:S08]  /*7af0*/  HMMA.16816.F32 R36, R180.reuse, R144, R36 ;  /* 0x00000090b424723c */ /* 0x048ff00000001824 */
[C---:B------:R-:W-:Y:S08]  /*7b00*/  HMMA.16816.F32 R40, R180.reuse, R146, R40 ;  /* 0x00000092b428723c */ /* 0x040ff00000001828 */
[C---:B----4-:R-:W-:Y:S08]  /*7b10*/  HMMA.16816.F32 R44, R180.reuse, R148, R44 ;  /* 0x00000094b42c723c */ /* 0x050ff0000000182c */
[C---:B------:R-:W-:Y:S08]  /*7b20*/  HMMA.16816.F32 R48, R180.reuse, R150, R48 ;  /* 0x00000096b430723c */ /* 0x040ff00000001830 */
[C---:B-----5:R-:W-:Y:S08]  /*7b30*/  HMMA.16816.F32 R52, R180.reuse, R152, R52 ;  /* 0x00000098b434723c */ /* 0x060ff00000001834 */
        /* <DEDUP_REMOVED lines=11> */
[----:B---3--:R-:W-:Y:S02]  /*7bf0*/  FMUL.FTZ R2, R19, c[0x0][0x320] ;  /* 0x0000c80013027a20 */ /* 0x008fe40000410000 */
[----:B-1----:R-:W-:Y:S07]  /*7c00*/  FMUL.FTZ R0, R6, c[0x0][0x320] ;  /* 0x0000c80006007a20 */ /* 0x002fee0000410000 */
[----:B------:R1:W3:Y:S02]  /*7c10*/  MUFU.TANH R159, R0 ;  /* 0x00000000009f7308 */ /* 0x0002e40000002400 */
        /* <DEDUP_REMOVED lines=9> */
[----:B------:R1:W1:Y:S04]  /*7cb0*/  MUFU.TANH R158, R0 ;  /* 0x00000000009e7308 */ /* 0x0002680000002400 */
[----:B-1----:R-:W-:Y:S02]  /*7cc0*/  FMUL.FTZ R0, R10, c[0x0][0x320] ;  /* 0x0000c8000a007a20 */ /* 0x002fe40000410000 */
[----:B------:R-:W1:Y:S04]  /*7cd0*/  LDSM.16.M88.4 R8, [R189+0x5000] ;  /* 0x00500000bd08783b */ /* 0x000e680000000200 */
[----:B------:R5:W1:Y:S02]  /*7ce0*/  MUFU.TANH R151, R0 ;  /* 0x0000000000977308 */ /* 0x000a640000002400 */
[----:B-----5:R-:W-:Y:S08]  /*7cf0*/  FMUL.FTZ R0, R12, c[0x0][0x320] ;  /* 0x0000c8000c007a20 */ /* 0x020ff00000410000 */
[----:B------:R5:W2:Y:S10]  /*7d00*/  MUFU.TANH R12, R2 ;  /* 0x00000002000c7308 */ /* 0x000ab40000002400 */
[----:B------:R2:W2:Y:S01]  /*7d10*/  MUFU.TANH R156, R0 ;  /* 0x00000000009c7308 */ /* 0x0004a20000002400 */
[C---:B-1----:R-:W-:Y:S08]  /*7d20*/  HMMA.16816.F32 R28, R184.reuse, R8, R28 ;  /* 0x00000008b81c723c */ /* 0x042ff0000000181c */
[C---:B------:R-:W-:Y:S01]  /*7d30*/  HMMA.16816.F32 R32, R184.reuse, R10, R32 ;  /* 0x0000000ab820723c */ /* 0x040fe20000001820 */
[----:B------:R-:W1:Y:S03]  /*7d40*/  LDSM.16.M88.4 R8, [R189+0x6000] ;  /* 0x00600000bd08783b */ /* 0x000e660000000200 */
[----:B-----5:R-:W-:Y:S04]  /*7d50*/  FMUL.FTZ R2, R27, c[0x0][0x320] ;  /* 0x0000c8001b027a20 */ /* 0x020fe80000410000 */
[----:B------:R5:W1:Y:S01]  /*7d60*/  MUFU.TANH R137, R2 ;  /* 0x0000000200897308 */ /* 0x000a620000002400 */
[C---:B------:R-:W-:Y:S03]  /*7d70*/  HMMA.16816.F32 R36, R184.reuse, R4, R36 ;  /* 0x00000004b824723c */ /* 0x040fe60000001824 */
[----:B--2---:R-:W-:Y:S05]  /*7d80*/  FMUL.FTZ R0, R13, c[0x0][0x320] ;  /* 0x0000c8000d007a20 */ /* 0x004fea0000410000 */
[C---:B------:R-:W-:Y:S01]  /*7d90*/  HMMA.16816.F32 R40, R184.reuse, R6, R40 ;  /* 0x00000006b828723c */ /* 0x040fe20000001828 */
[----:B------:R2:W2:Y:S01]  /*7da0*/  MUFU.TANH R153, R0 ;  /* 0x0000000000997308 */ /* 0x0004a20000002400 */
[----:B------:R-:W3:Y:S01]  /*7db0*/  LDSM.16.M88.4 R4, [R189+0x6800] ;  /* 0x00680000bd04783b */ /* 0x000ee20000000200 */
[----:B------:R-:W-:Y:S07]  /*7dc0*/  DEPBAR.LE SB0, 0x0 ;  /* 0x000080000000791a */ /* 0x000fee0000000000 */
[----:B------:R-:W-:Y:S02]  /*7dd0*/  BAR.SYNC.DEFER_BLOCKING 0x0 ;  /* 0x0000000000007b1d */ /* 0x000fe40000010000 */
[----:B-----5:R-:W-:Y:S01]  /*7de0*/  FMUL.FTZ R2, R35, c[0x0][0x320] ;  /* 0x0000c80023027a20 */ /* 0x020fe20000410000 */
[C---:B-1----:R-:W-:Y:S05]  /*7df0*/  HMMA.16816.F32 R44, R184.reuse, R8, R44 ;  /* 0x00000008b82c723c */ /* 0x042fea000000182c */
[----:B--2---:R-:W-:Y:S03]  /*7e00*/  FMUL.FTZ R0, R14, c[0x0][0x320] ;  /* 0x0000c8000e007a20 */ /* 0x004fe60000410000 */
[C---:B------:R-:W-:Y:S01]  /*7e10*/  HMMA.16816.F32 R48, R184.reuse, R10, R48 ;  /* 0x0000000ab830723c */ /* 0x040fe20000001830 */
[----:B------:R1:W2:Y:S07]  /*7e20*/  MUFU.TANH R146, R0 ;  /* 0x0000000000927308 */ /* 0x0002ae0000002400 */
[C---:B---3--:R-:W-:Y:S08]  /*7e30*/  HMMA.16816.F32 R52, R184.reuse, R4, R52 ;  /* 0x00000004b834723c */ /* 0x048ff00000001834 */
[----:B------:R-:W-:Y:S04]  /*7e40*/  HMMA.16816.F32 R56, R184, R6, R56 ;  /* 0x00000006b838723c */ /* 0x000fe80000001838 */
[----:B-1----:R-:W-:Y:S04]  /*7e50*/  FMUL.FTZ R0, R15, c[0x0][0x320] ;  /* 0x0000c8000f007a20 */ /* 0x002fe80000410000 */
[----:B------:R1:W3:Y:S04]  /*7e60*/  MUFU.TANH R143, R0 ;  /* 0x00000000008f7308 */ /* 0x0002e80000002400 */
[----:B-1----:R-:W-:Y:S06]  /*7e70*/  FMUL.FTZ R0, R16, c[0x0][0x320] ;  /* 0x0000c80010007a20 */ /* 0x002fec0000410000 */
        /* <DEDUP_REMOVED lines=30> */
[----:B-1----:R-:W-:Y:S09]  /*8060*/  FMUL.FTZ R2, R43, c[0x0][0x320] ;  /* 0x0000c8002b027a20 */ /* 0x002ff20000410000 */
[----:B------:R-:W1:Y:S01]  /*8070*/  MUFU.TANH R25, R2 ;  /* 0x0000000200197308 */ /* 0x000e620000002400 */
[----:B-----5:R-:W-:Y:S09]  /*8080*/  FMUL.FTZ R0, R33, c[0x0][0x320] ;  /* 0x0000c80021007a20 */ /* 0x020ff20000410000 */
[----:B------:R5:W1:Y:S02]  /*8090*/  MUFU.TANH R139, R0 ;  /* 0x00000000008b7308 */ /* 0x000a640000002400 */
[----:B-----5:R-:W-:Y:S08]  /*80a0*/  FMUL.FTZ R0, R34, c[0x0][0x320] ;  /* 0x0000c80022007a20 */ /* 0x020ff00000410000 */
        /* <DEDUP_REMOVED lines=46> */
[----:B------:R1:W1:Y:S01]  /*8390*/  MUFU.TANH R15, R0 ;  /* 0x00000000000f7308 */ /* 0x0002620000002400 */
[----:B------:R-:W-:-:S05]  /*83a0*/  @!P0 BRA `(.L_x_1023) ;  /* 0x0000036000008947 */ /* 0x000fca0003800000 */
[----:B-1234-:R-:W-:Y:S01]  /*83b0*/  IADD3 R0, R215, -0x1, RZ ;  /* 0xffffffffd7007810 */ /* 0x01efe20007ffe0ff */
[----:B------:R-:W2:Y:S01]  /*83c0*/  LDL.64 R218, [R1+0x18] ;  /* 0x0000180001da7983 */ /* 0x000ea20000100a00 */
[----:B------:R-:W-:Y:S02]  /*83d0*/  ISETP.GE.AND P2, PT, R228, 0x21, PT ;  /* 0x00000021e400780c */ /* 0x000fe40003f46270 */
[----:B------:R-:W-:Y:S01]  /*83e0*/  SHF.R.S32.HI R2, RZ, 0x1f, R0 ;  /* 0x0000001fff027819 */ /* 0x000fe20000011400 */
[----:B------:R-:W-:Y:S01]  /*83f0*/  IMAD.WIDE.U32 R4, R0, c[0x0][0x1e0], RZ ;  /* 0x0000780000047a25 */ /* 0x000fe200078e00ff */
[C---:B------:R-:W-:Y:S01]  /*8400*/  ISETP.GE.AND P1, PT, R228.reuse, 0x41, PT ;  /* 0x00000041e400780c */ /* 0x040fe20003f26270 */
[----:B------:R-:W3:Y:S01]  /*8410*/  LDL.64 R216, [R1+0x10] ;  /* 0x0000100001d87983 */ /* 0x000ee20000100a00 */
[----:B------:R-:W-:Y:S01]  /*8420*/  ISETP.GE.AND P3, PT, R228, 0x1, PT ;  /* 0x00000001e400780c */ /* 0x000fe20003f66270 */
[----:B------:R-:W-:Y:S04]  /*8430*/  IMAD R2, R2, c[0x0][0x1e0], RZ ;  /* 0x0000780002027a24 */ /* 0x000fe800078e02ff */
[----:B------:R-:W-:Y:S02]  /*8440*/  IMAD R0, R0, c[0x0][0x1e4], R2 ;  /* 0x0000790000007a24 */ /* 0x000fe400078e0202 */
[----:B------:R-:W-:Y:S02]  /*8450*/  @P2 IMAD.MOV.U32 R2, RZ, RZ, c[0x0][0x1e0] ;  /* 0x00007800ff022624 */ /* 0x000fe400078e00ff */
[----:B------:R-:W-:Y:S02]  /*8460*/  IMAD.IADD R0, R5, 0x1, R0 ;  /* 0x0000000105007824 */ /* 0x000fe400078e0200 */
[----:B------:R-:W-:Y:S04]  /*8470*/  IMAD.WIDE.U32 R4, R4, 0x70, RZ ;  /* 0x0000007004047825 */ /* 0x000fe800078e00ff */
[----:B------:R-:W-:Y:S01]  /*8480*/  IMAD R0, R0, 0x70, RZ ;  /* 0x0000007000007824 */ /* 0x000fe200078e02ff */
[CC--:B------:R-:W-:Y:S01]  /*8490*/  @P2 LEA R7, P0, R2.reuse, R4.reuse, 0x5 ;  /* 0x0000000402072211 */ /* 0x0c0fe200078028ff */
        /* <DEDUP_REMOVED lines=8> */
[--C-:B---3--:R-:W-:Y:S01]  /*8520*/  @P3 IMAD.X R2, R5, 0x1, R217.reuse, P0 ;  /* 0x0000000105023824 */ /* 0x108fe200000e06d9 */
        /* <DEDUP_REMOVED lines=25> */
[----:B------:R-:W-:Y:S02]  /*86c0*/  @P0 IADD3.X R2, R217, R2, R5, P4, !PT ;  /* 0x00000002d9020210 */ /* 0x000fe400027fe405 */
[C---:B------:R-:W-:Y:S04]  /*86d0*/  @P0 LEA R4, P4, R0.reuse, c[0x0][0x1c8], 0x1 ;  /* 0x0000720000040a11 */ /* 0x040fe800078808ff */
[----:B------:R-:W-:Y:S05]  /*86e0*/  @P0 LEA.HI.X R5, R0, c[0x0][0x1cc], R2, 0x1, P4 ;  /* 0x0000730000050a11 */ /* 0x000fea00020f0c02 */
[----:B------:R1:W-:Y:S04]  /*86f0*/  @P0 LDGSTS.E.BYPASS.LTC128B.128 [R214+0xb100], [R4.64], !P6 ;  /* 0x0b10000004d60fae */ /* 0x0003e8000f101d46 */
[----:B------:R1:W-:Y:S02]  /*8700*/  @P0 LDGSTS.E.BYPASS.LTC128B.128 [R214+0xe900], [R4.64+0x80], !P5 ;  /* 0x0e90008004d60fae */ /* 0x0003e4000e901d46 */
.L_x_1023:
[----:B--234-:R-:W-:Y:S05]  /*8710*/  BSYNC B0 ;  /* 0x0000000000007941 */ /* 0x01cfea0003800000 */
.L_x_1022:
[----:B-1----:R-:W-:Y:S01]  /*8720*/  IMAD.MOV.U32 R0, RZ, RZ, c[0x0][0x2c4] ;  /* 0x0000b100ff007624 */ /* 0x002fe200078e00ff */
[----:B------:R-:W2:Y:S04]  /*8730*/  LDL R2, [R1+0x28] ;  /* 0x0000280001027983 */ /* 0x000ea80000100800 */
[----:B------:R-:W-:Y:S01]  /*8740*/  ISETP.NE.AND P0, PT, R0, 0x1, PT ;  /* 0x000000010000780c */ /* 0x000fe20003f05270 */
[----:B------:R-:W3:Y:S04]  /*8750*/  LDL R8, [R1+0x48] ;  /* 0x0000480001087983 */ /* 0x000ee80000100800 */
[----:B------:R1:W2:Y:S04]  /*8760*/  LDL R0, [R1+0x20] ;  /* 0x0000200001007983 */ /* 0x0002a80000100800 */
[----:B------:R-:W4:Y:S04]  /*8770*/  LDL R7, [R1+0x54] ;  /* 0x0000540001077983 */ /* 0x000f280000100800 */
[----:B------:R-:W4:Y:S04]  /*8780*/  LDL R6, [R1+0x2c] ;  /* 0x00002c0001067983 */ /* 0x000f280000100800 */
[----:B------:R-:W-:Y:S08]  /*8790*/  LDSM.16.MT88.4 R44, [R191+0x3800] ;  /* 0x00380000bf2c783b */ /* 0x000ff00000004200 */
[----:B------:R-:W-:Y:S08]  /*87a0*/  LDSM.16.MT88.4 R52, [R193+0x3800] ;  /* 0x00380000c134783b */ /* 0x000ff00000004200 */
[----:B------:R-:W0:Y:S01]  /*87b0*/  LDGDEPBAR ;  /* 0x00000000000079af */ /* 0x000e220000000000 */
[----:B--2---:R-:W-:Y:S02]  /*87c0*/  @P0 IMAD.MOV.U32 R0, RZ, RZ, R2 ;  /* 0x000000ffff000224 */ /* 0x004fe400078e0002 */
[----:B------:R-:W-:Y:S05]  /*87d0*/  IMAD R2, R215, -0x70, RZ ;  /* 0xffffff90d7027824 */ /* 0x000fea00078e02ff */
[----:B------:R-:W2:Y:S01]  /*87e0*/  SHFL.IDX PT, R4, R0, 0x1, 0x1c1f ;  /* 0x003c1f0000047f89 */ /* 0x000ea200000e0000 */
[----:B---3--:R-:W-:Y:S04]  /*87f0*/  IADD3 R2, -R8, 0x1, R2 ;  /* 0x0000000108027810 */ /* 0x008fe80007ffe102 */
[----:B----4-:R-:W-:Y:S03]  /*8800*/  IADD3 R2, -R6, R2, R7 ;  /* 0x0000000206027210 */ /* 0x010fe60007ffe107 */
[----:B------:R2:W3:Y:S02]  /*8810*/  SHFL.IDX PT, R5, R0, RZ, 0x1c1f ;  /* 0x001c1fff00057589 */ /* 0x0004e400000e0000 */
[C---:B--2---:R-:W-:Y:S02]  /*8820*/  IMAD.IADD R0, R2.reuse, 0x1, R4 ;  /* 0x0000000102007824 */ /* 0x044fe400078e0204 */
[----:B---3--:R-:W-:Y:S03]  /*8830*/  IMAD.IADD R4, R2, 0x1, R5 ;  /* 0x0000000102047824 */ /* 0x008fe600078e0205 */
[C---:B------:R-:W-:Y:S02]  /*8840*/  ISETP.GT.AND P1, PT, R0.reuse, RZ, PT ;  /* 0x000000ff0000720c */ /* 0x040fe40003f24270 */
[C---:B------:R-:W-:Y:S02]  /*8850*/  ISETP.GT.AND P0, PT, R0.reuse, 0x1, PT ;  /* 0x000000010000780c */ /* 0x040fe40003f04270 */
[----:B------:R-:W-:Y:S02]  /*8860*/  FSEL R5, R159, -INF , P1 ;  /* 0xff8000009f057808 */ /* 0x000fe40000800000 */
[----:B------:R-:W-:Y:S02]  /*8870*/  FSEL R7, R157, -INF , P0 ;  /* 0xff8000009d077808 */ /* 0x000fe40000000000 */
[----:B------:R-:W-:Y:S02]  /*8880*/  FMNMX.FTZ R2, R5, R70, !PT ;  /* 0x0000004605027209 */ /* 0x000fe40007810000 */
[C---:B------:R-:W-:Y:S02]  /*8890*/  ISETP.GT.AND P4, PT, R0.reuse, 0x8, PT ;  /* 0x000000080000780c */ /* 0x040fe40003f84270 */
[----:B------:R-:W-:Y:S02]  /*88a0*/  FMNMX.FTZ R2, R7, R2, !PT ;  /* 0x0000000207027209 */ /* 0x000fe40007810000 */
[----:B------:R-:W-:Y:S02]  /*88b0*/  FSEL R8, R151, -INF , P4 ;  /* 0xff80000097087808 */ /* 0x000fe40002000000 */
[----:B------:R-:W-:Y:S02]  /*88c0*/  ISETP.GT.AND P3, PT, R0, 0x9, PT ;  /* 0x000000090000780c */ /* 0x000fe40003f64270 */
[----:B------:R-:W-:Y:S02]  /*88d0*/  FMNMX.FTZ R2, R8, R2, !PT ;  /* 0x0000000208027209 */ /* 0x000fe40007810000 */
[----:B------:R-:W-:Y:S02]  /*88e0*/  FSEL R10, R150, -INF , P3 ;  /* 0xff800000960a7808 */ /* 0x000fe40001800000 */
[----:B------:R-:W-:Y:S02]  /*88f0*/  ISETP.GT.AND P2, PT, R0, 0x10, PT ;  /* 0x000000100000780c */ /* 0x000fe40003f44270 */
[----:B------:R-:W-:Y:S02]  /*8900*/  FMNMX.FTZ R2, R10, R2, !PT ;  /* 0x000000020a027209 */ /* 0x000fe40007810000 */
[----:B------:R-:W-:Y:S02]  /*8910*/  ISETP.GT.AND P0, PT, R0, 0x11, PT ;  /* 0x000000110000780c */ /* 0x000fe40003f04270 */
[----:B------:R-:W-:Y:S02]  /*8920*/  FSEL R48, R146, -INF , P2 ;  /* 0xff80000092307808 */ /* 0x000fe40001000000 */
[----:B------:R-:W-:Y:S02]  /*8930*/  ISETP.GT.AND P4, PT, R4, RZ, PT ;  /* 0x000000ff0400720c */ /* 0x000fe40003f84270 */
[----:B------:R-:W-:Y:S02]  /*8940*/  FSEL R49, R143, -INF , P0 ;  /* 0xff8000008f317808 */ /* 0x000fe40000000000 */
[----:B------:R-:W-:Y:S02]  /*8950*/  ISETP.GT.AND P1, PT, R0, 0x18, PT ;  /* 0x000000180000780c */ /* 0x000fe40003f24270 */
[----:B------:R-:W-:Y:S02]  /*8960*/  FMNMX.FTZ R2, R48, R2, !PT ;  /* 0x0000000230027209 */ /* 0x000fe40007810000 */
[----:B------:R-:W-:Y:S02]  /*8970*/  FSEL R6, R162, -INF , P4 ;  /* 0xff800000a2067808 */ /* 0x000fe40002000000 */
[----:B------:R-:W-:Y:S02]  /*8980*/  ISETP.GT.AND P2, PT, R4, 0x1, PT ;  /* 0x000000010400780c */ /* 0x000fe40003f44270 */
[----:B------:R-:W-:Y:S02]  /*8990*/  FSEL R142, R142, -INF , P1 ;  /* 0xff8000008e8e7808 */ /* 0x000fe40000800000 */
[----:B------:R-:W-:Y:S02]  /*89a0*/  FMNMX.FTZ R2, R49, R2, !PT ;  /* 0x0000000231027209 */ /* 0x000fe40007810000 */
[----:B------:R-:W-:Y:S02]  /*89b0*/  ISETP.GT.AND P0, PT, R0, 0x19, PT ;  /* 0x000000190000780c */ /* 0x000fe40003f04270 */
[----:B------:R-:W-:Y:S02]  /*89c0*/  ISETP.GT.AND P3, PT, R4, 0x8, PT ;  /* 0x000000080400780c */ /* 0x000fe40003f64270 */
[----:B------:R-:W-:Y:S02]  /*89d0*/  FSEL R11, R161, -INF , P2 ;  /* 0xff800000a10b7808 */ /* 0x000fe40001000000 */
[----:B------:R-:W-:Y:S02]  /*89e0*/  FMNMX.FTZ R9, R6, R3, !PT ;  /* 0x0000000306097209 */ /* 0x000fe40007810000 */
[----:B------:R-:W-:Y:S02]  /*89f0*/  FSEL R143, R12, -INF , P0 ;  /* 0xff8000000c8f7808 */ /* 0x000fe40000000000 */
[----:B------:R-:W-:Y:S02]  /*8a00*/  FMNMX.FTZ R2, R142, R2, !PT ;  /* 0x000000028e027209 */ /* 0x000fe40007810000 */
[----:B------:R-:W-:Y:S02]  /*8a10*/  ISETP.GT.AND P1, PT, R0, 0x20, PT ;  /* 0x000000200000780c */ /* 0x000fe40003f24270 */
[----:B------:R-:W-:Y:S02]  /*8a20*/  FSEL R12, R160, -INF , P3 ;  /* 0xff800000a00c7808 */ /* 0x000fe40001800000 */
[----:B------:R-:W-:Y:S02]  /*8a30*/  ISETP.GT.AND P2, PT, R4, 0x9, PT ;  /* 0x000000090400780c */ /* 0x000fe40003f44270 */
[----:B------:R-:W-:Y:S02]  /*8a40*/  FMNMX.FTZ R9, R11, R9, !PT ;  /* 0x000000090b097209 */ /* 0x000fe40007810000 */
[----:B------:R-:W-:Y:S02]  /*8a50*/  FSEL R146, R13, -INF , P1 ;  /* 0xff8000000d927808 */ /* 0x000fe40000800000 */
[----:B------:R-:W-:Y:S02]  /*8a60*/  FMNMX.FTZ R2, R143, R2, !PT ;  /* 0x000000028f027209 */ /* 0x000fe40007810000 */
[----:B------:R-:W-:Y:S02]  /*8a70*/  ISETP.GT.AND P0, PT, R0, 0x21, PT ;  /* 0x000000210000780c */ /* 0x000fe40003f04270 */
[----:B------:R-:W-:Y:S02]  /*8a80*/  FSEL R13, R158, -INF , P2 ;  /* 0xff8000009e0d7808 */ /* 0x000fe40001000000 */
[----:B------:R-:W-:Y:S02]  /*8a90*/  FMNMX.FTZ R9, R12, R9, !PT ;  /* 0x000000090c097209 */ /* 0x000fe40007810000 */
[----:B------:R-:W-:Y:S02]  /*8aa0*/  ISETP.GT.AND P3, PT, R4, 0x10, PT ;  /* 0x000000100400780c */ /* 0x000fe40003f64270 */
[----:B------:R-:W-:Y:S02]  /*8ab0*/  FMNMX.FTZ R2, R146, R2, !PT ;  /* 0x0000000292027209 */ /* 0x000fe40007810000 */
[----:B------:R-:W-:Y:S02]  /*8ac0*/  ISETP.GT.AND P1, PT, R0, 0x28, PT ;  /* 0x000000280000780c */ /* 0x000fe40003f24270 */
[----:B------:R-:W-:Y:S02]  /*8ad0*/  FSEL R150, R144, -INF , P0 ;  /* 0xff80000090967808 */ /* 0x000fe40000000000 */
[----:B------:R-:W-:Y:S02]  /*8ae0*/  FMNMX.FTZ R9, R13, R9, !PT ;  /* 0x000000090d097209 */ /* 0x000fe40007810000 */
[----:B------:R-:W-:Y:S02]  /*8af0*/  FSEL R40, R156, -INF , P3 ;  /* 0xff8000009c287808 */ /* 0x000fe40001800000 */
[----:B------:R-:W-:Y:S02]  /*8b00*/  ISETP.GT.AND P2, PT, R4, 0x11, PT ;  /* 0x000000110400780c */ /* 0x000fe40003f44270 */
[----:B------:R-:W-:Y:S02]  /*8b10*/  FSEL R151, R138, -INF , P1 ;  /* 0xff8000008a977808 */ /* 0x000fe40000800000 */
[----:B------:R-:W-:Y:S02]  /*8b20*/  FMNMX.FTZ R2, R150, R2, !PT ;  /* 0x0000000296027209 */ /* 0x000fe40007810000 */
[----:B------:R-:W-:Y:S02]  /*8b30*/  ISETP.GT.AND P0, PT, R0, 0x29, PT ;  /* 0x000000290000780c */ /* 0x000fe40003f04270 */
[----:B------:R-:W-:Y:S02]  /*8b40*/  FSEL R41, R153, -INF , P2 ;  /* 0xff80000099297808 */ /* 0x000fe40001000000 */
[----:B------:R-:W-:Y:S02]  /*8b50*/  FMNMX.FTZ R9, R40, R9, !PT ;  /* 0x0000000928097209 */ /* 0x000fe40007810000 */
        /* <DEDUP_REMOVED lines=10> */
[----:B------:R-:W-:Y:S02]  /*8c00*/  ISETP.GT.AND P3, PT, R4, 0x20, PT ;  /* 0x000000200400780c */ /* 0x000fe40003f64270 */
[----:B------:R-:W-:Y:S02]  /*8c10*/  FSEL R57, R154, -INF , P2 ;  /* 0xff8000009a397808 */ /* 0x000fe40001000000 */
[----:B------:R-:W-:Y:S02]  /*8c20*/  FMNMX.FTZ R9, R56, R9, !PT ;  /* 0x0000000938097209 */ /* 0x000fe40007810000 */
[----:B------:R-:W-:Y:S02]  /*8c30*/  ISETP.GT.AND P1, PT, R0, 0x38, PT ;  /* 0x000000380000780c */ /* 0x000fe40003f24270 */
[----:B------:R-:W-:Y:S02]  /*8c40*/  FSEL R157, R68, -INF , P0 ;  /* 0xff800000449d7808 */ /* 0x000fe40000000000 */
[----:B------:R-:W-:Y:S02]  /*8c50*/  FMNMX.FTZ R2, R156, R2, !PT ;  /* 0x000000029c027209 */ /* 0x000fe40007810000 */
[----:B------:R-:W-:Y:S02]  /*8c60*/  FSEL R145, R145, -INF , P3 ;  /* 0xff80000091917808 */ /* 0x000fe40001800000 */
[----:B------:R-:W-:Y:S02]  /*8c70*/  FMNMX.FTZ R9, R57, R9, !PT ;  /* 0x0000000939097209 */ /* 0x000fe40007810000 */
[----:B------:R-:W-:Y:S02]  /*8c80*/  ISETP.GT.AND P2, PT, R4, 0x21, PT ;  /* 0x000000210400780c */ /* 0x000fe40003f44270 */
[----:B------:R-:W-:Y:S02]  /*8c90*/  ISETP.GT.AND P0, PT, R0, 0x39, PT ;  /* 0x000000390000780c */ /* 0x000fe40003f04270 */
[----:B------:R-:W-:Y:S02]  /*8ca0*/  FSEL R158, R33, -INF , P1 ;  /* 0xff800000219e7808 */ /* 0x000fe40000800000 */
[----:B------:R-:W-:Y:S02]  /*8cb0*/  FMNMX.FTZ R2, R157, R2, !PT ;  /* 0x000000029d027209 */ /* 0x000fe40007810000 */
[----:B------:R-:W-:Y:S02]  /*8cc0*/  FMNMX.FTZ R9, R145, R9, !PT ;  /* 0x0000000991097209 */ /* 0x000fe40007810000 */
[----:B------:R-:W-:Y:S02]  /*8cd0*/  FSEL R144, R152, -INF , P2 ;  /* 0xff80000098907808 */ /* 0x000fe40001000000 */
[----:B------:R-:W-:Y:S02]  /*8ce0*/  ISETP.GT.AND P3, PT, R4, 0x28, PT ;  /* 0x000000280400780c */ /* 0x000fe40003f64270 */
[----:B------:R-:W-:Y:S02]  /*8cf0*/  ISETP.GT.AND P1, PT, R0, 0x40, PT ;  /* 0x000000400000780c */ /* 0x000fe40003f24270 */
[----:B------:R-:W-:Y:S02]  /*8d00*/  FSEL R159, R32, -INF , P0 ;  /* 0xff800000209f7808 */ /* 0x000fe40000000000 */
[----:B------:R-:W-:Y:S02]  /*8d10*/  FMNMX.FTZ R2, R158, R2, !PT ;  /* 0x000000029e027209 */ /* 0x000fe40007810000 */
[----:B------:R-:W-:Y:S02]  /*8d20*/  FSEL R148, R148, -INF , P3 ;  /* 0xff80000094947808 */ /* 0x000fe40001800000 */
[----:B------:R-:W-:Y:S02]  /*8d30*/  ISETP.GT.AND P2, PT, R4, 0x29, PT ;  /* 0x000000290400780c */ /* 0x000fe40003f44270 */
        /* <DEDUP_REMOVED lines=8> */
[----:B------:R-:W-:Y:S02]  /*8dc0*/  ISETP.GT.AND P1, PT, R0, 0x48, PT ;  /* 0x000000480000780c */ /* 0x000fe40003f24270 */
[----:B------:R-:W-:Y:S02]  /*8dd0*/  FMNMX.FTZ R2, R222, R2, !PT ;  /* 0x00000002de027209 */ /* 0x000fe40007810000 */
[----:B------:R-:W-:Y:S02]  /*8de0*/  FSEL R152, R141, -INF , P3 ;  /* 0xff8000008d987808 */ /* 0x000fe40001800000 */
[----:B------:R-:W-:Y:S02]  /*8df0*/  FMNMX.FTZ R9, R149, R9, !PT ;  /* 0x0000000995097209 */ /* 0x000fe40007810000 */
[----:B------:R-:W-:Y:S02]  /*8e00*/  ISETP.GT.AND P2, PT, R4, 0x31, PT ;  /* 0x000000310400780c */ /* 0x000fe40003f44270 */
[----:B------:R-:W-:Y:S02]  /*8e10*/  FSEL R233, R21, -INF , P1 ;  /* 0xff80000015e97808 */ /* 0x000fe40000800000 */
[----:B------:R-:W-:Y:S02]  /*8e20*/  ISETP.GT.AND P0, PT, R0, 0x49, PT ;  /* 0x000000490000780c */ /* 0x000fe40003f04270 */
        /* <DEDUP_REMOVED lines=23> */
[----:B------:R-:W-:Y:S02]  /*8fa0*/  ISETP.GT.AND P3, PT, R4, 0x48, PT ;  /* 0x000000480400780c */ /* 0x000fe40003f64270 */
[----:B------:R-:W-:Y:S02]  /*8fb0*/  FSEL R244, R18, -INF , P1 ;  /* 0xff80000012f47808 */ /* 0x000fe40000800000 */
[----:B------:R-:W-:Y:S02]  /*8fc0*/  FMNMX.FTZ R2, R242, R2, !PT ;  /* 0x00000002f2027209 */ /* 0x000fe40007810000 */
[----:B------:R-:W-:Y:S02]  /*8fd0*/  FSEL R216, R136, -INF , P2 ;  /* 0xff80000088d87808 */ /* 0x000fe40001000000 */
[----:B------:R-:W-:Y:S02]  /*8fe0*/  FMNMX.FTZ R9, R163, R9, !PT ;  /* 0x00000009a3097209 */ /* 0x000fe40007810000 */
[----:B------:R-:W-:Y:S02]  /*8ff0*/  FSEL R246, R20, -INF , P0 ;  /* 0xff80000014f67808 */ /* 0x000fe40000000000 */
[----:B------:R-:W-:Y:S02]  /*9000*/  FSEL R218, R37, -INF , P3 ;  /* 0xff80000025da7808 */ /* 0x000fe40001800000 */
[C---:B------:R-:W-:Y:S02]  /*9010*/  ISETP.GT.AND P1, PT, R0.reuse, 0x60, PT ;  /* 0x000000600000780c */ /* 0x040fe40003f24270 */
[C---:B------:R-:W-:Y:S02]  /*9020*/  ISETP.GT.AND P3, PT, R0.reuse, 0x69, PT ;  /* 0x000000690000780c */ /* 0x040fe40003f64270 */
[C---:B------:R-:W-:Y:S02]  /*9030*/  ISETP.GT.AND P0, PT, R0.reuse, 0x61, PT ;  /* 0x000000610000780c */ /* 0x040fe40003f04270 */
[----:B------:R-:W-:Y:S02]  /*9040*/  ISETP.GT.AND P4, PT, R0, 0x68, PT ;  /* 0x000000680000780c */ /* 0x000fe40003f84270 */
[----:B------:R-:W-:Y:S02]  /*9050*/  FMNMX.FTZ R0, R244, R2, !PT ;  /* 0x00000002f4007209 */ /* 0x000fe40007810000 */
[----:B------:R-:W-:Y:S02]  /*9060*/  ISETP.GT.AND P2, PT, R4, 0x49, PT ;  /* 0x000000490400780c */ /* 0x000fe40003f44270 */
[----:B------:R-:W-:Y:S02]  /*9070*/  FMNMX.FTZ R2, R216, R9, !PT ;  /* 0x00000009d8027209 */ /* 0x000fe40007810000 */
[----:B------:R-:W-:Y:S02]  /*9080*/  FSEL R249, R14, -INF , P1 ;  /* 0xff8000000ef97808 */ /* 0x000fe40000800000 */
[----:B------:R-:W-:Y:S02]  /*9090*/  FMNMX.FTZ R0, R246, R0, !PT ;  /* 0x00000000f6007209 */ /* 0x000fe40007810000 */
[----:B------:R-:W-:Y:S02]  /*90a0*/  FSEL R217, R36, -INF , P2 ;  /* 0xff80000024d97808 */ /* 0x000fe40001000000 */
[----:B------:R-:W-:Y:S01]  /*90b0*/  ISETP.GT.AND P1, PT, R4, 0x50, PT ;  /* 0x000000500400780c */ /* 0x000fe20003f24270 */
[----:B------:R-:W-:Y:S01]  /*90c0*/  LDSM.16.MT88.4 R36, [R196] ;  /* 0x00000000c424783b */ /* 0x000fe20000004200 */
[----:B------:R-:W-:Y:S02]  /*90d0*/  FMNMX.FTZ R2, R218, R2, !PT ;  /* 0x00000002da027209 */ /* 0x000fe40007810000 */
        /* <DEDUP_REMOVED lines=12> */
[----:B------:R-:W-:Y:S02]  /*91a0*/  FSEL R229, R31, -INF , P1 ;  /* 0xff8000001fe57808 */ /* 0x000fe40000800000 */
[----:B------:R-:W-:Y:S02]  /*91b0*/  FMNMX.FTZ R2, R230, R2, !PT ;  /* 0x00000002e6027209 */ /* 0x000fe40007810000 */
[----:B------:R-:W-:Y:S02]  /*91c0*/  FMNMX.FTZ R0, R71, R0, !PT ;  /* 0x0000000047007209 */ /* 0x000fe40007810000 */
[----:B------:R-:W-:Y:S02]  /*91d0*/  FMNMX.FTZ R9, R229, R2, !PT ;  /* 0x00000002e5097209 */ /* 0x000fe40007810000 */
[C---:B------:R-:W-:Y:S01]  /*91e0*/  ISETP.GT.AND P0, PT, R4.reuse, 0x59, PT ;  /* 0x000000590400780c */ /* 0x040fe20003f04270 */
[----:B------:R-:W2:Y:S01]  /*91f0*/  SHFL.BFLY PT, R2, R0, 0x2, 0x1f ;  /* 0x0c401f0000027f89 */ /* 0x000ea200000e0000 */
[----:B------:R-:W-:Y:S02]  /*9200*/  ISETP.GT.AND P1, PT, R4, 0x60, PT ;  /* 0x000000600400780c */ /* 0x000fe40003f24270 */
[----:B------:R-:W-:Y:S02]  /*9210*/  FSEL R226, R30, -INF , P0 ;  /* 0xff8000001ee27808 */ /* 0x000fe40000000000 */
[----:B------:R-:W-:Y:S02]  /*9220*/  ISETP.GT.AND P0, PT, R4, 0x61, PT ;  /* 0x000000610400780c */ /* 0x000fe40003f04270 */
[----:B------:R-:W-:Y:S02]  /*9230*/  FSEL R224, R29, -INF , P1 ;  /* 0xff8000001de07808 */ /* 0x000fe40000800000 */
[----:B------:R-:W-:Y:S01]  /*9240*/  FSEL R223, R26, -INF , P0 ;  /* 0xff8000001adf7808 */ /* 0x000fe20000000000 */
[----:B------:R-:W-:Y:S01]  /*9250*/  LDSM.16.MT88.4 R28, [R192] ;  /* 0x00000000c01c783b */ /* 0x000fe20000004200 */
[----:B------:R-:W-:Y:S02]  /*9260*/  ISETP.GT.AND P0, PT, R4, 0x69, PT ;  /* 0x000000690400780c */ /* 0x000fe40003f04270 */
[----:B------:R-:W-:Y:S02]  /*9270*/  FMNMX.FTZ R9, R226, R9, !PT ;  /* 0x00000009e2097209 */ /* 0x000fe40007810000 */
[----:B------:R-:W-:Y:S02]  /*9280*/  FSEL R220, R22, -INF , P0 ;  /* 0xff80000016dc7808 */ /* 0x000fe40000000000 */
[----:B------:R-:W-:Y:S01]  /*9290*/  ISETP.GT.AND P1, PT, R4, 0x68, PT ;  /* 0x000000680400780c */ /* 0x000fe20003f24270 */
[----:B------:R-:W-:Y:S01]  /*92a0*/  LDSM.16.MT88.4 R20, [R193] ;  /* 0x00000000c114783b */ /* 0x000fe20000004200 */
[----:B------:R-:W-:Y:S02]  /*92b0*/  FMNMX.FTZ R9, R224, R9, !PT ;  /* 0x00000009e0097209 */ /* 0x000fe40007810000 */
[----:B------:R-:W-:Y:S02]  /*92c0*/  FSEL R221, R24, -INF , P1 ;  /* 0xff80000018dd7808 */ /* 0x000fe40000800000 */
[----:B------:R-:W-:Y:S02]  /*92d0*/  FMNMX.FTZ R4, R223, R9, !PT ;  /* 0x00000009df047209 */ /* 0x000fe40007810000 */
[----:B--2---:R-:W-:Y:S02]  /*92e0*/  FMNMX.FTZ R0, R0, R2, !PT ;  /* 0x0000000200007209 */ /* 0x004fe40007810000 */
[----:B------:R-:W-:Y:S03]  /*92f0*/  FMNMX.FTZ R4, R221, R4, !PT ;  /* 0x00000004dd047209 */ /* 0x000fe60007810000 */
[----:B------:R-:W2:Y:S01]  /*9300*/  SHFL.BFLY PT, R2, R0, 0x1, 0x1f ;  /* 0x0c201f0000027f89 */ /* 0x000ea200000e0000 */
[----:B------:R-:W-:Y:S07]  /*9310*/  FMNMX.FTZ R4, R220, R4, !PT ;  /* 0x00000004dc047209 */ /* 0x000fee0007810000 */
[----:B------:R-:W3:Y:S01]  /*9320*/  SHFL.BFLY PT, R9, R4, 0x2, 0x1f ;  /* 0x0c401f0004097f89 */ /* 0x000ee200000e0000 */
[----:B--2---:R-:W-:Y:S04]  /*9330*/  FMNMX.FTZ R68, R0, R2, !PT ;  /* 0x0000000200447209 */ /* 0x004fe80007810000 */
[C---:B------:R-:W-:Y:S01]  /*9340*/  FSETP.NEU.FTZ.AND P0, PT, R68.reuse, -INF , PT ;  /* 0xff8000004400780b */ /* 0x040fe20003f1d000 */
[----:B------:R-:W-:Y:S01]  /*9350*/  FMUL.FTZ R0, R68, c[0x0][0x2d0] ;  /* 0x0000b40044007a20 */ /* 0x000fe20000410000 */
[----:B---3--:R-:W-:Y:S04]  /*9360*/  FMNMX.FTZ R4, R4, R9, !PT ;  /* 0x0000000904047209 */ /* 0x008fe80007810000 */
[----:B------:R-:W-:Y:S01]  /*9370*/  FSEL R141, R0, RZ, P0 ;  /* 0x000000ff008d7208 */ /* 0x000fe20000000000 */
[----:B------:R-:W2:Y:S04]  /*9380*/  SHFL.BFLY PT, R2, R4, 0x1, 0x1f ;  /* 0x0c201f0004027f89 */ /* 0x000ea800000e0000 */
[--C-:B------:R-:W-:Y:S04]  /*9390*/  FFMA.FTZ R0, R5, c[0x0][0x2d0], -R141.reuse ;  /* 0x0000b40005007a23 */ /* 0x100fe8000001088d */
[----:B------:R3:W-:Y:S01]  /*93a0*/  MUFU.EX2 R237, R0 ;  /* 0x0000000000ed7308 */ /* 0x0007e20000000800 */
[----:B--2---:R-:W-:Y:S04]  /*93b0*/  FMNMX.FTZ R69, R4, R2, !PT ;  /* 0x0000000204457209 */ /* 0x004fe80007810000 */
[C---:B------:R-:W-:Y:S01]  /*93c0*/  FSETP.NEU.FTZ.AND P1, PT, R69.reuse, -INF , PT ;  /* 0xff8000004500780b */ /* 0x040fe20003f3d000 */
[----:B------:R-:W-:Y:S02]  /*93d0*/  FMUL.FTZ R2, R69, c[0x0][0x2d0] ;  /* 0x0000b40045027a20 */ /* 0x000fe40000410000 */
[--C-:B---3--:R-:W-:Y:S03]  /*93e0*/  FFMA.FTZ R0, R7, c[0x0][0x2d0], -R141.reuse ;  /* 0x0000b40007007a23 */ /* 0x108fe6000001088d */
[----:B------:R-:W-:Y:S01]  /*93f0*/  FSEL R140, R2, RZ, P1 ;  /* 0x000000ff028c7208 */ /* 0x000fe20000800000 */
[----:B------:R2:W3:Y:S04]  /*9400*/  MUFU.EX2 R239, R0 ;  /* 0x0000000000ef7308 */ /* 0x0004e80000000800 */
[--C-:B------:R-:W-:Y:S02]  /*9410*/  FFMA.FTZ R2, R13, c[0x0][0x2d0], -R140.reuse ;  /* 0x0000b4000d027a23 */ /* 0x100fe4000001088c */
[--C-:B------:R-:W-:Y:S04]  /*9420*/  FFMA.FTZ R4, R11, c[0x0][0x2d0], -R140.reuse ;  /* 0x0000b4000b047a23 */ /* 0x100fe8000001088c */
[----:B------:R4:W-:Y:S10]  /*9430*/  MUFU.EX2 R42, R2 ;  /* 0x00000002002a7308 */ /* 0x0009f40000000800 */
[----:B------:R-:W-:Y:S01]  /*9440*/  MUFU.EX2 R252, R4 ;  /* 0x0000000400fc7308 */ /* 0x000fe20000000800 */
[--C-:B--2---:R-:W-:Y:S01]  /*9450*/  FFMA.FTZ R0, R8, c[0x0][0x2d0], -R141.reuse ;  /* 0x0000b40008007a23 */ /* 0x104fe2000001088d */
[----:B---3--:R-:W-:Y:S08]  /*9460*/  F2FP.PACK_AB R137, R239, R237 ;  /* 0x000000edef89723e */ /* 0x008ff000000000ff */
[----:B------:R2:W-:Y:S01]  /*9470*/  MUFU.EX2 R51, R0 ;  /* 0x0000000000337308 */ /* 0x0005e20000000800 */
[----:B----4-:R-:W-:Y:S01]  /*9480*/  FSEL R2, R68, RZ, P0 ;  /* 0x000000ff44027208 */ /* 0x010fe20000000000 */
[----:B--2---:R-:W-:Y:S08]  /*9490*/  FFMA.FTZ R0, R10, c[0x0][0x2d0], -R141 ;  /* 0x0000b4000a007a23 */ /* 0x004ff0000001088d */
[----:B------:R2:W3:Y:S02]  /*94a0*/  MUFU.EX2 R43, R0 ;  /* 0x00000000002b7308 */ /* 0x0004e40000000800 */
[--C-:B--2---:R-:W-:Y:S01]  /*94b0*/  FFMA.FTZ R0, R6, c[0x0][0x2d0], -R140.reuse ;  /* 0x0000b40006007a23 */ /* 0x104fe2000001088c */
[----:B---3--:R-:W-:Y:S07]  /*94c0*/  F2FP.PACK_AB R139, R43, R51 ;  /* 0x000000332b8b723e */ /* 0x008fee00000000ff */
[----:B------:R2:W3:Y:S02]  /*94d0*/  MUFU.EX2 R238, R0 ;  /* 0x0000000000ee7308 */ /* 0x0004e40000000800 */
[----:B--2---:R-:W-:Y:S01]  /*94e0*/  FFMA.FTZ R0, R12, c[0x0][0x2d0], -R140 ;  /* 0x0000b4000c007a23 */ /* 0x004fe2000001088c */
[----:B---3--:R-:W-:Y:S01]  /*94f0*/  F2FP.PACK_AB R136, R252, R238 ;  /* 0x000000eefc88723e */ /* 0x008fe200000000ff */
[----:B------:R-:W2:Y:S06]  /*9500*/  LDSM.16.MT88.4 R12, [R191] ;  /* 0x00000000bf0c783b */ /* 0x000eac0000004200 */
[----:B------:R3:W4:Y:S02]  /*9510*/  MUFU.EX2 R50, R0 ;  /* 0x0000000000327308 */ /* 0x0007240000000800 */
[----:B---3--:R-:W-:Y:S02]  /*9520*/  FSEL R0, R69, RZ, P1 ;  /* 0x000000ff45007208 */ /* 0x008fe40000800000 */
[----:B----4-:R-:W-:Y:S03]  /*9530*/  F2FP.PACK_AB R138, R42, R50 ;  /* 0x000000322a8a723e */ /* 0x010fe600000000ff */
[----:B------:R-:W-:Y:S04]  /*9540*/  FADD.FTZ R0, -R0, R3 ;  /* 0x0000000300007221 */ /* 0x000fe80000010100 */
[----:B------:R-:W-:Y:S04]  /*9550*/  FMUL.FTZ R0, R0, c[0x0][0x2d0] ;  /* 0x0000b40000007a20 */ /* 0x000fe80000410000 */
[----:B------:R3:W4:Y:S02]  /*9560*/  MUFU.EX2 R3, R0 ;  /* 0x0000000000037308 */ /* 0x0007240000000800 */
[----:B---3--:R-:W-:Y:S02]  /*9570*/  FADD.FTZ R0, -R2, R70 ;  /* 0x0000004602007221 */ /* 0x008fe40000010100 */
[--C-:B------:R-:W-:Y:S02]  /*9580*/  FFMA.FTZ R2, R40, c[0x0][0x2d0], -R140.reuse ;  /* 0x0000b40028027a23 */ /* 0x100fe4000001088c */
[C---:B----4-:R-:W-:Y:S04]  /*9590*/  FMUL.FTZ R40, R3.reuse, R108 ;  /* 0x0000006c03287220 */ /* 0x050fe80000410000 */
[----:B------:R3:W-:Y:S01]  /*95a0*/  MUFU.EX2 R251, R2 ;  /* 0x0000000200fb7308 */ /* 0x0007e20000000800 */
[----:B------:R-:W-:Y:S02]  /*95b0*/  FMUL.FTZ R0, R0, c[0x0][0x2d0] ;  /* 0x0000b40000007a20 */ /* 0x000fe40000410000 */
[C---:B------:R-:W-:Y:S02]  /*95c0*/  FMUL.FTZ R4, R3.reuse, R72 ;  /* 0x0000004803047220 */ /* 0x040fe40000410000 */
[C---:B------:R-:W-:Y:S02]  /*95d0*/  FMUL.FTZ R5, R3.reuse, R73 ;  /* 0x0000004903057220 */ /* 0x040fe40000410000 */
[C---:B------:R-:W-:Y:S02]  /*95e0*/  FMUL.FTZ R8, R3.reuse, R76 ;  /* 0x0000004c03087220 */ /* 0x040fe40000410000 */
[C---:B------:R-:W-:Y:S01]  /*95f0*/  FMUL.FTZ R9, R3.reuse, R77 ;  /* 0x0000004d03097220 */ /* 0x040fe20000410000 */
[----:B------:R-:W4:Y:S01]  /*9600*/  MUFU.EX2 R0, R0 ;  /* 0x0000000000007308 */ /* 0x000f220000000800 */
[C---:B------:R-:W-:Y:S02]  /*9610*/  FMUL.FTZ R16, R3.reuse, R84 ;  /* 0x0000005403107220 */ /* 0x040fe40000410000 */
[C---:B------:R-:W-:Y:S02]  /*9620*/  FMUL.FTZ R17, R3.reuse, R85 ;  /* 0x0000005503117220 */ /* 0x040fe40000410000 */
[C---:B------:R-:W-:Y:S02]  /*9630*/  FMUL.FTZ R24, R3.reuse, R92 ;  /* 0x0000005c03187220 */ /* 0x040fe40000410000 */
[C---:B------:R-:W-:Y:S02]  /*9640*/  FMUL.FTZ R25, R3.reuse, R93 ;  /* 0x0000005d03197220 */ /* 0x040fe40000410000 */
[C---:B------:R-:W-:Y:S02]  /*9650*/  FMUL.FTZ R32, R3.reuse, R100 ;  /* 0x0000006403207220 */ /* 0x040fe40000410000 */
[----:B------:R-:W-:Y:S02]  /*9660*/  FMUL.FTZ R33, R3, R101 ;  /* 0x0000006503217220 */ /* 0x000fe40000410000 */
[--C-:B------:R-:W-:Y:S02]  /*9670*/  FFMA.FTZ R92, R229, c[0x0][0x2d0], -R140.reuse ;  /* 0x0000b400e55c7a23 */ /* 0x100fe4000001088c */
[--C-:B---3--:R-:W-:Y:S02]  /*9680*/  FFMA.FTZ R2, R41, c[0x0][0x2d0], -R140.reuse ;  /* 0x0000b40029027a23 */ /* 0x108fe4000001088c */
[--C-:B------:R-:W-:Y:S02]  /*9690*/  FFMA.FTZ R93, R226, c[0x0][0x2d0], -R140.reuse ;  /* 0x0000b400e25d7a23 */ /* 0x100fe4000001088c */
[----:B------:R3:W-:Y:S01]  /*96a0*/  MUFU.EX2 R250, R2 ;  /* 0x0000000200fa7308 */ /* 0x0007e20000000800 */
[----:B------:R-:W-:Y:S02]  /*96b0*/  FFMA.FTZ R101, R224, c[0x0][0x2d0], -R140 ;  /* 0x0000b400e0657a23 */ /* 0x000fe4000001088c */
[--C-:B------:R-:W-:Y:S02]  /*96c0*/  FFMA.FTZ R100, R247, c[0x0][0x2d0], -R141.reuse ;  /* 0x0000b400f7647a23 */ /* 0x100fe4000001088d */
[C---:B----4-:R-:W-:Y:S02]  /*96d0*/  FMUL.FTZ R6, R0.reuse, R74 ;  /* 0x0000004a00067220 */ /* 0x050fe40000410000 */
[C---:B------:R-:W-:Y:S02]  /*96e0*/  FMUL.FTZ R7, R0.reuse, R75 ;  /* 0x0000004b00077220 */ /* 0x040fe40000410000 */
[----:B------:R-:W4:Y:S01]  /*96f0*/  LDSM.16.MT88.4 R72, [R192+0x3800] ;  /* 0x00380000c048783b */ /* 0x000f220000004200 */
[C---:B------:R-:W-:Y:S02]  /*9700*/  FMUL.FTZ R10, R0.reuse, R78 ;  /* 0x0000004e000a7220 */ /* 0x040fe40000410000 */
[C---:B------:R-:W-:Y:S02]  /*9710*/  FMUL.FTZ R11, R0.reuse, R79 ;  /* 0x0000004f000b7220 */ /* 0x040fe40000410000 */
[C---:B--2---:R-:W-:Y:S03]  /*9720*/  HMMA.16816.F32 R4, R136.reuse, R12, R4 ;  /* 0x0000000c8804723c */ /* 0x044fe60000001804 */
[----:B------:R-:W2:Y:S02]  /*9730*/  LDSM.16.MT88.4 R76, [R194+0x3800] ;  /* 0x00380000c24c783b */ /* 0x000ea40000004200 */
[----:B------:R-:W-:Y:S02]  /*9740*/  FMUL.FTZ R18, R0, R86 ;  /* 0x0000005600127220 */ /* 0x000fe40000410000 */
[C---:B------:R-:W-:Y:S01]  /*9750*/  FMUL.FTZ R12, R3.reuse, R80 ;  /* 0x00000050030c7220 */ /* 0x040fe20000410000 */
[C---:B------:R-:W-:Y:S04]  /*9760*/  HMMA.16816.F32 R8, R136.reuse, R14, R8 ;  /* 0x0000000e8808723c */ /* 0x040fe80000001808 */
[--C-:B---3--:R-:W-:Y:S02]  /*9770*/  FFMA.FTZ R2, R48, c[0x0][0x2d0], -R141.reuse ;  /* 0x0000b40030027a23 */ /* 0x108fe4000001088d */
[C---:B------:R-:W-:Y:S02]  /*9780*/  FMUL.FTZ R13, R3.reuse, R81 ;  /* 0x00000051030d7220 */ /* 0x040fe40000410000 */
[----:B------:R3:W-:Y:S01]  /*9790*/  MUFU.EX2 R108, R2 ;  /* 0x00000002006c7308 */ /* 0x0007e20000000800 */
[C---:B------:R-:W-:Y:S03]  /*97a0*/  FMUL.FTZ R14, R0.reuse, R82 ;  /* 0x00000052000e7220 */ /* 0x040fe60000410000 */
[C---:B------:R-:W-:Y:S02]  /*97b0*/  FMUL.FTZ R15, R0.reuse, R83 ;  /* 0x00000053000f7220 */ /* 0x040fe40000410000 */
[----:B------:R-:W2:Y:S01]  /*97c0*/  LDSM.16.MT88.4 R80, [R191+0x800] ;  /* 0x00080000bf50783b */ /* 0x000ea20000004200 */
[C---:B------:R-:W-:Y:S02]  /*97d0*/  FMUL.FTZ R19, R0.reuse, R87 ;  /* 0x0000005700137220 */ /* 0x040fe40000410000 */
[C---:B------:R-:W-:Y:S02]  /*97e0*/  FMUL.FTZ R58, R0.reuse, R126 ;  /* 0x0000007e003a7220 */ /* 0x040fe40000410000 */
[C---:B------:R-:W-:Y:S03]  /*97f0*/  HMMA.16816.F32 R12, R136.reuse, R20, R12 ;  /* 0x00000014880c723c */ /* 0x040fe6000000180c */
[----:B------:R-:W1:Y:S01]  /*9800*/  LDSM.16.MT88.4 R84, [R193+0x800] ;  /* 0x00080000c154783b */ /* 0x000e620000004200 */
[C---:B------:R-:W-:Y:S02]  /*9810*/  FMUL.FTZ R59, R0.reuse, R127 ;  /* 0x0000007f003b7220 */ /* 0x040fe40000410000 */
[C---:B------:R-:W-:Y:S02]  /*9820*/  FMUL.FTZ R26, R0.reuse, R94 ;  /* 0x0000005e001a7220 */ /* 0x040fe40000410000 */
[C---:B------:R-:W-:Y:S04]  /*9830*/  HMMA.16816.F32 R16, R136.reuse, R22, R16 ;  /* 0x000000168810723c */ /* 0x040fe80000001810 */
[----:B------:R-:W-:Y:S02]  /*9840*/  FMUL.FTZ R20, R3, R88 ;  /* 0x0000005803147220 */ /* 0x000fe40000410000 */
[----:B---3--:R-:W-:Y:S02]  /*9850*/  FFMA.FTZ R2, R49, c[0x0][0x2d0], -R141 ;  /* 0x0000b40031027a23 */ /* 0x008fe4000001088d */
[C---:B------:R-:W-:Y:S02]  /*9860*/  FMUL.FTZ R21, R3.reuse, R89 ;  /* 0x0000005903157220 */ /* 0x040fe40000410000 */
[----:B------:R3:W1:Y:S02]  /*9870*/  MUFU.EX2 R245, R2 ;  /* 0x0000000200f57308 */ /* 0x0006640000000800 */
[C---:B------:R-:W-:Y:S02]  /*9880*/  FMUL.FTZ R22, R0.reuse, R90 ;  /* 0x0000005a00167220 */ /* 0x040fe40000410000 */
[C---:B------:R-:W-:Y:S02]  /*9890*/  FMUL.FTZ R23, R0.reuse, R91 ;  /* 0x0000005b00177220 */ /* 0x040fe40000410000 */
[----:B------:R-:W1:Y:S01]  /*98a0*/  LDSM.16.MT88.4 R88, [R192+0x800] ;  /* 0x00080000c058783b */ /* 0x000e620000004200 */
[----:B------:R-:W-:Y:S02]  /*98b0*/  IMAD.MOV.U32 R94, RZ, RZ, R51 ;  /* 0x000000ffff5e7224 */ /* 0x000fe400078e0033 */
[C---:B------:R-:W-:Y:S02]  /*98c0*/  FMUL.FTZ R49, R3.reuse, R117 ;  /* 0x0000007503317220 */ /* 0x040fe40000410000 */
[C---:B------:R-:W-:Y:S03]  /*98d0*/  HMMA.16816.F32 R20, R136.reuse, R28, R20 ;  /* 0x0000001c8814723c */ /* 0x040fe60000001814 */
[C---:B------:R-:W-:Y:S02]  /*98e0*/  FMUL.FTZ R27, R0.reuse, R95 ;  /* 0x0000005f001b7220 */ /* 0x040fe40000410000 */
[----:B------:R-:W-:Y:S02]  /*98f0*/  IMAD.MOV.U32 R95, RZ, RZ, R50 ;  /* 0x000000ffff5f7224 */ /* 0x000fe400078e0032 */
[C---:B------:R-:W-:Y:S02]  /*9900*/  FMUL.FTZ R50, R0.reuse, R118 ;  /* 0x0000007600327220 */ /* 0x040fe40000410000 */
[----:B------:R-:W-:Y:S01]  /*9910*/  FMUL.FTZ R51, R0, R119 ;  /* 0x0000007700337220 */ /* 0x000fe20000410000 */
[C---:B------:R-:W-:Y:S03]  /*9920*/  HMMA.16816.F32 R24, R136.reuse, R30, R24 ;  /* 0x0000001e8818723c */ /* 0x040fe60000001818 */
[----:B---3--:R-:W-:Y:S02]  /*9930*/  FFMA.FTZ R2, R56, c[0x0][0x2d0], -R140 ;  /* 0x0000b40038027a23 */ /* 0x008fe4000001088c */
[C---:B------:R-:W-:Y:S02]  /*9940*/  FMUL.FTZ R56, R3.reuse, R124 ;  /* 0x0000007c03387220 */ /* 0x040fe40000410000 */
[----:B------:R3:W-:Y:S01]  /*9950*/  MUFU.EX2 R243, R2 ;  /* 0x0000000200f37308 */ /* 0x0007e20000000800 */
[C---:B------:R-:W-:Y:S02]  /*9960*/  FMUL.FTZ R30, R0.reuse, R98 ;  /* 0x00000062001e7220 */ /* 0x040fe40000410000 */
[----:B------:R-:W5:Y:S02]  /*9970*/  LDL.LU R98, [R1+0x34] ;  /* 0x0000340001627983 */ /* 0x000f640000300800 */
[C---:B------:R-:W-:Y:S02]  /*9980*/  FMUL.FTZ R31, R0.reuse, R99 ;  /* 0x00000063001f7220 */ /* 0x040fe40000410000 */
[C---:B------:R-:W-:Y:S01]  /*9990*/  FMUL.FTZ R28, R3.reuse, R96 ;  /* 0x00000060031c7220 */ /* 0x040fe20000410000 */
[----:B------:R-:W5:Y:S01]  /*99a0*/  LDL.LU R99, [R1+0x30] ;  /* 0x0000300001637983 */ /* 0x000f620000300800 */
[----:B------:R-:W-:Y:S02]  /*99b0*/  FMUL.FTZ R29, R3, R97 ;  /* 0x00000061031d7220 */ /* 0x000fe40000410000 */
[----:B------:R-:W-:Y:S02]  /*99c0*/  IMAD.MOV.U32 R96, RZ, RZ, R43 ;  /* 0x000000ffff607224 */ /* 0x000fe400078e002b */
[----:B------:R-:W-:Y:S02]  /*99d0*/  IMAD.MOV.U32 R97, RZ, RZ, R42 ;  /* 0x000000ffff617224 */ /* 0x000fe400078e002a */
[C---:B------:R-:W-:Y:S01]  /*99e0*/  FMUL.FTZ R34, R0.reuse, R102 ;  /* 0x0000006600227220 */ /* 0x040fe20000410000 */
[C---:B------:R-:W-:Y:S03]  /*99f0*/  HMMA.16816.F32 R28, R136.reuse, R36, R28 ;  /* 0x00000024881c723c */ /* 0x040fe6000000181c */
[C---:B------:R-:W-:Y:S02]  /*9a00*/  FMUL.FTZ R35, R0.reuse, R103 ;  /* 0x0000006700237220 */ /* 0x040fe40000410000 */
[--C-:B------:R-:W-:Y:S02]  /*9a10*/  FFMA.FTZ R102, R223, c[0x0][0x2d0], -R140.reuse ;  /* 0x0000b400df667a23 */ /* 0x100fe4000001088c */
[--C-:B------:R-:W-:Y:S02]  /*9a20*/  FFMA.FTZ R103, R221, c[0x0][0x2d0], -R140.reuse ;  /* 0x0000b400dd677a23 */ /* 0x100fe4000001088c */
[----:B---3--:R-:W-:Y:S01]  /*9a30*/  FFMA.FTZ R2, R57, c[0x0][0x2d0], -R140 ;  /* 0x0000b40039027a23 */ /* 0x008fe2000001088c */
[C---:B------:R-:W-:Y:S03]  /*9a40*/  HMMA.16816.F32 R32, R136.reuse, R38, R32 ;  /* 0x000000268820723c */ /* 0x040fe60000001820 */
[----:B------:R3:W-:Y:S01]  /*9a50*/  MUFU.EX2 R241, R2 ;  /* 0x0000000200f17308 */ /* 0x0007e20000000800 */
[C---:B------:R-:W-:Y:S02]  /*9a60*/  FMUL.FTZ R57, R3.reuse, R125 ;  /* 0x0000007d03397220 */ /* 0x040fe40000410000 */
[C---:B------:R-:W-:Y:S02]  /*9a70*/  FMUL.FTZ R37, R3.reuse, R105 ;  /* 0x0000006903257220 */ /* 0x040fe40000410000 */
[C---:B------:R-:W-:Y:S04]  /*9a80*/  FMUL.FTZ R38, R0.reuse, R106 ;  /* 0x0000006a00267220 */ /* 0x040fe80000410000 */
[C---:B------:R-:W-:Y:S02]  /*9a90*/  FMUL.FTZ R39, R0.reuse, R107 ;  /* 0x0000006b00277220 */ /* 0x040fe40000410000 */
[C---:B------:R-:W-:Y:S02]  /*9aa0*/  FMUL.FTZ R36, R3.reuse, R104 ;  /* 0x0000006803247220 */ /* 0x040fe40000410000 */
[C---:B------:R-:W-:Y:S02]  /*9ab0*/  FMUL.FTZ R41, R3.reuse, R109 ;  /* 0x0000006d03297220 */ /* 0x040fe40000410000 */
[----:B------:R-:W-:Y:S02]  /*9ac0*/  IMAD.MOV.U32 R109, RZ, RZ, R97 ;  /* 0x000000ffff6d7224 */ /* 0x000fe400078e0061 */
[C---:B------:R-:W-:Y:S01]  /*9ad0*/  FMUL.FTZ R42, R0.reuse, R110 ;  /* 0x0000006e002a7220 */ /* 0x040fe20000410000 */
[C---:B------:R-:W-:Y:S03]  /*9ae0*/  HMMA.16816.F32 R36, R136.reuse, R44, R36 ;  /* 0x0000002c8824723c */ /* 0x040fe60000001824 */
[----:B------:R-:W-:Y:S02]  /*9af0*/  FMUL.FTZ R43, R0, R111 ;  /* 0x0000006f002b7220 */ /* 0x000fe40000410000 */
[----:B------:R-:W-:Y:S02]  /*9b00*/  IMAD.MOV.U32 R111, RZ, RZ, R95 ;  /* 0x000000ffff6f7224 */ /* 0x000fe400078e005f */
[--C-:B---3--:R-:W-:Y:S02]  /*9b10*/  FFMA.FTZ R2, R142, c[0x0][0x2d0], -R141.reuse ;  /* 0x0000b4008e027a23 */ /* 0x108fe4000001088d */
[----:B------:R-:W-:Y:S01]  /*9b20*/  IMAD.MOV.U32 R110, RZ, RZ, R96 ;  /* 0x000000ffff6e7224 */ /* 0x000fe200078e0060 */
[C---:B------:R-:W-:Y:S01]  /*9b30*/  HMMA.16816.F32 R40, R136.reuse, R46, R40 ;  /* 0x0000002e8828723c */ /* 0x040fe20000001828 */
[----:B------:R3:W-:Y:S02]  /*9b40*/  MUFU.EX2 R125, R2 ;  /* 0x00000002007d7308 */ /* 0x0007e40000000800 */
[C---:B------:R-:W-:Y:S02]  /*9b50*/  FMUL.FTZ R44, R3.reuse, R112 ;  /* 0x00000070032c7220 */ /* 0x040fe40000410000 */
[C---:B------:R-:W-:Y:S02]  /*9b60*/  FMUL.FTZ R45, R3.reuse, R113 ;  /* 0x00000071032d7220 */ /* 0x040fe40000410000 */
[C---:B------:R-:W-:Y:S02]  /*9b70*/  FMUL.FTZ R47, R0.reuse, R115 ;  /* 0x00000073002f7220 */ /* 0x040fe40000410000 */
[C---:B------:R-:W-:Y:S02]  /*9b80*/  FMUL.FTZ R46, R0.reuse, R114 ;  /* 0x00000072002e7220 */ /* 0x040fe40000410000 */
[----:B------:R-:W-:Y:S01]  /*9b90*/  MUFU.EX2 R142, R103 ;  /* 0x00000067008e7308 */ /* 0x000fe20000000800 */
[C---:B------:R-:W-:Y:S02]  /*9ba0*/  FMUL.FTZ R48, R3.reuse, R116 ;  /* 0x0000007403307220 */ /* 0x040fe40000410000 */
[----:B------:R-:W-:Y:S02]  /*9bb0*/  IMAD.MOV.U32 R116, RZ, RZ, R94 ;  /* 0x000000ffff747224 */ /* 0x000fe400078e005e */
[C---:B------:R-:W-:Y:S03]  /*9bc0*/  HMMA.16816.F32 R44, R136.reuse, R52, R44 ;  /* 0x00000034882c723c */ /* 0x040fe6000000182c */
[C---:B------:R-:W-:Y:S02]  /*9bd0*/  FMUL.FTZ R60, R3.reuse, R60 ;  /* 0x0000003c033c7220 */ /* 0x040fe40000410000 */
[----:B------:R-:W-:Y:S02]  /*9be0*/  FMUL.FTZ R61, R3, R61 ;  /* 0x0000003d033d7220 */ /* 0x000fe40000410000 */
[C---:B------:R-:W-:Y:S01]  /*9bf0*/  FMUL.FTZ R62, R0.reuse, R62 ;  /* 0x0000003e003e7220 */ /* 0x040fe20000410000 */
[C---:B------:R-:W-:Y:S04]  /*9c00*/  HMMA.16816.F32 R48, R136.reuse, R54, R48 ;  /* 0x000000368830723c */ /* 0x040fe80000001830 */
[--C-:B---3--:R-:W-:Y:S02]  /*9c10*/  FFMA.FTZ R2, R143, c[0x0][0x2d0], -R141.reuse ;  /* 0x0000b4008f027a23 */ /* 0x108fe4000001088d */
[C---:B------:R-:W-:Y:S02]  /*9c20*/  FMUL.FTZ R52, R3.reuse, R120 ;  /* 0x0000007803347220 */ /* 0x040fe40000410000 */
[----:B------:R3:W2:Y:S01]  /*9c30*/  MUFU.EX2 R124, R2 ;  /* 0x00000002007c7308 */ /* 0x0006a20000000800 */
[C---:B------:R-:W-:Y:S03]  /*9c40*/  FMUL.FTZ R54, R0.reuse, R122 ;  /* 0x0000007a00367220 */ /* 0x040fe60000410000 */
[C---:B------:R-:W-:Y:S02]  /*9c50*/  FMUL.FTZ R55, R0.reuse, R123 ;  /* 0x0000007b00377220 */ /* 0x040fe40000410000 */
[C---:B------:R-:W-:Y:S02]  /*9c60*/  FMUL.FTZ R53, R3.reuse, R121 ;  /* 0x0000007903357220 */ /* 0x040fe40000410000 */
[C---:B------:R-:W-:Y:S02]  /*9c70*/  FMUL.FTZ R63, R0.reuse, R63 ;  /* 0x0000003f003f7220 */ /* 0x040fe40000410000 */
[C---:B------:R-:W-:Y:S02]  /*9c80*/  FMUL.FTZ R64, R3.reuse, R64 ;  /* 0x0000004003407220 */ /* 0x040fe40000410000 */
[----:B------:R-:W-:Y:S01]  /*9c90*/  FMUL.FTZ R65, R3, R65 ;  /* 0x0000004103417220 */ /* 0x000fe20000410000 */
[C---:B----4-:R-:W-:Y:S03]  /*9ca0*/  HMMA.16816.F32 R52, R136.reuse, R72, R52 ;  /* 0x000000488834723c */ /* 0x050fe60000001834 */
[C---:B------:R-:W-:Y:S02]  /*9cb0*/  FMUL.FTZ R66, R0.reuse, R66 ;  /* 0x0000004200427220 */ /* 0x040fe40000410000 */
[----:B------:R-:W-:Y:S02]  /*9cc0*/  FMUL.FTZ R67, R0, R67 ;  /* 0x0000004300437220 */ /* 0x000fe40000410000 */
[----:B-1----:R-:W-:Y:S01]  /*9cd0*/  F2FP.PACK_AB R73, R245, R108 ;  /* 0x0000006cf549723e */ /* 0x002fe200000000ff */
[C---:B------:R-:W-:Y:S04]  /*9ce0*/  HMMA.16816.F32 R56, R136.reuse, R74, R56 ;  /* 0x0000004a8838723c */ /* 0x040fe80000001838 */
[--C-:B---3--:R-:W-:Y:S01]  /*9cf0*/  FFMA.FTZ R2, R145, c[0x0][0x2d0], -R140.reuse ;  /* 0x0000b40091027a23 */ /* 0x108fe2000001088c */
[----:B------:R-:W-:Y:S01]  /*9d00*/  F2FP.PACK_AB R72, R250, R251 ;  /* 0x000000fbfa48723e */ /* 0x000fe200000000ff */
[----:B------:R-:W-:Y:S01]  /*9d10*/  MUFU.EX2 R145, R101 ;  /* 0x0000006500917308 */ /* 0x000fe20000000800 */
[----:B--2---:R-:W-:Y:S01]  /*9d20*/  F2FP.PACK_AB R75, R124, R125 ;  /* 0x0000007d7c4b723e */ /* 0x004fe200000000ff */
[C---:B------:R-:W-:Y:S04]  /*9d30*/  HMMA.16816.F32 R60, R136.reuse, R76, R60 ;  /* 0x0000004c883c723c */ /* 0x040fe8000000183c */
[----:B------:R-:W-:Y:S01]  /*9d40*/  F2FP.PACK_AB R74, R241, R243 ;  /* 0x000000f3f14a723e */ /* 0x000fe200000000ff */
[--C-:B------:R-:W-:Y:S03]  /*9d50*/  FFMA.FTZ R70, R225, c[0x0][0x2d0], -R141.reuse ;  /* 0x0000b400e1467a23 */ /* 0x100fe6000001088d */
[----:B------:R-:W-:Y:S01]  /*9d60*/  HMMA.16816.F32 R64, R136, R78, R64 ;  /* 0x0000004e8840723c */ /* 0x000fe20000001840 */
[----:B------:R1:W-:Y:S01]  /*9d70*/  MUFU.EX2 R235, R2 ;  /* 0x0000000200eb7308 */ /* 0x0003e20000000800 */
[----:B------:R-:W2:Y:S06]  /*9d80*/  LDSM.16.MT88.4 R76, [R194+0x800] ;  /* 0x00080000c24c783b */ /* 0x000eac0000004200 */
[C---:B------:R-:W-:Y:S03]  /*9d90*/  HMMA.16816.F32 R4, R72.reuse, R80, R4 ;  /* 0x000000504804723c */ /* 0x040fe60000001804 */
[----:B------:R3:W-:Y:S05]  /*9da0*/  MUFU.EX2 R121, R70 ;  /* 0x0000004600797308 */ /* 0x0007ea0000000800 */
[C---:B------:R-:W-:Y:S01]  /*9db0*/  HMMA.16816.F32 R8, R72.reuse, R82, R8 ;  /* 0x000000524808723c */ /* 0x040fe20000001808 */
[----:B------:R-:W4:Y:S07]  /*9dc0*/  LDSM.16.MT88.4 R80, [R191+0x4000] ;  /* 0x00400000bf50783b */ /* 0x000f2e0000004200 */
[C---:B------:R-:W-:Y:S04]  /*9dd0*/  HMMA.16816.F32 R12, R72.reuse, R84, R12 ;  /* 0x00000054480c723c */ /* 0x040fe8000000180c */
[--C-:B-1----:R-:W-:Y:S04]  /*9de0*/  FFMA.FTZ R2, R144, c[0x0][0x2d0], -R140.reuse ;  /* 0x0000b40090027a23 */ /* 0x102fe8000001088c */
[C---:B------:R-:W-:Y:S01]  /*9df0*/  HMMA.16816.F32 R16, R72.reuse, R86, R16 ;  /* 0x000000564810723c */ /* 0x040fe20000001810 */
[----:B------:R1:W-:Y:S01]  /*9e00*/  MUFU.EX2 R234, R2 ;  /* 0x0000000200ea7308 */ /* 0x0003e20000000800 */
[----:B------:R-:W4:Y:S02]  /*9e10*/  LDSM.16.MT88.4 R84, [R193+0x4000] ;  /* 0x00400000c154783b */ /* 0x000f240000004200 */
[--C-:B---3--:R-:W-:Y:S04]  /*9e20*/  FFMA.FTZ R70, R230, c[0x0][0x2d0], -R140.reuse ;  /* 0x0000b400e6467a23 */ /* 0x108fe8000001088c */
[C---:B------:R-:W-:Y:S08]  /*9e30*/  HMMA.16816.F32 R20, R72.reuse, R88, R20 ;  /* 0x000000584814723c */ /* 0x040ff00000001814 */
[C---:B------:R-:W-:Y:S01]  /*9e40*/  HMMA.16816.F32 R24, R72.reuse, R90, R24 ;  /* 0x0000005a4818723c */ /* 0x040fe20000001818 */
[----:B------:R-:W3:Y:S07]  /*9e50*/  LDSM.16.MT88.4 R88, [R192+0x4000] ;  /* 0x00400000c058783b */ /* 0x000eee0000004200 */
[C---:B--2---:R-:W-:Y:S04]  /*9e60*/  HMMA.16816.F32 R28, R72.reuse, R76, R28 ;  /* 0x0000004c481c723c */ /* 0x044fe8000000181c */
[--C-:B-1----:R-:W-:Y:S02]  /*9e70*/  FFMA.FTZ R2, R146, c[0x0][0x2d0], -R141.reuse ;  /* 0x0000b40092027a23 */ /* 0x102fe4000001088d */
[----:B------:R-:W1:Y:S02]  /*9e80*/  MUFU.EX2 R146, R102 ;  /* 0x0000006600927308 */ /* 0x000e640000000800 */
[C---:B------:R-:W-:Y:S01]  /*9e90*/  HMMA.16816.F32 R32, R72.reuse, R78, R32 ;  /* 0x0000004e4820723c */ /* 0x040fe20000001820 */
[----:B------:R-:W2:Y:S07]  /*9ea0*/  LDSM.16.MT88.4 R76, [R194+0x4000] ;  /* 0x00400000c24c783b */ /* 0x000eae0000004200 */
[C---:B----4-:R-:W-:Y:S01]  /*9eb0*/  HMMA.16816.F32 R36, R72.reuse, R80, R36 ;  /* 0x000000504824723c */ /* 0x050fe20000001824 */
[----:B------:R4:W-:Y:S07]  /*9ec0*/  MUFU.EX2 R106, R2 ;  /* 0x00000002006a7308 */ /* 0x0009ee0000000800 */
[C---:B------:R-:W-:Y:S01]  /*9ed0*/  HMMA.16816.F32 R40, R72.reuse, R82, R40 ;  /* 0x000000524828723c */ /* 0x040fe20000001828 */
[----:B------:R-:W5:Y:S03]  /*9ee0*/  LDSM.16.MT88.4 R80, [R191+0x1000] ;  /* 0x00100000bf50783b */ /* 0x000f660000004200 */
[----:B-1----:R-:W-:Y:S04]  /*9ef0*/  F2FP.PACK_AB R136, R146, R145 ;  /* 0x000000919288723e */ /* 0x002fe800000000ff */
[C---:B------:R-:W-:Y:S08]  /*9f00*/  HMMA.16816.F32 R44, R72.reuse, R84, R44 ;  /* 0x00000054482c723c */ /* 0x040ff0000000182c */
[C---:B------:R-:W-:Y:S01]  /*9f10*/  HMMA.16816.F32 R48, R72.reuse, R86, R48 ;  /* 0x000000564830723c */ /* 0x040fe20000001830 */
[----:B------:R-:W1:Y:S03]  /*9f20*/  LDSM.16.MT88.4 R84, [R193+0x1000] ;  /* 0x00100000c154783b */ /* 0x000e660000004200 */
[----:B----4-:R-:W-:Y:S04]  /*9f30*/  FFMA.FTZ R2, R150, c[0x0][0x2d0], -R141 ;  /* 0x0000b40096027a23 */ /* 0x010fe8000001088d */
[C---:B---3--:R-:W-:Y:S01]  /*9f40*/  HMMA.16816.F32 R52, R72.reuse, R88, R52 ;  /* 0x000000584834723c */ /* 0x048fe20000001834 */
[----:B------:R3:W4:Y:S07]  /*9f50*/  MUFU.EX2 R107, R2 ;  /* 0x00000002006b7308 */ /* 0x00072e0000000800 */
[C---:B------:R-:W-:Y:S01]  /*9f60*/  HMMA.16816.F32 R56, R72.reuse, R90, R56 ;  /* 0x0000005a4838723c */ /* 0x040fe20000001838 */
[----:B------:R-:W1:Y:S07]  /*9f70*/  LDSM.16.MT88.4 R88, [R192+0x1000] ;  /* 0x00100000c058783b */ /* 0x000e6e0000004200 */
[C---:B--2---:R-:W-:Y:S08]  /*9f80*/  HMMA.16816.F32 R60, R72.reuse, R76, R60 ;  /* 0x0000004c483c723c */ /* 0x044ff0000000183c */
[----:B------:R-:W-:Y:S01]  /*9f90*/  HMMA.16816.F32 R64, R72, R78, R64 ;  /* 0x0000004e4840723c */ /* 0x000fe20000001840 */
[----:B------:R-:W2:Y:S03]  /*9fa0*/  LDSM.16.MT88.4 R76, [R194+0x1000] ;  /* 0x00100000c24c783b */ /* 0x000ea60000004200 */
[--C-:B---3--:R-:W-:Y:S03]  /*9fb0*/  FFMA.FTZ R2, R148, c[0x0][0x2d0], -R140.reuse ;  /* 0x0000b40094027a23 */ /* 0x108fe6000001088c */
[----:B------:R-:W-:Y:S01]  /*9fc0*/  F2FP.PACK_AB R72, R234, R235 ;  /* 0x000000ebea48723e */ /* 0x000fe200000000ff */
[----:B------:R3:W-:Y:S01]  /*9fd0*/  MUFU.EX2 R231, R2 ;  /* 0x0000000200e77308 */ /* 0x0007e20000000800 */
[----:B----4-:R-:W-:Y:S03]  /*9fe0*/  F2FP.PACK_AB R73, R107, R106 ;  /* 0x0000006a6b49723e */ /* 0x010fe600000000ff */
[----:B---3--:R-:W-:Y:S06]  /*9ff0*/  FFMA.FTZ R2, R149, c[0x0][0x2d0], -R140 ;  /* 0x0000b40095027a23 */ /* 0x008fec000001088c */
[----:B------:R3:W4:Y:S01]  /*a000*/  MUFU.EX2 R227, R2 ;  /* 0x0000000200e37308 */ /* 0x0007220000000800 */
[----:B-----5:R-:W-:Y:S02]  /*a010*/  FFMA.FTZ R104, R3, R98, R238 ;  /* 0x0000006203687223 */ /* 0x020fe400000100ee */
[----:B------:R-:W-:Y:S02]  /*a020*/  FFMA.FTZ R0, R0, R99, R237 ;  /* 0x0000006300007223 */ /* 0x000fe400000100ed */
[----:B------:R-:W-:Y:S02]  /*a030*/  LDSM.16.MT88.4 R96, [R193+0x6000] ;  /* 0x00600000c160783b */ /* 0x000fe40000004200 */
[----:B------:R-:W-:Y:S02]  /*a040*/  FADD.FTZ R0, R239, R0 ;  /* 0x00000000ef007221 */ /* 0x000fe40000010000 */
[--C-:B---3--:R-:W-:Y:S01]  /*a050*/  FFMA.FTZ R2, R151, c[0x0][0x2d0], -R141.reuse ;  /* 0x0000b40097027a23 */ /* 0x108fe2000001088d */
[----:B----4-:R-:W-:Y:S01]  /*a060*/  F2FP.PACK_AB R74, R227, R231 ;  /* 0x000000e7e34a723e */ /* 0x010fe200000000ff */
[----:B------:R-:W-:Y:S01]  /*a070*/  MUFU.EX2 R151, R93 ;  /* 0x0000005d00977308 */ /* 0x000fe20000000800 */
[----:B------:R-:W-:Y:S02]  /*a080*/  FADD.FTZ R0, R116, R0 ;  /* 0x0000000074007221 */ /* 0x000fe40000010000 */
[----:B------:R-:W-:Y:S02]  /*a090*/  LDSM.16.MT88.4 R116, [R193+0x6800] ;  /* 0x00680000c174783b */ /* 0x000fe40000004200 */
[----:B------:R-:W-:Y:S04]  /*a0a0*/  FADD.FTZ R0, R110, R0 ;  /* 0x000000006e007221 */ /* 0x000fe80000010000 */
[----:B------:R-:W-:Y:S01]  /*a0b0*/  FADD.FTZ R0, R108, R0 ;  /* 0x000000006c007221 */ /* 0x000fe20000010000 */
[----:B------:R3:W4:Y:S03]  /*a0c0*/  MUFU.EX2 R105, R2 ;  /* 0x0000000200697308 */ /* 0x0007260000000800 */
[----:B------:R-:W-:Y:S04]  /*a0d0*/  FADD.FTZ R0, R245, R0 ;  /* 0x00000000f5007221 */ /* 0x000fe80000010000 */
[----:B------:R-:W-:Y:S04]  /*a0e0*/  FADD.FTZ R0, R125, R0 ;  /* 0x000000007d007221 */ /* 0x000fe80000010000 */
[----:B------:R-:W-:Y:S02]  /*a0f0*/  FADD.FTZ R0, R124, R0 ;  /* 0x000000007c007221 */ /* 0x000fe40000010000 */
[----:B------:R-:W-:Y:S02]  /*a100*/  LDSM.16.MT88.4 R124, [R192+0x6800] ;  /* 0x00680000c07c783b */ /* 0x000fe40000004200 */
[----:B------:R-:W-:Y:S04]  /*a110*/  FADD.FTZ R0, R106, R0 ;  /* 0x000000006a007221 */ /* 0x000fe80000010000 */
[----:B------:R-:W-:Y:S02]  /*a120*/  FADD.FTZ R0, R107, R0 ;  /* 0x000000006b007221 */ /* 0x000fe40000010000 */
[--C-:B---3--:R-:W-:Y:S02]  /*a130*/  FFMA.FTZ R2, R153, c[0x0][0x2d0], -R141.reuse ;  /* 0x0000b40099027a23 */ /* 0x108fe4000001088d */
[----:B------:R3:W-:Y:S01]  /*a140*/  MUFU.EX2 R153, R70 ;  /* 0x0000004600997308 */ /* 0x0007e20000000800 */
[----:B----4-:R-:W-:Y:S09]  /*a150*/  FADD.FTZ R0, R105, R0 ;  /* 0x0000000069007221 */ /* 0x010ff20000010000 */
[----:B------:R4:W5:Y:S01]  /*a160*/  MUFU.EX2 R219, R2 ;  /* 0x0000000200db7308 */ /* 0x0009620000000800 */
[--C-:B---3--:R-:W-:Y:S09]  /*a170*/  FFMA.FTZ R70, R248, c[0x0][0x2d0], -R141.reuse ;  /* 0x0000b400f8467a23 */ /* 0x108ff2000001088d */
[----:B------:R-:W-:Y:S01]  /*a180*/  MUFU.EX2 R143, R70 ;  /* 0x00000046008f7308 */ /* 0x000fe20000000800 */
[----:B----4-:R-:W-:Y:S01]  /*a190*/  FFMA.FTZ R2, R152, c[0x0][0x2d0], -R140 ;  /* 0x0000b40098027a23 */ /* 0x010fe2000001088c */
[C---:B-----5:R-:W-:Y:S01]  /*a1a0*/  F2FP.PACK_AB R75, R219.reuse, R105 ;  /* 0x00000069db4b723e */ /* 0x060fe200000000ff */
[----:B------:R-:W-:Y:S07]  /*a1b0*/  FADD.FTZ R0, R219, R0 ;  /* 0x00000000db007221 */ /* 0x000fee0000010000 */
[----:B------:R3:W-:Y:S01]  /*a1c0*/  MUFU.EX2 R162, R2 ;  /* 0x0000000200a27308 */ /* 0x0007e20000000800 */
[C---:B------:R-:W-:Y:S09]  /*a1d0*/  HMMA.16816.F32 R4, R72.reuse, R80, R4 ;  /* 0x000000504804723c */ /* 0x040ff20000001804 */
[----:B------:R4:W-:Y:S01]  /*a1e0*/  MUFU.EX2 R152, R92 ;  /* 0x0000005c00987308 */ /* 0x0009e20000000800 */
[C---:B------:R-:W-:Y:S01]  /*a1f0*/  HMMA.16816.F32 R8, R72.reuse, R82, R8 ;  /* 0x000000524808723c */ /* 0x040fe20000001808 */
[----:B------:R-:W5:Y:S07]  /*a200*/  LDSM.16.MT88.4 R80, [R191+0x4800] ;  /* 0x00480000bf50783b */ /* 0x000f6e0000004200 */
[C---:B-1----:R-:W-:Y:S01]  /*a210*/  HMMA.16816.F32 R12, R72.reuse, R84, R12 ;  /* 0x00000054480c723c */ /* 0x042fe2000000180c */
[----:B------:R1:W-:Y:S03]  /*a220*/  MUFU.EX2 R70, R100 ;  /* 0x0000006400467308 */ /* 0x0003e60000000800 */
[----:B---3--:R-:W-:Y:S04]  /*a230*/  FFMA.FTZ R2, R147, c[0x0][0x2d0], -R140 ;  /* 0x0000b40093027a23 */ /* 0x008fe8000001088c */
[C---:B------:R-:W-:Y:S01]  /*a240*/  HMMA.16816.F32 R16, R72.reuse, R86, R16 ;  /* 0x000000564810723c */ /* 0x040fe20000001810 */
[----:B------:R-:W3:Y:S02]  /*a250*/  LDSM.16.MT88.4 R84, [R193+0x4800] ;  /* 0x00480000c154783b */ /* 0x000ee40000004200 */
[----:B------:R5:W-:Y:S05]  /*a260*/  MUFU.EX2 R115, R2 ;  /* 0x0000000200737308 */ /* 0x000bea0000000800 */
[C---:B------:R-:W-:Y:S01]  /*a270*/  HMMA.16816.F32 R20, R72.reuse, R88, R20 ;  /* 0x000000584814723c */ /* 0x040fe20000001814 */
[----:B----4-:R-:W-:Y:S07]  /*a280*/  LDSM.16.MT88.4 R92, [R191+0x6000] ;  /* 0x00600000bf5c783b */ /* 0x010fee0000004200 */
[C---:B------:R-:W-:Y:S01]  /*a290*/  HMMA.16816.F32 R24, R72.reuse, R90, R24 ;  /* 0x0000005a4818723c */ /* 0x040fe20000001818 */
[----:B------:R-:W4:Y:S07]  /*a2a0*/  LDSM.16.MT88.4 R88, [R192+0x4800] ;  /* 0x00480000c058783b */ /* 0x000f2e0000004200 */
[C---:B--2---:R-:W-:Y:S01]  /*a2b0*/  HMMA.16816.F32 R28, R72.reuse, R76, R28 ;  /* 0x0000004c481c723c */ /* 0x044fe2000000181c */
[----:B-1----:R-:W-:Y:S03]  /*a2c0*/  LDSM.16.MT88.4 R100, [R194+0x3000] ;  /* 0x00300000c264783b */ /* 0x002fe60000004200 */
[--C-:B-----5:R-:W-:Y:S04]  /*a2d0*/  FFMA.FTZ R2, R156, c[0x0][0x2d0], -R141.reuse ;  /* 0x0000b4009c027a23 */ /* 0x120fe8000001088d */
[C---:B------:R-:W-:Y:S01]  /*a2e0*/  HMMA.16816.F32 R32, R72.reuse, R78, R32 ;  /* 0x0000004e4820723c */ /* 0x040fe20000001820 */
[----:B------:R1:W2:Y:S01]  /*a2f0*/  MUFU.EX2 R113, R2 ;  /* 0x0000000200717308 */ /* 0x0002a20000000800 */
[----:B------:R-:W5:Y:S06]  /*a300*/  LDSM.16.MT88.4 R76, [R194+0x4800] ;  /* 0x00480000c24c783b */ /* 0x000f6c0000004200 */
[C---:B------:R-:W-:Y:S08]  /*a310*/  HMMA.16816.F32 R36, R72.reuse, R80, R36 ;  /* 0x000000504824723c */ /* 0x040ff00000001824 */
[C---:B------:R-:W-:Y:S01]  /*a320*/  HMMA.16816.F32 R40, R72.reuse, R82, R40 ;  /* 0x000000524828723c */ /* 0x040fe20000001828 */
[----:B------:R-:W5:Y:S07]  /*a330*/  LDSM.16.MT88.4 R80, [R191+0x1800] ;  /* 0x00180000bf50783b */ /* 0x000f6e0000004200 */
[C---:B---3--:R-:W-:Y:S04]  /*a340*/  HMMA.16816.F32 R44, R72.reuse, R84, R44 ;  /* 0x00000054482c723c */ /* 0x048fe8000000182c */
[--C-:B-1----:R-:W-:Y:S02]  /*a350*/  FFMA.FTZ R2, R157, c[0x0][0x2d0], -R141.reuse ;  /* 0x0000b4009d027a23 */ /* 0x102fe4000001088d */
[----:B--2---:R-:W-:Y:S02]  /*a360*/  FADD.FTZ R0, R113, R0 ;  /* 0x0000000071007221 */ /* 0x004fe40000010000 */
[C---:B------:R-:W-:Y:S01]  /*a370*/  HMMA.16816.F32 R48, R72.reuse, R86, R48 ;  /* 0x000000564830723c */ /* 0x040fe20000001830 */
[----:B------:R1:W2:Y:S01]  /*a380*/  MUFU.EX2 R114, R2 ;  /* 0x0000000200727308 */ /* 0x0002a20000000800 */
[----:B------:R-:W3:Y:S06]  /*a390*/  LDSM.16.MT88.4 R84, [R193+0x1800] ;  /* 0x00180000c154783b */ /* 0x000eec0000004200 */
[C---:B----4-:R-:W-:Y:S08]  /*a3a0*/  HMMA.16816.F32 R52, R72.reuse, R88, R52 ;  /* 0x000000584834723c */ /* 0x050ff00000001834 */
[C---:B------:R-:W-:Y:S01]  /*a3b0*/  HMMA.16816.F32 R56, R72.reuse, R90, R56 ;  /* 0x0000005a4838723c */ /* 0x040fe20000001838 */
[----:B------:R-:W4:Y:S07]  /*a3c0*/  LDSM.16.MT88.4 R88, [R192+0x1800] ;  /* 0x00180000c058783b */ /* 0x000f2e0000004200 */
[C---:B-----5:R-:W-:Y:S04]  /*a3d0*/  HMMA.16816.F32 R60, R72.reuse, R76, R60 ;  /* 0x0000004c483c723c */ /* 0x060fe8000000183c */
[----:B-1----:R-:W-:Y:S02]  /*a3e0*/  FFMA.FTZ R2, R155, c[0x0][0x2d0], -R140 ;  /* 0x0000b4009b027a23 */ /* 0x002fe4000001088c */
[C---:B--2---:R-:W-:Y:S02]  /*a3f0*/  FADD.FTZ R0, R114.reuse, R0 ;  /* 0x0000000072007221 */ /* 0x044fe40000010000 */
[----:B------:R-:W-:Y:S01]  /*a400*/  HMMA.16816.F32 R64, R72, R78, R64 ;  /* 0x0000004e4840723c */ /* 0x000fe20000001840 */
[----:B------:R1:W-:Y:S01]  /*a410*/  MUFU.EX2 R161, R2 ;  /* 0x0000000200a17308 */ /* 0x0003e20000000800 */
[----:B------:R-:W2:Y:S05]  /*a420*/  LDSM.16.MT88.4 R76, [R194+0x1800] ;  /* 0x00180000c24c783b */ /* 0x000eaa0000004200 */
[----:B------:R-:W-:Y:S02]  /*a430*/  F2FP.PACK_AB R72, R115, R162 ;  /* 0x000000a27348723e */ /* 0x000fe400000000ff */
[----:B------:R-:W-:Y:S03]  /*a440*/  F2FP.PACK_AB R73, R114, R113 ;  /* 0x000000717249723e */ /* 0x000fe600000000ff */
[----:B-1----:R-:W-:Y:S04]  /*a450*/  FFMA.FTZ R2, R154, c[0x0][0x2d0], -R140 ;  /* 0x0000b4009a027a23 */ /* 0x002fe8000001088c */
[----:B------:R1:W5:Y:S02]  /*a460*/  MUFU.EX2 R160, R2 ;  /* 0x0000000200a07308 */ /* 0x0003640000000800 */
[--C-:B-1----:R-:W-:Y:S01]  /*a470*/  FFMA.FTZ R2, R158, c[0x0][0x2d0], -R141.reuse ;  /* 0x0000b4009e027a23 */ /* 0x102fe2000001088d */
[----:B-----5:R-:W-:Y:S07]  /*a480*/  F2FP.PACK_AB R74, R160, R161 ;  /* 0x000000a1a04a723e */ /* 0x020fee00000000ff */
[----:B------:R1:W5:Y:S02]  /*a490*/  MUFU.EX2 R112, R2 ;  /* 0x0000000200707308 */ /* 0x0003640000000800 */
[--C-:B-1----:R-:W-:Y:S02]  /*a4a0*/  FFMA.FTZ R2, R159, c[0x0][0x2d0], -R141.reuse ;  /* 0x0000b4009f027a23 */ /* 0x102fe4000001088d */
[----:B-----5:R-:W-:Y:S06]  /*a4b0*/  FADD.FTZ R0, R112, R0 ;  /* 0x0000000070007221 */ /* 0x020fec0000010000 */
[----:B------:R1:W5:Y:S02]  /*a4c0*/  MUFU.EX2 R159, R2 ;  /* 0x00000002009f7308 */ /* 0x0003640000000800 */
[----:B-1----:R-:W-:Y:S01]  /*a4d0*/  FFMA.FTZ R2, R163, c[0x0][0x2d0], -R140 ;  /* 0x0000b400a3027a23 */ /* 0x002fe2000001088c */
[C---:B-----5:R-:W-:Y:S01]  /*a4e0*/  F2FP.PACK_AB R75, R159.reuse, R112 ;  /* 0x000000709f4b723e */ /* 0x060fe200000000ff */
[----:B------:R-:W-:Y:S06]  /*a4f0*/  FADD.FTZ R0, R159, R0 ;  /* 0x000000009f007221 */ /* 0x000fec0000010000 */
[----:B------:R1:W-:Y:S01]  /*a500*/  MUFU.EX2 R158, R2 ;  /* 0x00000002009e7308 */ /* 0x0003e20000000800 */
[C---:B------:R-:W-:Y:S08]  /*a510*/  HMMA.16816.F32 R4, R72.reuse, R80, R4 ;  /* 0x000000504804723c */ /* 0x040ff00000001804 */
[C---:B------:R-:W-:Y:S01]  /*a520*/  HMMA.16816.F32 R8, R72.reuse, R82, R8 ;  /* 0x000000524808723c */ /* 0x040fe20000001808 */
[----:B------:R-:W5:Y:S07]  /*a530*/  LDSM.16.MT88.4 R80, [R191+0x5000] ;  /* 0x00500000bf50783b */ /* 0x000f6e0000004200 */
[C---:B---3--:R-:W-:Y:S04]  /*a540*/  HMMA.16816.F32 R12, R72.reuse, R84, R12 ;  /* 0x00000054480c723c */ /* 0x048fe8000000180c */
[--C-:B-1----:R-:W-:Y:S01]  /*a550*/  FFMA.FTZ R2, R216, c[0x0][0x2d0], -R140.reuse ;  /* 0x0000b400d8027a23 */ /* 0x102fe2000001088c */
[----:B------:R-:W-:Y:S03]  /*a560*/  IADD3 R216, R215, -0x1, RZ ;  /* 0xffffffffd7d87810 */ /* 0x000fe60007ffe0ff */
[C---:B------:R-:W-:Y:S01]  /*a570*/  HMMA.16816.F32 R16, R72.reuse, R86, R16 ;  /* 0x000000564810723c */ /* 0x040fe20000001810 */
[----:B------:R1:W-:Y:S01]  /*a580*/  MUFU.EX2 R123, R2 ;  /* 0x00000002007b7308 */ /* 0x0003e20000000800 */
[----:B------:R-:W3:Y:S06]  /*a590*/  LDSM.16.MT88.4 R84, [R193+0x5000] ;  /* 0x00500000c154783b */ /* 0x000eec0000004200 */
[C---:B----4-:R-:W-:Y:S08]  /*a5a0*/  HMMA.16816.F32 R20, R72.reuse, R88, R20 ;  /* 0x000000584814723c */ /* 0x050ff00000001814 */
[C---:B------:R-:W-:Y:S01]  /*a5b0*/  HMMA.16816.F32 R24, R72.reuse, R90, R24 ;  /* 0x0000005a4818723c */ /* 0x040fe20000001818 */
[----:B------:R-:W4:Y:S07]  /*a5c0*/  LDSM.16.MT88.4 R88, [R192+0x5000] ;  /* 0x00500000c058783b */ /* 0x000f2e0000004200 */
[C---:B--2---:R-:W-:Y:S04]  /*a5d0*/  HMMA.16816.F32 R28, R72.reuse, R76, R28 ;  /* 0x0000004c481c723c */ /* 0x044fe8000000181c */
[--C-:B-1----:R-:W-:Y:S04]  /*a5e0*/  FFMA.FTZ R2, R222, c[0x0][0x2d0], -R141.reuse ;  /* 0x0000b400de027a23 */ /* 0x102fe8000001088d */
[C---:B------:R-:W-:Y:S01]  /*a5f0*/  HMMA.16816.F32 R32, R72.reuse, R78, R32 ;  /* 0x0000004e4820723c */ /* 0x040fe20000001820 */
[----:B------:R1:W2:Y:S01]  /*a600*/  MUFU.EX2 R122, R2 ;  /* 0x00000002007a7308 */ /* 0x0002a20000000800 */
[----:B------:R-:W4:Y:S06]  /*a610*/  LDSM.16.MT88.4 R76, [R194+0x5000] ;  /* 0x00500000c24c783b */ /* 0x000f2c0000004200 */
[C---:B-----5:R-:W-:Y:S08]  /*a620*/  HMMA.16816.F32 R36, R72.reuse, R80, R36 ;  /* 0x000000504824723c */ /* 0x060ff00000001824 */
[C---:B------:R-:W-:Y:S01]  /*a630*/  HMMA.16816.F32 R40, R72.reuse, R82, R40 ;  /* 0x000000524828723c */ /* 0x040fe20000001828 */
[----:B------:R-:W5:Y:S07]  /*a640*/  LDSM.16.MT88.4 R80, [R191+0x2000] ;  /* 0x00200000bf50783b */ /* 0x000f6e0000004200 */
[C---:B---3--:R-:W-:Y:S04]  /*a650*/  HMMA.16816.F32 R44, R72.reuse, R84, R44 ;  /* 0x00000054482c723c */ /* 0x048fe8000000182c */
[----:B-1----:R-:W-:Y:S02]  /*a660*/  FFMA.FTZ R2, R218, c[0x0][0x2d0], -R140 ;  /* 0x0000b400da027a23 */ /* 0x002fe4000001088c */
[----:B--2---:R-:W-:Y:S02]  /*a670*/  FADD.FTZ R0, R122, R0 ;  /* 0x000000007a007221 */ /* 0x004fe40000010000 */
[C---:B------:R-:W-:Y:S01]  /*a680*/  HMMA.16816.F32 R48, R72.reuse, R86, R48 ;  /* 0x000000564830723c */ /* 0x040fe20000001830 */
[----:B------:R1:W-:Y:S01]  /*a690*/  MUFU.EX2 R157, R2 ;  /* 0x00000002009d7308 */ /* 0x0003e20000000800 */
[----:B------:R-:W2:Y:S02]  /*a6a0*/  LDSM.16.MT88.4 R84, [R193+0x2000] ;  /* 0x00200000c154783b */ /* 0x000ea40000004200 */
[----:B------:R-:W-:Y:S04]  /*a6b0*/  FADD.FTZ R0, R121, R0 ;  /* 0x0000000079007221 */ /* 0x000fe80000010000 */
[C---:B----4-:R-:W-:Y:S08]  /*a6c0*/  HMMA.16816.F32 R52, R72.reuse, R88, R52 ;  /* 0x000000584834723c */ /* 0x050ff00000001834 */
[C---:B------:R-:W-:Y:S01]  /*a6d0*/  HMMA.16816.F32 R56, R72.reuse, R90, R56 ;  /* 0x0000005a4838723c */ /* 0x040fe20000001838 */
[----:B------:R-:W-:Y:S07]  /*a6e0*/  LDSM.16.MT88.4 R88, [R194+0x2000] ;  /* 0x00200000c258783b */ /* 0x000fee0000004200 */
[C---:B------:R-:W-:Y:S04]  /*a6f0*/  HMMA.16816.F32 R60, R72.reuse, R76, R60 ;  /* 0x0000004c483c723c */ /* 0x040fe8000000183c */
[----:B-1----:R-:W-:Y:S04]  /*a700*/  FFMA.FTZ R2, R217, c[0x0][0x2d0], -R140 ;  /* 0x0000b400d9027a23 */ /* 0x002fe8000001088c */
[----:B------:R-:W-:Y:S01]  /*a710*/  HMMA.16816.F32 R64, R72, R78, R64 ;  /* 0x0000004e4840723c */ /* 0x000fe20000001840 */
[----:B------:R1:W3:Y:S01]  /*a720*/  MUFU.EX2 R156, R2 ;  /* 0x00000002009c7308 */ /* 0x0002e20000000800 */
[----:B------:R-:W4:Y:S05]  /*a730*/  LDSM.16.MT88.4 R76, [R192+0x2000] ;  /* 0x00200000c04c783b */ /* 0x000f2a0000004200 */
[----:B------:R-:W-:Y:S02]  /*a740*/  F2FP.PACK_AB R72, R123, R158 ;  /* 0x0000009e7b48723e */ /* 0x000fe400000000ff */
[----:B------:R-:W-:Y:S03]  /*a750*/  F2FP.PACK_AB R73, R121, R122 ;  /* 0x0000007a7949723e */ /* 0x000fe600000000ff */
[--C-:B-1----:R-:W-:Y:S01]  /*a760*/  FFMA.FTZ R2, R233, c[0x0][0x2d0], -R141.reuse ;  /* 0x0000b400e9027a23 */ /* 0x102fe2000001088d */
[----:B---3--:R-:W-:Y:S03]  /*a770*/  F2FP.PACK_AB R74, R156, R157 ;  /* 0x0000009d9c4a723e */ /* 0x008fe600000000ff */
[----:B------:R1:W3:Y:S02]  /*a780*/  MUFU.EX2 R120, R2 ;  /* 0x0000000200787308 */ /* 0x0002e40000000800 */
[--C-:B-1----:R-:W-:Y:S02]  /*a790*/  FFMA.FTZ R2, R236, c[0x0][0x2d0], -R141.reuse ;  /* 0x0000b400ec027a23 */ /* 0x102fe4000001088d */
[----:B---3--:R-:W-:Y:S06]  /*a7a0*/  FADD.FTZ R0, R120, R0 ;  /* 0x0000000078007221 */ /* 0x008fec0000010000 */
[----:B------:R1:W3:Y:S02]  /*a7b0*/  MUFU.EX2 R155, R2 ;  /* 0x00000002009b7308 */ /* 0x0002e40000000800 */
[--C-:B-1----:R-:W-:Y:S01]  /*a7c0*/  FFMA.FTZ R2, R232, c[0x0][0x2d0], -R140.reuse ;  /* 0x0000b400e8027a23 */ /* 0x102fe2000001088c */
[C---:B---3--:R-:W-:Y:S01]  /*a7d0*/  F2FP.PACK_AB R75, R155.reuse, R120 ;  /* 0x000000789b4b723e */ /* 0x048fe200000000ff */
[----:B------:R-:W-:Y:S06]  /*a7e0*/  FFMA.FTZ R140, R220, c[0x0][0x2d0], -R140 ;  /* 0x0000b400dc8c7a23 */ /* 0x000fec000001088c */
[----:B------:R1:W-:Y:S01]  /*a7f0*/  MUFU.EX2 R154, R2 ;  /* 0x00000002009a7308 */ /* 0x0003e20000000800 */
[----:B------:R-:W-:Y:S01]  /*a800*/  FADD.FTZ R0, R155, R0 ;  /* 0x000000009b007221 */ /* 0x000fe20000010000 */
[C---:B-----5:R-:W-:Y:S08]  /*a810*/  HMMA.16816.F32 R4, R72.reuse, R80, R4 ;  /* 0x000000504804723c */ /* 0x060ff00000001804 */
[C---:B------:R-:W-:Y:S01]  /*a820*/  HMMA.16816.F32 R8, R72.reuse, R82, R8 ;  /* 0x000000524808723c */ /* 0x040fe20000001808 */
[----:B------:R-:W3:Y:S07]  /*a830*/  LDSM.16.MT88.4 R80, [R191+0x5800] ;  /* 0x00580000bf50783b */ /* 0x000eee0000004200 */
[C---:B--2---:R-:W-:Y:S04]  /*a840*/  HMMA.16816.F32 R12, R72.reuse, R84, R12 ;  /* 0x00000054480c723c */ /* 0x044fe8000000180c */
[--C-:B-1----:R-:W-:Y:S04]  /*a850*/  FFMA.FTZ R2, R240, c[0x0][0x2d0], -R141.reuse ;  /* 0x0000b400f0027a23 */ /* 0x102fe8000001088d */
[C---:B------:R-:W-:Y:S01]  /*a860*/  HMMA.16816.F32 R16, R72.reuse, R86, R16 ;  /* 0x000000564810723c */ /* 0x040fe20000001810 */
[----:B------:R1:W2:Y:S01]  /*a870*/  MUFU.EX2 R149, R2 ;  /* 0x0000000200957308 */ /* 0x0002a20000000800 */
[----:B------:R-:W5:Y:S06]  /*a880*/  LDSM.16.MT88.4 R84, [R193+0x5800] ;  /* 0x00580000c154783b */ /* 0x000f6c0000004200 */
[C---:B----4-:R-:W-:Y:S08]  /*a890*/  HMMA.16816.F32 R20, R72.reuse, R76, R20 ;  /* 0x0000004c4814723c */ /* 0x050ff00000001814 */
[C---:B------:R-:W-:Y:S01]  /*a8a0*/  HMMA.16816.F32 R24, R72.reuse, R78, R24 ;  /* 0x0000004e4818723c */ /* 0x040fe20000001818 */
[----:B------:R-:W4:Y:S07]  /*a8b0*/  LDSM.16.MT88.4 R76, [R192+0x5800] ;  /* 0x00580000c04c783b */ /* 0x000f2e0000004200 */
[C---:B------:R-:W-:Y:S04]  /*a8c0*/  HMMA.16816.F32 R28, R72.reuse, R88, R28 ;  /* 0x00000058481c723c */ /* 0x040fe8000000181c */
        /* <DEDUP_REMOVED lines=14> */
[C---:B----4-:R-:W-:Y:S08]  /*a9b0*/  HMMA.16816.F32 R52, R72.reuse, R76, R52 ;  /* 0x0000004c4834723c */ /* 0x050ff00000001834 */
[C---:B------:R-:W-:Y:S01]  /*a9c0*/  HMMA.16816.F32 R56, R72.reuse, R78, R56 ;  /* 0x0000004e4838723c */ /* 0x040fe20000001838 */
[----:B------:R-:W5:Y:S07]  /*a9d0*/  LDSM.16.MT88.4 R76, [R192+0x2800] ;  /* 0x00280000c04c783b */ /* 0x000f6e0000004200 */
[C---:B------:R-:W-:Y:S04]  /*a9e0*/  HMMA.16816.F32 R60, R72.reuse, R88, R60 ;  /* 0x00000058483c723c */ /* 0x040fe8000000183c */
[--C-:B-1----:R-:W-:Y:S02]  /*a9f0*/  FFMA.FTZ R2, R246, c[0x0][0x2d0], -R141.reuse ;  /* 0x0000b400f6027a23 */ /* 0x102fe4000001088d */
[----:B--2---:R-:W-:Y:S02]  /*aa00*/  FADD.FTZ R0, R148, R0 ;  /* 0x0000000094007221 */ /* 0x004fe40000010000 */
[----:B------:R-:W-:Y:S01]  /*aa10*/  HMMA.16816.F32 R64, R72, R90, R64 ;  /* 0x0000005a4840723c */ /* 0x000fe20000001840 */
[----:B------:R1:W2:Y:S01]  /*aa20*/  MUFU.EX2 R147, R2 ;  /* 0x0000000200937308 */ /* 0x0002a20000000800 */
[----:B------:R-:W5:Y:S05]  /*aa30*/  LDSM.16.MT88.4 R88, [R194+0x2800] ;  /* 0x00280000c258783b */ /* 0x000f6a0000004200 */
[----:B------:R-:W-:Y:S02]  /*aa40*/  F2FP.PACK_AB R72, R153, R154 ;  /* 0x0000009a9948723e */ /* 0x000fe400000000ff */
[----:B------:R-:W-:Y:S03]  /*aa50*/  F2FP.PACK_AB R73, R150, R149 ;  /* 0x000000959649723e */ /* 0x000fe600000000ff */
[----:B------:R-:W-:Y:S01]  /*aa60*/  F2FP.PACK_AB R74, R151, R152 ;  /* 0x00000098974a723e */ /* 0x000fe200000000ff */
[--C-:B-1----:R-:W-:Y:S01]  /*aa70*/  FFMA.FTZ R2, R249, c[0x0][0x2d0], -R141.reuse ;  /* 0x0000b400f9027a23 */ /* 0x102fe2000001088d */
[----:B--2---:R-:W-:Y:S01]  /*aa80*/  F2FP.PACK_AB R75, R147, R148 ;  /* 0x00000094934b723e */ /* 0x004fe200000000ff */
[----:B------:R-:W-:Y:S02]  /*aa90*/  FFMA.FTZ R141, R71, c[0x0][0x2d0], -R141 ;  /* 0x0000b400478d7a23 */ /* 0x000fe4000001088d */
[----:B------:R1:W2:Y:S01]  /*aaa0*/  MUFU.EX2 R71, R140 ;  /* 0x0000008c00477308 */ /* 0x0002a20000000800 */
[----:B------:R-:W-:Y:S03]  /*aab0*/  FADD.FTZ R0, R147, R0 ;  /* 0x0000000093007221 */ /* 0x000fe60000010000 */
[C---:B---3--:R-:W-:Y:S06]  /*aac0*/  HMMA.16816.F32 R4, R72.reuse, R80, R4 ;  /* 0x000000504804723c */ /* 0x048fec0000001804 */
[----:B------:R-:W3:Y:S02]  /*aad0*/  MUFU.EX2 R3, R141 ;  /* 0x0000008d00037308 */ /* 0x000ee40000000800 */
[C---:B------:R-:W-:Y:S01]  /*aae0*/  HMMA.16816.F32 R8, R72.reuse, R82, R8 ;  /* 0x000000524808723c */ /* 0x040fe20000001808 */
[----:B------:R-:W5:Y:S07]  /*aaf0*/  LDSM.16.MT88.4 R80, [R192+0x6000] ;  /* 0x00600000c050783b */ /* 0x000f6e0000004200 */
[C---:B-----5:R-:W-:Y:S01]  /*ab00*/  HMMA.16816.F32 R12, R72.reuse, R84, R12 ;  /* 0x00000054480c723c */ /* 0x060fe2000000180c */
[----:B------:R5:W5:Y:S01]  /*ab10*/  MUFU.EX2 R144, R2 ;  /* 0x0000000200907308 */ /* 0x000b620000000800 */
[----:B-1----:R-:W4:Y:S02]  /*ab20*/  LDL R140, [R1+0x24] ;  /* 0x00002400018c7983 */ /* 0x002f240000100800 */
[----:B--2---:R-:W-:Y:S04]  /*ab30*/  F2FP.PACK_AB R138, R71, R142 ;  /* 0x0000008e478a723e */ /* 0x004fe800000000ff */
[C---:B------:R-:W-:Y:S01]  /*ab40*/  HMMA.16816.F32 R16, R72.reuse, R86, R16 ;  /* 0x000000564810723c */ /* 0x040fe20000001810 */
[----:B------:R-:W1:Y:S03]  /*ab50*/  LDSM.16.MT88.4 R84, [R194+0x6000] ;  /* 0x00600000c254783b */ /* 0x000e660000004200 */
[----:B---3--:R-:W-:Y:S04]  /*ab60*/  F2FP.PACK_AB R139, R3, R70 ;  /* 0x00000046038b723e */ /* 0x008fe800000000ff */
[C---:B-----5:R-:W-:Y:S08]  /*ab70*/  HMMA.16816.F32 R20, R72.reuse, R76, R20 ;  /* 0x0000004c4814723c */ /* 0x060ff00000001814 */
[C---:B------:R-:W-:Y:S01]  /*ab80*/  HMMA.16816.F32 R24, R72.reuse, R78, R24 ;  /* 0x0000004e4818723c */ /* 0x040fe20000001818 */
[----:B------:R-:W2:Y:S03]  /*ab90*/  LDSM.16.MT88.4 R76, [R191+0x3000] ;  /* 0x00300000bf4c783b */ /* 0x000ea60000004200 */
[----:B------:R-:W-:Y:S01]  /*aba0*/  FADD.FTZ R2, R252, R104 ;  /* 0x00000068fc027221 */ /* 0x000fe20000010000 */
[----:B------:R-:W-:Y:S01]  /*abb0*/  F2FP.PACK_AB R137, R143, R144 ;  /* 0x000000908f89723e */ /* 0x000fe200000000ff */
[----:B------:R-:W-:Y:S02]  /*abc0*/  FADD.FTZ R0, R144, R0 ;  /* 0x0000000090007221 */ /* 0x000fe40000010000 */
[C---:B------:R-:W-:Y:S04]  /*abd0*/  HMMA.16816.F32 R28, R72.reuse, R88, R28 ;  /* 0x00000058481c723c */ /* 0x040fe8000000181c */
[----:B------:R-:W-:Y:S02]  /*abe0*/  FADD.FTZ R2, R111, R2 ;  /* 0x000000026f027221 */ /* 0x000fe40000010000 */
[----:B------:R-:W-:Y:S02]  /*abf0*/  FADD.FTZ R0, R143, R0 ;  /* 0x000000008f007221 */ /* 0x000fe40000010000 */
[C---:B------:R-:W-:Y:S01]  /*ac00*/  HMMA.16816.F32 R32, R72.reuse, R90, R32 ;  /* 0x0000005a4820723c */ /* 0x040fe20000001820 */
[----:B------:R-:W3:Y:S03]  /*ac10*/  LDSM.16.MT88.4 R88, [R193+0x3000] ;  /* 0x00300000c158783b */ /* 0x000ee60000004200 */
        /* <DEDUP_REMOVED lines=8> */
[----:B------:R-:W-:Y:S02]  /*aca0*/  FADD.FTZ R2, R250, R2 ;  /* 0x00000002fa027221 */ /* 0x000fe40000010000 */
[----:B------:R-:W-:Y:S02]  /*acb0*/  IMAD.MOV.U32 R70, RZ, RZ, R68 ;  /* 0x000000ffff467224 */ /* 0x000fe400078e0044 */
[C---:B------:R-:W-:Y:S01]  /*acc0*/  HMMA.16816.F32 R44, R72.reuse, R96, R44 ;  /* 0x00000060482c723c */ /* 0x040fe2000000182c */
[----:B------:R1:W-:Y:S03]  /*acd0*/  STL [R1+0x30], R3 ;  /* 0x0000300301007387 */ /* 0x0003e60000100800 */
[----:B------:R-:W-:Y:S04]  /*ace0*/  FADD.FTZ R2, R243, R2 ;  /* 0x00000002f3027221 */ /* 0x000fe80000010000 */
[C---:B------:R-:W-:Y:S04]  /*acf0*/  HMMA.16816.F32 R48, R72.reuse, R98, R48 ;  /* 0x000000624830723c */ /* 0x040fe80000001830 */
[----:B------:R-:W-:Y:S04]  /*ad00*/  FADD.FTZ R2, R241, R2 ;  /* 0x00000002f1027221 */ /* 0x000fe80000010000 */
[C---:B------:R-:W-:Y:S04]  /*ad10*/  HMMA.16816.F32 R52, R72.reuse, R80, R52 ;  /* 0x000000504834723c */ /* 0x040fe80000001834 */
[----:B------:R-:W-:Y:S04]  /*ad20*/  FADD.FTZ R2, R235, R2 ;  /* 0x00000002eb027221 */ /* 0x000fe80000010000 */
[C---:B------:R-:W-:Y:S04]  /*ad30*/  HMMA.16816.F32 R56, R72.reuse, R82, R56 ;  /* 0x000000524838723c */ /* 0x040fe80000001838 */
[----:B------:R-:W-:Y:S02]  /*ad40*/  FADD.FTZ R2, R234, R2 ;  /* 0x00000002ea027221 */ /* 0x000fe40000010000 */
[----:B-1----:R-:W-:Y:S02]  /*ad50*/  IMAD.MOV.U32 R3, RZ, RZ, R69 ;  /* 0x000000ffff037224 */ /* 0x002fe400078e0045 */
[C---:B------:R-:W-:Y:S04]  /*ad60*/  HMMA.16816.F32 R60, R72.reuse, R84, R60 ;  /* 0x00000054483c723c */ /* 0x040fe8000000183c */
[----:B------:R-:W-:Y:S04]  /*ad70*/  FADD.FTZ R2, R231, R2 ;  /* 0x00000002e7027221 */ /* 0x000fe80000010000 */
[----:B------:R-:W-:Y:S04]  /*ad80*/  HMMA.16816.F32 R64, R72, R86, R64 ;  /* 0x000000564840723c */ /* 0x000fe80000001840 */
[----:B------:R-:W-:Y:S04]  /*ad90*/  FADD.FTZ R2, R227, R2 ;  /* 0x00000002e3027221 */ /* 0x000fe80000010000 */
[C---:B--2---:R-:W-:Y:S01]  /*ada0*/  HMMA.16816.F32 R72, R136.reuse, R76, R4 ;  /* 0x0000004c8848723c */ /* 0x044fe20000001804 */
[----:B------:R-:W1:Y:S04]  /*adb0*/  LDSM.16.MT88.4 R4, [R194+0x6800] ;  /* 0x00680000c204783b */ /* 0x000e680000004200 */
[----:B------:R-:W-:Y:S03]  /*adc0*/  FADD.FTZ R2, R162, R2 ;  /* 0x00000002a2027221 */ /* 0x000fe60000010000 */
[C---:B------:R-:W-:Y:S04]  /*add0*/  HMMA.16816.F32 R76, R136.reuse, R78, R8 ;  /* 0x0000004e884c723c */ /* 0x040fe80000001808 */
[----:B------:R-:W-:Y:S04]  /*ade0*/  FADD.FTZ R2, R115, R2 ;  /* 0x0000000273027221 */ /* 0x000fe80000010000 */
[C---:B---3--:R-:W-:Y:S04]  /*adf0*/  HMMA.16816.F32 R80, R136.reuse, R88, R12 ;  /* 0x000000588850723c */ /* 0x048fe8000000180c */
[----:B------:R-:W-:Y:S04]  /*ae00*/  FADD.FTZ R2, R161, R2 ;  /* 0x00000002a1027221 */ /* 0x000fe80000010000 */
[C---:B------:R-:W-:Y:S04]  /*ae10*/  HMMA.16816.F32 R84, R136.reuse, R90, R16 ;  /* 0x0000005a8854723c */ /* 0x040fe80000001810 */
[----:B------:R-:W-:Y:S04]  /*ae20*/  FADD.FTZ R2, R160, R2 ;  /* 0x00000002a0027221 */ /* 0x000fe80000010000 */
[C---:B-----5:R-:W-:Y:S04]  /*ae30*/  HMMA.16816.F32 R88, R136.reuse, R92, R20 ;  /* 0x0000005c8858723c */ /* 0x060fe80000001814 */
        /* <DEDUP_REMOVED lines=19> */
[C---:B-1----:R-:W-:Y:S04]  /*af70*/  HMMA.16816.F32 R60, R136.reuse, R4, R60 ;  /* 0x00000004883c723c */ /* 0x042fe8000000183c */
[----:B------:R-:W-:Y:S04]  /*af80*/  FADD.FTZ R2, R142, R2 ;  /* 0x000000028e027221 */ /* 0x000fe80000010000 */
[----:B------:R-:W-:Y:S04]  /*af90*/  HMMA.16816.F32 R64, R136, R6, R64 ;  /* 0x000000068840723c */ /* 0x000fe80000001840 */
[----:B------:R-:W-:Y:S05]  /*afa0*/  FADD.FTZ R0, R71, R2 ;  /* 0x0000000247007221 */ /* 0x000fea0000010000 */
[----:B------:R1:W-:Y:S01]  /*afb0*/  STL [R1+0x34], R0 ;  /* 0x0000340001007387 */ /* 0x0003e20000100800 */
[----:B----4-:R-:W-:Y:S02]  /*afc0*/  ISETP.GT.AND P0, PT, R215, R140, PT ;  /* 0x0000008cd700720c */ /* 0x010fe40003f04270 */
[----:B------:R-:W-:Y:S11]  /*afd0*/  IMAD.MOV.U32 R215, RZ, RZ, R216 ;  /* 0x000000ffffd77224 */ /* 0x000ff600078e00d8 */
[----:B-1----:R-:W-:-:S05]  /*afe0*/  @P0 BRA `(.L_x_1024) ;  /* 0xffffbdb000000947 */ /* 0x002fca000383ffff */
.L_x_1019:
[----:B--2---:R-:W2:Y:S02]  /*aff0*/  LDL R0, [R1+0x38] ;  /* 0x0000380001007983 */ /* 0x004ea40000100800 */
[----:B--2---:R-:W-:-:S13]  /*b000*/  ISETP.GE.AND P0, PT, R216, R0, PT ;  /* 0x00000000d800720c */ /* 0x004fda0003f06270 */
[----:B------:R-:W-:Y:S05]  /*b010*/  @!P0 BRA `(.L_x_1025) ;  /* 0x000039f000008947 */ /* 0x000fea0003800000 */
.L_x_1028:
[----:B------:R-:W2:Y:S01]  /*b020*/  LDL.64 R218, [R1+0x8] ;  /* 0x0000080001da7983 */ /* 0x000ea20000100a00 */
[----:B------:R-:W-:Y:S04]  /*b030*/  DEPBAR.LE SB0, 0x0 ;  /* 0x000080000000791a */ /* 0x000fe80000000000 */
[----:B------:R-:W-:Y:S01]  /*b040*/  WARPSYNC 0xffffffff ;  /* 0xffffffff00007948 */ /* 0x000fe20003800000 */
[----:B------:R-:W3:Y:S01]  /*b050*/  LDL.64 R70, [R1] ;  /* 0x0000000001467983 */ /* 0x000ee20000100a00 */
[----:B-1----:R-:W-:Y:S01]  /*b060*/  SHF.R.S32.HI R0, RZ, 0x1f, R216 ;  /* 0x0000001fff007819 */ /* 0x002fe200000114d8 */
[----:B------:R-:W-:Y:S01]  /*b070*/  IMAD.WIDE.U32 R28, R216, c[0x0][0x208], RZ ;  /* 0x00008200d81c7a25 */ /* 0x000fe200078e00ff */
[----:B------:R-:W-:Y:S01]  /*b080*/  ULDC.64 UR4, c[0x0][0x208] ;  /* 0x0000820000047ab9 */ /* 0x000fe20000000a00 */
[----:B------:R-:W-:Y:S02]  /*b090*/  BSSY B0, `(.L_x_1026) ;  /* 0x0000192000007945 */ /* 0x000fe40003800000 */
[----:B------:R-:W4:Y:S01]  /*b0a0*/  LDL.64 R44, [R1+0x40] ;  /* 0x00004000012c7983 */ /* 0x000f220000100a00 */
[----:B------:R-:W-:Y:S02]  /*b0b0*/  IMAD R0, R0, c[0x0][0x208], RZ ;  /* 0x0000820000007a24 */ /* 0x000fe400078e02ff */
[----:B------:R-:W-:Y:S02]  /*b0c0*/  UMOV UR9, 0x5 ;  /* 0x0000000500097882 */ /* 0x000fe40000000000 */
[----:B------:R-:W-:Y:S01]  /*b0d0*/  IMAD R0, R216, c[0x0][0x20c], R0 ;  /* 0x00008300d8007a24 */ /* 0x000fe200078e0200 */
[----:B------:R-:W5:Y:S01]  /*b0e0*/  LDL R31, [R1+0x3c] ;  /* 0x00003c00011f7983 */ /* 0x000f620000100800 */
[----:B------:R-:W-:Y:S02]  /*b0f0*/  USHF.L.U32 UR8, UR4, 0x5, URZ ;  /* 0x0000000504087899 */ /* 0x000fe4000800063f */
[----:B------:R-:W-:Y:S01]  /*b100*/  USHF.L.U64.HI UR9, UR4, UR9, UR5 ;  /* 0x0000000904097299 */ /* 0x000fe20008010205 */
[----:B------:R-:W-:Y:S01]  /*b110*/  BAR.SYNC.DEFER_BLOCKING 0x0 ;  /* 0x0000000000007b1d */ /* 0x000fe20000010000 */
[----:B------:R-:W-:Y:S01]  /*b120*/  IADD3 R0, R29, R0, RZ ;  /* 0x000000001d007210 */ /* 0x000fe20007ffe0ff */
[----:B------:R-:W-:Y:S01]  /*b130*/  UIADD3 UR5, UP0, UR8, UR8, URZ ;  /* 0x0000000808057290 */ /* 0x000fe2000ff1e03f */
[----:B------:R-:W-:Y:S02]  /*b140*/  MOV R20, UR8 ;  /* 0x0000000800147c02 */ /* 0x000fe40008000f00 */
[----:B------:R-:W-:Y:S01]  /*b150*/  MOV R21, UR9 ;  /* 0x0000000900157c02 */ /* 0x000fe20008000f00 */
[----:B------:R-:W-:Y:S01]  /*b160*/  IMAD R47, R0, 0x70, RZ ;  /* 0x00000070002f7824 */ /* 0x000fe200078e02ff */
[----:B------:R-:W-:Y:S03]  /*b170*/  UIADD3.X UR4, UR9, UR9, URZ, UP0, !UPT ;  /* 0x0000000909047290 */ /* 0x000fe600087fe43f */
[----:B------:R-:W-:Y:S01]  /*b180*/  IMAD.WIDE.U32 R20, R28, 0x70, R20 ;  /* 0x000000701c147825 */ /* 0x000fe200078e0014 */
[----:B------:R-:W1:Y:S08]  /*b190*/  LDSM.16.M88.4 R8, [R188] ;  /* 0x00000000bc08783b */ /* 0x000e700000000200 */
[----:B------:R-:W1:Y:S08]  /*b1a0*/  LDSM.16.M88.4 R16, [R188+0x800] ;  /* 0x00080000bc10783b */ /* 0x000e700000000200 */
[----:B------:R-:W2:Y:S08]  /*b1b0*/  LDSM.16.M88.4 R24, [R188+0x1000] ;  /* 0x00100000bc18783b */ /* 0x000eb00000000200 */
[----:B------:R-:W5:Y:S04]  /*b1c0*/  LDL R244, [R1+0x38] ;  /* 0x0000380001f47983 */ /* 0x000f680000100800 */
[----:B------:R-:W2:Y:S08]  /*b1d0*/  LDSM.16.M88.4 R32, [R188+0x1800] ;  /* 0x00180000bc20783b */ /* 0x000eb00000000200 */
[----:B------:R-:W2:Y:S01]  /*b1e0*/  LDSM.16.M88.4 R40, [R188+0x2000] ;  /* 0x00200000bc28783b */ /* 0x000ea20000000200 */
[C---:B-1----:R-:W-:Y:S07]  /*b1f0*/  HMMA.16816.F32 R4, R128.reuse, R8, RZ ;  /* 0x000000088004723c */ /* 0x042fee00000018ff */
[----:B------:R-:W1:Y:S01]  /*b200*/  LDSM.16.M88.4 R48, [R188+0x2800] ;  /* 0x00280000bc30783b */ /* 0x000e620000000200 */
[C---:B------:R-:W-:Y:S07]  /*b210*/  HMMA.16816.F32 R8, R128.reuse, R10, RZ ;  /* 0x0000000a8008723c */ /* 0x040fee00000018ff */
[----:B------:R-:W1:Y:S01]  /*b220*/  LDSM.16.M88.4 R56, [R188+0x3000] ;  /* 0x00300000bc38783b */ /* 0x000e620000000200 */
[C---:B------:R-:W-:Y:S07]  /*b230*/  HMMA.16816.F32 R12, R128.reuse, R16, RZ ;  /* 0x00000010800c723c */ /* 0x040fee00000018ff */
[----:B------:R-:W1:Y:S01]  /*b240*/  LDSM.16.M88.4 R136, [R195] ;  /* 0x00000000c388783b */ /* 0x000e620000000200 */
[C---:B------:R-:W-:Y:S07]  /*b250*/  HMMA.16816.F32 R16, R128.reuse, R18, RZ ;  /* 0x000000128010723c */ /* 0x040fee00000018ff */
[----:B------:R-:W1:Y:S08]  /*b260*/  LDSM.16.M88.4 R140, [R204] ;  /* 0x00000000cc8c783b */ /* 0x000e700000000200 */
[----:B------:R-:W1:Y:S08]  /*b270*/  LDSM.16.M88.4 R144, [R205] ;  /* 0x00000000cd90783b */ /* 0x000e700000000200 */
[----:B------:R-:W1:Y:S08]  /*b280*/  LDSM.16.M88.4 R148, [R206] ;  /* 0x00000000ce94783b */ /* 0x000e700000000200 */
[----:B------:R-:W1:Y:S08]  /*b290*/  LDSM.16.M88.4 R152, [R207] ;  /* 0x00000000cf98783b */ /* 0x000e700000000200 */
[----:B------:R-:W1:Y:S08]  /*b2a0*/  LDSM.16.M88.4 R156, [R208] ;  /* 0x00000000d09c783b */ /* 0x000e700000000200 */
[----:B------:R-:W1:Y:S08]  /*b2b0*/  LDSM.16.M88.4 R160, [R209] ;  /* 0x00000000d1a0783b */ /* 0x000e700000000200 */
[----:B------:R-:W1:Y:S02]  /*b2c0*/  S2R R30, SR_TID.X ;  /* 0x00000000001e7919 */ /* 0x000e640000002100 */
[----:B-1----:R-:W-:Y:S02]  /*b2d0*/  ISETP.GT.AND P4, PT, R30, 0x7f, PT ;  /* 0x0000007f1e00780c */ /* 0x002fe40003f84270 */
[----:B--2---:R-:W-:Y:S02]  /*b2e0*/  MOV R2, R218 ;  /* 0x000000da00027202 */ /* 0x004fe40000000f00 */
[----:B------:R-:W-:Y:S02]  /*b2f0*/  IADD3 R38, P1, R218, R20, RZ ;  /* 0x00000014da267210 */ /* 0x000fe40007f3e0ff */
[----:B---3--:R-:W-:Y:S05]  /*b300*/  MOV R3, R71 ;  /* 0x0000004700037202 */ /* 0x008fea0000000f00 */
[----:B------:R-:W-:Y:S01]  /*b310*/  IMAD.WIDE.U32 R2, R28, 0x70, R2 ;  /* 0x000000701c027825 */ /* 0x000fe200078e0002 */
[----:B----4-:R-:W-:Y:S04]  /*b320*/  ISETP.GE.AND P5, PT, R44, c[0x0][0x1d4], PT ;  /* 0x000075002c007a0c */ /* 0x010fe80003fa6270 */
[C---:B------:R-:W-:Y:S02]  /*b330*/  LEA R36, P0, R2.reuse, c[0x0][0x1f8], 0x1 ;  /* 0x00007e0002247a11 */ /* 0x040fe400078008ff */
[----:B------:R-:W-:Y:S02]  /*b340*/  IADD3 R0, R3, R47, RZ ;  /* 0x0000002f03007210 */ /* 0x000fe40007ffe0ff */
[----:B-----5:R-:W-:Y:S02]  /*b350*/  ISETP.GE.AND P6, PT, R31, c[0x0][0x1d4], PT ;  /* 0x000075001f007a0c */ /* 0x020fe40003fc6270 */
[----:B------:R-:W-:Y:S02]  /*b360*/  LEA.HI.X R37, R2, c[0x0][0x1fc], R0, 0x1, P0 ;  /* 0x00007f0002257a11 */ /* 0x000fe400000f0c00 */
[----:B------:R-:W-:Y:S02]  /*b370*/  IADD3 R0, R47, R21, RZ ;  /* 0x000000152f007210 */ /* 0x000fe40007ffe0ff */
[----:B------:R-:W-:Y:S01]  /*b380*/  IADD3 R39, P0, R20, UR8, RZ ;  /* 0x0000000814277c10 */ /* 0x000fe2000ff1e0ff */
[----:B------:R-:W-:Y:S01]  /*b390*/  @!PT LDS RZ, [RZ] ;  /* 0x00000000fffff984 */ /* 0x000fe20000000800 */
[----:B------:R-:W-:Y:S01]  /*b3a0*/  @!PT LDS RZ, [RZ] ;  /* 0x00000000fffff984 */ /* 0x000fe20000000800 */
[----:B------:R-:W-:Y:S01]  /*b3b0*/  @!PT LDS RZ, [RZ] ;  /* 0x00000000fffff984 */ /* 0x000fe20000000800 */
[----:B------:R1:W-:Y:S01]  /*b3c0*/  LDGSTS.E.BYPASS.LTC128B.128 [R214+0x100], [R36.64], !P5 ;  /* 0x0010000024d67fae */ /* 0x0003e2000e901d46 */
[C---:B------:R-:W-:Y:S01]  /*b3d0*/  HMMA.16816.F32 R20, R128.reuse, R24, RZ ;  /* 0x000000188014723c */ /* 0x040fe200000018ff */
[----:B------:R-:W-:Y:S02]  /*b3e0*/  MOV R2, UR5 ;  /* 0x0000000500027c02 */ /* 0x000fe40008000f00 */
[----:B------:R-:W-:Y:S02]  /*b3f0*/  MOV R3, UR4 ;  /* 0x0000000400037c02 */ /* 0x000fe40008000f00 */
[----:B------:R-:W-:Y:S02]  /*b400*/  IADD3.X R44, R0, UR9, RZ, P0, !PT ;  /* 0x00000009002c7c10 */ /* 0x000fe400087fe4ff */
[----:B------:R1:W-:Y:S01]  /*b410*/  LDGSTS.E.BYPASS.LTC128B.128 [R214+0x3900], [R36.64+0x80], !P6 ;  /* 0x0390008024d67fae */ /* 0x0003e2000f101d46 */
[C---:B------:R-:W-:Y:S01]  /*b420*/  HMMA.16816.F32 R24, R128.reuse, R26, RZ ;  /* 0x0000001a8018723c */ /* 0x040fe200000018ff */
[----:B------:R-:W-:Y:S03]  /*b430*/  IMAD.WIDE.U32 R52, R28, 0x70, R2 ;  /* 0x000000701c347825 */ /* 0x000fe600078e0002 */
[----:B------:R-:W-:Y:S02]  /*b440*/  IADD3.X R3, R0, R71, RZ, P1, !PT ;  /* 0x0000004700037210 */ /* 0x000fe40000ffe4ff */
[C---:B------:R-:W-:Y:S02]  /*b450*/  LEA R2, P1, R38.reuse, c[0x0][0x1f8], 0x1 ;  /* 0x00007e0026027a11 */ /* 0x040fe400078208ff */
[C---:B------:R-:W-:Y:S01]  /*b460*/  HMMA.16816.F32 R28, R128.reuse, R32, RZ ;  /* 0x00000020801c723c */ /* 0x040fe200000018ff */
[----:B------:R-:W-:Y:S03]  /*b470*/  IADD3 R0, P0, R39, R218, RZ ;  /* 0x000000da27007210 */ /* 0x000fe60007f1e0ff */
[----:B------:R-:W-:Y:S02]  /*b480*/  LEA.HI.X R3, R38, c[0x0][0x1fc], R3, 0x1, P1 ;  /* 0x00007f0026037a11 */ /* 0x000fe400008f0c03 */
[----:B------:R-:W-:Y:S02]  /*b490*/  LEA R54, P2, R0, c[0x0][0x1f8], 0x1 ;  /* 0x00007e0000367a11 */ /* 0x000fe400078408ff */
[C---:B------:R-:W-:Y:S01]  /*b4a0*/  HMMA.16816.F32 R32, R128.reuse, R34, RZ ;  /* 0x000000228020723c */ /* 0x040fe200000018ff */
[----:B------:R2:W-:Y:S03]  /*b4b0*/  LDGSTS.E.BYPASS.LTC128B.128 [R214+0x1100], [R2.64], !P5 ;  /* 0x0110000002d67fae */ /* 0x0005e6000e901d46 */
[----:B------:R-:W-:Y:S04]  /*b4c0*/  IADD3 R45, P3, R218, R52, RZ ;  /* 0x00000034da2d7210 */ /* 0x000fe80007f7e0ff */
[C---:B------:R-:W-:Y:S01]  /*b4d0*/  IADD3.X R47, R71.reuse, R47, R53, P3, !PT ;  /* 0x0000002f472f7210 */ /* 0x040fe20001ffe435 */
[----:B------:R2:W-:Y:S03]  /*b4e0*/  LDGSTS.E.BYPASS.LTC128B.128 [R214+0x4900], [R2.64+0x80], !P6 ;  /* 0x0490008002d67fae */ /* 0x0005e6000f101d46 */
[----:B-1----:R-:W-:Y:S02]  /*b4f0*/  IADD3.X R36, R44, R71, RZ, P0, !PT ;  /* 0x000000472c247210 */ /* 0x002fe400007fe4ff */
[----:B------:R-:W-:Y:S02]  /*b500*/  @!P4 IADD3 R46, P1, P0, R218, UR8, R39 ;  /* 0x00000008da2ecc10 */ /* 0x000fe4000f83e027 */
[----:B------:R-:W-:Y:S02]  /*b510*/  LEA.HI.X R55, R0, c[0x0][0x1fc], R36, 0x1, P2 ;  /* 0x00007f0000377a11 */ /* 0x000fe400010f0c24 */
[C---:B------:R-:W-:Y:S01]  /*b520*/  HMMA.16816.F32 R36, R128.reuse, R40, RZ ;  /* 0x000000288024723c */ /* 0x040fe200000018ff */
[----:B------:R-:W-:Y:S02]  /*b530*/  @!P4 IADD3.X R0, R71, UR9, R44, P1, P0 ;  /* 0x000000094700cc10 */ /* 0x000fe40008fe042c */
[C---:B------:R-:W-:Y:S01]  /*b540*/  LEA R52, P1, R45.reuse, c[0x0][0x1f8], 0x1 ;  /* 0x00007e002d347a11 */ /* 0x040fe200078208ff */
[----:B------:R1:W-:Y:S01]  /*b550*/  LDGSTS.E.BYPASS.LTC128B.128 [R214+0x2100], [R54.64], !P5 ;  /* 0x0210000036d67fae */ /* 0x0003e2000e901d46 */
[C---:B------:R-:W-:Y:S02]  /*b560*/  @!P4 LEA R70, P0, R46.reuse, c[0x0][0x1f8], 0x1 ;  /* 0x00007e002e46ca11 */ /* 0x040fe400078008ff */
[----:B------:R-:W-:Y:S01]  /*b570*/  LEA.HI.X R53, R45, c[0x0][0x1fc], R47, 0x1, P1 ;  /* 0x00007f002d357a11 */ /* 0x000fe200008f0c2f */
[C---:B------:R-:W-:Y:S01]  /*b580*/  HMMA.16816.F32 R40, R128.reuse, R42, RZ ;  /* 0x0000002a8028723c */ /* 0x040fe200000018ff */
[----:B------:R-:W-:Y:S02]  /*b590*/  @!P4 LEA.HI.X R71, R46, c[0x0][0x1fc], R0, 0x1, P0 ;  /* 0x00007f002e47ca11 */ /* 0x000fe400000f0c00 */
[----:B------:R-:W-:Y:S01]  /*b5a0*/  ISETP.GT.AND P3, PT, R216, R244, PT ;  /* 0x000000f4d800720c */ /* 0x000fe20003f64270 */
[----:B------:R1:W-:Y:S04]  /*b5b0*/  LDGSTS.E.BYPASS.LTC128B.128 [R214+0x5900], [R52.64+0x80], !P6 ;  /* 0x0590008034d67fae */ /* 0x0003e8000f101d46 */
[C---:B------:R-:W-:Y:S04]  /*b5c0*/  HMMA.16816.F32 R44, R128.reuse, R48, RZ ;  /* 0x00000030802c723c */ /* 0x040fe800000018ff */
[----:B------:R3:W-:Y:S04]  /*b5d0*/  @!P4 LDGSTS.E.BYPASS.LTC128B.128 [R214+0x3100], [R70.64], !P5 ;  /* 0x0310000046d6cfae */ /* 0x0007e8000e901d46 */
[C---:B------:R-:W-:Y:S04]  /*b5e0*/  HMMA.16816.F32 R48, R128.reuse, R50, RZ ;  /* 0x000000328030723c */ /* 0x040fe800000018ff */
[----:B------:R3:W-:Y:S08]  /*b5f0*/  @!P4 LDGSTS.E.BYPASS.LTC128B.128 [R214+0x6900], [R70.64+0x80], !P6 ;  /* 0x0690008046d6cfae */ /* 0x0007f0000f101d46 */
[----:B------:R-:W0:Y:S01]  /*b600*/  LDGDEPBAR ;  /* 0x00000000000079af */ /* 0x000e220000000000 */
[C---:B-1----:R-:W-:Y:S08]  /*b610*/  HMMA.16816.F32 R52, R128.reuse, R56, RZ ;  /* 0x000000388034723c */ /* 0x042ff000000018ff */
[----:B------:R-:W-:Y:S08]  /*b620*/  HMMA.16816.F32 R56, R128, R58, RZ ;  /* 0x0000003a8038723c */ /* 0x000ff000000018ff */
[C---:B------:R-:W-:Y:S08]  /*b630*/  HMMA.16816.F32 R4, R132.reuse, R136, R4 ;  /* 0x000000888404723c */ /* 0x040ff00000001804 */
[C---:B------:R-:W-:Y:S01]  /*b640*/  HMMA.16816.F32 R8, R132.reuse, R138, R8 ;  /* 0x0000008a8408723c */ /* 0x040fe20000001808 */
[----:B------:R-:W1:Y:S07]  /*b650*/  LDSM.16.M88.4 R136, [R190] ;  /* 0x00000000be88783b */ /* 0x000e6e0000000200 */
        /* <DEDUP_REMOVED lines=8> */
[----:B------:R-:W1:Y:S07]  /*b6e0*/  LDSM.16.M88.4 R148, [R190+0x1800] ;  /* 0x00180000be94783b */ /* 0x000e6e0000000200 */
        /* <DEDUP_REMOVED lines=9> */
[C---:B-1----:R-:W-:Y:S08]  /*b780*/  HMMA.16816.F32 R4, R164.reuse, R136, R4 ;  /* 0x00000088a404723c */ /* 0x042ff00000001804 */
[C---:B------:R-:W-:Y:S01]  /*b790*/  HMMA.16816.F32 R8, R164.reuse, R138, R8 ;  /* 0x0000008aa408723c */ /* 0x040fe20000001808 */
[----:B------:R-:W1:Y:S07]  /*b7a0*/  LDSM.16.M88.4 R136, [R189] ;  /* 0x00000000bd88783b */ /* 0x000e6e0000000200 */
        /* <DEDUP_REMOVED lines=8> */
[----:B------:R-:W1:Y:S07]  /*b830*/  LDSM.16.M88.4 R148, [R189+0x1800] ;  /* 0x00180000bd94783b */ /* 0x000e6e0000000200 */
        /* <DEDUP_REMOVED lines=11> */
[----:B------:R-:W1:Y:S07]  /*b8f0*/  LDSM.16.M88.4 R136, [R188+0x3800] ;  /* 0x00380000bc88783b */ /* 0x000e6e0000000200 */
        /* <DEDUP_REMOVED lines=29> */
[----:B------:R-:W1:Y:S07]  /*bad0*/  LDSM.16.M88.4 R148, [R199] ;  /* 0x00000000c794783b */ /* 0x000e6e0000000200 */
[C---:B--2---:R-:W-:Y:S08]  /*bae0*/  HMMA.16816.F32 R36, R172.reuse, R152, R36 ;  /* 0x00000098ac24723c */ /* 0x044ff00000001824 */
[C---:B------:R-:W-:Y:S01]  /*baf0*/  HMMA.16816.F32 R40, R172.reuse, R154, R40 ;  /* 0x0000009aac28723c */ /* 0x040fe20000001828 */
[----:B------:R-:W2:Y:S07]  /*bb00*/  LDSM.16.M88.4 R152, [R200] ;  /* 0x00000000c898783b */ /* 0x000eae0000000200 */
[C---:B------:R-:W-:Y:S08]  /*bb10*/  HMMA.16816.F32 R44, R172.reuse, R156, R44 ;  /* 0x0000009cac2c723c */ /* 0x040ff0000000182c */
[C---:B------:R-:W-:Y:S01]  /*bb20*/  HMMA.16816.F32 R48, R172.reuse, R158, R48 ;  /* 0x0000009eac30723c */ /* 0x040fe20000001830 */
[----:B------:R-:W2:Y:S07]  /*bb30*/  LDSM.16.M88.4 R156, [R201] ;  /* 0x00000000c99c783b */ /* 0x000eae0000000200 */
[C---:B------:R-:W-:Y:S08]  /*bb40*/  HMMA.16816.F32 R52, R172.reuse, R160, R52 ;  /* 0x000000a0ac34723c */ /* 0x040ff00000001834 */
[----:B------:R-:W-:Y:S01]  /*bb50*/  HMMA.16816.F32 R56, R172, R162, R56 ;  /* 0x000000a2ac38723c */ /* 0x000fe20000001838 */
[----:B------:R-:W2:Y:S07]  /*bb60*/  LDSM.16.M88.4 R160, [R202] ;  /* 0x00000000caa0783b */ /* 0x000eae0000000200 */
        /* <DEDUP_REMOVED lines=28> */
[C---:B------:R-:W-:Y:S08]  /*bd30*/  HMMA.16816.F32 R24, R180.reuse, R146, R24 ;  /* 0x00000092b418723c */ /* 0x040ff00000001818 */
[C---:B------:R-:W-:Y:S08]  /*bd40*/  HMMA.16816.F32 R28, R180.reuse, R148, R28 ;  /* 0x00000094b41c723c */ /* 0x040ff0000000181c */
[C---:B------:R-:W-:Y:S08]  /*bd50*/  HMMA.16816.F32 R32, R180.reuse, R150, R32 ;  /* 0x00000096b420723c */ /* 0x040ff00000001820 */
[C---:B--2---:R-:W-:Y:S08]  /*bd60*/  HMMA.16816.F32 R36, R180.reuse, R152, R36 ;  /* 0x00000098b424723c */ /* 0x044ff00000001824 */
[C---:B------:R-:W-:Y:S08]  /*bd70*/  HMMA.16816.F32 R40, R180.reuse, R154, R40 ;  /* 0x0000009ab428723c */ /* 0x040ff00000001828 */
[C---:B------:R-:W-:Y:S08]  /*bd80*/  HMMA.16816.F32 R44, R180.reuse, R156, R44 ;  /* 0x0000009cb42c723c */ /* 0x040ff0000000182c */
[C---:B------:R-:W-:Y:S08]  /*bd90*/  HMMA.16816.F32 R48, R180.reuse, R158, R48 ;  /* 0x0000009eb430723c */ /* 0x040ff00000001830 */
[C---:B------:R-:W-:Y:S08]  /*bda0*/  HMMA.16816.F32 R52, R180.reuse, R160, R52 ;  /* 0x000000a0b434723c */ /* 0x040ff00000001834 */
[----:B------:R-:W-:Y:S08]  /*bdb0*/  HMMA.16816.F32 R56, R180, R162, R56 ;  /* 0x000000a2b438723c */ /* 0x000ff00000001838 */
[C---:B-1----:R-:W-:Y:S08]  /*bdc0*/  HMMA.16816.F32 R4, R184.reuse, R136, R4 ;  /* 0x00000088b804723c */ /* 0x042ff00000001804 */
[C---:B------:R-:W-:Y:S08]  /*bdd0*/  HMMA.16816.F32 R8, R184.reuse, R138, R8 ;  /* 0x0000008ab808723c */ /* 0x040ff00000001808 */
[C---:B----4-:R-:W-:Y:S08]  /*bde0*/  HMMA.16816.F32 R12, R184.reuse, R140, R12 ;  /* 0x0000008cb80c723c */ /* 0x050ff0000000180c */
[----:B------:R-:W-:Y:S01]  /*bdf0*/  FMUL.FTZ R0, R4, c[0x0][0x320] ;  /* 0x0000c80004007a20 */ /* 0x000fe20000410000 */
[C---:B------:R-:W-:Y:S03]  /*be00*/  HMMA.16816.F32 R16, R184.reuse, R142, R16 ;  /* 0x0000008eb810723c */ /* 0x040fe60000001810 */
[----:B------:R1:W2:Y:S04]  /*be10*/  MUFU.TANH R145, R0 ;  /* 0x0000000000917308 */ /* 0x0002a80000002400 */
[----:B------:R-:W-:Y:S02]  /*be20*/  FMUL.FTZ R10, R10, c[0x0][0x320] ;  /* 0x0000c8000a0a7a20 */ /* 0x000fe40000410000 */
[----:B------:R-:W-:Y:S04]  /*be30*/  FMUL.FTZ R3, R11, c[0x0][0x320] ;  /* 0x0000c8000b037a20 */ /* 0x000fe80000410000 */
[----:B------:R-:W4:Y:S02]  /*be40*/  MUFU.TANH R138, R10 ;  /* 0x0000000a008a7308 */ /* 0x000f240000002400 */
[----:B------:R-:W-:Y:S01]  /*be50*/  FMUL.FTZ R2, R12, c[0x0][0x320] ;  /* 0x0000c8000c027a20 */ /* 0x000fe20000410000 */
[----:B------:R-:W-:Y:S07]  /*be60*/  P2R R12, PR, RZ, 0x8 ;  /* 0x00000008ff0c7803 */ /* 0x000fee0000000000 */
[----:B------:R5:W2:Y:S01]  /*be70*/  MUFU.TANH R141, R2 ;  /* 0x00000002008d7308 */ /* 0x000aa20000002400 */
[----:B-1----:R-:W-:Y:S09]  /*be80*/  FMUL.FTZ R0, R5, c[0x0][0x320] ;  /* 0x0000c80005007a20 */ /* 0x002ff20000410000 */
[----:B------:R1:W1:Y:S10]  /*be90*/  MUFU.TANH R144, R0 ;  /* 0x0000000000907308 */ /* 0x0002740000002400 */
[----:B------:R-:W2:Y:S01]  /*bea0*/  MUFU.TANH R140, R3 ;  /* 0x00000003008c7308 */ /* 0x000ea20000002400 */
[----:B-----5:R-:W-:Y:S09]  /*beb0*/  FMUL.FTZ R2, R19, c[0x0][0x320] ;  /* 0x0000c80013027a20 */ /* 0x020ff20000410000 */
[----:B------:R-:W2:Y:S01]  /*bec0*/  MUFU.TANH R152, R2 ;  /* 0x0000000200987308 */ /* 0x000ea20000002400 */
        /* <DEDUP_REMOVED lines=124> */
[----:B------:R-:W3:Y:S01]  /*c690*/  LDL.64 R244, [R1+0x10] ;  /* 0x0000100001f47983 */ /* 0x000ee20000100a00 */
        /* <DEDUP_REMOVED lines=49> */
.L_x_1027:
[----:B---34-:R-:W-:Y:S05]  /*c9b0*/  BSYNC B0 ;  /* 0x0000000000007941 */ /* 0x018fea0003800000 */
.L_x_1026:
        /* <DEDUP_REMOVED lines=16> */
[----:B------:R-:W-:Y:S01]  /*cac0*/  LDSM.16.MT88.4 R44, [R191+0x3800] ;  /* 0x00380000bf2c783b */ /* 0x000fe20000004200 */
        /* <DEDUP_REMOVED lines=40> */
[----:B------:R-:W-:Y:S02]  /*cd50*/  ISETP.NE.AND P0, PT, R12, RZ, PT ;  /* 0x000000ff0c00720c */ /* 0x000fe40003f05270 */
[----:B------:R-:W-:Y:S01]  /*cd60*/  FMNMX.FTZ R3, R242, R0, !PT ;  /* 0x00000000f2037209 */ /* 0x000fe20007810000 */
[----:B------:R-:W-:Y:S01]  /*cd70*/  LDSM.16.MT88.4 R12, [R191] ;  /* 0x00000000bf0c783b */ /* 0x000fe20000004200 */
        /* <DEDUP_REMOVED lines=22> */
[----:B-1----:R-:W-:Y:S09]  /*cee0*/  FFMA.FTZ R4, R144, c[0x0][0x2d0], -R148 ;  /* 0x0000b40090047a23 */ /* 0x002ff20000010894 */
[----:B------:R1:W4:Y:S01]  /*cef0*/  MUFU.EX2 R8, R4 ;  /* 0x0000000400087308 */ /* 0x0003220000000800 */
[C---:B--2---:R-:W-:Y:S02]  /*cf00*/  FADD.FTZ R0, -R3.reuse, R68 ;  /* 0x0000004403007221 */ /* 0x044fe40000010100 */
[----:B------:R-:W-:Y:S02]  /*cf10*/  FMUL.FTZ R68, R3, c[0x0][0x2d0] ;  /* 0x0000b40003447a20 */ /* 0x000fe40000410000 */
[----:B------:R-:W-:Y:S02]  /*cf20*/  FMUL.FTZ R0, R0, c[0x0][0x2d0] ;  /* 0x0000b40000007a20 */ /* 0x000fe40000410000 */
[----:B------:R-:W-:Y:S03]  /*cf30*/  FFMA.FTZ R6, R137, c[0x0][0x2d0], -R68 ;  /* 0x0000b40089067a23 */ /* 0x000fe60000010844 */
[----:B------:R2:W-:Y:S01]  /*cf40*/  MUFU.EX2 R250, R48 ;  /* 0x0000003000fa7308 */ /* 0x0005e20000000800 */
[C---:B---3--:R-:W-:Y:S02]  /*cf50*/  FMUL.FTZ R5, R2.reuse, R73 ;  /* 0x0000004902057220 */ /* 0x048fe40000410000 */
[C---:B------:R-:W-:Y:S02]  /*cf60*/  FMUL.FTZ R9, R2.reuse, R77 ;  /* 0x0000004d02097220 */ /* 0x040fe40000410000 */
[C---:B------:R-:W-:Y:S02]  /*cf70*/  FMUL.FTZ R16, R2.reuse, R84 ;  /* 0x0000005402107220 */ /* 0x040fe40000410000 */
[C---:B------:R-:W-:Y:S02]  /*cf80*/  FMUL.FTZ R17, R2.reuse, R85 ;  /* 0x0000005502117220 */ /* 0x040fe40000410000 */
[C---:B------:R-:W-:Y:S01]  /*cf90*/  FMUL.FTZ R24, R2.reuse, R92 ;  /* 0x0000005c02187220 */ /* 0x040fe20000410000 */
[----:B------:R-:W3:Y:S01]  /*cfa0*/  MUFU.EX2 R0, R0 ;  /* 0x0000000000007308 */ /* 0x000ee20000000800 */
[----:B------:R-:W-:Y:S02]  /*cfb0*/  FMUL.FTZ R25, R2, R93 ;  /* 0x0000005d02197220 */ /* 0x000fe40000410000 */
[----:B-1----:R-:W-:Y:S01]  /*cfc0*/  FFMA.FTZ R4, R139, c[0x0][0x2d0], -R148 ;  /* 0x0000b4008b047a23 */ /* 0x002fe20000010894 */
[----:B----4-:R-:W-:Y:S01]  /*cfd0*/  MOV R139, R8 ;  /* 0x00000008008b7202 */ /* 0x010fe20000000f00 */
[--C-:B------:R-:W-:Y:S02]  /*cfe0*/  FFMA.FTZ R8, R146, c[0x0][0x2d0], -R68.reuse ;  /* 0x0000b40092087a23 */ /* 0x100fe40000010844 */
[C---:B------:R-:W-:Y:S02]  /*cff0*/  FMUL.FTZ R32, R2.reuse, R100 ;  /* 0x0000006402207220 */ /* 0x040fe40000410000 */
[C---:B------:R-:W-:Y:S01]  /*d000*/  FMUL.FTZ R33, R2.reuse, R101 ;  /* 0x0000006502217220 */ /* 0x040fe20000410000 */
[----:B------:R1:W4:Y:S01]  /*d010*/  MUFU.EX2 R59, R4 ;  /* 0x00000004003b7308 */ /* 0x0003220000000800 */
[--C-:B------:R-:W-:Y:S01]  /*d020*/  FFMA.FTZ R40, R143, c[0x0][0x2d0], -R68.reuse ;  /* 0x0000b4008f287a23 */ /* 0x100fe20000010844 */
[----:B------:R-:W5:Y:S01]  /*d030*/  LDL.LU R101, [R1+0x34] ;  /* 0x0000340001657983 */ /* 0x000f620000300800 */
[C---:B------:R-:W-:Y:S02]  /*d040*/  FMUL.FTZ R41, R2.reuse, R109 ;  /* 0x0000006d02297220 */ /* 0x040fe40000410000 */
[----:B------:R-:W-:Y:S01]  /*d050*/  FFMA.FTZ R56, R151, c[0x0][0x2d0], -R68 ;  /* 0x0000b40097387a23 */ /* 0x000fe20000010844 */
[----:B------:R-:W5:Y:S01]  /*d060*/  LDL.LU R100, [R1+0x30] ;  /* 0x0000300001647983 */ /* 0x000f620000300800 */
[C---:B--2---:R-:W-:Y:S02]  /*d070*/  FMUL.FTZ R48, R2.reuse, R116 ;  /* 0x0000007402307220 */ /* 0x044fe40000410000 */
[C---:B------:R-:W-:Y:S01]  /*d080*/  FMUL.FTZ R49, R2.reuse, R117 ;  /* 0x0000007502317220 */ /* 0x040fe20000410000 */
[----:B------:R2:W-:Y:S01]  /*d090*/  MUFU.EX2 R137, R6 ;  /* 0x0000000600897308 */ /* 0x0005e20000000800 */
[C---:B------:R-:W-:Y:S02]  /*d0a0*/  FMUL.FTZ R57, R2.reuse, R125 ;  /* 0x0000007d02397220 */ /* 0x040fe40000410000 */
[----:B------:R-:W-:Y:S02]  /*d0b0*/  FMUL.FTZ R60, R2, R60 ;  /* 0x0000003c023c7220 */ /* 0x000fe40000410000 */
[C---:B---3--:R-:W-:Y:S02]  /*d0c0*/  FMUL.FTZ R10, R0.reuse, R78 ;  /* 0x0000004e000a7220 */ /* 0x048fe40000410000 */
[C---:B------:R-:W-:Y:S02]  /*d0d0*/  FMUL.FTZ R11, R0.reuse, R79 ;  /* 0x0000004f000b7220 */ /* 0x040fe40000410000 */
[C---:B------:R-:W-:Y:S01]  /*d0e0*/  FMUL.FTZ R18, R0.reuse, R86 ;  /* 0x0000005600127220 */ /* 0x040fe20000410000 */
[----:B------:R3:W-:Y:S01]  /*d0f0*/  MUFU.EX2 R252, R40 ;  /* 0x0000002800fc7308 */ /* 0x0007e20000000800 */
[C---:B------:R-:W-:Y:S02]  /*d100*/  FMUL.FTZ R19, R0.reuse, R87 ;  /* 0x0000005700137220 */ /* 0x040fe40000410000 */
[----:B------:R-:W-:Y:S01]  /*d110*/  FMUL.FTZ R26, R0, R94 ;  /* 0x0000005e001a7220 */ /* 0x000fe20000410000 */
[----:B------:R-:W-:Y:S01]  /*d120*/  LDSM.16.MT88.4 R84, [R191+0x800] ;  /* 0x00080000bf54783b */ /* 0x000fe20000004200 */
[----:B-1----:R-:W-:Y:S02]  /*d130*/  FFMA.FTZ R4, R136, c[0x0][0x2d0], -R148 ;  /* 0x0000b40088047a23 */ /* 0x002fe40000010894 */
[C---:B------:R-:W-:Y:S02]  /*d140*/  FMUL.FTZ R27, R0.reuse, R95 ;  /* 0x0000005f001b7220 */ /* 0x040fe40000410000 */
[C---:B------:R-:W-:Y:S01]  /*d150*/  FMUL.FTZ R34, R0.reuse, R102 ;  /* 0x0000006600227220 */ /* 0x040fe20000410000 */
[----:B------:R-:W1:Y:S01]  /*d160*/  MUFU.EX2 R145, R4 ;  /* 0x0000000400917308 */ /* 0x000e620000000800 */
[C---:B------:R-:W-:Y:S01]  /*d170*/  FMUL.FTZ R35, R0.reuse, R103 ;  /* 0x0000006700237220 */ /* 0x040fe20000410000 */
[----:B------:R-:W-:Y:S01]  /*d180*/  LDSM.16.MT88.4 R92, [R194+0x800] ;  /* 0x00080000c25c783b */ /* 0x000fe20000004200 */
[C---:B------:R-:W-:Y:S02]  /*d190*/  FMUL.FTZ R42, R0.reuse, R110 ;  /* 0x0000006e002a7220 */ /* 0x040fe40000410000 */
[C---:B--2---:R-:W-:Y:S02]  /*d1a0*/  FMUL.FTZ R6, R0.reuse, R74 ;  /* 0x0000004a00067220 */ /* 0x044fe40000410000 */
[C---:B------:R-:W-:Y:S02]  /*d1b0*/  FMUL.FTZ R43, R0.reuse, R111 ;  /* 0x0000006f002b7220 */ /* 0x040fe40000410000 */
[C---:B------:R-:W-:Y:S01]  /*d1c0*/  FMUL.FTZ R50, R0.reuse, R118 ;  /* 0x0000007600327220 */ /* 0x040fe20000410000 */
[----:B------:R-:W2:Y:S01]  /*d1d0*/  MUFU.EX2 R136, R8 ;  /* 0x0000000800887308 */ /* 0x000ea20000000800 */
[----:B------:R-:W-:Y:S01]  /*d1e0*/  FMUL.FTZ R51, R0, R119 ;  /* 0x0000007700337220 */ /* 0x000fe20000410000 */
[----:B----4-:R-:W-:Y:S01]  /*d1f0*/  MOV R119, R59 ;  /* 0x0000003b00777202 */ /* 0x010fe20000000f00 */
[C---:B------:R-:W-:Y:S02]  /*d200*/  FMUL.FTZ R61, R2.reuse, R61 ;  /* 0x0000003d023d7220 */ /* 0x040fe40000410000 */
[----:B---3--:R-:W-:Y:S02]  /*d210*/  FMUL.FTZ R40, R2, R108 ;  /* 0x0000006c02287220 */ /* 0x008fe40000410000 */
[C---:B------:R-:W-:Y:S01]  /*d220*/  FMUL.FTZ R62, R0.reuse, R62 ;  /* 0x0000003e003e7220 */ /* 0x040fe20000410000 */
[----:B------:R-:W-:Y:S01]  /*d230*/  LDSM.16.MT88.4 R108, [R191+0x6800] ;  /* 0x00680000bf6c783b */ /* 0x000fe20000004200 */
[----:B------:R-:W-:Y:S01]  /*d240*/  FMUL.FTZ R63, R0, R63 ;  /* 0x0000003f003f7220 */ /* 0x000fe20000410000 */
[----:B------:R3:W-:Y:S01]  /*d250*/  MUFU.EX2 R248, R56 ;  /* 0x0000003800f87308 */ /* 0x0007e20000000800 */
[C---:B------:R-:W-:Y:S02]  /*d260*/  FMUL.FTZ R64, R2.reuse, R64 ;  /* 0x0000004002407220 */ /* 0x040fe40000410000 */
[----:B------:R-:W-:Y:S01]  /*d270*/  FMUL.FTZ R65, R2, R65 ;  /* 0x0000004102417220 */ /* 0x000fe20000410000 */
[----:B-1----:R-:W-:Y:S01]  /*d280*/  F2FP.PACK_AB R74, R145, R59 ;  /* 0x0000003b914a723e */ /* 0x002fe200000000ff */
[--C-:B------:R-:W-:Y:S01]  /*d290*/  FFMA.FTZ R4, R138, c[0x0][0x2d0], -R68.reuse ;  /* 0x0000b4008a047a23 */ /* 0x100fe20000010844 */
[----:B------:R-:W-:Y:S01]  /*d2a0*/  MOV R138, R7 ;  /* 0x00000007008a7202 */ /* 0x000fe20000000f00 */
[C---:B------:R-:W-:Y:S01]  /*d2b0*/  FMUL.FTZ R7, R0.reuse, R75 ;  /* 0x0000004b00077220 */ /* 0x040fe20000410000 */
[----:B------:R-:W-:Y:S01]  /*d2c0*/  MOV R117, R145 ;  /* 0x0000009100757202 */ /* 0x000fe20000000f00 */
[C---:B------:R-:W-:Y:S01]  /*d2d0*/  FMUL.FTZ R59, R0.reuse, R127 ;  /* 0x0000007f003b7220 */ /* 0x040fe20000410000 */
[----:B------:R1:W4:Y:S01]  /*d2e0*/  MUFU.EX2 R144, R4 ;  /* 0x0000000400907308 */ /* 0x0003220000000800 */
[C---:B------:R-:W-:Y:S02]  /*d2f0*/  FMUL.FTZ R66, R0.reuse, R66 ;  /* 0x0000004200427220 */ /* 0x040fe40000410000 */
[----:B------:R-:W-:Y:S01]  /*d300*/  FMUL.FTZ R67, R0, R67 ;  /* 0x0000004300437220 */ /* 0x000fe20000410000 */
[----:B--2---:R-:W-:Y:S01]  /*d310*/  F2FP.PACK_AB R73, R136, R137 ;  /* 0x000000898849723e */ /* 0x004fe200000000ff */
[----:B------:R-:W-:Y:S02]  /*d320*/  FMUL.FTZ R8, R2, R76 ;  /* 0x0000004c02087220 */ /* 0x000fe40000410000 */
[----:B------:R-:W2:Y:S01]  /*d330*/  LDSM.16.MT88.4 R76, [R192+0x3800] ;  /* 0x00380000c04c783b */ /* 0x000ea20000004200 */
[--C-:B------:R-:W-:Y:S02]  /*d340*/  FFMA.FTZ R70, R70, c[0x0][0x2d0], -R68.reuse ;  /* 0x0000b40046467a23 */ /* 0x100fe40000010844 */
[----:B---3--:R-:W-:Y:S04]  /*d350*/  FMUL.FTZ R56, R2, R124 ;  /* 0x0000007c02387220 */ /* 0x008fe80000410000 */
[----:B------:R-:W-:Y:S01]  /*d360*/  MUFU.EX2 R70, R70 ;  /* 0x0000004600467308 */ /* 0x000fe20000000800 */
[--C-:B-1----:R-:W-:Y:S01]  /*d370*/  FFMA.FTZ R4, R140, c[0x0][0x2d0], -R68.reuse ;  /* 0x0000b4008c047a23 */ /* 0x102fe20000010844 */
[----:B----4-:R-:W-:Y:S08]  /*d380*/  MOV R118, R144 ;  /* 0x0000009000767202 */ /* 0x010ff00000000f00 */
[----:B------:R1:W3:Y:S02]  /*d390*/  MUFU.EX2 R146, R4 ;  /* 0x0000000400927308 */ /* 0x0002e40000000800 */
[----:B-1----:R-:W-:Y:S01]  /*d3a0*/  FMUL.FTZ R4, R2, R72 ;  /* 0x0000004802047220 */ /* 0x002fe20000410000 */
[----:B------:R-:W-:Y:S02]  /*d3b0*/  F2FP.PACK_AB R72, R139, R138 ;  /* 0x0000008a8b48723e */ /* 0x000fe400000000ff */
[----:B---3--:R-:W-:Y:S02]  /*d3c0*/  F2FP.PACK_AB R75, R146, R144 ;  /* 0x00000090924b723e */ /* 0x008fe400000000ff */
[----:B------:R-:W-:Y:S05]  /*d3d0*/  MOV R116, R146 ;  /* 0x0000009200747202 */ /* 0x000fea0000000f00 */
        /* <DEDUP_REMOVED lines=13> */
[----:B------:R-:W3:Y:S05]  /*d4b0*/  LDSM.16.MT88.4 R88, [R193+0x800] ;  /* 0x00080000c158783b */ /* 0x000eea0000004200 */
[C---:B------:R-:W-:Y:S07]  /*d4c0*/  HMMA.16816.F32 R20, R72.reuse, R28, R20 ;  /* 0x0000001c4814723c */ /* 0x040fee0000001814 */
[C---:B------:R-:W-:Y:S01]  /*d4d0*/  FMUL.FTZ R29, R2.reuse, R97 ;  /* 0x00000061021d7220 */ /* 0x040fe20000410000 */
[C---:B------:R-:W-:Y:S04]  /*d4e0*/  HMMA.16816.F32 R24, R72.reuse, R30, R24 ;  /* 0x0000001e4818723c */ /* 0x040fe80000001818 */
[----:B------:R-:W-:Y:S02]  /*d4f0*/  FMUL.FTZ R28, R2, R96 ;  /* 0x00000060021c7220 */ /* 0x000fe40000410000 */
[----:B------:R-:W-:Y:S02]  /*d500*/  FFMA.FTZ R96, R160, c[0x0][0x2d0], -R68 ;  /* 0x0000b400a0607a23 */ /* 0x000fe40000010844 */
[C---:B------:R-:W-:Y:S04]  /*d510*/  FMUL.FTZ R30, R0.reuse, R98 ;  /* 0x00000062001e7220 */ /* 0x040fe80000410000 */
[----:B------:R-:W-:Y:S07]  /*d520*/  FMUL.FTZ R31, R0, R99 ;  /* 0x00000063001f7220 */ /* 0x000fee0000410000 */
[C---:B------:R-:W-:Y:S07]  /*d530*/  HMMA.16816.F32 R28, R72.reuse, R36, R28 ;  /* 0x00000024481c723c */ /* 0x040fee000000181c */
[----:B------:R-:W-:Y:S01]  /*d540*/  FFMA.FTZ R36, R142, c[0x0][0x2d0], -R148 ;  /* 0x0000b4008e247a23 */ /* 0x000fe20000010894 */
[C---:B------:R-:W-:Y:S03]  /*d550*/  HMMA.16816.F32 R32, R72.reuse, R38, R32 ;  /* 0x000000264820723c */ /* 0x040fe60000001820 */
[----:B------:R4:W1:Y:S01]  /*d560*/  MUFU.EX2 R58, R36 ;  /* 0x00000024003a7308 */ /* 0x0008620000000800 */
[----:B------:R-:W-:Y:S03]  /*d570*/  FMUL.FTZ R37, R2, R105 ;  /* 0x0000006902257220 */ /* 0x000fe60000410000 */
[C---:B------:R-:W-:Y:S02]  /*d580*/  FMUL.FTZ R38, R0.reuse, R106 ;  /* 0x0000006a00267220 */ /* 0x040fe40000410000 */
[----:B------:R-:W-:Y:S03]  /*d590*/  FMUL.FTZ R39, R0, R107 ;  /* 0x0000006b00277220 */ /* 0x000fe60000410000 */
[----:B----4-:R-:W-:Y:S01]  /*d5a0*/  FMUL.FTZ R36, R2, R104 ;  /* 0x0000006802247220 */ /* 0x010fe20000410000 */
[----:B-1----:R-:W-:Y:S01]  /*d5b0*/  MOV R125, R58 ;  /* 0x0000003a007d7202 */ /* 0x002fe20000000f00 */
[----:B------:R-:W-:Y:S01]  /*d5c0*/  FMUL.FTZ R58, R0, R126 ;  /* 0x0000007e003a7220 */ /* 0x000fe20000410000 */
[----:B------:R-:W-:Y:S02]  /*d5d0*/  MOV R126, R244 ;  /* 0x000000f4007e7202 */ /* 0x000fe40000000f00 */
[----:B------:R1:W-:Y:S02]  /*d5e0*/  MUFU.EX2 R244, R96 ;  /* 0x0000006000f47308 */ /* 0x0003e40000000800 */
[C---:B------:R-:W-:Y:S07]  /*d5f0*/  HMMA.16816.F32 R36, R72.reuse, R44, R36 ;  /* 0x0000002c4824723c */ /* 0x040fee0000001824 */
[--C-:B------:R-:W-:Y:S01]  /*d600*/  FFMA.FTZ R44, R147, c[0x0][0x2d0], -R68.reuse ;  /* 0x0000b400932c7a23 */ /* 0x100fe20000010844 */
[C---:B------:R-:W-:Y:S03]  /*d610*/  HMMA.16816.F32 R40, R72.reuse, R46, R40 ;  /* 0x0000002e4828723c */ /* 0x040fe60000001828 */
[----:B------:R4:W2:Y:S01]  /*d620*/  MUFU.EX2 R251, R44 ;  /* 0x0000002c00fb7308 */ /* 0x0008a20000000800 */
[----:B------:R-:W-:Y:S03]  /*d630*/  FMUL.FTZ R45, R2, R113 ;  /* 0x00000071022d7220 */ /* 0x000fe60000410000 */
[C---:B------:R-:W-:Y:S02]  /*d640*/  FMUL.FTZ R46, R0.reuse, R114 ;  /* 0x00000072002e7220 */ /* 0x040fe40000410000 */
[----:B------:R-:W-:Y:S03]  /*d650*/  FMUL.FTZ R47, R0, R115 ;  /* 0x00000073002f7220 */ /* 0x000fe60000410000 */
[----:B-1----:R-:W-:Y:S02]  /*d660*/  FFMA.FTZ R96, R220, c[0x0][0x2d0], -R68 ;  /* 0x0000b400dc607a23 */ /* 0x002fe40000010844 */
[----:B----4-:R-:W-:Y:S07]  /*d670*/  FMUL.FTZ R44, R2, R112 ;  /* 0x00000070022c7220 */ /* 0x010fee0000410000 */
[C---:B------:R-:W-:Y:S07]  /*d680*/  HMMA.16816.F32 R44, R72.reuse, R52, R44 ;  /* 0x00000034482c723c */ /* 0x040fee000000182c */
[----:B------:R-:W-:Y:S01]  /*d690*/  FFMA.FTZ R52, R150, c[0x0][0x2d0], -R148 ;  /* 0x0000b40096347a23 */ /* 0x000fe20000010894 */
[C---:B------:R-:W-:Y:S03]  /*d6a0*/  HMMA.16816.F32 R48, R72.reuse, R54, R48 ;  /* 0x000000364830723c */ /* 0x040fe60000001830 */
[----:B------:R1:W-:Y:S01]  /*d6b0*/  MUFU.EX2 R249, R52 ;  /* 0x0000003400f97308 */ /* 0x0003e20000000800 */
[----:B------:R-:W-:Y:S03]  /*d6c0*/  FMUL.FTZ R53, R2, R121 ;  /* 0x0000007902357220 */ /* 0x000fe60000410000 */
[C---:B------:R-:W-:Y:S02]  /*d6d0*/  FMUL.FTZ R54, R0.reuse, R122 ;  /* 0x0000007a00367220 */ /* 0x040fe40000410000 */
[C---:B------:R-:W-:Y:S03]  /*d6e0*/  FMUL.FTZ R55, R0.reuse, R123 ;  /* 0x0000007b00377220 */ /* 0x040fe60000410000 */
[----:B-----5:R-:W-:Y:S04]  /*d6f0*/  FFMA.FTZ R0, R0, R100, R137 ;  /* 0x0000006400007223 */ /* 0x020fe80000010089 */
[----:B------:R-:W-:Y:S04]  /*d700*/  FADD.FTZ R0, R136, R0 ;  /* 0x0000000088007221 */ /* 0x000fe80000010000 */
[----:B------:R-:W-:Y:S02]  /*d710*/  FADD.FTZ R0, R118, R0 ;  /* 0x0000000076007221 */ /* 0x000fe40000010000 */
[C---:B-1----:R-:W-:Y:S02]  /*d720*/  FMUL.FTZ R52, R2.reuse, R120 ;  /* 0x0000007802347220 */ /* 0x042fe40000410000 */
[----:B------:R-:W-:Y:S02]  /*d730*/  FFMA.FTZ R2, R2, R101, R138 ;  /* 0x0000006502027223 */ /* 0x000fe4000001008a */
[----:B------:R-:W-:Y:S01]  /*d740*/  LDSM.16.MT88.4 R100, [R194+0x3000] ;  /* 0x00300000c264783b */ /* 0x000fe20000004200 */
[----:B------:R-:W-:Y:S02]  /*d750*/  FADD.FTZ R0, R116, R0 ;  /* 0x0000000074007221 */ /* 0x000fe40000010000 */
[C---:B--2---:R-:W-:Y:S03]  /*d760*/  HMMA.16816.F32 R52, R72.reuse, R76, R52 ;  /* 0x0000004c4834723c */ /* 0x044fe60000001834 */
[----:B------:R-:W-:Y:S02]  /*d770*/  FADD.FTZ R2, R139, R2 ;  /* 0x000000028b027221 */ /* 0x000fe40000010000 */
[----:B------:R-:W-:Y:S02]  /*d780*/  FADD.FTZ R0, R252, R0 ;  /* 0x00000000fc007221 */ /* 0x000fe40000010000 */
[----:B------:R-:W-:Y:S01]  /*d790*/  FFMA.FTZ R76, R152, c[0x0][0x2d0], -R68 ;  /* 0x0000b400984c7a23 */ /* 0x000fe20000010844 */
[C---:B------:R-:W-:Y:S03]  /*d7a0*/  HMMA.16816.F32 R56, R72.reuse, R78, R56 ;  /* 0x0000004e4838723c */ /* 0x040fe60000001838 */
[----:B------:R-:W1:Y:S01]  /*d7b0*/  MUFU.EX2 R124, R76 ;  /* 0x0000004c007c7308 */ /* 0x000e620000000800 */
[----:B------:R-:W-:Y:S02]  /*d7c0*/  FADD.FTZ R2, R119, R2 ;  /* 0x0000000277027221 */ /* 0x000fe40000010000 */
[----:B------:R-:W-:Y:S02]  /*d7d0*/  FADD.FTZ R0, R251, R0 ;  /* 0x00000000fb007221 */ /* 0x000fe40000010000 */
[C---:B------:R-:W-:Y:S04]  /*d7e0*/  HMMA.16816.F32 R60, R72.reuse, R80, R60 ;  /* 0x00000050483c723c */ /* 0x040fe8000000183c */
[----:B------:R-:W-:Y:S02]  /*d7f0*/  FADD.FTZ R2, R117, R2 ;  /* 0x0000000275027221 */ /* 0x000fe40000010000 */
[----:B------:R-:W-:Y:S01]  /*d800*/  LDSM.16.MT88.4 R116, [R193+0x6800] ;  /* 0x00680000c174783b */ /* 0x000fe20000004200 */
[----:B------:R-:W-:Y:S01]  /*d810*/  FADD.FTZ R0, R248, R0 ;  /* 0x00000000f8007221 */ /* 0x000fe20000010000 */
[----:B------:R-:W-:Y:S04]  /*d820*/  HMMA.16816.F32 R64, R72, R82, R64 ;  /* 0x000000524840723c */ /* 0x000fe80000001840 */
[----:B------:R-:W-:Y:S02]  /*d830*/  FADD.FTZ R2, R126, R2 ;  /* 0x000000027e027221 */ /* 0x000fe40000010000 */
[----:B------:R-:W-:Y:S01]  /*d840*/  LDSM.16.MT88.4 R80, [R191+0x4000] ;  /* 0x00400000bf50783b */ /* 0x000fe20000004200 */
[C---:B------:R-:W-:Y:S01]  /*d850*/  F2FP.PACK_AB R72, R125.reuse, R126 ;  /* 0x0000007e7d48723e */ /* 0x040fe200000000ff */
[----:B------:R-:W-:Y:S01]  /*d860*/  FADD.FTZ R2, R125, R2 ;  /* 0x000000027d027221 */ /* 0x000fe20000010000 */
[----:B------:R-:W-:Y:S03]  /*d870*/  F2FP.PACK_AB R73, R251, R252 ;  /* 0x000000fcfb49723e */ /* 0x000fe600000000ff */
[C---:B-1----:R-:W-:Y:S01]  /*d880*/  F2FP.PACK_AB R75, R124.reuse, R248 ;  /* 0x000000f87c4b723e */ /* 0x042fe200000000ff */
[----:B------:R-:W-:Y:S01]  /*d890*/  FADD.FTZ R0, R124, R0 ;  /* 0x000000007c007221 */ /* 0x000fe20000010000 */
[----:B------:R-:W1:Y:S01]  /*d8a0*/  LDSM.16.MT88.4 R76, [R192+0x800] ;  /* 0x00080000c04c783b */ /* 0x000e620000004200 */
[C---:B------:R-:W-:Y:S01]  /*d8b0*/  F2FP.PACK_AB R74, R249.reuse, R250 ;  /* 0x000000faf94a723e */ /* 0x040fe200000000ff */
[----:B------:R-:W-:Y:S04]  /*d8c0*/  FADD.FTZ R2, R250, R2 ;  /* 0x00000002fa027221 */ /* 0x000fe80000010000 */
[----:B------:R-:W-:Y:S02]  /*d8d0*/  FADD.FTZ R2, R249, R2 ;  /* 0x00000002f9027221 */ /* 0x000fe40000010000 */
[C---:B------:R-:W-:Y:S01]  /*d8e0*/  HMMA.16816.F32 R4, R72.reuse, R84, R4 ;  /* 0x000000544804723c */ /* 0x040fe20000001804 */
[----:B------:R-:W-:Y:S06]  /*d8f0*/  LDSM.16.MT88.4 R124, [R192+0x6800] ;  /* 0x00680000c07c783b */ /* 0x000fec0000004200 */
[--C-:B------:R-:W-:Y:S01]  /*d900*/  FFMA.FTZ R84, R153, c[0x0][0x2d0], -R148.reuse ;  /* 0x0000b40099547a23 */ /* 0x100fe20000010894 */
[C---:B------:R-:W-:Y:S03]  /*d910*/  HMMA.16816.F32 R8, R72.reuse, R86, R8 ;  /* 0x000000564808723c */ /* 0x040fe60000001808 */
[----:B------:R2:W4:Y:S05]  /*d920*/  MUFU.EX2 R107, R84 ;  /* 0x00000054006b7308 */ /* 0x00052a0000000800 */
[C---:B---3--:R-:W-:Y:S08]  /*d930*/  HMMA.16816.F32 R12, R72.reuse, R88, R12 ;  /* 0x00000058480c723c */ /* 0x048ff0000000180c */
[C---:B------:R-:W-:Y:S01]  /*d940*/  HMMA.16816.F32 R16, R72.reuse, R90, R16 ;  /* 0x0000005a4810723c */ /* 0x040fe20000001810 */
[----:B------:R-:W-:Y:S07]  /*d950*/  LDSM.16.MT88.4 R88, [R194+0x4000] ;  /* 0x00400000c258783b */ /* 0x000fee0000004200 */
[C---:B-1----:R-:W-:Y:S04]  /*d960*/  HMMA.16816.F32 R20, R72.reuse, R76, R20 ;  /* 0x0000004c4814723c */ /* 0x042fe80000001814 */
[----:B--2---:R-:W-:Y:S02]  /*d970*/  FFMA.FTZ R84, R154, c[0x0][0x2d0], -R148 ;  /* 0x0000b4009a547a23 */ /* 0x004fe40000010894 */
[----:B----4-:R-:W-:Y:S02]  /*d980*/  FADD.FTZ R2, R107, R2 ;  /* 0x000000026b027221 */ /* 0x010fe40000010000 */
[C---:B------:R-:W-:Y:S01]  /*d990*/  HMMA.16816.F32 R24, R72.reuse, R78, R24 ;  /* 0x0000004e4818723c */ /* 0x040fe20000001818 */
[----:B------:R1:W2:Y:S03]  /*d9a0*/  MUFU.EX2 R106, R84 ;  /* 0x00000054006a7308 */ /* 0x0002a60000000800 */
[----:B------:R-:W-:Y:S04]  /*d9b0*/  FFMA.FTZ R76, R155, c[0x0][0x2d0], -R68 ;  /* 0x0000b4009b4c7a23 */ /* 0x000fe80000010844 */
[C---:B------:R-:W-:Y:S03]  /*d9c0*/  HMMA.16816.F32 R28, R72.reuse, R92, R28 ;  /* 0x0000005c481c723c */ /* 0x040fe6000000181c */
[----:B------:R3:W4:Y:S04]  /*d9d0*/  MUFU.EX2 R105, R76 ;  /* 0x0000004c00697308 */ /* 0x0007280000000800 */
[----:B------:R-:W-:Y:S01]  /*d9e0*/  FFMA.FTZ R92, R158, c[0x0][0x2d0], -R148 ;  /* 0x0000b4009e5c7a23 */ /* 0x000fe20000010894 */
[C---:B------:R-:W-:Y:S05]  /*d9f0*/  HMMA.16816.F32 R32, R72.reuse, R94, R32 ;  /* 0x0000005e4820723c */ /* 0x040fea0000001820 */
[----:B------:R5:W-:Y:S03]  /*da00*/  MUFU.EX2 R246, R92 ;  /* 0x0000005c00f67308 */ /* 0x000be60000000800 */
[C---:B------:R-:W-:Y:S01]  /*da10*/  HMMA.16816.F32 R36, R72.reuse, R80, R36 ;  /* 0x000000504824723c */ /* 0x040fe20000001824 */
[----:B-1----:R-:W1:Y:S03]  /*da20*/  LDSM.16.MT88.4 R84, [R193+0x4000] ;  /* 0x00400000c154783b */ /* 0x002e660000004200 */
[----:B--2---:R-:W-:Y:S03]  /*da30*/  FADD.FTZ R2, R106, R2 ;  /* 0x000000026a027221 */ /* 0x004fe60000010000 */
[--C-:B------:R-:W-:Y:S01]  /*da40*/  FFMA.FTZ R80, R159, c[0x0][0x2d0], -R68.reuse ;  /* 0x0000b4009f507a23 */ /* 0x100fe20000010844 */
[C---:B------:R-:W-:Y:S01]  /*da50*/  HMMA.16816.F32 R40, R72.reuse, R82, R40 ;  /* 0x000000524828723c */ /* 0x040fe20000001828 */
[----:B------:R2:W-:Y:S03]  /*da60*/  MUFU.EX2 R159, R96 ;  /* 0x00000060009f7308 */ /* 0x0005e60000000800 */
[----:B---3--:R-:W-:Y:S02]  /*da70*/  FFMA.FTZ R76, R156, c[0x0][0x2d0], -R68 ;  /* 0x0000b4009c4c7a23 */ /* 0x008fe40000010844 */
[----:B----4-:R-:W-:Y:S05]  /*da80*/  FADD.FTZ R0, R105, R0 ;  /* 0x0000000069007221 */ /* 0x010fea0000010000 */
[----:B------:R3:W4:Y:S01]  /*da90*/  MUFU.EX2 R104, R76 ;  /* 0x0000004c00687308 */ /* 0x0007220000000800 */
[----:B-----5:R-:W-:Y:S09]  /*daa0*/  LDSM.16.MT88.4 R92, [R193+0x1000] ;  /* 0x00100000c15c783b */ /* 0x020ff20000004200 */
[----:B------:R-:W5:Y:S01]  /*dab0*/  MUFU.EX2 R245, R80 ;  /* 0x0000005000f57308 */ /* 0x000f620000000800 */
[----:B--2---:R-:W-:Y:S01]  /*dac0*/  LDSM.16.MT88.4 R96, [R192+0x3000] ;  /* 0x00300000c060783b */ /* 0x004fe20000004200 */
[C---:B-1----:R-:W-:Y:S03]  /*dad0*/  HMMA.16816.F32 R44, R72.reuse, R84, R44 ;  /* 0x00000054482c723c */ /* 0x042fe6000000182c */
[----:B---3--:R-:W-:Y:S02]  /*dae0*/  FFMA.FTZ R76, R157, c[0x0][0x2d0], -R148 ;  /* 0x0000b4009d4c7a23 */ /* 0x008fe40000010894 */
[----:B----4-:R-:W-:Y:S03]  /*daf0*/  FADD.FTZ R0, R104, R0 ;  /* 0x0000000068007221 */ /* 0x010fe60000010000 */
[----:B------:R1:W2:Y:S01]  /*db00*/  MUFU.EX2 R247, R76 ;  /* 0x0000004c00f77308 */ /* 0x0002a20000000800 */
[C---:B------:R-:W-:Y:S01]  /*db10*/  HMMA.16816.F32 R48, R72.reuse, R86, R48 ;  /* 0x000000564830723c */ /* 0x040fe20000001830 */
[----:B------:R-:W-:Y:S02]  /*db20*/  LDSM.16.MT88.4 R84, [R192+0x1000] ;  /* 0x00100000c054783b */ /* 0x000fe40000004200 */
[----:B-----5:R-:W-:Y:S04]  /*db30*/  FADD.FTZ R0, R245, R0 ;  /* 0x00000000f5007221 */ /* 0x020fe80000010000 */
[----:B------:R-:W-:Y:S02]  /*db40*/  FADD.FTZ R0, R244, R0 ;  /* 0x00000000f4007221 */ /* 0x000fe40000010000 */
[----:B------:R-:W-:Y:S08]  /*db50*/  LDSM.16.MT88.4 R80, [R191+0x1000] ;  /* 0x00100000bf50783b */ /* 0x000ff00000004200 */
[----:B-1----:R-:W1:Y:S01]  /*db60*/  LDSM.16.MT88.4 R76, [R192+0x4000] ;  /* 0x00400000c04c783b */ /* 0x002e620000004200 */
[----:B--2---:R-:W-:Y:S04]  /*db70*/  FADD.FTZ R2, R247, R2 ;  /* 0x00000002f7027221 */ /* 0x004fe80000010000 */
[----:B------:R-:W-:Y:S01]  /*db80*/  FADD.FTZ R2, R246, R2 ;  /* 0x00000002f6027221 */ /* 0x000fe20000010000 */
[C---:B-1----:R-:W-:Y:S08]  /*db90*/  HMMA.16816.F32 R52, R72.reuse, R76, R52 ;  /* 0x0000004c4834723c */ /* 0x042ff00000001834 */
[C---:B------:R-:W-:Y:S01]  /*dba0*/  HMMA.16816.F32 R56, R72.reuse, R78, R56 ;  /* 0x0000004e4838723c */ /* 0x040fe20000001838 */
[----:B------:R-:W1:Y:S07]  /*dbb0*/  LDSM.16.MT88.4 R76, [R194+0x1000] ;  /* 0x00100000c24c783b */ /* 0x000e6e0000004200 */
[C---:B------:R-:W-:Y:S07]  /*dbc0*/  HMMA.16816.F32 R60, R72.reuse, R88, R60 ;  /* 0x00000058483c723c */ /* 0x040fee000000183c */
[--C-:B------:R-:W-:Y:S01]  /*dbd0*/  FFMA.FTZ R88, R161, c[0x0][0x2d0], -R148.reuse ;  /* 0x0000b400a1587a23 */ /* 0x100fe20000010894 */
[----:B------:R-:W-:Y:S03]  /*dbe0*/  HMMA.16816.F32 R64, R72, R90, R64 ;  /* 0x0000005a4840723c */ /* 0x000fe60000001840 */
[----:B------:R2:W3:Y:S04]  /*dbf0*/  MUFU.EX2 R115, R88 ;  /* 0x0000005800737308 */ /* 0x0004e80000000800 */
[----:B------:R-:W-:Y:S02]  /*dc00*/  F2FP.PACK_AB R72, R106, R107 ;  /* 0x0000006b6a48723e */ /* 0x000fe400000000ff */
[----:B------:R-:W-:Y:S03]  /*dc10*/  F2FP.PACK_AB R73, R104, R105 ;  /* 0x000000696849723e */ /* 0x000fe600000000ff */
[----:B------:R-:W-:Y:S02]  /*dc20*/  F2FP.PACK_AB R74, R246, R247 ;  /* 0x000000f7f64a723e */ /* 0x000fe400000000ff */
[----:B------:R-:W-:Y:S07]  /*dc30*/  F2FP.PACK_AB R75, R244, R245 ;  /* 0x000000f5f44b723e */ /* 0x000fee00000000ff */
[C---:B------:R-:W-:Y:S03]  /*dc40*/  HMMA.16816.F32 R4, R72.reuse, R80, R4 ;  /* 0x000000504804723c */ /* 0x040fe60000001804 */
[----:B--2---:R-:W-:Y:S05]  /*dc50*/  FFMA.FTZ R88, R162, c[0x0][0x2d0], -R148 ;  /* 0x0000b400a2587a23 */ /* 0x004fea0000010894 */
[C---:B------:R-:W-:Y:S01]  /*dc60*/  HMMA.16816.F32 R8, R72.reuse, R82, R8 ;  /* 0x000000524808723c */ /* 0x040fe20000001808 */
[----:B------:R-:W2:Y:S01]  /*dc70*/  LDSM.16.MT88.4 R80, [R191+0x4800] ;  /* 0x00480000bf50783b */ /* 0x000ea20000004200 */
[----:B------:R4:W5:Y:S02]  /*dc80*/  MUFU.EX2 R114, R88 ;  /* 0x0000005800727308 */ /* 0x0009640000000800 */
[----:B---3--:R-:W-:Y:S04]  /*dc90*/  FADD.FTZ R2, R115, R2 ;  /* 0x0000000273027221 */ /* 0x008fe80000010000 */
[C---:B------:R-:W-:Y:S07]  /*dca0*/  HMMA.16816.F32 R12, R72.reuse, R92, R12 ;  /* 0x0000005c480c723c */ /* 0x040fee000000180c */
[----:B------:R-:W-:Y:S01]  /*dcb0*/  FFMA.FTZ R92, R218, c[0x0][0x2d0], -R148 ;  /* 0x0000b400da5c7a23 */ /* 0x000fe20000010894 */
[C---:B------:R-:W-:Y:S03]  /*dcc0*/  HMMA.16816.F32 R16, R72.reuse, R94, R16 ;  /* 0x0000005e4810723c */ /* 0x040fe60000001810 */
[----:B------:R3:W-:Y:S05]  /*dcd0*/  MUFU.EX2 R161, R92 ;  /* 0x0000005c00a17308 */ /* 0x0007ea0000000800 */
[C---:B------:R-:W-:Y:S01]  /*dce0*/  HMMA.16816.F32 R20, R72.reuse, R84, R20 ;  /* 0x000000544814723c */ /* 0x040fe20000001814 */
[----:B----4-:R-:W4:Y:S03]  /*dcf0*/  LDSM.16.MT88.4 R88, [R193+0x4800] ;  /* 0x00480000c158783b */ /* 0x010f260000004200 */
[----:B-----5:R-:W-:Y:S03]  /*dd00*/  FADD.FTZ R2, R114, R2 ;  /* 0x0000000272027221 */ /* 0x020fe60000010000 */
[----:B------:R-:W-:Y:S01]  /*dd10*/  FFMA.FTZ R84, R163, c[0x0][0x2d0], -R68 ;  /* 0x0000b400a3547a23 */ /* 0x000fe20000010844 */
[C---:B------:R-:W-:Y:S03]  /*dd20*/  HMMA.16816.F32 R24, R72.reuse, R86, R24 ;  /* 0x000000564818723c */ /* 0x040fe60000001818 */
[----:B------:R5:W5:Y:S05]  /*dd30*/  MUFU.EX2 R113, R84 ;  /* 0x0000005400717308 */ /* 0x000b6a0000000800 */
[C---:B-1----:R-:W-:Y:S01]  /*dd40*/  HMMA.16816.F32 R28, R72.reuse, R76, R28 ;  /* 0x0000004c481c723c */ /* 0x042fe2000000181c */
[----:B---3--:R-:W-:Y:S06]  /*dd50*/  LDSM.16.MT88.4 R92, [R193+0x1800] ;  /* 0x00180000c15c783b */ /* 0x008fec0000004200 */
[----:B------:R-:W-:Y:S01]  /*dd60*/  FFMA.FTZ R76, R217, c[0x0][0x2d0], -R148 ;  /* 0x0000b400d94c7a23 */ /* 0x000fe20000010894 */
[C---:B------:R-:W-:Y:S03]  /*dd70*/  HMMA.16816.F32 R32, R72.reuse, R78, R32 ;  /* 0x0000004e4820723c */ /* 0x040fe60000001820 */
[----:B------:R1:W3:Y:S05]  /*dd80*/  MUFU.EX2 R162, R76 ;  /* 0x0000004c00a27308 */ /* 0x0002ea0000000800 */
[C---:B--2---:R-:W-:Y:S04]  /*dd90*/  HMMA.16816.F32 R36, R72.reuse, R80, R36 ;  /* 0x000000504824723c */ /* 0x044fe80000001824 */
[----:B-----5:R-:W-:Y:S02]  /*dda0*/  FFMA.FTZ R84, R215, c[0x0][0x2d0], -R68 ;  /* 0x0000b400d7547a23 */ /* 0x020fe40000010844 */
[----:B------:R-:W-:Y:S02]  /*ddb0*/  FADD.FTZ R0, R113, R0 ;  /* 0x0000000071007221 */ /* 0x000fe40000010000 */
[C---:B------:R-:W-:Y:S01]  /*ddc0*/  HMMA.16816.F32 R40, R72.reuse, R82, R40 ;  /* 0x000000524828723c */ /* 0x040fe20000001828 */
[----:B------:R-:W2:Y:S03]  /*ddd0*/  MUFU.EX2 R112, R84 ;  /* 0x0000005400707308 */ /* 0x000ea60000000800 */
[----:B------:R-:W-:Y:S04]  /*dde0*/  FFMA.FTZ R80, R219, c[0x0][0x2d0], -R68 ;  /* 0x0000b400db507a23 */ /* 0x000fe80000010844 */
[C---:B----4-:R-:W-:Y:S03]  /*ddf0*/  HMMA.16816.F32 R44, R72.reuse, R88, R44 ;  /* 0x00000058482c723c */ /* 0x050fe6000000182c */
[----:B------:R-:W4:Y:S01]  /*de00*/  MUFU.EX2 R160, R80 ;  /* 0x0000005000a07308 */ /* 0x000f220000000800 */
[----:B-1----:R-:W-:Y:S01]  /*de10*/  LDSM.16.MT88.4 R76, [R194+0x4800] ;  /* 0x00480000c24c783b */ /* 0x002fe20000004200 */
[----:B---3--:R-:W-:Y:S03]  /*de20*/  FADD.FTZ R2, R162, R2 ;  /* 0x00000002a2027221 */ /* 0x008fe60000010000 */
[C---:B------:R-:W-:Y:S04]  /*de30*/  HMMA.16816.F32 R48, R72.reuse, R90, R48 ;  /* 0x0000005a4830723c */ /* 0x040fe80000001830 */
[----:B------:R-:W-:Y:S01]  /*de40*/  LDSM.16.MT88.4 R88, [R192+0x1800] ;  /* 0x00180000c058783b */ /* 0x000fe20000004200 */
[----:B------:R-:W-:Y:S02]  /*de50*/  FADD.FTZ R2, R161, R2 ;  /* 0x00000002a1027221 */ /* 0x000fe40000010000 */
[----:B--2---:R-:W-:Y:S05]  /*de60*/  FADD.FTZ R0, R112, R0 ;  /* 0x0000000070007221 */ /* 0x004fea0000010000 */
[----:B------:R-:W1:Y:S01]  /*de70*/  LDSM.16.MT88.4 R84, [R192+0x4800] ;  /* 0x00480000c054783b */ /* 0x000e620000004200 */
[----:B----4-:R-:W-:Y:S07]  /*de80*/  FADD.FTZ R0, R160, R0 ;  /* 0x00000000a0007221 */ /* 0x010fee0000010000 */
[----:B------:R-:W2:Y:S01]  /*de90*/  LDSM.16.MT88.4 R80, [R191+0x1800] ;  /* 0x00180000bf50783b */ /* 0x000ea20000004200 */
[----:B------:R-:W-:Y:S01]  /*dea0*/  FADD.FTZ R0, R159, R0 ;  /* 0x000000009f007221 */ /* 0x000fe20000010000 */
[C---:B-1----:R-:W-:Y:S08]  /*deb0*/  HMMA.16816.F32 R52, R72.reuse, R84, R52 ;  /* 0x000000544834723c */ /* 0x042ff00000001834 */
[C---:B------:R-:W-:Y:S01]  /*dec0*/  HMMA.16816.F32 R56, R72.reuse, R86, R56 ;  /* 0x000000564838723c */ /* 0x040fe20000001838 */
[----:B------:R-:W1:Y:S07]  /*ded0*/  LDSM.16.MT88.4 R84, [R194+0x1800] ;  /* 0x00180000c254783b */ /* 0x000e6e0000004200 */
[C---:B------:R-:W-:Y:S08]  /*dee0*/  HMMA.16816.F32 R60, R72.reuse, R76, R60 ;  /* 0x0000004c483c723c */ /* 0x040ff0000000183c */
[----:B------:R-:W-:Y:S01]  /*def0*/  HMMA.16816.F32 R64, R72, R78, R64 ;  /* 0x0000004e4840723c */ /* 0x000fe20000001840 */
[----:B------:R-:W3:Y:S06]  /*df00*/  LDSM.16.MT88.4 R76, [R191+0x5000] ;  /* 0x00500000bf4c783b */ /* 0x000eec0000004200 */
[----:B------:R-:W-:Y:S02]  /*df10*/  F2FP.PACK_AB R72, R114, R115 ;  /* 0x000000737248723e */ /* 0x000fe400000000ff */
[----:B------:R-:W-:Y:S03]  /*df20*/  F2FP.PACK_AB R73, R112, R113 ;  /* 0x000000717049723e */ /* 0x000fe600000000ff */
[----:B------:R-:W-:Y:S02]  /*df30*/  F2FP.PACK_AB R74, R161, R162 ;  /* 0x000000a2a14a723e */ /* 0x000fe400000000ff */
[----:B------:R-:W-:Y:S07]  /*df40*/  F2FP.PACK_AB R75, R159, R160 ;  /* 0x000000a09f4b723e */ /* 0x000fee00000000ff */
[C---:B--2---:R-:W-:Y:S07]  /*df50*/  HMMA.16816.F32 R4, R72.reuse, R80, R4 ;  /* 0x000000504804723c */ /* 0x044fee0000001804 */
[----:B------:R-:W-:Y:S01]  /*df60*/  FFMA.FTZ R80, R221, c[0x0][0x2d0], -R148 ;  /* 0x0000b400dd507a23 */ /* 0x000fe20000010894 */
[C---:B------:R-:W-:Y:S03]  /*df70*/  HMMA.16816.F32 R8, R72.reuse, R82, R8 ;  /* 0x000000524808723c */ /* 0x040fe60000001808 */
[----:B------:R2:W4:Y:S05]  /*df80*/  MUFU.EX2 R123, R80 ;  /* 0x00000050007b7308 */ /* 0x00052a0000000800 */
[C---:B------:R-:W-:Y:S08]  /*df90*/  HMMA.16816.F32 R12, R72.reuse, R92, R12 ;  /* 0x0000005c480c723c */ /* 0x040ff0000000180c */
[C---:B------:R-:W-:Y:S01]  /*dfa0*/  HMMA.16816.F32 R16, R72.reuse, R94, R16 ;  /* 0x0000005e4810723c */ /* 0x040fe20000001810 */
[----:B------:R-:W-:Y:S07]  /*dfb0*/  LDSM.16.MT88.4 R92, [R194+0x5000] ;  /* 0x00500000c25c783b */ /* 0x000fee0000004200 */
[C---:B------:R-:W-:Y:S01]  /*dfc0*/  HMMA.16816.F32 R20, R72.reuse, R88, R20 ;  /* 0x000000584814723c */ /* 0x040fe20000001814 */
[----:B--2---:R-:W2:Y:S03]  /*dfd0*/  LDSM.16.MT88.4 R80, [R193+0x5000] ;  /* 0x00500000c150783b */ /* 0x004ea60000004200 */
[----:B----4-:R-:W-:Y:S03]  /*dfe0*/  FADD.FTZ R2, R123, R2 ;  /* 0x000000027b027221 */ /* 0x010fe60000010000 */
[----:B------:R-:W-:Y:S01]  /*dff0*/  FFMA.FTZ R88, R222, c[0x0][0x2d0], -R148 ;  /* 0x0000b400de587a23 */ /* 0x000fe20000010894 */
[C---:B------:R-:W-:Y:S03]  /*e000*/  HMMA.16816.F32 R24, R72.reuse, R90, R24 ;  /* 0x0000005a4818723c */ /* 0x040fe60000001818 */
[----:B------:R4:W5:Y:S05]  /*e010*/  MUFU.EX2 R122, R88 ;  /* 0x00000058007a7308 */ /* 0x00096a0000000800 */
[C---:B-1----:R-:W-:Y:S07]  /*e020*/  HMMA.16816.F32 R28, R72.reuse, R84, R28 ;  /* 0x00000054481c723c */ /* 0x042fee000000181c */
[--C-:B------:R-:W-:Y:S01]  /*e030*/  FFMA.FTZ R84, R224, c[0x0][0x2d0], -R68.reuse ;  /* 0x0000b400e0547a23 */ /* 0x100fe20000010844 */
[C---:B------:R-:W-:Y:S03]  /*e040*/  HMMA.16816.F32 R32, R72.reuse, R86, R32 ;  /* 0x000000564820723c */ /* 0x040fe60000001820 */
[----:B------:R1:W-:Y:S05]  /*e050*/  MUFU.EX2 R120, R84 ;  /* 0x0000005400787308 */ /* 0x0003ea0000000800 */
[C---:B---3--:R-:W-:Y:S04]  /*e060*/  HMMA.16816.F32 R36, R72.reuse, R76, R36 ;  /* 0x0000004c4824723c */ /* 0x048fe80000001824 */
[----:B----4-:R-:W-:Y:S02]  /*e070*/  FFMA.FTZ R88, R223, c[0x0][0x2d0], -R68 ;  /* 0x0000b400df587a23 */ /* 0x010fe40000010844 */
[----:B-----5:R-:W-:Y:S02]  /*e080*/  FADD.FTZ R2, R122, R2 ;  /* 0x000000027a027221 */ /* 0x020fe40000010000 */
[C---:B------:R-:W-:Y:S01]  /*e090*/  HMMA.16816.F32 R40, R72.reuse, R78, R40 ;  /* 0x0000004e4828723c */ /* 0x040fe20000001828 */
[----:B------:R3:W4:Y:S03]  /*e0a0*/  MUFU.EX2 R121, R88 ;  /* 0x0000005800797308 */ /* 0x0007260000000800 */
[--C-:B------:R-:W-:Y:S04]  /*e0b0*/  FFMA.FTZ R76, R225, c[0x0][0x2d0], -R148.reuse ;  /* 0x0000b400e14c7a23 */ /* 0x100fe80000010894 */
[C---:B--2---:R-:W-:Y:S03]  /*e0c0*/  HMMA.16816.F32 R44, R72.reuse, R80, R44 ;  /* 0x00000050482c723c */ /* 0x044fe6000000182c */
[----:B------:R2:W-:Y:S01]  /*e0d0*/  MUFU.EX2 R157, R76 ;  /* 0x0000004c009d7308 */ /* 0x0005e20000000800 */
[----:B-1----:R-:W-:Y:S03]  /*e0e0*/  FFMA.FTZ R84, R227, c[0x0][0x2d0], -R148 ;  /* 0x0000b400e3547a23 */ /* 0x002fe60000010894 */
[----:B------:R-:W-:Y:S01]  /*e0f0*/  FFMA.FTZ R80, R229, c[0x0][0x2d0], -R68 ;  /* 0x0000b400e5507a23 */ /* 0x000fe20000010844 */
[C---:B------:R-:W-:Y:S05]  /*e100*/  HMMA.16816.F32 R48, R72.reuse, R82, R48 ;  /* 0x000000524830723c */ /* 0x040fea0000001830 */
[----:B------:R1:W5:Y:S01]  /*e110*/  MUFU.EX2 R158, R84 ;  /* 0x00000054009e7308 */ /* 0x0003620000000800 */
[----:B---3--:R-:W3:Y:S01]  /*e120*/  LDSM.16.MT88.4 R88, [R192+0x5000] ;  /* 0x00500000c058783b */ /* 0x008ee20000004200 */
[----:B----4-:R-:W-:Y:S08]  /*e130*/  FADD.FTZ R0, R121, R0 ;  /* 0x0000000079007221 */ /* 0x010ff00000010000 */
[----:B------:R4:W-:Y:S01]  /*e140*/  MUFU.EX2 R155, R80 ;  /* 0x00000050009b7308 */ /* 0x0009e20000000800 */
[----:B------:R-:W-:Y:S02]  /*e150*/  FADD.FTZ R0, R120, R0 ;  /* 0x0000000078007221 */ /* 0x000fe40000010000 */
[----:B--2---:R-:W-:Y:S07]  /*e160*/  FFMA.FTZ R76, R226, c[0x0][0x2d0], -R68 ;  /* 0x0000b400e24c7a23 */ /* 0x004fee0000010844 */
[----:B------:R2:W2:Y:S01]  /*e170*/  MUFU.EX2 R156, R76 ;  /* 0x0000004c009c7308 */ /* 0x0004a20000000800 */
[----:B-1----:R-:W-:Y:S01]  /*e180*/  LDSM.16.MT88.4 R84, [R193+0x2000] ;  /* 0x00200000c154783b */ /* 0x002fe20000004200 */
[----:B-----5:R-:W-:Y:S04]  /*e190*/  FADD.FTZ R2, R158, R2 ;  /* 0x000000029e027221 */ /* 0x020fe80000010000 */
[----:B------:R-:W-:Y:S03]  /*e1a0*/  FADD.FTZ R2, R157, R2 ;  /* 0x000000029d027221 */ /* 0x000fe60000010000 */
[----:B----4-:R-:W-:Y:S01]  /*e1b0*/  LDSM.16.MT88.4 R80, [R192+0x2000] ;  /* 0x00200000c050783b */ /* 0x010fe20000004200 */
[C---:B---3--:R-:W-:Y:S07]  /*e1c0*/  HMMA.16816.F32 R52, R72.reuse, R88, R52 ;  /* 0x000000584834723c */ /* 0x048fee0000001834 */
[----:B--2---:R-:W1:Y:S01]  /*e1d0*/  LDSM.16.MT88.4 R76, [R191+0x2000] ;  /* 0x00200000bf4c783b */ /* 0x004e620000004200 */
[----:B------:R-:W-:Y:S04]  /*e1e0*/  FADD.FTZ R0, R156, R0 ;  /* 0x000000009c007221 */ /* 0x000fe80000010000 */
[----:B------:R-:W-:Y:S01]  /*e1f0*/  FADD.FTZ R0, R155, R0 ;  /* 0x000000009b007221 */ /* 0x000fe20000010000 */
[C---:B------:R-:W-:Y:S02]  /*e200*/  HMMA.16816.F32 R56, R72.reuse, R90, R56 ;  /* 0x0000005a4838723c */ /* 0x040fe40000001838 */
[----:B------:R-:W2:Y:S06]  /*e210*/  LDSM.16.MT88.4 R88, [R194+0x2000] ;  /* 0x00200000c258783b */ /* 0x000eac0000004200 */
        /* <DEDUP_REMOVED lines=8> */
[C---:B-1----:R-:W-:Y:S01]  /*e2a0*/  HMMA.16816.F32 R4, R72.reuse, R76, R4 ;  /* 0x0000004c4804723c */ /* 0x042fe20000001804 */
[----:B---3--:R-:W-:Y:S06]  /*e2b0*/  LDSM.16.MT88.4 R92, [R193+0x2800] ;  /* 0x00280000c15c783b */ /* 0x008fec0000004200 */
[--C-:B------:R-:W-:Y:S01]  /*e2c0*/  FFMA.FTZ R76, R230, c[0x0][0x2d0], -R148.reuse ;  /* 0x0000b400e64c7a23 */ /* 0x100fe20000010894 */
[C---:B------:R-:W-:Y:S03]  /*e2d0*/  HMMA.16816.F32 R8, R72.reuse, R78, R8 ;  /* 0x0000004e4808723c */ /* 0x040fe60000001808 */
[----:B------:R1:W3:Y:S05]  /*e2e0*/  MUFU.EX2 R154, R76 ;  /* 0x0000004c009a7308 */ /* 0x0002ea0000000800 */
[C---:B------:R-:W-:Y:S07]  /*e2f0*/  HMMA.16816.F32 R12, R72.reuse, R84, R12 ;  /* 0x00000054480c723c */ /* 0x040fee000000180c */
[----:B------:R-:W-:Y:S01]  /*e300*/  FFMA.FTZ R84, R231, c[0x0][0x2d0], -R148 ;  /* 0x0000b400e7547a23 */ /* 0x000fe20000010894 */
[C---:B------:R-:W-:Y:S03]  /*e310*/  HMMA.16816.F32 R16, R72.reuse, R86, R16 ;  /* 0x000000564810723c */ /* 0x040fe60000001810 */
[----:B------:R4:W5:Y:S05]  /*e320*/  MUFU.EX2 R153, R84 ;  /* 0x0000005400997308 */ /* 0x00096a0000000800 */
[C---:B------:R-:W-:Y:S01]  /*e330*/  HMMA.16816.F32 R20, R72.reuse, R80, R20 ;  /* 0x000000504814723c */ /* 0x040fe20000001814 */
[----:B-1----:R-:W1:Y:S03]  /*e340*/  LDSM.16.MT88.4 R76, [R191+0x5800] ;  /* 0x00580000bf4c783b */ /* 0x002e660000004200 */
[----:B---3--:R-:W-:Y:S03]  /*e350*/  FADD.FTZ R2, R154, R2 ;  /* 0x000000029a027221 */ /* 0x008fe60000010000 */
[----:B------:R-:W-:Y:S01]  /*e360*/  FFMA.FTZ R80, R233, c[0x0][0x2d0], -R68 ;  /* 0x0000b400e9507a23 */ /* 0x000fe20000010844 */
[C---:B------:R-:W-:Y:S03]  /*e370*/  HMMA.16816.F32 R24, R72.reuse, R82, R24 ;  /* 0x000000524818723c */ /* 0x040fe60000001818 */
[----:B------:R3:W3:Y:S05]  /*e380*/  MUFU.EX2 R152, R80 ;  /* 0x0000005000987308 */ /* 0x0006ea0000000800 */
[C---:B--2---:R-:W-:Y:S01]  /*e390*/  HMMA.16816.F32 R28, R72.reuse, R88, R28 ;  /* 0x00000058481c723c */ /* 0x044fe2000000181c */
[----:B----4-:R-:W2:Y:S03]  /*e3a0*/  LDSM.16.MT88.4 R84, [R193+0x5800] ;  /* 0x00580000c154783b */ /* 0x010ea60000004200 */
[----:B-----5:R-:W-:Y:S04]  /*e3b0*/  FADD.FTZ R2, R153, R2 ;  /* 0x0000000299027221 */ /* 0x020fe80000010000 */
[C---:B------:R-:W-:Y:S01]  /*e3c0*/  HMMA.16816.F32 R32, R72.reuse, R90, R32 ;  /* 0x0000005a4820723c */ /* 0x040fe20000001820 */
[----:B------:R-:W-:Y:S03]  /*e3d0*/  LDSM.16.MT88.4 R88, [R194+0x5800] ;  /* 0x00580000c258783b */ /* 0x000fe60000004200 */
[----:B---3--:R-:W-:Y:S02]  /*e3e0*/  FFMA.FTZ R80, R234, c[0x0][0x2d0], -R68 ;  /* 0x0000b400ea507a23 */ /* 0x008fe40000010844 */
[----:B------:R-:W-:Y:S02]  /*e3f0*/  FADD.FTZ R0, R152, R0 ;  /* 0x0000000098007221 */ /* 0x000fe40000010000 */
[----:B------:R3:W4:Y:S01]  /*e400*/  MUFU.EX2 R151, R80 ;  /* 0x0000005000977308 */ /* 0x0007220000000800 */
[C---:B-1----:R-:W-:Y:S07]  /*e410*/  HMMA.16816.F32 R36, R72.reuse, R76, R36 ;  /* 0x0000004c4824723c */ /* 0x042fee0000001824 */
[----:B------:R-:W-:Y:S01]  /*e420*/  FFMA.FTZ R76, R236, c[0x0][0x2d0], -R68 ;  /* 0x0000b400ec4c7a23 */ /* 0x000fe20000010844 */
[C---:B------:R-:W-:Y:S03]  /*e430*/  HMMA.16816.F32 R40, R72.reuse, R78, R40 ;  /* 0x0000004e4828723c */ /* 0x040fe60000001828 */
[----:B------:R1:W5:Y:S05]  /*e440*/  MUFU.EX2 R147, R76 ;  /* 0x0000004c00937308 */ /* 0x00036a0000000800 */
[C---:B--2---:R-:W-:Y:S04]  /*e450*/  HMMA.16816.F32 R44, R72.reuse, R84, R44 ;  /* 0x00000054482c723c */ /* 0x044fe8000000182c */
[----:B---3--:R-:W-:Y:S03]  /*e460*/  FFMA.FTZ R80, R232, c[0x0][0x2d0], -R148 ;  /* 0x0000b400e8507a23 */ /* 0x008fe60000010894 */
[----:B------:R-:W-:Y:S01]  /*e470*/  FFMA.FTZ R84, R237, c[0x0][0x2d0], -R68 ;  /* 0x0000b400ed547a23 */ /* 0x000fe20000010844 */
[C---:B------:R-:W-:Y:S01]  /*e480*/  HMMA.16816.F32 R48, R72.reuse, R86, R48 ;  /* 0x000000564830723c */ /* 0x040fe20000001830 */
[----:B------:R2:W3:Y:S03]  /*e490*/  MUFU.EX2 R150, R80 ;  /* 0x0000005000967308 */ /* 0x0004e60000000800 */
[----:B----4-:R-:W-:Y:S01]  /*e4a0*/  FADD.FTZ R0, R151, R0 ;  /* 0x0000000097007221 */ /* 0x010fe20000010000 */
[----:B-1----:R-:W-:Y:S06]  /*e4b0*/  LDSM.16.MT88.4 R76, [R191+0x2800] ;  /* 0x00280000bf4c783b */ /* 0x002fec0000004200 */
[----:B------:R1:W4:Y:S01]  /*e4c0*/  MUFU.EX2 R146, R84 ;  /* 0x0000005400927308 */ /* 0x0003220000000800 */
[----:B-----5:R-:W-:Y:S01]  /*e4d0*/  FADD.FTZ R0, R147, R0 ;  /* 0x0000000093007221 */ /* 0x020fe20000010000 */
[----:B--2---:R-:W2:Y:S01]  /*e4e0*/  LDSM.16.MT88.4 R80, [R192+0x5800] ;  /* 0x00580000c050783b */ /* 0x004ea20000004200 */
[----:B---3--:R-:W-:Y:S07]  /*e4f0*/  FADD.FTZ R2, R150, R2 ;  /* 0x0000000296027221 */ /* 0x008fee0000010000 */
[----:B-1----:R-:W1:Y:S01]  /*e500*/  LDSM.16.MT88.4 R84, [R192+0x2800] ;  /* 0x00280000c054783b */ /* 0x002e620000004200 */
[C---:B--2---:R-:W-:Y:S08]  /*e510*/  HMMA.16816.F32 R52, R72.reuse, R80, R52 ;  /* 0x000000504834723c */ /* 0x044ff00000001834 */
        /* <DEDUP_REMOVED lines=9> */
[----:B----4-:R-:W-:Y:S07]  /*e5b0*/  F2FP.PACK_AB R75, R146, R147 ;  /* 0x00000093924b723e */ /* 0x010fee00000000ff */
[C---:B------:R-:W-:Y:S01]  /*e5c0*/  HMMA.16816.F32 R4, R72.reuse, R76, R4 ;  /* 0x0000004c4804723c */ /* 0x040fe20000001804 */
[----:B---3--:R-:W-:Y:S07]  /*e5d0*/  LDSM.16.MT88.4 R88, [R193+0x6000] ;  /* 0x00600000c158783b */ /* 0x008fee0000004200 */
[C---:B------:R-:W-:Y:S01]  /*e5e0*/  HMMA.16816.F32 R8, R72.reuse, R78, R8 ;  /* 0x0000004e4808723c */ /* 0x040fe20000001808 */
[----:B------:R-:W3:Y:S07]  /*e5f0*/  LDSM.16.MT88.4 R76, [R191+0x6000] ;  /* 0x00600000bf4c783b */ /* 0x000eee0000004200 */
[C---:B------:R-:W-:Y:S07]  /*e600*/  HMMA.16816.F32 R12, R72.reuse, R92, R12 ;  /* 0x0000005c480c723c */ /* 0x040fee000000180c */
[--C-:B------:R-:W-:Y:S01]  /*e610*/  FFMA.FTZ R92, R242, c[0x0][0x2d0], -R148.reuse ;  /* 0x0000b400f25c7a23 */ /* 0x100fe20000010894 */
[C---:B------:R-:W-:Y:S03]  /*e620*/  HMMA.16816.F32 R16, R72.reuse, R94, R16 ;  /* 0x0000005e4810723c */ /* 0x040fe60000001810 */
[----:B------:R4:W-:Y:S05]  /*e630*/  MUFU.EX2 R141, R92 ;  /* 0x0000005c008d7308 */ /* 0x0009ea0000000800 */
[C---:B-1----:R-:W-:Y:S07]  /*e640*/  HMMA.16816.F32 R20, R72.reuse, R84, R20 ;  /* 0x000000544814723c */ /* 0x042fee0000001814 */
[----:B------:R-:W-:Y:S01]  /*e650*/  FFMA.FTZ R84, R239, c[0x0][0x2d0], -R148 ;  /* 0x0000b400ef547a23 */ /* 0x000fe20000010894 */
[C---:B------:R-:W-:Y:S03]  /*e660*/  HMMA.16816.F32 R24, R72.reuse, R86, R24 ;  /* 0x000000564818723c */ /* 0x040fe60000001818 */
[----:B------:R1:W5:Y:S05]  /*e670*/  MUFU.EX2 R144, R84 ;  /* 0x0000005400907308 */ /* 0x00036a0000000800 */
[C---:B--2---:R-:W-:Y:S01]  /*e680*/  HMMA.16816.F32 R28, R72.reuse, R80, R28 ;  /* 0x00000050481c723c */ /* 0x044fe2000000181c */
[----:B----4-:R-:W-:Y:S06]  /*e690*/  LDSM.16.MT88.4 R92, [R193+0x3000] ;  /* 0x00300000c15c783b */ /* 0x010fec0000004200 */
[--C-:B------:R-:W-:Y:S01]  /*e6a0*/  FFMA.FTZ R80, R241, c[0x0][0x2d0], -R68.reuse ;  /* 0x0000b400f1507a23 */ /* 0x100fe20000010844 */
[C---:B------:R-:W-:Y:S03]  /*e6b0*/  HMMA.16816.F32 R32, R72.reuse, R82, R32 ;  /* 0x000000524820723c */ /* 0x040fe60000001820 */
[----:B------:R2:W-:Y:S05]  /*e6c0*/  MUFU.EX2 R142, R80 ;  /* 0x00000050008e7308 */ /* 0x0005ea0000000800 */
[C---:B---3--:R-:W-:Y:S04]  /*e6d0*/  HMMA.16816.F32 R36, R72.reuse, R76, R36 ;  /* 0x0000004c4824723c */ /* 0x048fe80000001824 */
[--C-:B-1----:R-:W-:Y:S01]  /*e6e0*/  FFMA.FTZ R84, R240, c[0x0][0x2d0], -R68.reuse ;  /* 0x0000b400f0547a23 */ /* 0x102fe20000010844 */
[----:B-----5:R-:W-:Y:S01]  /*e6f0*/  F2FP.PACK_AB R136, R144, R145 ;  /* 0x000000919088723e */ /* 0x020fe200000000ff */
[----:B------:R-:W-:Y:S02]  /*e700*/  FFMA.FTZ R68, R71, c[0x0][0x2d0], -R68 ;  /* 0x0000b40047447a23 */ /* 0x000fe40000010844 */
[C---:B------:R-:W-:Y:S01]  /*e710*/  HMMA.16816.F32 R40, R72.reuse, R78, R40 ;  /* 0x0000004e4828723c */ /* 0x040fe20000001828 */
[----:B------:R1:W3:Y:S03]  /*e720*/  MUFU.EX2 R143, R84 ;  /* 0x00000054008f7308 */ /* 0x0002e60000000800 */
[----:B------:R-:W-:Y:S04]  /*e730*/  FFMA.FTZ R76, R243, c[0x0][0x2d0], -R148 ;  /* 0x0000b400f34c7a23 */ /* 0x000fe80000010894 */
[C---:B------:R-:W-:Y:S03]  /*e740*/  HMMA.16816.F32 R44, R72.reuse, R88, R44 ;  /* 0x00000058482c723c */ /* 0x040fe6000000182c */
[----:B------:R4:W5:Y:S01]  /*e750*/  MUFU.EX2 R140, R76 ;  /* 0x0000004c008c7308 */ /* 0x0009620000000800 */
[----:B--2---:R-:W-:Y:S04]  /*e760*/  LDSM.16.MT88.4 R80, [R194+0x6000] ;  /* 0x00600000c250783b */ /* 0x004fe80000004200 */
[C---:B------:R-:W-:Y:S05]  /*e770*/  HMMA.16816.F32 R48, R72.reuse, R90, R48 ;  /* 0x0000005a4830723c */ /* 0x040fea0000001830 */
[----:B------:R-:W2:Y:S01]  /*e780*/  MUFU.EX2 R68, R68 ;  /* 0x0000004400447308 */ /* 0x000ea20000000800 */
[----:B-1----:R-:W1:Y:S01]  /*e790*/  LDSM.16.MT88.4 R84, [R192+0x6000] ;  /* 0x00600000c054783b */ /* 0x002e620000004200 */
[----:B---3--:R-:W-:Y:S07]  /*e7a0*/  F2FP.PACK_AB R137, R142, R143 ;  /* 0x0000008f8e89723e */ /* 0x008fee00000000ff */
[----:B----4-:R-:W3:Y:S01]  /*e7b0*/  LDSM.16.MT88.4 R76, [R191+0x3000] ;  /* 0x00300000bf4c783b */ /* 0x010ee20000004200 */
[----:B-----5:R-:W-:Y:S02]  /*e7c0*/  F2FP.PACK_AB R138, R140, R141 ;  /* 0x0000008d8c8a723e */ /* 0x020fe400000000ff */
[----:B--2---:R-:W-:Y:S01]  /*e7d0*/  F2FP.PACK_AB R139, R68, R70 ;  /* 0x00000046448b723e */ /* 0x004fe200000000ff */
[C---:B-1----:R-:W-:Y:S08]  /*e7e0*/  HMMA.16816.F32 R52, R72.reuse, R84, R52 ;  /* 0x000000544834723c */ /* 0x042ff00000001834 */
[C---:B------:R-:W-:Y:S08]  /*e7f0*/  HMMA.16816.F32 R56, R72.reuse, R86, R56 ;  /* 0x000000564838723c */ /* 0x040ff00000001838 */
[C---:B------:R-:W-:Y:S08]  /*e800*/  HMMA.16816.F32 R60, R72.reuse, R80, R60 ;  /* 0x00000050483c723c */ /* 0x040ff0000000183c */
[----:B------:R-:W-:Y:S08]  /*e810*/  HMMA.16816.F32 R64, R72, R82, R64 ;  /* 0x000000524840723c */ /* 0x000ff00000001840 */
[C---:B---3--:R-:W-:Y:S01]  /*e820*/  HMMA.16816.F32 R72, R136.reuse, R76, R4 ;  /* 0x0000004c8848723c */ /* 0x048fe20000001804 */
        /* <DEDUP_REMOVED lines=30> */
.L_x_1025:
[----:B------:R-:W-:Y:S02]  /*ea10*/  MOV R7, 0x1f ;  /* 0x0000001f00077802 */ /* 0x000fe40000000f00 */
[----:B------:R-:W-:Y:S01]  /*ea20*/  MOV R6, 0xffffffff ;  /* 0xffffffff00067802 */ /* 0x000fe20000000f00 */
[----:B------:R-:W-:Y:S05]  /*ea30*/  BRA.DIV ~URZ, `(.L_x_1029) ;  /* 0x000048227f007947 */ /* 0x000fea000b800000 */
[----:B-1----:R-:W2:Y:S04]  /*ea40*/  LDL R2, [R1+0x34] ;  /* 0x0000340001027983 */ /* 0x002ea80000100800 */
[----:B--2---:R1:W2:Y:S02]  /*ea50*/  SHFL.BFLY PT, R0, R2, 0x2, 0x1f ;  /* 0x0c401f0002007f89 */ /* 0x0042a400000e0000 */
.L_x_1096:
        /* <DEDUP_REMOVED lines=9> */
.L_x_1097:
        /* <DEDUP_REMOVED lines=85> */
.L_x_1016:
        /* <DEDUP_REMOVED lines=19> */
.L_x_1032:
[----:B--2---:R-:W-:Y:S05]  /*f170*/  BSYNC B0 ;  /* 0x0000000000007941 */ /* 0x004fea0003800000 */
.L_x_1031:
        /* <DEDUP_REMOVED lines=106> */
.L_x_1035:
        /* <DEDUP_REMOVED lines=8> */
[----:B------:R1:W1:Y:S08]  /*f8a0*/  LDC.64 R4, c[0x0][R2+0x170] ;  /* 0x00005c0002047b82 */ /* 0x0002700000000a00 */
[----:B------:R1:W3:Y:S08]  /*f8b0*/  LDC.64 R12, c[0x0][R2+0x168] ;  /* 0x00005a00020c7b82 */ /* 0x0002f00000000a00 */
[----:B------:R1:W2:Y:S08]  /*f8c0*/  LDC.64 R16, c[0x0][R2+0x178] ;  /* 0x00005e0002107b82 */ /* 0x0002b00000000a00 */
[----:B------:R1:W2:Y:S01]  /*f8d0*/  LDC.64 R18, c[0x0][R2+0x160] ;  /* 0x0000580002127b82 */ /* 0x0002a20000000a00 */
[----:B------:R-:W-:-:S04]  /*f8e0*/  ISETP.NE.U32.AND P0, PT, RZ, c[0x0][0x500], PT ;  /* 0x00014000ff007a0c */ /* 0x000fc80003f05070 */
[----:B------:R-:W-:-:S04]  /*f8f0*/  ISETP.NE.AND.EX P0, PT, RZ, c[0x0][0x504], PT, P0 ;  /* 0x00014100ff007a0c */ /* 0x000fc80003f05300 */
[----:B------:R-:W-:Y:S02]  /*f900*/  SEL R8, R8, RZ, !P0 ;  /* 0x000000ff08087207 */ /* 0x000fe40004000000 */
[----:B------:R-:W-:Y:S01]  /*f910*/  SEL R3, R7, RZ, !P0 ;  /* 0x000000ff07037207 */ /* 0x000fe20004000000 */
[----:B-1----:R-:W-:-:S05]  /*f920*/  IMAD.MOV.U32 R2, RZ, RZ, c[0x0][0x4e8] ;  /* 0x00013a00ff027624 */ /* 0x002fca00078e00ff */
[----:B------:R-:W-:Y:S01]  /*f930*/  ISETP.NE.AND P3, PT, R2, 0x1, PT ;  /* 0x000000010200780c */ /* 0x000fe20003f65270 */
[----:B------:R-:W-:-:S04]  /*f940*/  IMAD R2, R5, R8, RZ ;  /* 0x0000000805027224 */ /* 0x000fc800078e02ff */
[C---:B------:R-:W-:Y:S02]  /*f950*/  IMAD R11, R4.reuse, R3, R2 ;  /* 0x00000003040b7224 */ /* 0x040fe400078e0202 */
[----:B------:R-:W-:Y:S01]  /*f960*/  IMAD.WIDE.U32 R4, R4, R8, RZ ;  /* 0x0000000804047225 */ /* 0x000fe200078e00ff */
[----:B------:R-:W1:Y:S03]  /*f970*/  S2R R24, SR_TID.X ;  /* 0x0000000000187919 */ /* 0x000e660000002100 */
[----:B--2---:R-:W-:-:S04]  /*f980*/  IMAD.IADD R9, R6, 0x1, R43 ;  /* 0x0000000106097824 */ /* 0x004fc800078e022b */
        /* <DEDUP_REMOVED lines=26> */
[----:B-1----:R-:W-:Y:S01]  /*fb30*/  SHF.R.S32.HI R22, RZ, 0x1f, R24 ;  /* 0x0000001fff167819 */ /* 0x002fe20000011418 */
        /* <DEDUP_REMOVED lines=9> */
[----:B------:R-:W-:Y:S01]  /*fbd0*/  SHFL.IDX PT, R4, R4, 0x1, 0x1c1f ;  /* 0x003c1f0004047f89 */ /* 0x000fe200000e0000 */
[----:B------:R-:W-:-:S03]  /*fbe0*/  IMAD R11, R14, c[0x0][0x4e8], RZ ;  /* 0x00013a000e0b7a24 */ /* 0x000fc600078e02ff */
[----:B------:R2:W3:Y:S01]  /*fbf0*/  SHFL.IDX PT, R5, R2, 0x1, 0x1c1f ;  /* 0x003c1f0002057f89 */ /* 0x0004e200000e0000 */
[----:B------:R-:W-:Y:S01]  /*fc00*/  LOP3.LUT P0, RZ, R22, 0x3, RZ, 0xc0, !PT ;  /* 0x0000000316ff7812 */ /* 0x000fe2000780c0ff */
[----:B--2---:R-:W-:-:S05]  /*fc10*/  IMAD.IADD R2, R23, 0x1, R43 ;  /* 0x0000000117027824 */ /* 0x004fca00078e022b */
        /* <DEDUP_REMOVED lines=37> */
[----:B------:R-:W-:-:S05]  /*fe70*/  IADD3 R4, R43, R4, RZ ;  /* 0x000000042b047210 */ /* 0x000fca0007ffe0ff */
        /* <DEDUP_REMOVED lines=9> */
[----:B------:R-:W-:Y:S02]  /*ff10*/  IADD3 R6, R42, R43, RZ ;  /* 0x0000002b2a067210 */ /* 0x000fe40007ffe0ff */
        /* <DEDUP_REMOVED lines=10> */
.L_x_1098:
[----:B------:R-:W-:Y:S05]  /*ffc0*/  BRA.DIV ~URZ, `(.L_x_1038) ;  /* 0x000034727f007947 */ /* 0x000fea000b800000 */
[----:B------:R3:W4:Y:S02]  /*ffd0*/  SHFL.IDX PT, R0, R8, RZ, 0x181f ;  /* 0x00181fff08007589 */ /* 0x00072400000e0000 */
.L_x_1099:
        /* <DEDUP_REMOVED lines=13> */
.L_x_1040:
[----:B------:R-:W-:Y:S05]  /*100b0*/  BSYNC B0 ;  /* 0x0000000000007941 */ /* 0x000fea0003800000 */
.L_x_1039:
[----:B------:R-:W-:Y:S05]  /*100c0*/  BRA.DIV ~URZ, `(.L_x_1041) ;  /* 0x000033d27f007947 */ /* 0x000fea000b800000 */
[----:B--2---:R2:W1:Y:S04]  /*100d0*/  SHFL.IDX PT, R9, R7, 0x1, 0x181f ;  /* 0x00381f0007097f89 */ /* 0x00446800000e0000 */
[----:B----4-:R2:W4:Y:S02]  /*100e0*/  SHFL.IDX PT, R0, R8, 0x1, 0x181f ;  /* 0x00381f0008007f89 */ /* 0x01052400000e0000 */
.L_x_1100:
        /* <DEDUP_REMOVED lines=14> */
.L_x_1043:
[----:B------:R-:W-:Y:S05]  /*101d0*/  BSYNC B0 ;  /* 0x0000000000007941 */ /* 0x000fea0003800000 */
.L_x_1042:
[----:B------:R-:W-:Y:S05]  /*101e0*/  BRA.DIV ~URZ, `(.L_x_1044) ;  /* 0x000033727f007947 */ /* 0x000fea000b800000 */
[----:B-1----:R1:W2:Y:S02]  /*101f0*/  SHFL.IDX PT, R9, R7, 0x2, 0x181f ;  /* 0x00581f0007097f89 */ /* 0x0022a400000e0000 */
.L_x_1101:
[----:B------:R-:W-:Y:S05]  /*10200*/  BRA.DIV ~URZ, `(.L_x_1045) ;  /* 0x000033c27f007947 */ /* 0x000fea000b800000 */
[----:B----4-:R4:W1:Y:S02]  /*10210*/  SHFL.IDX PT, R0, R8, 0x2, 0x181f ;  /* 0x00581f0008007f89 */ /* 0x01086400000e0000 */
.L_x_1102:
        /* <DEDUP_REMOVED lines=14> */
.L_x_1047:
[----:B------:R-:W-:Y:S05]  /*10300*/  BSYNC B0 ;  /* 0x0000000000007941 */ /* 0x000fea0003800000 */
.L_x_1046:
[----:B------:R-:W-:Y:S05]  /*10310*/  BRA.DIV ~URZ, `(.L_x_1048) ;  /* 0x000033127f007947 */ /* 0x000fea000b800000 */
[----:B-12---:R-:W1:Y:S04]  /*10320*/  SHFL.IDX PT, R7, R7, 0x3, 0x181f ;  /* 0x00781f0007077f89 */ /* 0x006e6800000e0000 */
[----:B------:R2:W3:Y:S02]  /*10330*/  SHFL.IDX PT, R0, R8, 0x3, 0x181f ;  /* 0x00781f0008007f89 */ /* 0x0004e400000e0000 */
.L_x_1103:
        /* <DEDUP_REMOVED lines=15> */
.L_x_1036:
        /* <DEDUP_REMOVED lines=34> */
.L_x_1104:
[----:B------:R-:W-:Y:S05]  /*10650*/  BRA.DIV ~URZ, `(.L_x_1051) ;  /* 0x000031027f007947 */ /* 0x000fea000b800000 */
[----:B------:R3:W4:Y:S02]  /*10660*/  SHFL.IDX PT, R0, R28, RZ, 0x1c1f ;  /* 0x001c1fff1c007589 */ /* 0x00072400000e0000 */
.L_x_1105:
        /* <DEDUP_REMOVED lines=98> */
.L_x_1053:
[----:B------:R-:W-:Y:S05]  /*10c90*/  BSYNC B0 ;  /* 0x0000000000007941 */ /* 0x000fea0003800000 */
.L_x_1052:
[----:B------:R-:W-:Y:S05]  /*10ca0*/  BRA.DIV ~URZ, `(.L_x_1054) ;  /* 0x00002b127f007947 */ /* 0x000fea000b800000 */
[----:B--2---:R2:W1:Y:S04]  /*10cb0*/  SHFL.IDX PT, R4, R14, 0x1, 0x1c1f ;  /* 0x003c1f000e047f89 */ /* 0x00446800000e0000 */
[----:B----4-:R2:W4:Y:S02]  /*10cc0*/  SHFL.IDX PT, R0, R28, 0x1, 0x1c1f ;  /* 0x003c1f001c007f89 */ /* 0x01052400000e0000 */
.L_x_1106:
        /* <DEDUP_REMOVED lines=8> */
[C---:B------:R-:W-:Y:S02]  /*10d50*/  @!P0 LEA R2, P3, R12.reuse, R0, 0x2 ;  /* 0x000000000c028211 */ /* 0x040fe400078610ff */
        /* <DEDUP_REMOVED lines=62> */
.L_x_1034:
        /* <DEDUP_REMOVED lines=21> */
.L_x_1055:
        /* <DEDUP_REMOVED lines=57> */
.L_x_1057:
[----:B------:R-:W-:Y:S05]  /*11620*/  BSYNC B0 ;  /* 0x0000000000007941 */ /* 0x000fea0003800000 */
.L_x_1056:
        /* <DEDUP_REMOVED lines=20> */
[----:B------:R-:W-:-:S03]  /*11770*/  IMAD.IADD R4, R11, 0x1, R4 ;  /* 0x000000010b047824 */ /* 0x000fc600078e0204 */
[----:B------:R-:W-:Y:S01]  /*11780*/  IADD3 R3, R3, R8, RZ ;  /* 0x0000000803037210 */ /* 0x000fe20007ffe0ff */
[----:B------:R-:W-:Y:S01]  /*11790*/  @P0 IMAD.HI.U32 R6, R4, c[0x0][0x4ec], RZ ;  /* 0x00013b0004060a27 */ /* 0x000fe200078e00ff */
[----:B------:R-:W-:-:S03]  /*117a0*/  IADD3 R8, R10, R11, RZ ;  /* 0x0000000b0a087210 */ /* 0x000fc60007ffe0ff */
        /* <DEDUP_REMOVED lines=23> */
.L_x_1107:
[----:B------:R-:W-:Y:S05]  /*11920*/  BRA.DIV ~URZ, `(.L_x_1059) ;  /* 0x00001fc27f007947 */ /* 0x000fea000b800000 */
[----:B------:R3:W4:Y:S02]  /*11930*/  SHFL.IDX PT, R0, R9, RZ, 0x181f ;  /* 0x00181fff09007589 */ /* 0x00072400000e0000 */
.L_x_1108:
        /* <DEDUP_REMOVED lines=14> */
.L_x_1061:
[----:B------:R-:W-:Y:S05]  /*11a20*/  BSYNC B0 ;  /* 0x0000000000007941 */ /* 0x000fea0003800000 */
.L_x_1060:
[----:B------:R-:W-:Y:S05]  /*11a30*/  BRA.DIV ~URZ, `(.L_x_1062) ;  /* 0x00001f127f007947 */ /* 0x000fea000b800000 */
[----:B--2---:R2:W1:Y:S04]  /*11a40*/  SHFL.IDX PT, R10, R6, 0x1, 0x181f ;  /* 0x00381f00060a7f89 */ /* 0x00446800000e0000 */
[----:B----4-:R2:W4:Y:S02]  /*11a50*/  SHFL.IDX PT, R0, R9, 0x1, 0x181f ;  /* 0x00381f0009007f89 */ /* 0x01052400000e0000 */
.L_x_1109:
        /* <DEDUP_REMOVED lines=14> */
.L_x_1064:
[----:B------:R-:W-:Y:S05]  /*11b40*/  BSYNC B0 ;  /* 0x0000000000007941 */ /* 0x000fea0003800000 */
.L_x_1063:
[----:B------:R-:W-:Y:S05]  /*11b50*/  BRA.DIV ~URZ, `(.L_x_1065) ;  /* 0x00001eb27f007947 */ /* 0x000fea000b800000 */
[----:B-1----:R1:W2:Y:S02]  /*11b60*/  SHFL.IDX PT, R10, R6, 0x2, 0x181f ;  /* 0x00581f00060a7f89 */ /* 0x0022a400000e0000 */
.L_x_1110:
[----:B------:R-:W-:Y:S05]  /*11b70*/  BRA.DIV ~URZ, `(.L_x_1066) ;  /* 0x00001f027f007947 */ /* 0x000fea000b800000 */
[----:B----4-:R4:W1:Y:S02]  /*11b80*/  SHFL.IDX PT, R0, R9, 0x2, 0x181f ;  /* 0x00581f0009007f89 */ /* 0x01086400000e0000 */
.L_x_1111:
        /* <DEDUP_REMOVED lines=14> */
.L_x_1068:
[----:B------:R-:W-:Y:S05]  /*11c70*/  BSYNC B0 ;  /* 0x0000000000007941 */ /* 0x000fea0003800000 */
.L_x_1067:
[----:B------:R-:W-:Y:S05]  /*11c80*/  BRA.DIV ~URZ, `(.L_x_1069) ;  /* 0x00001e527f007947 */ /* 0x000fea000b800000 */
[----:B-12---:R-:W1:Y:S04]  /*11c90*/  SHFL.IDX PT, R6, R6, 0x3, 0x181f ;  /* 0x00781f0006067f89 */ /* 0x006e6800000e0000 */
[----:B------:R2:W3:Y:S02]  /*11ca0*/  SHFL.IDX PT, R0, R9, 0x3, 0x181f ;  /* 0x00781f0009007f89 */ /* 0x0004e400000e0000 */
.L_x_1112:
        /* <DEDUP_REMOVED lines=13> */
.L_x_1049:
[----:B------:R-:W-:Y:S05]  /*11d80*/  BSYNC B1 ;  /* 0x0000000000017941 */ /* 0x000fea0003800000 */
.L_x_1033:
        /* <DEDUP_REMOVED lines=15> */
.L_x_1113:
[----:B------:R-:W-:Y:S05]  /*11e80*/  BRA.DIV ~URZ, `(.L_x_1072) ;  /* 0x00001d827f007947 */ /* 0x000fea000b800000 */
[----:B------:R3:W4:Y:S02]  /*11e90*/  SHFL.IDX PT, R8, R67, 0x1, 0x1f ;  /* 0x00201f0043087f89 */ /* 0x00072400000e0000 */
.L_x_1114:
        /* <DEDUP_REMOVED lines=19> */
.L_x_1115:
        /* <DEDUP_REMOVED lines=16> */
.L_x_1116:
[----:B---3--:R-:W-:Y:S01]  /*120d0*/  IMAD R0, R0, c[0x0][0x538], RZ ;  /* 0x00014e0000007a24 */ /* 0x008fe200078e02ff */
[----:B------:R-:W-:Y:S04]  /*120e0*/  BSSY B1, `(.L_x_1075) ;  /* 0x00000cf000017945 */ /* 0x000fe80003800000 */
[----:B----4-:R-:W-:-:S04]  /*120f0*/  IADD3 R8, R0, R8, RZ ;  /* 0x0000000800087210 */ /* 0x010fc80007ffe0ff */
[----:B--2---:R-:W-:-:S13]  /*12100*/  ISETP.GT.AND P0, PT, R8, R9, PT ;  /* 0x000000090800720c */ /* 0x004fda0003f04270 */
[----:B------:R-:W-:Y:S05]  /*12110*/  @P0 BRA `(.L_x_1076) ;  /* 0x0000025000000947 */ /* 0x000fea0003800000 */
.L_x_1080:
        /* <DEDUP_REMOVED lines=17> */
.L_x_1117:
        /* <DEDUP_REMOVED lines=16> */
.L_x_1118:
[----:B--2---:R-:W-:-:S05]  /*12330*/  IMAD R0, R0, c[0x0][0x538], RZ ;  /* 0x00014e0000007a24 */ /* 0x004fca00078e02ff */
[----:B------:R-:W-:-:S04]  /*12340*/  IADD3 R8, R0, R8, RZ ;  /* 0x0000000800087210 */ /* 0x000fc80007ffe0ff */
[----:B------:R-:W-:-:S13]  /*12350*/  ISETP.GT.AND P0, PT, R8, R9, PT ;  /* 0x000000090800720c */ /* 0x000fda0003f04270 */
[----:B-1----:R-:W-:Y:S05]  /*12360*/  @!P0 BRA `(.L_x_1080) ;  /* 0xfffffdb000008947 */ /* 0x002fea000383ffff */
.L_x_1076:
[----:B------:R-:W-:-:S05]  /*12370*/  IADD3 R11, -R0, R8, RZ ;  /* 0x00000008000b7210 */ /* 0x000fca0007ffe1ff */
[----:B------:R-:W-:-:S05]  /*12380*/  IMAD R0, R4, c[0x0][0x538], R11 ;  /* 0x00014e0004007a24 */ /* 0x000fca00078e020b */
[----:B------:R-:W-:Y:S01]  /*12390*/  ISETP.GT.AND P0, PT, R0, R9, PT ;  /* 0x000000090000720c */ /* 0x000fe20003f04270 */
[----:B------:R-:W-:-:S12]  /*123a0*/  BRA.DIV ~URZ, `(.L_x_1081) ;  /* 0x00001ca27f007947 */ /* 0x000fd8000b800000 */
[----:B------:R-:W-:-:S03]  /*123b0*/  VOTE.ANY R10, PT, !P0 ;  /* 0x00000000000a7806 */ /* 0x000fc600040e0100 */
.L_x_1119:
[----:B------:R-:W2:Y:S01]  /*123c0*/  LDL.LU R0, [R1+0x5c] ;  /* 0x00005c0001007983 */ /* 0x000ea20000300800 */
[----:B------:R-:W2:Y:S02]  /*123d0*/  POPC R8, R10 ;  /* 0x0000000a00087309 */ /* 0x000ea40000000000 */
[----:B--2---:R-:W-:-:S05]  /*123e0*/  IADD3 R0, R8, R0, RZ ;  /* 0x0000000008007210 */ /* 0x004fca0007ffe0ff */
[----:B------:R2:W-:Y:S01]  /*123f0*/  STL [R1+0x5c], R0 ;  /* 0x00005c0001007387 */ /* 0x0005e20000100800 */
[----:B------:R-:W-:Y:S05]  /*12400*/  BRA.DIV ~URZ, `(.L_x_1082) ;  /* 0x00001c927f007947 */ /* 0x000fea000b800000 */
[----:B------:R3:W4:Y:S04]  /*12410*/  SHFL.IDX PT, R12, R6, R8, 0x1f ;  /* 0x00001f08060c7589 */ /* 0x00072800000e0000 */
[----:B------:R3:W1:Y:S02]  /*12420*/  SHFL.IDX PT, R7, R7, R8, 0x1f ;  /* 0x00001f0807077589 */ /* 0x00066400000e0000 */
.L_x_1120:
[----:B------:R-:W-:Y:S01]  /*12430*/  ISETP.NE.AND P0, PT, R10, RZ, PT ;  /* 0x000000ff0a00720c */ /* 0x000fe20003f05270 */
[----:B------:R-:W-:-:S12]  /*12440*/  BSSY B0, `(.L_x_1083) ;  /* 0x0000005000007945 */ /* 0x000fd80003800000 */
[----:B------:R-:W-:Y:S05]  /*12450*/  @!P0 BRA `(.L_x_1084) ;  /* 0x0000003000008947 */ /* 0x000fea0003800000 */
[----:B------:R-:W-:Y:S01]  /*12460*/  IADD3 R3, R8, -0x1, RZ ;  /* 0xffffffff08037810 */ /* 0x000fe20007ffe0ff */
[----:B------:R-:W-:Y:S05]  /*12470*/  BRA.DIV ~URZ, `(.L_x_1085) ;  /* 0x00001cf27f007947 */ /* 0x000fea000b800000 */
[----:B------:R2:W3:Y:S02]  /*12480*/  SHFL.IDX PT, R13, R4, R3, 0x1f ;  /* 0x00001f03040d7589 */ /* 0x0004e400000e0000 */
.L_x_1084:
[----:B------:R-:W-:Y:S05]  /*12490*/  BSYNC B0 ;  /* 0x0000000000007941 */ /* 0x000fea0003800000 */
.L_x_1083:
        /* <DEDUP_REMOVED lines=68> */
.L_x_1087:
        /* <DEDUP_REMOVED lines=17> */
[----:B------:R-:W-:-:S04]  /*129f0*/  IMAD.MOV.U32 R6, RZ, RZ, R0 ;  /* 0x000000ffff067224 */ /* 0x000fc800078e0000 */
        /* <DEDUP_REMOVED lines=11> */
[----:B------:R-:W-:-:S05]  /*12ab0*/  @P2 IADD3 R0, R0, 0x1, RZ ;  /* 0x0000000100002810 */ /* 0x000fca0007ffe0ff */
[----:B------:R-:W-:-:S05]  /*12ac0*/  IMAD.MOV.U32 R2, RZ, RZ, R0 ;  /* 0x000000ffff027224 */ /* 0x000fca00078e0000 */
        /* <DEDUP_REMOVED lines=16> */
[----:B------:R-:W-:Y:S01]  /*12bd0*/  IMAD R7, R6, R4, RZ ;  /* 0x0000000406077224 */ /* 0x000fe200078e02ff */
[----:B------:R-:W-:Y:S01]  /*12be0*/  MOV R6, R2 ;  /* 0x0000000200067202 */ /* 0x000fe20000000f00 */
[----:B------:R-:W-:-:S04]  /*12bf0*/  IMAD.MOV.U32 R2, RZ, RZ, RZ ;  /* 0x000000ffff027224 */ /* 0x000fc800078e00ff */
[----:B------:R-:W-:-:S04]  /*12c00*/  IMAD.HI.U32 R7, R3, R7, R2 ;  /* 0x0000000703077227 */ /* 0x000fc800078e0002 */
[----:B------:R-:W-:-:S04]  /*12c10*/  IMAD.MOV R2, RZ, RZ, -R8 ;  /* 0x000000ffff027224 */ /* 0x000fc800078e0a08 */
        /* <DEDUP_REMOVED lines=17> */
.L_x_1088:
[----:B------:R-:W-:Y:S05]  /*12d30*/  BSYNC B0 ;  /* 0x0000000000007941 */ /* 0x000fea0003800000 */
.L_x_1086:
[----:B------:R-:W-:-:S04]  /*12d40*/  LOP3.LUT R2, RZ, R2, RZ, 0x33, !PT ;  /* 0x00000002ff027212 */ /* 0x000fc800078e33ff */
[----:B-1----:R-:W-:-:S05]  /*12d50*/  IADD3 R0, R2, R12, RZ ;  /* 0x0000000c02007210 */ /* 0x002fca0007ffe0ff */
[----:B------:R1:W-:Y:S01]  /*12d60*/  STL [R1+0x54], R0 ;  /* 0x0000540001007387 */ /* 0x0003e20000100800 */
[----:B------:R-:W-:Y:S05]  /*12d70*/  BRA `(.L_x_1089) ;  /* 0x0000005000007947 */ /* 0x000fea0003800000 */
.L_x_1077:
[----:B------:R-:W-:Y:S01]  /*12d80*/  MOV R0, c[0x0][0x53c] ;  /* 0x00014f0000007a02 */ /* 0x000fe20000000f00 */
[----:B------:R2:W-:Y:S04]  /*12d90*/  STL [R1+0x50], R9 ;  /* 0x0000500901007387 */ /* 0x0005e80000100800 */
[----:B------:R2:W-:Y:S04]  /*12da0*/  STL [R1+0x54], RZ ;  /* 0x000054ff01007387 */ /* 0x0005e80000100800 */
[----:B------:R2:W-:Y:S04]  /*12db0*/  STL [R1+0x58], RZ ;  /* 0x000058ff01007387 */ /* 0x0005e80000100800 */
[----:B------:R2:W-:Y:S02]  /*12dc0*/  STL [R1+0x5c], R0 ;  /* 0x00005c0001007387 */ /* 0x0005e40000100800 */
.L_x_1089:
[----:B------:R-:W-:Y:S05]  /*12dd0*/  BSYNC B1 ;  /* 0x0000000000017941 */ /* 0x000fea0003800000 */
.L_x_1075:
        /* <DEDUP_REMOVED lines=9> */
.L_x_1070:
[----:B--2---:R-:W2:Y:S02]  /*12e70*/  LDL R0, [R1+0x5c] ;  /* 0x00005c0001007983 */ /* 0x004ea40000100800 */
[----:B--2---:R-:W-:-:S13]  /*12e80*/  ISETP.GE.AND P0, PT, R0, c[0x0][0x53c], PT ;  /* 0x00014f0000007a0c */ /* 0x004fda0003f06270 */
[----:B-1----:R-:W-:Y:S01]  /*12e90*/  @P0 CALL.REL.NOINC `(.L_x_1090) ;  /* 0x0000001000000944 */ /* 0x002fe20003c00000 */
[----:B------:R-:W-:Y:S05]  /*12ea0*/  BRA `(.L_x_1091) ;  /* 0xfffee9d000007947 */ /* 0x000fea000383ffff */
.L_x_1090:
[----:B------:R-:W-:Y:S05]  /*12eb0*/  EXIT ;  /* 0x000000000000794d */ /* 0x000fea0003800000 */
.L_x_999:
[----:B------:R-:W-:Y:S01]  /*12ec0*/  IMAD.MOV.U32 R0, RZ, RZ, R5 ;  /* 0x000000ffff007224 */ /* 0x000fe200078e0005 */
[----:B------:R-:W-:Y:S02]  /*12ed0*/  MOV R2, 0x1 ;  /* 0x0000000100027802 */ /* 0x000fe40000000f00 */
[----:B------:R-:W-:Y:S02]  /*12ee0*/  MOV R3, 0x12f00 ;  /* 0x00012f0000037802 */ /* 0x000fe40000000f00 */
[----:B------:R-:W-:Y:S05]  /*12ef0*/  CALL.REL.NOINC `($__internal_22_$__cuda_sm70_shflsync_up_p) ;  /* 0x0000136000007944 */ /* 0x000fea0003c00000 */
[----:B------:R-:W-:Y:S01]  /*12f00*/  MOV R0, R4 ;  /* 0x0000000400007202 */ /* 0x000fe20000000f00 */
[----:B------:R-:W-:Y:S05]  /*12f10*/  BRA `(.L_x_1092) ;  /* 0xfffed54000007947 */ /* 0x000fea000383ffff */
.L_x_1000:
[----:B------:R-:W-:Y:S01]  /*12f20*/  IMAD.MOV.U32 R0, RZ, RZ, R5 ;  /* 0x000000ffff007224 */ /* 0x000fe200078e0005 */
[----:B------:R-:W-:Y:S02]  /*12f30*/  MOV R2, 0x2 ;  /* 0x0000000200027802 */ /* 0x000fe40000000f00 */
[----:B------:R-:W-:Y:S02]  /*12f40*/  MOV R3, 0x12f60 ;  /* 0x00012f6000037802 */ /* 0x000fe40000000f00 */
[----:B------:R-:W-:Y:S05]  /*12f50*/  CALL.REL.NOINC `($__internal_22_$__cuda_sm70_shflsync_up_p) ;  /* 0x0000130000007944 */ /* 0x000fea0003c00000 */
[----:B------:R-:W-:Y:S01]  /*12f60*/  SEL R0, R4, RZ, P4 ;  /* 0x000000ff04007207 */ /* 0x000fe20002000000 */
[----:B------:R-:W-:Y:S01]  /*12f70*/  IMAD.MOV.U32 R2, RZ, RZ, 0x4 ;  /* 0x00000004ff027424 */ /* 0x000fe200078e00ff */
[----:B------:R-:W-:-:S03]  /*12f80*/  MOV R3, 0x12fb0 ;  /* 0x00012fb000037802 */ /* 0x000fc60000000f00 */
[----:B------:R-:W-:Y:S02]  /*12f90*/  IMAD.IADD R0, R5, 0x1, R0 ;  /* 0x0000000105007824 */ /* 0x000fe400078e0200 */
        /* <DEDUP_REMOVED lines=14> */
[----:B------:R-:W-:Y:S01]  /*13080*/  IMAD.IADD R4, R0, 0x1, R4 ;  /* 0x0000000100047824 */ /* 0x000fe200078e0204 */
[----:B------:R-:W-:-:S03]  /*13090*/  MOV R0, 0x1f ;  /* 0x0000001f00007802 */ /* 0x000fc60000000f00 */
[----:B------:R-:W-:Y:S02]  /*130a0*/  IMAD.MOV.U32 R5, RZ, RZ, R4 ;  /* 0x000000ffff057224 */ /* 0x000fe400078e0004 */
[----:B------:R-:W-:Y:S05]  /*130b0*/  CALL.REL.NOINC `($__internal_21_$__cuda_sm70_shflsync_idx_p) ;  /* 0x0000115000007944 */ /* 0x000fea0003c00000 */
[----:B------:R-:W-:Y:S05]  /*130c0*/  BRA `(.L_x_1093) ;  /* 0xfffed49000007947 */ /* 0x000fea000383ffff */
.L_x_1002:
[----:B------:R-:W-:Y:S02]  /*130d0*/  SEL R0, RZ, 0x1, P0 ;  /* 0x00000001ff007807 */ /* 0x000fe40000000000 */
[----:B------:R-:W-:Y:S02]  /*130e0*/  MOV R2, 0x13100 ;  /* 0x0001310000027802 */ /* 0x000fe40000000f00 */
[----:B------:R-:W-:Y:S05]  /*130f0*/  CALL.REL.NOINC `($__internal_23_$__cuda_sm70_votesync_ballot) ;  /* 0x000011d000007944 */ /* 0x000fea0003c00000 */
[----:B------:R-:W-:Y:S01]  /*13100*/  MOV R10, R0 ;  /* 0x00000000000a7202 */ /* 0x000fe20000000f00 */
[----:B------:R-:W-:Y:S05]  /*13110*/  BRA `(.L_x_1094) ;  /* 0xfffed4d000007947 */ /* 0x000fea000383ffff */
.L_x_1003:
[----:B------:R-:W-:Y:S01]  /*13120*/  IMAD.MOV.U32 R5, RZ, RZ, R9 ;  /* 0x000000ffff057224 */ /* 0x000fe200078e0009 */
[----:B------:R-:W-:Y:S01]  /*13130*/  MOV R3, R6 ;  /* 0x0000000600037202 */ /* 0x000fe20000000f00 */
[----:B-1----:R-:W-:Y:S01]  /*13140*/  IMAD.MOV.U32 R0, RZ, RZ, 0x1f ;  /* 0x0000001fff007424 */ /* 0x002fe200078e00ff */
[----:B------:R-:W-:Y:S02]  /*13150*/  MOV R2, 0x13170 ;  /* 0x0001317000027802 */ /* 0x000fe40000000f00 */
[----:B------:R-:W-:Y:S05]  /*13160*/  CALL.REL.NOINC `($__internal_21_$__cuda_sm70_shflsync_idx_p) ;  /* 0x000010a000007944 */ /* 0x000fea0003c00000 */
[----:B------:R-:W-:Y:S01]  /*13170*/  IMAD.MOV.U32 R12, RZ, RZ, R0 ;  /* 0x000000ffff0c7224 */ /* 0x000fe200078e0000 */
[----:B------:R-:W-:Y:S01]  /*13180*/  MOV R5, R8 ;  /* 0x0000000800057202 */ /* 0x000fe20000000f00 */
[----:B------:R-:W-:Y:S01]  /*13190*/  IMAD.MOV.U32 R7, RZ, RZ, RZ ;  /* 0x000000ffff077224 */ /* 0x000fe200078e00ff */
[----:B------:R-:W-:Y:S01]  /*131a0*/  MOV R3, R6 ;  /* 0x0000000600037202 */ /* 0x000fe20000000f00 */
[----:B------:R-:W-:Y:S01]  /*131b0*/  IMAD.MOV.U32 R0, RZ, RZ, 0x1f ;  /* 0x0000001fff007424 */ /* 0x000fe200078e00ff */
[----:B------:R-:W-:-:S02]  /*131c0*/  MOV R2, 0x131e0 ;  /* 0x000131e000027802 */ /* 0x000fc40000000f00 */
[----:B------:R-:W-:Y:S05]  /*131d0*/  CALL.REL.NOINC `($__internal_21_$__cuda_sm70_shflsync_idx_p) ;  /* 0x0000103000007944 */ /* 0x000fea0003c00000 */
[----:B------:R-:W-:Y:S01]  /*131e0*/  MOV R9, R0 ;  /* 0x0000000000097202 */ /* 0x000fe20000000f00 */
[----:B------:R-:W-:Y:S05]  /*131f0*/  BRA `(.L_x_1095) ;  /* 0xfffed46000007947 */ /* 0x000fea000383ffff */
.L_x_1006:
[----:B------:R-:W-:Y:S01]  /*13200*/  IMAD.MOV.U32 R5, RZ, RZ, R4 ;  /* 0x000000ffff057224 */ /* 0x000fe200078e0004 */
[----:B-1----:R-:W-:-:S02]  /*13210*/  MOV R0, 0x1f ;  /* 0x0000001f00007802 */ /* 0x002fc40000000f00 */
[----:B------:R-:W-:Y:S02]  /*13220*/  MOV R2, 0x13240 ;  /* 0x0001324000027802 */ /* 0x000fe40000000f00 */
[----:B--234-:R-:W-:Y:S05]  /*13230*/  CALL.REL.NOINC `($__internal_21_$__cuda_sm70_shflsync_idx_p) ;  /* 0x00000fd000007944 */ /* 0x01cfea0003c00000 */
[----:B------:R-:W-:Y:S01]  /*13240*/  MOV R7, R0 ;  /* 0x0000000000077202 */ /* 0x000fe20000000f00 */
[----:B------:R-:W-:Y:S05]  /*13250*/  BRA `(.L_x_1005) ;  /* 0xfffed46000007947 */ /* 0x000fea000383ffff */
.L_x_1029:
[----:B-1----:R1:W5:Y:S01]  /*13260*/  LDL R2, [R1+0x34] ;  /* 0x0000340001027983 */ /* 0x0023620000100800 */
[----:B------:R-:W-:Y:S02]  /*13270*/  MOV R5, 0x2 ;  /* 0x0000000200057802 */ /* 0x000fe40000000f00 */
[----:B------:R-:W-:Y:S02]  /*13280*/  MOV R4, 0x132a0 ;  /* 0x000132a000047802 */ /* 0x000fe40000000f00 */
[----:B-1---5:R-:W-:Y:S05]  /*13290*/  CALL.REL.NOINC `($__internal_20_$__cuda_sm70_shflsync_bfly_p) ;  /* 0x00000f3000007944 */ /* 0x022fea0003c00000 */
[----:B------:R-:W-:Y:S01]  /*132a0*/  MOV R0, R2 ;  /* 0x0000000200007202 */ /* 0x000fe20000000f00 */
[----:B------:R-:W-:Y:S05]  /*132b0*/  BRA `(.L_x_1096) ;  /* 0xffffb7a000007947 */ /* 0x000fea000383ffff */
.L_x_1030:
[----:B------:R-:W-:Y:S01]  /*132c0*/  IMAD.MOV.U32 R2, RZ, RZ, R0 ;  /* 0x000000ffff027224 */ /* 0x000fe200078e0000 */
[----:B------:R-:W-:Y:S02]  /*132d0*/  MOV R5, 0x1 ;  /* 0x0000000100057802 */ /* 0x000fe40000000f00 */
[----:B------:R-:W-:Y:S02]  /*132e0*/  MOV R4, 0x13300 ;  /* 0x0001330000047802 */ /* 0x000fe40000000f00 */
[----:B------:R-:W-:Y:S05]  /*132f0*/  CALL.REL.NOINC `($__internal_20_$__cuda_sm70_shflsync_bfly_p) ;  /* 0x00000ed000007944 */ /* 0x000fea0003c00000 */
[----:B------:R-:W-:Y:S02]  /*13300*/  FADD.FTZ R0, R0, R2 ;  /* 0x0000000200007221 */ /* 0x000fe40000010000 */
[----:B------:R1:W5:Y:S01]  /*13310*/  LDL R2, [R1+0x30] ;  /* 0x0000300001027983 */ /* 0x0003620000100800 */
[----:B------:R-:W-:-:S02]  /*13320*/  MOV R5, 0x2 ;  /* 0x0000000200057802 */ /* 0x000fc40000000f00 */
[----:B------:R-:W-:Y:S02]  /*13330*/  MOV R4, 0x13350 ;  /* 0x0001335000047802 */ /* 0x000fe40000000f00 */
[----:B-1---5:R-:W-:Y:S05]  /*13340*/  CALL.REL.NOINC `($__internal_20_$__cuda_sm70_shflsync_bfly_p) ;  /* 0x00000e8000007944 */ /* 0x022fea0003c00000 */
[----:B------:R-:W2:Y:S01]  /*13350*/  LDL.LU R3, [R1+0x30] ;  /* 0x0000300001037983 */ /* 0x000ea20000300800 */
[----:B------:R-:W-:Y:S02]  /*13360*/  MOV R5, 0x1 ;  /* 0x0000000100057802 */ /* 0x000fe40000000f00 */
[----:B------:R-:W-:Y:S01]  /*13370*/  MOV R4, 0x133b0 ;  /* 0x000133b000047802 */ /* 0x000fe20000000f00 */
[----:B--2---:R-:W-:-:S05]  /*13380*/  FADD.FTZ R3, R3, R2 ;  /* 0x0000000203037221 */ /* 0x004fca0000010000 */
[----:B------:R-:W-:Y:S02]  /*13390*/  MOV R2, R3 ;  /* 0x0000000300027202 */ /* 0x000fe40000000f00 */
[----:B------:R-:W-:Y:S05]  /*133a0*/  CALL.REL.NOINC `($__internal_20_$__cuda_sm70_shflsync_bfly_p) ;  /* 0x00000e2000007944 */ /* 0x000fea0003c00000 */
[----:B------:R-:W-:Y:S01]  /*133b0*/  MOV R4, R2 ;  /* 0x0000000200047202 */ /* 0x000fe20000000f00 */
[----:B------:R-:W-:Y:S05]  /*133c0*/  BRA `(.L_x_1097) ;  /* 0xffffb72000007947 */ /* 0x000fea000383ffff */
.L_x_1037:
[----:B-1234-:R-:W-:Y:S01]  /*133d0*/  IMAD.MOV.U32 R5, RZ, RZ, R7 ;  /* 0x000000ffff057224 */ /* 0x01efe200078e0007 */
[----:B------:R-:W-:Y:S01]  /*133e0*/  MOV R3, RZ ;  /* 0x000000ff00037202 */ /* 0x000fe20000000f00 */
[----:B------:R-:W-:Y:S01]  /*133f0*/  IMAD.MOV.U32 R0, RZ, RZ, 0x181f ;  /* 0x0000181fff007424 */ /* 0x000fe200078e00ff */
[----:B------:R-:W-:Y:S02]  /*13400*/  MOV R2, 0x13420 ;  /* 0x0001342000027802 */ /* 0x000fe40000000f00 */
[----:B------:R-:W-:Y:S05]  /*13410*/  CALL.REL.NOINC `($__internal_21_$__cuda_sm70_shflsync_idx_p) ;  /* 0x00000df000007944 */ /* 0x000fea0003c00000 */
[----:B------:R-:W-:Y:S01]  /*13420*/  MOV R9, R0 ;  /* 0x0000000000097202 */ /* 0x000fe20000000f00 */
[----:B------:R-:W-:Y:S05]  /*13430*/  BRA `(.L_x_1098) ;  /* 0xffffcb8000007947 */ /* 0x000fea000383ffff */
.L_x_1038:
[----:B------:R-:W-:Y:S01]  /*13440*/  IMAD.MOV.U32 R5, RZ, RZ, R8 ;  /* 0x000000ffff057224 */ /* 0x000fe200078e0008 */
[----:B------:R-:W-:Y:S01]  /*13450*/  MOV R3, RZ ;  /* 0x000000ff00037202 */ /* 0x000fe20000000f00 */
[----:B------:R-:W-:Y:S01]  /*13460*/  IMAD.MOV.U32 R0, RZ, RZ, 0x181f ;  /* 0x0000181fff007424 */ /* 0x000fe200078e00ff */
[----:B------:R-:W-:Y:S02]  /*13470*/  MOV R2, 0x13490 ;  /* 0x0001349000027802 */ /* 0x000fe40000000f00 */
[----:B-12---:R-:W-:Y:S05]  /*13480*/  CALL.REL.NOINC `($__internal_21_$__cuda_sm70_shflsync_idx_p) ;  /* 0x00000d8000007944 */ /* 0x006fea0003c00000 */
[----:B------:R-:W-:Y:S05]  /*13490*/  BRA `(.L_x_1099) ;  /* 0xffffcb4000007947 */ /* 0x000fea000383ffff */
.L_x_1041:
[----:B--2---:R-:W-:Y:S01]  /*134a0*/  IMAD.MOV.U32 R5, RZ, RZ, R7 ;  /* 0x000000ffff057224 */ /* 0x004fe200078e0007 */
[----:B------:R-:W-:Y:S01]  /*134b0*/  MOV R3, 0x1 ;  /* 0x0000000100037802 */ /* 0x000fe20000000f00 */
[----:B----4-:R-:W-:Y:S01]  /*134c0*/  IMAD.MOV.U32 R0, RZ, RZ, 0x181f ;  /* 0x0000181fff007424 */ /* 0x010fe200078e00ff */
[----:B------:R-:W-:-:S02]  /*134d0*/  MOV R2, 0x134f0 ;  /* 0x000134f000027802 */ /* 0x000fc40000000f00 */
[----:B-1-3--:R-:W-:Y:S05]  /*134e0*/  CALL.REL.NOINC `($__internal_21_$__cuda_sm70_shflsync_idx_p) ;  /* 0x00000d2000007944 */ /* 0x00afea0003c00000 */
[----:B------:R-:W-:Y:S01]  /*134f0*/  IMAD.MOV.U32 R9, RZ, RZ, R0 ;  /* 0x000000ffff097224 */ /* 0x000fe200078e0000 */
[----:B------:R-:W-:Y:S01]  /*13500*/  MOV R3, 0x1 ;  /* 0x0000000100037802 */ /* 0x000fe20000000f00 */
[----:B------:R-:W-:Y:S01]  /*13510*/  IMAD.MOV.U32 R5, RZ, RZ, R8 ;  /* 0x000000ffff057224 */ /* 0x000fe200078e0008 */
[----:B------:R-:W-:-:S02]  /*13520*/  MOV R0, 0x181f ;  /* 0x0000181f00007802 */ /* 0x000fc40000000f00 */
[----:B------:R-:W-:Y:S02]  /*13530*/  MOV R2, 0x13550 ;  /* 0x0001355000027802 */ /* 0x000fe40000000f00 */
[----:B------:R-:W-:Y:S05]  /*13540*/  CALL.REL.NOINC `($__internal_21_$__cuda_sm70_shflsync_idx_p) ;  /* 0x00000cc000007944 */ /* 0x000fea0003c00000 */
[----:B------:R-:W-:Y:S05]  /*13550*/  BRA `(.L_x_1100) ;  /* 0xffffcb9000007947 */ /* 0x000fea000383ffff */
.L_x_1044:
[----:B-1----:R-:W-:Y:S01]  /*13560*/  IMAD.MOV.U32 R5, RZ, RZ, R7 ;  /* 0x000000ffff057224 */ /* 0x002fe200078e0007 */
[----:B------:R-:W-:Y:S01]  /*13570*/  MOV R3, 0x2 ;  /* 0x0000000200037802 */ /* 0x000fe20000000f00 */
[----:B----4-:R-:W-:Y:S01]  /*13580*/  IMAD.MOV.U32 R0, RZ, RZ, 0x181f ;  /* 0x0000181fff007424 */ /* 0x010fe200078e00ff */
[----:B------:R-:W-:Y:S02]  /*13590*/  MOV R2, 0x135b0 ;  /* 0x000135b000027802 */ /* 0x000fe40000000f00 */
[----:B--23--:R-:W-:Y:S05]  /*135a0*/  CALL.REL.NOINC `($__internal_21_$__cuda_sm70_shflsync_idx_p) ;  /* 0x00000c6000007944 */ /* 0x00cfea0003c00000 */
[----:B------:R-:W-:Y:S01]  /*135b0*/  MOV R9, R0 ;  /* 0x0000000000097202 */ /* 0x000fe20000000f00 */
[----:B------:R-:W-:Y:S05]  /*135c0*/  BRA `(.L_x_1101) ;  /* 0xffffcc3000007947 */ /* 0x000fea000383ffff */
.L_x_1045:
[----:B------:R-:W-:Y:S01]  /*135d0*/  IMAD.MOV.U32 R5, RZ, RZ, R8 ;  /* 0x000000ffff057224 */ /* 0x000fe200078e0008 */
[----:B------:R-:W-:Y:S01]  /*135e0*/  MOV R3, 0x2 ;  /* 0x0000000200037802 */ /* 0x000fe20000000f00 */
[----:B----4-:R-:W-:Y:S01]  /*135f0*/  IMAD.MOV.U32 R0, RZ, RZ, 0x181f ;  /* 0x0000181fff007424 */ /* 0x010fe200078e00ff */
[----:B------:R-:W-:Y:S02]  /*13600*/  MOV R2, 0x13620 ;  /* 0x0001362000027802 */ /* 0x000fe40000000f00 */
[----:B-123--:R-:W-:Y:S05]  /*13610*/  CALL.REL.NOINC `($__internal_21_$__cuda_sm70_shflsync_idx_p) ;  /* 0x00000bf000007944 */ /* 0x00efea0003c00000 */
[----:B------:R-:W-:Y:S05]  /*13620*/  BRA `(.L_x_1102) ;  /* 0xffffcbf000007947 */ /* 0x000fea000383ffff */
.L_x_1048:
[----:B-1----:R-:W-:Y:S01]  /*13630*/  IMAD.MOV.U32 R5, RZ, RZ, R7 ;  /* 0x000000ffff057224 */ /* 0x002fe200078e0007 */
[----:B------:R-:W-:Y:S01]  /*13640*/  MOV R3, 0x3 ;  /* 0x0000000300037802 */ /* 0x000fe20000000f00 */
[----:B------:R-:W-:Y:S01]  /*13650*/  IMAD.MOV.U32 R0, RZ, RZ, 0x181f ;  /* 0x0000181fff007424 */ /* 0x000fe200078e00ff */
[----:B------:R-:W-:-:S02]  /*13660*/  MOV R2, 0x13680 ;  /* 0x0001368000027802 */ /* 0x000fc40000000f00 */
[----:B--234-:R-:W-:Y:S05]  /*13670*/  CALL.REL.NOINC `($__internal_21_$__cuda_sm70_shflsync_idx_p) ;  /* 0x00000b9000007944 */ /* 0x01cfea0003c00000 */
[----:B------:R-:W-:Y:S01]  /*13680*/  IMAD.MOV.U32 R7, RZ, RZ, R0 ;  /* 0x000000ffff077224 */ /* 0x000fe200078e0000 */
[----:B------:R-:W-:Y:S01]  /*13690*/  MOV R3, 0x3 ;  /* 0x0000000300037802 */ /* 0x000fe20000000f00 */
[----:B------:R-:W-:Y:S01]  /*136a0*/  IMAD.MOV.U32 R5, RZ, RZ, R8 ;  /* 0x000000ffff057224 */ /* 0x000fe200078e0008 */
[----:B------:R-:W-:-:S02]  /*136b0*/  MOV R0, 0x181f ;  /* 0x0000181f00007802 */ /* 0x000fc40000000f00 */
[----:B------:R-:W-:Y:S02]  /*136c0*/  MOV R2, 0x136e0 ;  /* 0x000136e000027802 */ /* 0x000fe40000000f00 */
[----:B------:R-:W-:Y:S05]  /*136d0*/  CALL.REL.NOINC `($__internal_21_$__cuda_sm70_shflsync_idx_p) ;  /* 0x00000b3000007944 */ /* 0x000fea0003c00000 */
[----:B------:R-:W-:Y:S05]  /*136e0*/  BRA `(.L_x_1103) ;  /* 0xffffcc5000007947 */ /* 0x000fea000383ffff */
.L_x_1050:
[----:B------:R-:W-:Y:S01]  /*136f0*/  IMAD.MOV.U32 R5, RZ, RZ, R14 ;  /* 0x000000ffff057224 */ /* 0x000fe200078e000e */
[----:B------:R-:W-:Y:S01]  /*13700*/  MOV R3, RZ ;  /* 0x000000ff00037202 */ /* 0x000fe20000000f00 */
[----:B------:R-:W-:Y:S01]  /*13710*/  IMAD.MOV.U32 R0, RZ, RZ, 0x1c1f ;  /* 0x00001c1fff007424 */ /* 0x000fe200078e00ff */
[----:B------:R-:W-:Y:S02]  /*13720*/  MOV R2, 0x13740 ;  /* 0x0001374000027802 */ /* 0x000fe40000000f00 */
[----:B------:R-:W-:Y:S05]  /*13730*/  CALL.REL.NOINC `($__internal_21_$__cuda_sm70_shflsync_idx_p) ;  /* 0x00000ad000007944 */ /* 0x000fea0003c00000 */
[----:B------:R-:W-:Y:S01]  /*13740*/  MOV R4, R0 ;  /* 0x0000000000047202 */ /* 0x000fe20000000f00 */
[----:B------:R-:W-:Y:S05]  /*13750*/  BRA `(.L_x_1104) ;  /* 0xffffcef000007947 */ /* 0x000fea000383ffff */
.L_x_1051:
[----:B------:R-:W-:Y:S01]  /*13760*/  IMAD.MOV.U32 R5, RZ, RZ, R28 ;  /* 0x000000ffff057224 */ /* 0x000fe200078e001c */
[----:B------:R-:W-:Y:S01]  /*13770*/  MOV R3, RZ ;  /* 0x000000ff00037202 */ /* 0x000fe20000000f00 */
[----:B------:R-:W-:Y:S01]  /*13780*/  IMAD.MOV.U32 R0, RZ, RZ, 0x1c1f ;  /* 0x00001c1fff007424 */ /* 0x000fe200078e00ff */
[----:B------:R-:W-:Y:S02]  /*13790*/  MOV R2, 0x137b0 ;  /* 0x000137b000027802 */ /* 0x000fe40000000f00 */
[----:B-12---:R-:W-:Y:S05]  /*137a0*/  CALL.REL.NOINC `($__internal_21_$__cuda_sm70_shflsync_idx_p) ;  /* 0x00000a6000007944 */ /* 0x006fea0003c00000 */
[----:B------:R-:W-:Y:S05]  /*137b0*/  BRA `(.L_x_1105) ;  /* 0xffffceb000007947 */ /* 0x000fea000383ffff */
.L_x_1054:
[----:B------:R-:W-:Y:S01]  /*137c0*/  IMAD.MOV.U32 R5, RZ, RZ, R14 ;  /* 0x000000ffff057224 */ /* 0x000fe200078e000e */
[----:B----4-:R-:W-:Y:S01]  /*137d0*/  MOV R3, 0x1 ;  /* 0x0000000100037802 */ /* 0x010fe20000000f00 */
[----:B------:R-:W-:Y:S01]  /*137e0*/  IMAD.MOV.U32 R0, RZ, RZ, 0x1c1f ;  /* 0x00001c1fff007424 */ /* 0x000fe200078e00ff */
[----:B------:R-:W-:-:S02]  /*137f0*/  MOV R2, 0x13810 ;  /* 0x0001381000027802 */ /* 0x000fc40000000f00 */
[----:B-123--:R-:W-:Y:S05]  /*13800*/  CALL.REL.NOINC `($__internal_21_$__cuda_sm70_shflsync_idx_p) ;  /* 0x00000a0000007944 */ /* 0x00efea0003c00000 */
[----:B------:R-:W-:Y:S01]  /*13810*/  IMAD.MOV.U32 R4, RZ, RZ, R0 ;  /* 0x000000ffff047224 */ /* 0x000fe200078e0000 */
[----:B------:R-:W-:Y:S01]  /*13820*/  MOV R3, 0x1 ;  /* 0x0000000100037802 */ /* 0x000fe20000000f00 */
[----:B------:R-:W-:Y:S01]  /*13830*/  IMAD.MOV.U32 R5, RZ, RZ, R28 ;  /* 0x000000ffff057224 */ /* 0x000fe200078e001c */
[----:B------:R-:W-:-:S02]  /*13840*/  MOV R0, 0x1c1f ;  /* 0x00001c1f00007802 */ /* 0x000fc40000000f00 */
[----:B------:R-:W-:Y:S02]  /*13850*/  MOV R2, 0x13870 ;  /* 0x0001387000027802 */ /* 0x000fe40000000f00 */
[----:B------:R-:W-:Y:S05]  /*13860*/  CALL.REL.NOINC `($__internal_21_$__cuda_sm70_shflsync_idx_p) ;  /* 0x000009a000007944 */ /* 0x000fea0003c00000 */
[----:B------:R-:W-:Y:S05]  /*13870*/  BRA `(.L_x_1106) ;  /* 0xffffd45000007947 */ /* 0x000fea000383ffff */
.L_x_1058:
[----:B------:R-:W-:Y:S01]  /*13880*/  IMAD.MOV.U32 R5, RZ, RZ, R6 ;  /* 0x000000ffff057224 */ /* 0x000fe200078e0006 */
[----:B------:R-:W-:Y:S01]  /*13890*/  MOV R3, RZ ;  /* 0x000000ff00037202 */ /* 0x000fe20000000f00 */
[----:B------:R-:W-:Y:S01]  /*138a0*/  IMAD.MOV.U32 R0, RZ, RZ, 0x181f ;  /* 0x0000181fff007424 */ /* 0x000fe200078e00ff */
[----:B------:R-:W-:Y:S02]  /*138b0*/  MOV R2, 0x138d0 ;  /* 0x000138d000027802 */ /* 0x000fe40000000f00 */
[----:B------:R-:W-:Y:S05]  /*138c0*/  CALL.REL.NOINC `($__internal_21_$__cuda_sm70_shflsync_idx_p) ;  /* 0x0000094000007944 */ /* 0x000fea0003c00000 */
[----:B------:R-:W-:Y:S01]  /*138d0*/  MOV R10, R0 ;  /* 0x00000000000a7202 */ /* 0x000fe20000000f00 */
[----:B------:R-:W-:Y:S05]  /*138e0*/  BRA `(.L_x_1107) ;  /* 0xffffe03000007947 */ /* 0x000fea000383ffff */
.L_x_1059:
[----:B------:R-:W-:Y:S01]  /*138f0*/  IMAD.MOV.U32 R5, RZ, RZ, R9 ;  /* 0x000000ffff057224 */ /* 0x000fe200078e0009 */
[----:B------:R-:W-:Y:S01]  /*13900*/  MOV R3, RZ ;  /* 0x000000ff00037202 */ /* 0x000fe20000000f00 */
[----:B------:R-:W-:Y:S01]  /*13910*/  IMAD.MOV.U32 R0, RZ, RZ, 0x181f ;  /* 0x0000181fff007424 */ /* 0x000fe200078e00ff */
[----:B------:R-:W-:Y:S02]  /*13920*/  MOV R2, 0x13940 ;  /* 0x0001394000027802 */ /* 0x000fe40000000f00 */
[----:B-12---:R-:W-:Y:S05]  /*13930*/  CALL.REL.NOINC `($__internal_21_$__cuda_sm70_shflsync_idx_p) ;  /* 0x000008d000007944 */ /* 0x006fea0003c00000 */
[----:B------:R-:W-:Y:S05]  /*13940*/  BRA `(.L_x_1108) ;  /* 0xffffdff000007947 */ /* 0x000fea000383ffff */
.L_x_1062:
        /* <DEDUP_REMOVED lines=12> */
.L_x_1065:
[----:B-1----:R-:W-:Y:S01]  /*13a10*/  IMAD.MOV.U32 R5, RZ, RZ, R6 ;  /* 0x000000ffff057224 */ /* 0x002fe200078e0006 */
[----:B------:R-:W-:Y:S01]  /*13a20*/  MOV R3, 0x2 ;  /* 0x0000000200037802 */ /* 0x000fe20000000f00 */
[----:B----4-:R-:W-:Y:S01]  /*13a30*/  IMAD.MOV.U32 R0, RZ, RZ, 0x181f ;  /* 0x0000181fff007424 */ /* 0x010fe200078e00ff */
[----:B------:R-:W-:Y:S02]  /*13a40*/  MOV R2, 0x13a60 ;  /* 0x00013a6000027802 */ /* 0x000fe40000000f00 */
[----:B--23--:R-:W-:Y:S05]  /*13a50*/  CALL.REL.NOINC `($__internal_21_$__cuda_sm70_shflsync_idx_p) ;  /* 0x000007b000007944 */ /* 0x00cfea0003c00000 */
[----:B------:R-:W-:Y:S01]  /*13a60*/  MOV R10, R0 ;  /* 0x00000000000a7202 */ /* 0x000fe20000000f00 */
[----:B------:R-:W-:Y:S05]  /*13a70*/  BRA `(.L_x_1110) ;  /* 0xffffe0f000007947 */ /* 0x000fea000383ffff */
.L_x_1066:
[----:B------:R-:W-:Y:S01]  /*13a80*/  IMAD.MOV.U32 R5, RZ, RZ, R9 ;  /* 0x000000ffff057224 */ /* 0x000fe200078e0009 */
[----:B------:R-:W-:Y:S01]  /*13a90*/  MOV R3, 0x2 ;  /* 0x0000000200037802 */ /* 0x000fe20000000f00 */
[----:B----4-:R-:W-:Y:S01]  /*13aa0*/  IMAD.MOV.U32 R0, RZ, RZ, 0x181f ;  /* 0x0000181fff007424 */ /* 0x010fe200078e00ff */
[----:B------:R-:W-:Y:S02]  /*13ab0*/  MOV R2, 0x13ad0 ;  /* 0x00013ad000027802 */ /* 0x000fe40000000f00 */
[----:B-123--:R-:W-:Y:S05]  /*13ac0*/  CALL.REL.NOINC `($__internal_21_$__cuda_sm70_shflsync_idx_p) ;  /* 0x0000074000007944 */ /* 0x00efea0003c00000 */
[----:B------:R-:W-:Y:S05]  /*13ad0*/  BRA `(.L_x_1111) ;  /* 0xffffe0b000007947 */ /* 0x000fea000383ffff */
.L_x_1069:
        /* <DEDUP_REMOVED lines=12> */
.L_x_1071:
[----:B------:R-:W-:Y:S01]  /*13ba0*/  IMAD.MOV.U32 R5, RZ, RZ, R67 ;  /* 0x000000ffff057224 */ /* 0x000fe200078e0043 */
[----:B------:R-:W-:Y:S01]  /*13bb0*/  MOV R3, RZ ;  /* 0x000000ff00037202 */ /* 0x000fe20000000f00 */
[----:B------:R-:W-:Y:S01]  /*13bc0*/  IMAD.MOV.U32 R0, RZ, RZ, 0x1f ;  /* 0x0000001fff007424 */ /* 0x000fe200078e00ff */
[----:B------:R-:W-:Y:S02]  /*13bd0*/  MOV R2, 0x13bf0 ;  /* 0x00013bf000027802 */ /* 0x000fe40000000f00 */
[----:B------:R-:W-:Y:S05]  /*13be0*/  CALL.REL.NOINC `($__internal_21_$__cuda_sm70_shflsync_idx_p) ;  /* 0x0000062000007944 */ /* 0x000fea0003c00000 */
[----:B------:R-:W-:Y:S01]  /*13bf0*/  MOV R9, R0 ;  /* 0x0000000000097202 */ /* 0x000fe20000000f00 */
[----:B------:R-:W-:Y:S05]  /*13c00*/  BRA `(.L_x_1113) ;  /* 0xffffe27000007947 */ /* 0x000fea000383ffff */
.L_x_1072:
[----:B------:R-:W-:Y:S01]  /*13c10*/  IMAD.MOV.U32 R5, RZ, RZ, R67 ;  /* 0x000000ffff057224 */ /* 0x000fe200078e0043 */
[----:B------:R-:W-:Y:S01]  /*13c20*/  MOV R3, 0x1 ;  /* 0x0000000100037802 */ /* 0x000fe20000000f00 */
[----:B------:R-:W-:Y:S01]  /*13c30*/  IMAD.MOV.U32 R0, RZ, RZ, 0x1f ;  /* 0x0000001fff007424 */ /* 0x000fe200078e00ff */
[----:B------:R-:W-:Y:S02]  /*13c40*/  MOV R2, 0x13c60 ;  /* 0x00013c6000027802 */ /* 0x000fe40000000f00 */
[----:B-12---:R-:W-:Y:S05]  /*13c50*/  CALL.REL.NOINC `($__internal_21_$__cuda_sm70_shflsync_idx_p) ;  /* 0x000005b000007944 */ /* 0x006fea0003c00000 */
[----:B------:R-:W-:Y:S01]  /*13c60*/  MOV R8, R0 ;  /* 0x0000000000087202 */ /* 0x000fe20000000f00 */
[----:B------:R-:W-:Y:S05]  /*13c70*/  BRA `(.L_x_1114) ;  /* 0xffffe22000007947 */ /* 0x000fea000383ffff */
.L_x_1073:
[----:B------:R-:W-:Y:S02]  /*13c80*/  MOV R2, 0x1 ;  /* 0x0000000100027802 */ /* 0x000fe40000000f00 */
[----:B------:R-:W-:-:S02]  /*13c90*/  MOV R3, 0x13cb0 ;  /* 0x00013cb000037802 */ /* 0x000fc40000000f00 */
[----:B-1234-:R-:W-:Y:S05]  /*13ca0*/  CALL.REL.NOINC `($__internal_22_$__cuda_sm70_shflsync_up_p) ;  /* 0x000005b000007944 */ /* 0x01efea0003c00000 */
[----:B------:R-:W-:Y:S05]  /*13cb0*/  BRA `(.L_x_1115) ;  /* 0xffffe31000007947 */ /* 0x000fea000383ffff */
.L_x_1074:
[----:B------:R-:W-:Y:S02]  /*13cc0*/  MOV R2, 0x2 ;  /* 0x0000000200027802 */ /* 0x000fe40000000f00 */
[----:B------:R-:W-:-:S02]  /*13cd0*/  MOV R3, 0x13cf0 ;  /* 0x00013cf000037802 */ /* 0x000fc40000000f00 */
[----:B--2-4-:R-:W-:Y:S05]  /*13ce0*/  CALL.REL.NOINC `($__internal_22_$__cuda_sm70_shflsync_up_p) ;  /* 0x0000057000007944 */ /* 0x014fea0003c00000 */
[----:B------:R-:W-:Y:S01]  /*13cf0*/  SEL R3, R4, RZ, P1 ;  /* 0x000000ff04037207 */ /* 0x000fe20000800000 */
[----:B------:R-:W-:-:S04]  /*13d00*/  IMAD.MOV.U32 R2, RZ, RZ, 0x4 ;  /* 0x00000004ff027424 */ /* 0x000fc800078e00ff */
[----:B------:R-:W-:Y:S01]  /*13d10*/  IMAD.IADD R0, R0, 0x1, R3 ;  /* 0x0000000100007824 */ /* 0x000fe200078e0203 */
        /* <DEDUP_REMOVED lines=20> */
.L_x_1078:
[----:B------:R-:W-:Y:S02]  /*13e60*/  MOV R2, 0x1 ;  /* 0x0000000100027802 */ /* 0x000fe40000000f00 */
[----:B------:R-:W-:Y:S02]  /*13e70*/  MOV R3, 0x13e90 ;  /* 0x00013e9000037802 */ /* 0x000fe40000000f00 */
[----:B------:R-:W-:Y:S05]  /*13e80*/  CALL.REL.NOINC `($__internal_22_$__cuda_sm70_shflsync_up_p) ;  /* 0x000003d000007944 */ /* 0x000fea0003c00000 */
[----:B------:R-:W-:Y:S01]  /*13e90*/  MOV R2, R4 ;  /* 0x0000000400027202 */ /* 0x000fe20000000f00 */
[----:B------:R-:W-:Y:S05]  /*13ea0*/  BRA `(.L_x_1117) ;  /* 0xffffe38000007947 */ /* 0x000fea000383ffff */
.L_x_1079:
        /* <DEDUP_REMOVED lines=26> */
.L_x_1081:
[----:B------:R-:W-:Y:S02]  /*14050*/  SEL R0, RZ, 0x1, P0 ;  /* 0x00000001ff007807 */ /* 0x000fe40000000000 */
[----:B------:R-:W-:Y:S02]  /*14060*/  MOV R2, 0x14080 ;  /* 0x0001408000027802 */ /* 0x000fe40000000f00 */
[----:B-1----:R-:W-:Y:S05]  /*14070*/  CALL.REL.NOINC `($__internal_23_$__cuda_sm70_votesync_ballot) ;  /* 0x0000025000007944 */ /* 0x002fea0003c00000 */
[----:B------:R-:W-:Y:S01]  /*14080*/  MOV R10, R0 ;  /* 0x00000000000a7202 */ /* 0x000fe20000000f00 */
[----:B------:R-:W-:Y:S05]  /*14090*/  BRA `(.L_x_1119) ;  /* 0xffffe32000007947 */ /* 0x000fea000383ffff */
.L_x_1082:
[----:B------:R-:W-:Y:S01]  /*140a0*/  IMAD.MOV.U32 R5, RZ, RZ, R6 ;  /* 0x000000ffff057224 */ /* 0x000fe200078e0006 */
[----:B------:R-:W-:Y:S01]  /*140b0*/  MOV R3, R8 ;  /* 0x0000000800037202 */ /* 0x000fe20000000f00 */
[----:B--2---:R-:W-:Y:S01]  /*140c0*/  IMAD.MOV.U32 R0, RZ, RZ, 0x1f ;  /* 0x0000001fff007424 */ /* 0x004fe200078e00ff */
[----:B------:R-:W-:Y:S02]  /*140d0*/  MOV R2, 0x140f0 ;  /* 0x000140f000027802 */ /* 0x000fe40000000f00 */
[----:B-1----:R-:W-:Y:S05]  /*140e0*/  CALL.REL.NOINC `($__internal_21_$__cuda_sm70_shflsync_idx_p) ;  /* 0x0000012000007944 */ /* 0x002fea0003c00000 */
[----:B------:R-:W-:Y:S01]  /*140f0*/  IMAD.MOV.U32 R12, RZ, RZ, R0 ;  /* 0x000000ffff0c7224 */ /* 0x000fe200078e0000 */
[----:B------:R-:W-:Y:S01]  /*14100*/  MOV R3, R8 ;  /* 0x0000000800037202 */ /* 0x000fe20000000f00 */
[----:B------:R-:W-:Y:S01]  /*14110*/  IMAD.MOV.U32 R5, RZ, RZ, R7 ;  /* 0x000000ffff057224 */ /* 0x000fe200078e0007 */
[----:B------:R-:W-:Y:S02]  /*14120*/  MOV R0, 0x1f ;  /* 0x0000001f00007802 */ /* 0x000fe40000000f00 */
[----:B------:R-:W-:-:S02]  /*14130*/  MOV R2, 0x14150 ;  /* 0x0001415000027802 */ /* 0x000fc40000000f00 */
[----:B------:R-:W-:Y:S05]  /*14140*/  CALL.REL.NOINC `($__internal_21_$__cuda_sm70_shflsync_idx_p) ;  /* 0x000000c000007944 */ /* 0x000fea0003c00000 */
[----:B------:R-:W-:Y:S01]  /*14150*/  MOV R7, R0 ;  /* 0x0000000000077202 */ /* 0x000fe20000000f00 */
[----:B------:R-:W-:Y:S05]  /*14160*/  BRA `(.L_x_1120) ;  /* 0xffffe2c000007947 */ /* 0x000fea000383ffff */
.L_x_1085:
[----:B------:R-:W-:Y:S01]  /*14170*/  IMAD.MOV.U32 R5, RZ, RZ, R4 ;  /* 0x000000ffff057224 */ /* 0x000fe200078e0004 */
[----:B--2---:R-:W-:-:S02]  /*14180*/  MOV R0, 0x1f ;  /* 0x0000001f00007802 */ /* 0x004fc40000000f00 */
[----:B------:R-:W-:Y:S02]  /*14190*/  MOV R2, 0x141b0 ;  /* 0x000141b000027802 */ /* 0x000fe40000000f00 */
[----:B-1-34-:R-:W-:Y:S05]  /*141a0*/  CALL.REL.NOINC `($__internal_21_$__cuda_sm70_shflsync_idx_p) ;  /* 0x0000006000007944 */ /* 0x01afea0003c00000 */
[----:B------:R-:W-:Y:S01]  /*141b0*/  MOV R13, R0 ;  /* 0x00000000000d7202 */ /* 0x000fe20000000f00 */
[----:B------:R-:W-:Y:S05]  /*141c0*/  BRA `(.L_x_1084) ;  /* 0xffffe2c000007947 */ /* 0x000fea000383ffff */
        .weak           $__internal_20_$__cuda_sm70_shflsync_bfly_p
        .type           $__internal_20_$__cuda_sm70_shflsync_bfly_p,@function
        .size           $__internal_20_$__cuda_sm70_shflsync_bfly_p,($__internal_21_$__cuda_sm70_shflsync_idx_p - $__internal_20_$__cuda_sm70_shflsync_bfly_p)
$__internal_20_$__cuda_sm70_shflsync_bfly_p:
[----:B------:R-:W-:Y:S04]  /*141d0*/  WARPSYNC R6 ;  /* 0x0000000600007348 */ /* 0x000fe80003800000 */
[----:B------:R1:W2:Y:S02]  /*141e0*/  SHFL.BFLY PT, R2, R2, R5, R7 ;  /* 0x0c00000502027389 */ /* 0x0002a400000e0007 */
[----:B-1----:R-:W-:-:S04]  /*141f0*/  MOV R5, 0x0 ;  /* 0x0000000000057802 */ /* 0x002fc80000000f00 */
[----:B--2---:R-:W-:Y:S05]  /*14200*/  RET.REL.NODEC R4 `(_ZN7cutlass13device_kernelIN5flash19enable_sm80_to_sm89INS1_16FlashAttnFwdSm80INS1_25CollectiveMainloopFwdSm80ILi8ELi1ELb1EN4cute5tupleIJNS5_1CILi128EEENS7_ILi112EEES8_EEELi128ENS_6half_tEfNS_4arch4Sm80ELb1ELb0ELb1ELb1ELb0ELb0ELb1ELb1EEENS1_21CollectiveEpilogueFwdINS6_IJS8_S8_S9_EEENS6_IJNS7_ILi1EEESH_SH_EEESB_SD_Li256ELb1ELb1ELb1ELb0EEENS1_36VarlenDynamicPersistentTileSchedulerILi128ELi112ELi256ELi256ELb1ELb1ELb0ELb1ELb1ELb1EEEEEEEEEvNT_6ParamsE) ;  /* 0xfffebdf004007950 */ /* 0x004fea0003c3ffff */
        .weak           $__internal_21_$__cuda_sm70_shflsync_idx_p
        .type           $__internal_21_$__cuda_sm70_shflsync_idx_p,@function
        .size           $__internal_21_$__cuda_sm70_shflsync_idx_p,($__internal_22_$__cuda_sm70_shflsync_up_p - $__internal_21_$__cuda_sm70_shflsync_idx_p)
$__internal_21_$__cuda_sm70_shflsync_idx_p:
[----:B------:R-:W-:-:S04]  /*14210*/  MOV R68, 0xffffffff ;  /* 0xffffffff00447802 */ /* 0x000fc80000000f00 */
[----:B------:R-:W-:Y:S04]  /*14220*/  WARPSYNC R68 ;  /* 0x0000004400007348 */ /* 0x000fe80003800000 */
[----:B------:R1:W2:Y:S02]  /*14230*/  SHFL.IDX PT, R0, R5, R3, R0 ;  /* 0x0000000305007389 */ /* 0x0002a400000e0000 */
[----:B-1----:R-:W-:-:S04]  /*14240*/  MOV R3, 0x0 ;  /* 0x0000000000037802 */ /* 0x002fc80000000f00 */
[----:B--2---:R-:W-:Y:S05]  /*14250*/  RET.REL.NODEC R2 `(_ZN7cutlass13device_kernelIN5flash19enable_sm80_to_sm89INS1_16FlashAttnFwdSm80INS1_25CollectiveMainloopFwdSm80ILi8ELi1ELb1EN4cute5tupleIJNS5_1CILi128EEENS7_ILi112EEES8_EEELi128ENS_6half_tEfNS_4arch4Sm80ELb1ELb0ELb1ELb1ELb0ELb0ELb1ELb1EEENS1_21CollectiveEpilogueFwdINS6_IJS8_S8_S9_EEENS6_IJNS7_ILi1EEESH_SH_EEESB_SD_Li256ELb1ELb1ELb1ELb0EEENS1_36VarlenDynamicPersistentTileSchedulerILi128ELi112ELi256ELi256ELb1ELb1ELb0ELb1ELb1ELb1EEEEEEEEEvNT_6ParamsE) ;  /* 0xfffebda002007950 */ /* 0x004fea0003c3ffff */
        .weak           $__internal_22_$__cuda_sm70_shflsync_up_p
        .type           $__internal_22_$__cuda_sm70_shflsync_up_p,@function
        .size           $__internal_22_$__cuda_sm70_shflsync_up_p,($__internal_23_$__cuda_sm70_votesync_ballot - $__internal_22_$__cuda_sm70_shflsync_up_p)
$__internal_22_$__cuda_sm70_shflsync_up_p:
[----:B------:R-:W-:Y:S02]  /*14260*/  IMAD.MOV.U32 R4, RZ, RZ, RZ ;  /* 0x000000ffff047224 */ /* 0x000fe400078e00ff */
[----:B------:R-:W-:-:S04]  /*14270*/  IMAD.MOV.U32 R10, RZ, RZ, -0x1 ;  /* 0xffffffffff0a7424 */ /* 0x000fc800078e00ff */
[----:B------:R-:W-:Y:S04]  /*14280*/  WARPSYNC R10 ;  /* 0x0000000a00007348 */ /* 0x000fe80003800000 */
[----:B------:R1:W2:Y:S02]  /*14290*/  SHFL.UP PT, R4, R0, R2, R4 ;  /* 0x0400000200047389 */ /* 0x0002a400000e0004 */
[----:B-1----:R-:W-:Y:S02]  /*142a0*/  MOV R2, R3 ;  /* 0x0000000300027202 */ /* 0x002fe40000000f00 */
[----:B------:R-:W-:-:S04]  /*142b0*/  MOV R3, 0x0 ;  /* 0x0000000000037802 */ /* 0x000fc80000000f00 */
[----:B--2---:R-:W-:Y:S05]  /*142c0*/  RET.REL.NODEC R2 `(_ZN7cutlass13device_kernelIN5flash19enable_sm80_to_sm89INS1_16FlashAttnFwdSm80INS1_25CollectiveMainloopFwdSm80ILi8ELi1ELb1EN4cute5tupleIJNS5_1CILi128EEENS7_ILi112EEES8_EEELi128ENS_6half_tEfNS_4arch4Sm80ELb1ELb0ELb1ELb1ELb0ELb0ELb1ELb1EEENS1_21CollectiveEpilogueFwdINS6_IJS8_S8_S9_EEENS6_IJNS7_ILi1EEESH_SH_EEESB_SD_Li256ELb1ELb1ELb1ELb0EEENS1_36VarlenDynamicPersistentTileSchedulerILi128ELi112ELi256ELi256ELb1ELb1ELb0ELb1ELb1ELb1EEEEEEEEEvNT_6ParamsE) ;  /* 0xfffebd3002007950 */ /* 0x004fea0003c3ffff */
        .weak           $__internal_23_$__cuda_sm70_votesync_ballot
        .type           $__internal_23_$__cuda_sm70_votesync_ballot,@function
        .size           $__internal_23_$__cuda_sm70_votesync_ballot,(.L_x_1366 - $__internal_23_$__cuda_sm70_votesync_ballot)
$__internal_23_$__cuda_sm70_votesync_ballot:
[----:B------:R-:W-:Y:S01]  /*142d0*/  ISETP.NE.U32.AND P0, PT, R0, 0x1, PT ;  /* 0x000000010000780c */ /* 0x000fe20003f05070 */
[----:B------:R-:W-:-:S04]  /*142e0*/  IMAD.MOV.U32 R3, RZ, RZ, -0x1 ;  /* 0xffffffffff037424 */ /* 0x000fc800078e00ff */
[----:B------:R-:W-:Y:S08]  /*142f0*/  WARPSYNC R3 ;  /* 0x0000000300007348 */ /* 0x000ff00003800000 */
[----:B------:R-:W-:-:S04]  /*14300*/  VOTE.ANY R0, PT, !P0 ;  /* 0x0000000000007806 */ /* 0x000fc800040e0100 */
[----:B------:R-:W-:Y:S01]  /*14310*/  LOP3.LUT R0, R0, R3, RZ, 0xc0, !PT ;  /* 0x0000000300007212 */ /* 0x000fe200078ec0ff */
[----:B------:R-:W-:-:S04]  /*14320*/  IMAD.MOV.U32 R3, RZ, RZ, 0x0 ;  /* 0x00000000ff037424 */ /* 0x000fc800078e00ff */
[----:B------:R-:W-:Y:S05]  /*14330*/  RET.REL.NODEC R2 `(_ZN7cutlass13device_kernelIN5flash19enable_sm80_to_sm89INS1_16FlashAttnFwdSm80INS1_25CollectiveMainloopFwdSm80ILi8ELi1ELb1EN4cute5tupleIJNS5_1CILi128EEENS7_ILi112EEES8_EEELi128ENS_6half_tEfNS_4arch4Sm80ELb1ELb0ELb1ELb1ELb0ELb0ELb1ELb1EEENS1_21CollectiveEpilogueFwdINS6_IJS8_S8_S9_EEENS6_IJNS7_ILi1EEESH_SH_EEESB_SD_Li256ELb1ELb1ELb1ELb0EEENS1_36VarlenDynamicPersistentTileSchedulerILi128ELi112ELi256ELi256ELb1ELb1ELb0ELb1ELb1ELb1EEEEEEEEEvNT_6ParamsE) ;  /* 0xfffebcc002007950 */ /* 0x000fea0003c3ffff */
.L_x_1121:
        /* <DEDUP_REMOVED lines=12> */
.L_x_1366:


//--------------------- .text._ZN7cutlass13device_kernelIN5flash19enable_sm80_to_sm89INS1_16FlashAttnFwdSm80INS1_25CollectiveMainloopFwdSm80ILi8ELi1ELb1EN4cute5tupleIJNS5_1CILi128EEENS7_ILi112EEES8_EEELi128ENS_6half_tEfNS_4arch4Sm80ELb1ELb0ELb1ELb1ELb0ELb1ELb1ELb1EEENS1_21CollectiveEpilogueFwdINS6_IJS8_S8_S9_EEENS6_IJNS7_ILi1EEESH_SH_EEESB_SD_Li256ELb1ELb1ELb1ELb0EEENS1_36VarlenDynamicPersistentTileSchedulerILi128ELi112ELi256ELi256ELb1ELb1ELb0ELb1ELb1ELb1EEEEEEEEEvNT_6ParamsE --------------------------
	.section	.text._ZN7cutlass13device_kernelIN5flash19enable_sm80_to_sm89INS1_16FlashAttnFwdSm80INS1_25CollectiveMainloopFwdSm80ILi8ELi1ELb1EN4cute5tupleIJNS5_1CILi128EEENS7_ILi112EEES8_EEELi128ENS_6half_tEfNS_4arch4Sm80ELb1ELb0ELb1ELb1ELb0ELb1ELb1ELb1EEENS1_21CollectiveEpilogueFwdINS6_IJS8_S8_S9_EEENS6_IJNS7_ILi1EEESH_SH_EEESB_SD_Li256ELb1ELb1ELb1ELb0EEENS1_36VarlenDynamicPersistentTileSchedulerILi128ELi112ELi256ELi256ELb1ELb1ELb0ELb1ELb1ELb1EEEEEEEEEvNT_6ParamsE,"ax",@progbits
	.sectioninfo	@"SHI_REGISTERS=255"
	.align	128
.text._ZN7cutlass13device_kernelIN5flash19enable_sm80_to_sm89INS1_16FlashAttnFwdSm80INS1_25CollectiveMainloopFwdSm80ILi8ELi1ELb1EN4cute5tupleIJNS5_1CILi128EEENS7_ILi112EEES8_EEELi128ENS_6half_tEfNS_4arch4Sm80ELb1ELb0ELb1ELb1ELb0ELb1ELb1ELb1EEENS1_21CollectiveEpilogueFwdINS6_IJS8_S8_S9_EEENS6_IJNS7_ILi1EEESH_SH_EEESB_SD_Li256ELb1ELb1ELb1ELb0EEENS1_36VarlenDynamicPersistentTileSchedulerILi128ELi112ELi256ELi256ELb1ELb1ELb0ELb1ELb1ELb1EEEEEEEEEvNT_6ParamsE:
        .type           _ZN7cutlass13device_kernelIN5flash19enable_sm80_to_sm89INS1_16FlashAttnFwdSm80INS1_25CollectiveMainloopFwdSm80ILi8ELi1ELb1EN4cute5tupleIJNS5_1CILi128EEENS7_ILi112EEES8_EEELi128ENS_6half_tEfNS_4arch4Sm80ELb1ELb0ELb1ELb1ELb0ELb1ELb1ELb1EEENS1_21CollectiveEpilogueFwdINS6_IJS8_S8_S9_EEENS6_IJNS7_ILi1EEESH_SH_EEESB_SD_Li256ELb1ELb1ELb1ELb0EEENS1_36VarlenDynamicPersistentTileSchedulerILi128ELi112ELi256ELi256ELb1ELb1ELb0ELb1ELb1ELb1EEEEEEEEEvNT_6ParamsE,@function
        .size           _ZN7cutlass13device_kernelIN5flash19enable_sm80_to_sm89INS1_16FlashAttnFwdSm80INS1_25CollectiveMainloopFwdSm80ILi8ELi1ELb1EN4cute5tupleIJNS5_1CILi128EEENS7_ILi112EEES8_EEELi128ENS_6half_tEfNS_4arch4Sm80ELb1ELb0ELb1ELb1ELb0ELb1ELb1ELb1EEENS1_21CollectiveEpilogueFwdINS6_IJS8_S8_S9_EEENS6_IJNS7_ILi1EEESH_SH_EEESB_SD_Li256ELb1ELb1ELb1ELb0EEENS1_36VarlenDynamicPersistentTileSchedulerILi128ELi112ELi256ELi256ELb1ELb1ELb0ELb1ELb1ELb1EEEEEEEEEvNT_6ParamsE,(.L_x_1371 - _ZN7cutlass13device_kernelIN5flash19enable_sm80_to_sm89INS1_16FlashAttnFwdSm80INS1_25CollectiveMainloopFwdSm80ILi8ELi1ELb1EN4cute5tupleIJNS5_1CILi128EEENS7_ILi112EEES8_EEELi128ENS_6half_tEfNS_4arch4Sm80ELb1ELb0ELb1ELb1ELb0ELb1ELb1ELb1EEENS1_21CollectiveEpilogueFwdINS6_IJS8_S8_S9_EEENS6_IJNS7_ILi1EEESH_SH_EEESB_SD_Li256ELb1ELb1ELb1ELb0EEENS1_36VarlenDynamicPersistentTileSchedulerILi128ELi112ELi256ELi256ELb1ELb1ELb0ELb1ELb1ELb1EEEEEEEEEvNT_6ParamsE)
        .other          _ZN7cutlass13device_kernelIN5flash19enable_sm80_to_sm89INS1_16FlashAttnFwdSm80INS1_25CollectiveMainloopFwdSm80ILi8ELi1ELb1EN4cute5tupleIJNS5_1CILi128EEENS7_ILi112EEES8_EEELi128ENS_6half_tEfNS_4arch4Sm80ELb1ELb0ELb1ELb1ELb0ELb1ELb1ELb1EEENS1_21CollectiveEpilogueFwdINS6_IJS8_S8_S9_EEENS6_IJNS7_ILi1EEESH_SH_EEESB_SD_Li256ELb1ELb1ELb1ELb0EEENS1_36VarlenDynamicPersistentTileSchedulerILi128ELi112ELi256ELi256ELb1ELb1ELb0ELb1ELb1ELb1EEEEEEEEEvNT_6ParamsE,@"STO_CUDA_ENTRY STV_DEFAULT"
_ZN7cutlass13device_kernelIN5flash19enable_sm80_to_sm89INS1_16FlashAttnFwdSm80INS1_25CollectiveMainloopFwdSm80ILi8ELi1ELb1EN4cute5tupleIJNS5_1CILi128EEENS7_ILi112EEES8_EEELi128ENS_6half_tEfNS_4arch4Sm80ELb1ELb0ELb1ELb1ELb0ELb1ELb1ELb1EEENS1_21CollectiveEpilogueFwdINS6_IJS8_S8_S9_EEENS6_IJNS7_ILi1EEESH_SH_EEESB_SD_Li256ELb1ELb1ELb1ELb0EEENS1_36VarlenDynamicPersistentTileSchedulerILi128ELi112ELi256ELi256ELb1ELb1ELb0ELb1ELb1ELb1EEEEEEEEEvNT_6ParamsE:
        /* <DEDUP_REMOVED lines=54> */
.L_x_1127:
        /* <DEDUP_REMOVED lines=16> */
.L_x_1306:
        /* <DEDUP_REMOVED lines=16> */
.L_x_1307:
[----:B--2---:R-:W-:-:S05]  /*0560*/  IMAD R0, R0, c[0x0][0x538], RZ ;  /* 0x00014e0000007a24 */ /* 0x004fca00078e02ff */
[----:B------:R-:W-:-:S04]  /*0570*/  IADD3 R6, R0, R6, RZ ;  /* 0x0000000600067210 */ /* 0x000fc80007ffe0ff */
[----:B------:R-:W-:-:S13]  /*0580*/  ISETP.GT.AND P0, PT, R6, UR4, PT ;  /* 0x0000000406007c0c */ /* 0x000fda000bf04270 */
[----:B-1----:R-:W-:Y:S05]  /*0590*/  @!P0 BRA `(.L_x_1127) ;  /* 0xfffffdc000008947 */ /* 0x002fea000383ffff */
.L_x_1123:
[----:B------:R-:W-:-:S05]  /*05a0*/  IADD3 R11, -R0, R6, RZ ;  /* 0x00000006000b7210 */ /* 0x000fca0007ffe1ff */
[----:B------:R-:W-:-:S05]  /*05b0*/  IMAD R0, R4, c[0x0][0x538], R11 ;  /* 0x00014e0004007a24 */ /* 0x000fca00078e020b */
[----:B------:R-:W-:Y:S01]  /*05c0*/  ISETP.GT.AND P0, PT, R0, UR4, PT ;  /* 0x0000000400007c0c */ /* 0x000fe2000bf04270 */
[----:B------:R-:W-:-:S12]  /*05d0*/  BRA.DIV ~URZ, `(.L_x_1128) ;  /* 0x0001f0d27f007947 */ /* 0x000fd8000b800000 */
[----:B------:R-:W-:-:S04]  /*05e0*/  VOTE.ANY R10, PT, !P0 ;  /* 0x00000000000a7806 */ /* 0x000fc800040e0100 */
.L_x_1308:
[----:B------:R-:W1:Y:S02]  /*05f0*/  POPC R6, R10 ;  /* 0x0000000a00067309 */ /* 0x000e640000000000 */
[----:B-1----:R-:W-:-:S05]  /*0600*/  IADD3 R0, R6, R7, RZ ;  /* 0x0000000706007210 */ /* 0x002fca0007ffe0ff */
[----:B------:R1:W-:Y:S01]  /*0610*/  STL [R1+0x54], R0 ;  /* 0x0000540001007387 */ /* 0x0003e20000100800 */
[----:B------:R-:W-:Y:S05]  /*0620*/  BRA.DIV ~URZ, `(.L_x_1129) ;  /* 0x0001f0d27f007947 */ /* 0x000fea000b800000 */
[----:B------:R2:W3:Y:S01]  /*0630*/  SHFL.IDX PT, R12, R9, R6, 0x1f ;  /* 0x00001f06090c7589 */ /* 0x0004e200000e0000 */
[----:B------:R-:W-:-:S03]  /*0640*/  MOV R7, RZ ;  /* 0x000000ff00077202 */ /* 0x000fc60000000f00 */
[----:B------:R2:W4:Y:S04]  /*0650*/  SHFL.IDX PT, R9, R8, R6, 0x1f ;  /* 0x00001f0608097589 */ /* 0x00052800000e0000 */
.L_x_1309:
[----:B------:R-:W-:Y:S01]  /*0660*/  ISETP.NE.AND P0, PT, R10, RZ, PT ;  /* 0x000000ff0a00720c */ /* 0x000fe20003f05270 */
[----:B------:R-:W-:-:S12]  /*0670*/  BSSY B0, `(.L_x_1130) ;  /* 0x0000005000007945 */ /* 0x000fd80003800000 */
[----:B------:R-:W-:Y:S05]  /*0680*/  @!P0 BRA `(.L_x_1131) ;  /* 0x0000003000008947 */ /* 0x000fea0003800000 */
[----:B------:R-:W-:Y:S01]  /*0690*/  IADD3 R3, R6, -0x1, RZ ;  /* 0xffffffff06037810 */ /* 0x000fe20007ffe0ff */
[----:B------:R-:W-:Y:S05]  /*06a0*/  BRA.DIV ~URZ, `(.L_x_1132) ;  /* 0x0001f1327f007947 */ /* 0x000fea000b800000 */
[----:B------:R1:W2:Y:S02]  /*06b0*/  SHFL.IDX PT, R7, R4, R3, 0x1f ;  /* 0x00001f0304077589 */ /* 0x0002a400000e0000 */
.L_x_1131:
[----:B------:R-:W-:Y:S05]  /*06c0*/  BSYNC B0 ;  /* 0x0000000000007941 */ /* 0x000fea0003800000 */
.L_x_1130:
        /* <DEDUP_REMOVED lines=69> */
.L_x_1134:
        /* <DEDUP_REMOVED lines=70> */
.L_x_1135:
[----:B------:R-:W-:Y:S05]  /*0f80*/  BSYNC B0 ;  /* 0x0000000000007941 */ /* 0x000fea0003800000 */
.L_x_1133:
[----:B------:R-:W-:-:S04]  /*0f90*/  LOP3.LUT R0, RZ, R0, RZ, 0x33, !PT ;  /* 0x00000000ff007212 */ /* 0x000fc800078e33ff */
[----:B------:R-:W-:-:S05]  /*0fa0*/  IADD3 R0, R0, R12, RZ ;  /* 0x0000000c00007210 */ /* 0x000fca0007ffe0ff */
[----:B------:R2:W-:Y:S01]  /*0fb0*/  STL [R1+0x4c], R0 ;  /* 0x00004c0001007387 */ /* 0x0005e20000100800 */
[----:B------:R-:W-:Y:S05]  /*0fc0*/  BRA `(.L_x_1136) ;  /* 0x0000006000007947 */ /* 0x000fea0003800000 */
.L_x_1124:
[----:B------:R-:W-:Y:S01]  /*0fd0*/  MOV R0, UR4 ;  /* 0x0000000400007c02 */ /* 0x000fe20008000f00 */
[----:B------:R-:W-:Y:S04]  /*0fe0*/  STL [R1+0x4c], RZ ;  /* 0x00004cff01007387 */ /* 0x000fe80000100800 */
[----:B------:R-:W-:Y:S04]  /*0ff0*/  STL [R1+0x50], RZ ;  /* 0x000050ff01007387 */ /* 0x000fe80000100800 */
[----:B------:R1:W-:Y:S02]  /*1000*/  STL [R1+0x48], R0 ;  /* 0x0000480001007387 */ /* 0x0003e40000100800 */
[----:B-1----:R-:W-:-:S05]  /*1010*/  MOV R0, c[0x0][0x53c] ;  /* 0x00014f0000007a02 */ /* 0x002fca0000000f00 */
[----:B------:R1:W-:Y:S02]  /*1020*/  STL [R1+0x54], R0 ;  /* 0x0000540001007387 */ /* 0x0003e40000100800 */
.L_x_1136:
        /* <DEDUP_REMOVED lines=8> */
.L_x_1122:
[----:B-12---:R-:W2:Y:S02]  /*10b0*/  LDL R0, [R1+0x54] ;  /* 0x0000540001007983 */ /* 0x006ea40000100800 */
[----:B--2---:R-:W-:-:S13]  /*10c0*/  ISETP.GE.AND P0, PT, R0, c[0x0][0x53c], PT ;  /* 0x00014f0000007a0c */ /* 0x004fda0003f06270 */
[----:B------:R-:W-:Y:S05]  /*10d0*/  @P0 EXIT ;  /* 0x000000000000094d */ /* 0x000fea0003800000 */
[----:B------:R-:W1:Y:S02]  /*10e0*/  S2R R18, SR_TID.X ;  /* 0x0000000000127919 */ /* 0x000e640000002100 */
[----:B-1----:R-:W-:-:S04]  /*10f0*/  SHF.R.S32.HI R16, RZ, 0x1f, R18 ;  /* 0x0000001fff107819 */ /* 0x002fc80000011412 */
[CC--:B------:R-:W-:Y:S02]  /*1100*/  LEA.HI R2, R16.reuse, R18.reuse, RZ, 0x4 ;  /* 0x0000001210027211 */ /* 0x0c0fe400078f20ff */
[CC--:B---3--:R-:W-:Y:S02]  /*1110*/  LEA.HI R7, R16.reuse, R18.reuse, RZ, 0x3 ;  /* 0x0000001210077211 */ /* 0x0c8fe400078f18ff */
[----:B------:R-:W-:Y:S02]  /*1120*/  SHF.R.S32.HI R3, RZ, 0x4, R2 ;  /* 0x00000004ff037819 */ /* 0x000fe40000011402 */
[----:B------:R-:W-:Y:S02]  /*1130*/  LEA.HI R11, R16, R18, RZ, 0x2 ;  /* 0x00000012100b7211 */ /* 0x000fe400078f10ff */
[----:B------:R-:W-:Y:S02]  /*1140*/  LEA.HI R0, R2, R3, RZ, 0x1 ;  /* 0x0000000302007211 */ /* 0x000fe400078f08ff */
[----:B------:R-:W-:-:S02]  /*1150*/  SHF.R.S32.HI R6, RZ, 0x2, R11 ;  /* 0x00000002ff067819 */ /* 0x000fc4000001140b */
[----:B------:R-:W-:Y:S02]  /*1160*/  LOP3.LUT R0, R0, 0xfffffffe, RZ, 0xc0, !PT ;  /* 0xfffffffe00007812 */ /* 0x000fe400078ec0ff */
[----:B------:R-:W-:Y:S02]  /*1170*/  LOP3.LUT R5, R7, 0xfffffff8, RZ, 0xc0, !PT ;  /* 0xfffffff807057812 */ /* 0x000fe400078ec0ff */
[----:B------:R-:W-:Y:S01]  /*1180*/  SHF.R.S32.HI R17, RZ, 0x3, R7 ;  /* 0x00000003ff117819 */ /* 0x000fe20000011407 */
[----:B------:R-:W-:Y:S01]  /*1190*/  IMAD.IADD R14, R3, 0x1, -R0 ;  /* 0x00000001030e7824 */ /* 0x000fe200078e0a00 */
[----:B------:R-:W-:Y:S01]  /*11a0*/  LOP3.LUT R0, R2, 0xfffffff0, RZ, 0xc0, !PT ;  /* 0xfffffff002007812 */ /* 0x000fe200078ec0ff */
[C---:B------:R-:W-:Y:S01]  /*11b0*/  IMAD.IADD R10, R18.reuse, 0x1, -R5 ;  /* 0x00000001120a7824 */ /* 0x040fe200078e0a05 */
[----:B------:R-:W-:Y:S01]  /*11c0*/  SHF.R.S32.HI R3, RZ, 0x1f, R11 ;  /* 0x0000001fff037819 */ /* 0x000fe2000001140b */
[C---:B------:R-:W-:Y:S01]  /*11d0*/  IMAD.SHL.U32 R4, R17.reuse, 0x40, RZ ;  /* 0x0000004011047824 */ /* 0x040fe200078e00ff */
[----:B------:R-:W-:Y:S01]  /*11e0*/  IADD3 R238, -R17, 0x70, RZ ;  /* 0x0000007011ee7810 */ /* 0x000fe20007ffe1ff */
[----:B------:R-:W-:Y:S01]  /*11f0*/  IMAD.IADD R0, R18, 0x1, -R0 ;  /* 0x0000000112007824 */ /* 0x000fe200078e0a00 */
[----:B------:R-:W-:Y:S01]  /*1200*/  LEA.HI R2, R3, R6, RZ, 0x3 ;  /* 0x0000000603027211 */ /* 0x000fe200078f18ff */
[----:B------:R-:W-:Y:S01]  /*1210*/  IMAD.SHL.U32 R3, R10, 0x40, RZ ;  /* 0x000000400a037824 */ /* 0x000fe200078e00ff */
[----:B------:R-:W-:Y:S01]  /*1220*/  LOP3.LUT R4, R4, 0x1c0, RZ, 0xc0, !PT ;  /* 0x000001c004047812 */ /* 0x000fe200078ec0ff */
[----:B------:R-:W-:Y:S01]  /*1230*/  IMAD.SHL.U32 R218, R10, 0x8, RZ ;  /* 0x000000080ada7824 */ /* 0x000fe200078e00ff */
[----:B------:R-:W-:-:S02]  /*1240*/  SHF.R.S32.HI R5, RZ, 0x1f, R0 ;  /* 0x0000001fff057819 */ /* 0x000fc40000011400 */
[----:B------:R-:W-:Y:S02]  /*1250*/  LOP3.LUT R2, R2, 0xfffffff8, RZ, 0xc0, !PT ;  /* 0xfffffff802027812 */ /* 0x000fe400078ec0ff */
[----:B------:R-:W-:Y:S02]  /*1260*/  LEA.HI R12, R5, R0, RZ, 0x3 ;  /* 0x00000000050c7211 */ /* 0x000fe400078f18ff */
[----:B------:R-:W-:Y:S01]  /*1270*/  LOP3.LUT R3, R3, 0x1c0, RZ, 0xc0, !PT ;  /* 0x000001c003037812 */ /* 0x000fe200078ec0ff */
[----:B------:R-:W-:Y:S01]  /*1280*/  IMAD.IADD R2, R6, 0x1, -R2 ;  /* 0x0000000106027824 */ /* 0x000fe200078e0a02 */
[----:B------:R-:W-:Y:S02]  /*1290*/  LOP3.LUT R6, R12, 0xfffffff8, RZ, 0xc0, !PT ;  /* 0xfffffff80c067812 */ /* 0x000fe400078ec0ff */
[----:B------:R-:W-:Y:S02]  /*12a0*/  LOP3.LUT R8, R4, 0x38, R218, 0xf8, !PT ;  /* 0x0000003804087812 */ /* 0x000fe400078ef8da */
[----:B------:R-:W-:Y:S01]  /*12b0*/  SHF.R.U32.HI R5, RZ, 0x3, R4 ;  /* 0x00000003ff057819 */ /* 0x000fe20000011604 */
[----:B------:R-:W-:Y:S01]  /*12c0*/  IMAD.IADD R9, R0, 0x1, -R6 ;  /* 0x0000000100097824 */ /* 0x000fe200078e0a06 */
[----:B------:R-:W-:-:S02]  /*12d0*/  LOP3.LUT R0, R11, 0xfffffffc, RZ, 0xc0, !PT ;  /* 0xfffffffc0b007812 */ /* 0x000fc400078ec0ff */
[----:B------:R-:W-:Y:S02]  /*12e0*/  LOP3.LUT R7, R3, 0x8, R7, 0xf8, !PT ;  /* 0x0000000803077812 */ /* 0x000fe400078ef807 */
[----:B------:R-:W-:Y:S01]  /*12f0*/  SHF.R.U32.HI R4, RZ, 0x3, R3 ;  /* 0x00000003ff047819 */ /* 0x000fe20000011603 */
[----:B------:R-:W-:Y:S01]  /*1300*/  IMAD.IADD R6, R18, 0x1, -R0 ;  /* 0x0000000112067824 */ /* 0x000fe200078e0a00 */
[----:B------:R-:W-:Y:S01]  /*1310*/  LOP3.LUT R13, R8, R5, RZ, 0x3c, !PT ;  /* 0x00000005080d7212 */ /* 0x000fe200078e3cff */
[C---:B------:R-:W-:Y:S01]  /*1320*/  IMAD.SHL.U32 R0, R2.reuse, 0x40, RZ ;  /* 0x0000004002007824 */ /* 0x040fe200078e00ff */
[----:B------:R-:W-:Y:S02]  /*1330*/  LOP3.LUT R3, R2, 0x1, RZ, 0xc0, !PT ;  /* 0x0000000102037812 */ /* 0x000fe400078ec0ff */
[----:B------:R-:W-:Y:S02]  /*1340*/  LEA.HI R5, R16, R18, RZ, 0x5 ;  /* 0x0000001210057211 */ /* 0x000fe400078f28ff */
[----:B------:R-:W-:Y:S01]  /*1350*/  LOP3.LUT R15, R7, R4, RZ, 0x3c, !PT ;  /* 0x00000004070f7212 */ /* 0x000fe200078e3cff */
[----:B------:R-:W-:Y:S01]  /*1360*/  IMAD.SHL.U32 R7, R14, 0x8, RZ ;  /* 0x000000080e077824 */ /* 0x000fe200078e00ff */
[----:B------:R-:W-:-:S02]  /*1370*/  ISETP.NE.U32.AND P0, PT, R3, 0x1, PT ;  /* 0x000000010300780c */ /* 0x000fc40003f05070 */
[----:B------:R-:W-:Y:S02]  /*1380*/  SHF.R.S32.HI R4, RZ, 0x5, R5 ;  /* 0x00000005ff047819 */ /* 0x000fe40000011405 */
[----:B------:R-:W-:Y:S01]  /*1390*/  LOP3.LUT R3, R5, 0xffffffe0, RZ, 0xc0, !PT ;  /* 0xffffffe005037812 */ /* 0x000fe200078ec0ff */
[C---:B------:R-:W-:Y:S01]  /*13a0*/  IMAD.SHL.U32 R5, R9.reuse, 0x40, RZ ;  /* 0x0000004009057824 */ /* 0x040fe200078e00ff */
[----:B------:R-:W-:Y:S01]  /*13b0*/  LEA.HI R8, R16, R18, RZ, 0x6 ;  /* 0x0000001210087211 */ /* 0x000fe200078f30ff */
[----:B------:R-:W-:Y:S01]  /*13c0*/  IMAD.SHL.U32 R11, R4, 0x400, RZ ;  /* 0x00000400040b7824 */ /* 0x000fe200078e00ff */
[----:B------:R-:W-:Y:S01]  /*13d0*/  R2P PR, R2, 0x6 ;  /* 0x0000000602007804 */ /* 0x000fe20000000000 */
[----:B------:R-:W-:Y:S01]  /*13e0*/  IMAD.IADD R2, R18, 0x1, -R3 ;  /* 0x0000000112027824 */ /* 0x000fe200078e0a03 */
[----:B------:R-:W-:Y:S01]  /*13f0*/  LOP3.LUT R0, R0, 0x1c0, RZ, 0xc0, !PT ;  /* 0x000001c000007812 */ /* 0x000fe200078ec0ff */
[----:B------:R-:W-:Y:S01]  /*1400*/  IMAD.SHL.U32 R8, R8, 0x8, RZ ;  /* 0x0000000808087824 */ /* 0x000fe200078e00ff */
[----:B------:R-:W-:Y:S01]  /*1410*/  LOP3.LUT P4, RZ, R9, 0x2, RZ, 0xc0, !PT ;  /* 0x0000000209ff7812 */ /* 0x000fe2000788c0ff */
[----:B------:R-:W-:Y:S01]  /*1420*/  IMAD R6, R6, 0x2, R11 ;  /* 0x0000000206067824 */ /* 0x000fe200078e020b */
[----:B------:R-:W-:-:S02]  /*1430*/  LEA.HI R4, R0, R0, RZ, 0x1d ;  /* 0x0000000000047211 */ /* 0x000fc400078fe8ff */
[----:B------:R-:W-:Y:S02]  /*1440*/  SHF.R.S32.HI R3, RZ, 0x1f, R2 ;  /* 0x0000001fff037819 */ /* 0x000fe40000011402 */
[----:B------:R-:W-:Y:S01]  /*1450*/  LOP3.LUT R0, R5, 0x1c0, RZ, 0xc0, !PT ;  /* 0x000001c005007812 */ /* 0x000fe200078ec0ff */
[----:B------:R-:W-:Y:S01]  /*1460*/  IMAD.IADD R4, R6, 0x1, R4 ;  /* 0x0000000106047824 */ /* 0x000fe200078e0204 */
[----:B------:R-:W-:Y:S02]  /*1470*/  LOP3.LUT R5, R8, 0xfffffe00, RZ, 0xc0, !PT ;  /* 0xfffffe0008057812 */ /* 0x000fe400078ec0ff */
[----:B------:R-:W-:Y:S02]  /*1480*/  LEA.HI R3, R3, R2, RZ, 0x2 ;  /* 0x0000000203037211 */ /* 0x000fe400078f10ff */
[----:B------:R-:W-:Y:S01]  /*1490*/  LOP3.LUT R8, R13, R5, RZ, 0xfc, !PT ;  /* 0x000000050d087212 */ /* 0x000fe200078efcff */
[----:B------:R-:W-:Y:S01]  /*14a0*/  IMAD.SHL.U32 R5, R4, 0x2, RZ ;  /* 0x0000000204057824 */ /* 0x000fe200078e00ff */
[----:B------:R-:W-:-:S02]  /*14b0*/  LOP3.LUT R3, R3, 0x7ffffffc, RZ, 0xc0, !PT ;  /* 0x7ffffffc03037812 */ /* 0x000fc400078ec0ff */
[----:B------:R-:W-:Y:S01]  /*14c0*/  LOP3.LUT R6, R0, 0x8, R7, 0xf8, !PT ;  /* 0x0000000800067812 */ /* 0x000fe200078ef807 */
[----:B------:R-:W-:Y:S01]  /*14d0*/  IMAD.SHL.U32 R216, R8, 0x2, RZ ;  /* 0x0000000208d87824 */ /* 0x000fe200078e00ff */
[----:B------:R-:W-:Y:S01]  /*14e0*/  IADD3 R4, R5, 0x80, RZ ;  /* 0x0000008005047810 */ /* 0x000fe20007ffe0ff */
[----:B------:R-:W-:Y:S01]  /*14f0*/  IMAD.IADD R7, R2, 0x1, -R3 ;  /* 0x0000000102077824 */ /* 0x000fe200078e0a03 */
[----:B------:R-:W-:Y:S01]  /*1500*/  LOP3.LUT P3, RZ, R9, 0x4, RZ, 0xc0, !PT ;  /* 0x0000000409ff7812 */ /* 0x000fe2000786c0ff */
[----:B------:R-:W-:Y:S01]  /*1510*/  IMAD.MOV.U32 R9, RZ, RZ, 0x40 ;  /* 0x00000040ff097424 */ /* 0x000fe200078e00ff */
[----:B------:R-:W-:Y:S01]  /*1520*/  SHF.R.U32.HI R0, RZ, 0x3, R0 ;  /* 0x00000003ff007819 */ /* 0x000fe20000011600 */
[----:B------:R-:W-:Y:S01]  /*1530*/  IMAD.SHL.U32 R2, R12, 0x40, RZ ;  /* 0x000000400c027824 */ /* 0x000fe200078e00ff */
[----:B------:R-:W-:Y:S01]  /*1540*/  IADD3 R16, R5, 0x70, RZ ;  /* 0x0000007005107810 */ /* 0x000fe20007ffe0ff */
[----:B------:R-:W-:Y:S01]  /*1550*/  IMAD.MOV.U32 R12, RZ, RZ, 0x20 ;  /* 0x00000020ff0c7424 */ /* 0x000fe200078e00ff */
[----:B------:R-:W-:Y:S01]  /*1560*/  @P0 IADD3 R16, R4, 0x10, RZ ;  /* 0x0000001004100810 */ /* 0x000fe20007ffe0ff */
[----:B------:R-:W-:Y:S01]  /*1570*/  IMAD.SHL.U32 R7, R7, 0x2, RZ ;  /* 0x0000000207077824 */ /* 0x000fe200078e00ff */
[----:B------:R-:W-:Y:S01]  /*1580*/  IADD3 R4, R17, 0x60, RZ ;  /* 0x0000006011047810 */ /* 0x000fe20007ffe0ff */
[----:B------:R-:W-:Y:S01]  /*1590*/  IMAD R3, R14, 0x200, R15 ;  /* 0x000002000e037824 */ /* 0x000fe200078e020f */
[----:B------:R-:W-:Y:S01]  /*15a0*/  LOP3.LUT R0, R6, R0, RZ, 0x3c, !PT ;  /* 0x0000000006007212 */ /* 0x000fe200078e3cff */
[----:B------:R-:W-:Y:S01]  /*15b0*/  STL [R1+0x68], R16 ;  /* 0x0000681001007387 */ /* 0x000fe20000100800 */
[----:B------:R-:W-:-:S02]  /*15c0*/  SEL R4, R9, 0xffffffc0, !P2 ;  /* 0xffffffc009047807 */ /* 0x000fc40005000000 */
[----:B------:R-:W-:Y:S01]  /*15d0*/  IADD3 R6, R17, 0x40, RZ ;  /* 0x0000004011067810 */ /* 0x000fe20007ffe0ff */
[----:B------:R1:W-:Y:S01]  /*15e0*/  STL [R1+0x58], R7 ;  /* 0x0000580701007387 */ /* 0x0003e20000100800 */
[----:B------:R-:W-:Y:S02]  /*15f0*/  SEL R6, R12, 0xffffffe0, !P1 ;  /* 0xffffffe00c067807 */ /* 0x000fe40004800000 */
[----:B------:R-:W-:Y:S01]  /*1600*/  LOP3.LUT R2, R0, 0xfffffe00, R2, 0xf8, !PT ;  /* 0xfffffe0000027812 */ /* 0x000fe200078ef802 */
[----:B------:R-:W-:Y:S01]  /*1610*/  IMAD.SHL.U32 R0, R10, 0x4, RZ ;  /* 0x000000040a007824 */ /* 0x000fe200078e00ff */
[----:B------:R-:W-:Y:S01]  /*1620*/  LEA R194, R3, 0x8100, 0x1 ;  /* 0x0000810003c27811 */ /* 0x000fe200078e08ff */
[----:B------:R-:W-:Y:S01]  /*1630*/  IMAD.IADD R8, R5, 0x1, R6 ;  /* 0x0000000105087824 */ /* 0x000fe200078e0206 */
[----:B------:R-:W-:Y:S02]  /*1640*/  LEA R195, R2, 0x100, 0x1 ;  /* 0x0000010002c37811 */ /* 0x000fe400078e08ff */
[----:B------:R-:W-:-:S02]  /*1650*/  SEL R3, R12, 0xffffffe0, !P4 ;  /* 0xffffffe00c037807 */ /* 0x000fc40006000000 */
[----:B------:R-:W-:Y:S02]  /*1660*/  IADD3 R68, R0, 0x20, RZ ;  /* 0x0000002000447810 */ /* 0x000fe40007ffe0ff */
[----:B------:R-:W-:Y:S01]  /*1670*/  SEL R0, R9, 0xffffffc0, !P3 ;  /* 0xffffffc009007807 */ /* 0x000fe20005800000 */
[--C-:B------:R-:W-:Y:S01]  /*1680*/  IMAD.IADD R196, R3, 0x1, R195.reuse ;  /* 0x0000000103c47824 */ /* 0x100fe200078e02c3 */
[----:B------:R-:W-:Y:S02]  /*1690*/  IADD3 R10, R17, 0x20, RZ ;  /* 0x00000020110a7810 */ /* 0x000fe40007ffe0ff */
[----:B------:R-:W-:Y:S01]  /*16a0*/  IADD3 R218, R218, 0x40, RZ ;  /* 0x00000040dada7810 */ /* 0x000fe20007ffe0ff */
[C---:B------:R-:W-:Y:S02]  /*16b0*/  IMAD.IADD R198, R0.reuse, 0x1, R195 ;  /* 0x0000000100c67824 */ /* 0x040fe400078e02c3 */
[----:B------:R-:W-:Y:S02]  /*16c0*/  IMAD.IADD R197, R0, 0x1, R196 ;  /* 0x0000000100c57824 */ /* 0x000fe400078e02c4 */
[----:B-1----:R-:W-:-:S02]  /*16d0*/  IMAD.IADD R7, R5, 0x1, R4 ;  /* 0x0000000105077824 */ /* 0x002fc400078e0204 */
[----:B------:R-:W-:Y:S02]  /*16e0*/  IMAD.IADD R5, R2, 0x1, R11 ;  /* 0x0000000102057824 */ /* 0x000fe400078e020b */
[--C-:B------:R-:W-:Y:S01]  /*16f0*/  IMAD.IADD R2, R6, 0x1, R16.reuse ;  /* 0x0000000106027824 */ /* 0x100fe200078e0210 */
[----:B------:R1:W-:Y:S01]  /*1700*/  STL [R1+0x80], R7 ;  /* 0x0000800701007387 */ /* 0x0003e20000100800 */
[C---:B------:R-:W-:Y:S01]  /*1710*/  IMAD.IADD R6, R4.reuse, 0x1, R16 ;  /* 0x0000000104067824 */ /* 0x040fe200078e0210 */
[----:B------:R-:W-:Y:S02]  /*1720*/  LEA R213, R5, 0x100, 0x1 ;  /* 0x0000010005d57811 */ /* 0x000fe400078e08ff */
[----:B------:R-:W-:Y:S01]  /*1730*/  STL [R1+0x70], R8 ;  /* 0x0000700801007387 */ /* 0x000fe20000100800 */
[----:B-1----:R-:W-:-:S05]  /*1740*/  IMAD.IADD R7, R4, 0x1, R8 ;  /* 0x0000000104077824 */ /* 0x002fca00078e0208 */
[----:B------:R-:W-:Y:S04]  /*1750*/  STL [R1+0x7c], R7 ;  /* 0x00007c0701007387 */ /* 0x000fe80000100800 */
[----:B------:R-:W-:Y:S04]  /*1760*/  STL [R1+0x78], R6 ;  /* 0x0000780601007387 */ /* 0x000fe80000100800 */
[----:B------:R1:W-:Y:S02]  /*1770*/  STL [R1+0x6c], R2 ;  /* 0x00006c0201007387 */ /* 0x0003e40000100800 */
[----:B-1----:R-:W-:-:S05]  /*1780*/  IMAD.IADD R2, R2, 0x1, R4 ;  /* 0x0000000102027824 */ /* 0x002fca00078e0204 */
[----:B------:R1:W-:Y:S02]  /*1790*/  STL [R1+0x74], R2 ;  /* 0x0000740201007387 */ /* 0x0003e40000100800 */
.L_x_1305:
[----:B------:R-:W2:Y:S01]  /*17a0*/  LDL R0, [R1+0x54] ;  /* 0x0000540001007983 */ /* 0x000ea20000100800 */
[----:B------:R-:W-:Y:S01]  /*17b0*/  IMAD.MOV.U32 R13, RZ, RZ, 0x4 ;  /* 0x00000004ff0d7424 */ /* 0x000fe200078e00ff */
[----:B------:R-:W-:Y:S02]  /*17c0*/  ISETP.NE.U32.AND P4, PT, RZ, c[0x0][0x360], PT ;  /* 0x0000d800ff007a0c */ /* 0x000fe40003f85070 */
[----:B------:R-:W3:Y:S02]  /*17d0*/  LDL R9, [R1+0x50] ;  /* 0x0000500001097983 */ /* 0x000ee40000100800 */
[----:B------:R-:W-:Y:S01]  /*17e0*/  ISETP.NE.AND.EX P4, PT, RZ, c[0x0][0x364], PT, P4 ;  /* 0x0000d900ff007a0c */ /* 0x000fe20003f85340 */
[----:B-12---:R-:W-:-:S05]  /*17f0*/  IMAD.WIDE R2, R0, R13, c[0x0][0x588] ;  /* 0x0001620000027625 */ /* 0x006fca00078e020d */
[----:B------:R-:W2:Y:S01]  /*1800*/  LDG.E R42, [R2.64] ;  /* 0x00000006022a7981 */ /* 0x000ea2000c1e1900 */
[----:B------:R-:W-:Y:S01]  /*1810*/  ISETP.NE.U32.AND P0, PT, RZ, c[0x0][0x370], PT ;  /* 0x0000dc00ff007a0c */ /* 0x000fe20003f05070 */
[----:B------:R-:W-:Y:S01]  /*1820*/  CS2R R170, SRZ ;  /* 0x0000000000aa7805 */ /* 0x000fe2000001ff00 */
[----:B------:R-:W-:Y:S02]  /*1830*/  ISETP.NE.U32.AND P3, PT, RZ, c[0x0][0x348], PT ;  /* 0x0000d200ff007a0c */ /* 0x000fe40003f65070 */
[----:B------:R-:W-:Y:S02]  /*1840*/  ISETP.NE.AND.EX P2, PT, RZ, c[0x0][0x374], PT, P0 ;  /* 0x0000dd00ff007a0c */ /* 0x000fe40003f45300 */
[----:B------:R-:W-:Y:S02]  /*1850*/  ISETP.NE.U32.AND P5, PT, RZ, c[0x0][0x358], PT ;  /* 0x0000d600ff007a0c */ /* 0x000fe40003fa5070 */
[----:B------:R-:W-:Y:S02]  /*1860*/  ISETP.NE.AND.EX P3, PT, RZ, c[0x0][0x34c], PT, P3 ;  /* 0x0000d300ff007a0c */ /* 0x000fe40003f65330 */
[----:B------:R-:W-:Y:S01]  /*1870*/  ISETP.NE.AND.EX P5, PT, RZ, c[0x0][0x35c], PT, P5 ;  /* 0x0000d700ff007a0c */ /* 0x000fe20003fa5350 */
[----:B------:R-:W-:-:S02]  /*1880*/  IMAD.MOV.U32 R166, RZ, RZ, RZ ;  /* 0x000000ffffa67224 */ /* 0x000fc400078e00ff */
[----:B------:R-:W-:Y:S01]  /*1890*/  IMAD.MOV.U32 R12, RZ, RZ, RZ ;  /* 0x000000ffff0c7224 */ /* 0x000fe200078e00ff */
[----:B--2---:R-:W-:Y:S01]  /*18a0*/  SHF.R.S32.HI R146, RZ, 0x1f, R42 ;  /* 0x0000001fff927819 */ /* 0x004fe2000001142a */
[----:B------:R1:W-:Y:S01]  /*18b0*/  STL [R1+0x5c], R42 ;  /* 0x00005c2a01007387 */ /* 0x0003e20000100800 */
[C---:B------:R-:W-:Y:S02]  /*18c0*/  @P4 LEA R2, P0, R42.reuse, c[0x0][0x360], 0x2 ;  /* 0x0000d8002a024a11 */ /* 0x040fe400078010ff */
[C---:B------:R-:W-:Y:S02]  /*18d0*/  @P2 LEA R4, P1, R42.reuse, c[0x0][0x370], 0x2 ;  /* 0x0000dc002a042a11 */ /* 0x040fe400078210ff */
[C-C-:B------:R-:W-:Y:S02]  /*18e0*/  @P4 LEA.HI.X R3, R42.reuse, c[0x0][0x364], R146.reuse, 0x2, P0 ;  /* 0x0000d9002a034a11 */ /* 0x140fe400000f1492 */
[----:B------:R-:W-:-:S03]  /*18f0*/  @P2 LEA.HI.X R5, R42, c[0x0][0x374], R146, 0x2, P1 ;  /* 0x0000dd002a052a11 */ /* 0x000fc600008f1492 */
[----:B------:R2:W4:Y:S01]  /*1900*/  @P4 LDG.E R0, [R2.64] ;  /* 0x0000000602004981 */ /* 0x000522000c1e1900 */
[----:B------:R-:W-:-:S03]  /*1910*/  ISETP.NE.U32.AND P0, PT, RZ, c[0x0][0x350], PT ;  /* 0x0000d400ff007a0c */ /* 0x000fc60003f05070 */
[----:B------:R1:W5:Y:S01]  /*1920*/  @P2 LDG.E R171, [R4.64] ;  /* 0x0000000604ab2981 */ /* 0x000362000c1e1900 */
[----:B------:R-:W-:Y:S02]  /*1930*/  ISETP.NE.AND.EX P6, PT, RZ, c[0x0][0x354], PT, P0 ;  /* 0x0000d500ff007a0c */ /* 0x000fe40003fc5300 */
[----:B------:R-:W-:-:S04]  /*1940*/  LEA R6, P2, R42, c[0x0][0x348], 0x2 ;  /* 0x0000d2002a067a11 */ /* 0x000fc800078410ff */
[----:B------:R-:W-:-:S05]  /*1950*/  LEA.HI.X R7, R42, c[0x0][0x34c], R146, 0x2, P2 ;  /* 0x0000d3002a077a11 */ /* 0x000fca00010f1492 */
[----:B------:R3:W5:Y:S01]  /*1960*/  @P3 LDG.E R166, [R6.64] ;  /* 0x0000000606a63981 */ /* 0x000762000c1e1900 */
[C---:B--2---:R-:W-:Y:S02]  /*1970*/  LEA R2, P0, R42.reuse, c[0x0][0x358], 0x2 ;  /* 0x0000d6002a027a11 */ /* 0x044fe400078010ff */
[C---:B-1----:R-:W-:Y:S02]  /*1980*/  LEA R4, P1, R42.reuse, c[0x0][0x350], 0x2 ;  /* 0x0000d4002a047a11 */ /* 0x042fe400078210ff */
[C-C-:B------:R-:W-:Y:S02]  /*1990*/  LEA.HI.X R3, R42.reuse, c[0x0][0x35c], R146.reuse, 0x2, P0 ;  /* 0x0000d7002a037a11 */ /* 0x140fe400000f1492 */
[----:B------:R-:W-:-:S03]  /*19a0*/  LEA.HI.X R5, R42, c[0x0][0x354], R146, 0x2, P1 ;  /* 0x0000d5002a057a11 */ /* 0x000fc600008f1492 */
[----:B------:R1:W5:Y:S04]  /*19b0*/  @P5 LDG.E R12, [R2.64] ;  /* 0x00000006020c5981 */ /* 0x000368000c1e1900 */
[----:B------:R1:W5:Y:S01]  /*19c0*/  @P6 LDG.E R170, [R4.64] ;  /* 0x0000000604aa6981 */ /* 0x000362000c1e1900 */
[----:B---3--:R-:W-:-:S05]  /*19d0*/  LOP3.LUT R39, R9, 0xffff, RZ, 0xc0, !PT ;  /* 0x0000ffff09277812 */ /* 0x008fca00078ec0ff */
[----:B------:R1:W-:Y:S01]  /*19e0*/  STL [R1+0x60], R39 ;  /* 0x0000602701007387 */ /* 0x0003e20000100800 */
[----:B------:R-:W-:Y:S03]  /*19f0*/  YIELD ;  /* 0x0000000000007946 */ /* 0x000fe60003800000 */
[----:B----4-:R1:W-:Y:S01]  /*1a00*/  @P4 STL [R1+0x2c], R0 ;  /* 0x00002c0001004387 */ /* 0x0103e20000100800 */
        /* <DEDUP_REMOVED lines=8> */
.L_x_1137:
[----:B------:R-:W-:-:S04]  /*1a90*/  ISETP.NE.U32.AND P0, PT, RZ, c[0x0][0x368], PT ;  /* 0x0000da00ff007a0c */ /* 0x000fc80003f05070 */
[----:B------:R-:W-:-:S13]  /*1aa0*/  ISETP.NE.AND.EX P0, PT, RZ, c[0x0][0x36c], PT, P0 ;  /* 0x0000db00ff007a0c */ /* 0x000fda0003f05300 */
[----:B------:R-:W-:Y:S05]  /*1ab0*/  @!P0 BRA `(.L_x_1138) ;  /* 0x0000004000008947 */ /* 0x000fea0003800000 */
[----:B-1----:R-:W-:-:S04]  /*1ac0*/  LEA R4, P0, R42, c[0x0][0x368], 0x2 ;  /* 0x0000da002a047a11 */ /* 0x002fc800078010ff */
[----:B------:R-:W-:-:S05]  /*1ad0*/  LEA.HI.X R5, R42, c[0x0][0x36c], R146, 0x2, P0 ;  /* 0x0000db002a057a11 */ /* 0x000fca00000f1492 */
[----:B------:R1:W5:Y:S01]  /*1ae0*/  LDG.E R11, [R4.64] ;  /* 0x00000006040b7981 */ /* 0x000362000c1e1900 */
[----:B------:R-:W-:Y:S05]  /*1af0*/  BRA `(.L_x_1139) ;  /* 0x0000005000007947 */ /* 0x000fea0003800000 */
.L_x_1138:
[----:B------:R-:W-:Y:S01]  /*1b00*/  MOV R11, c[0x0][0x1d0] ;  /* 0x00007400000b7a02 */ /* 0x000fe20000000f00 */
[----:B------:R-:W-:Y:S05]  /*1b10*/  @!P6 BRA `(.L_x_1139) ;  /* 0x000000300000e947 */ /* 0x000fea0003800000 */
[----:B------:R-:W2:Y:S04]  /*1b20*/  LDG.E R6, [R4.64] ;  /* 0x0000000604067981 */ /* 0x000ea8000c1e1900 */
[----:B-1----:R-:W2:Y:S02]  /*1b30*/  LDG.E R0, [R4.64+0x4] ;  /* 0x0000040604007981 */ /* 0x002ea4000c1e1900 */
[----:B--2---:R-:W-:Y:S02]  /*1b40*/  IADD3 R11, -R6, R0, RZ ;  /* 0x00000000060b7210 */ /* 0x004fe40007ffe1ff */
.L_x_1139:
[----:B-1----:R-:W2:Y:S04]  /*1b50*/  LDL R4, [R1+0x2c] ;  /* 0x00002c0001047983 */ /* 0x002ea80000100800 */
[----:B------:R-:W3:Y:S04]  /*1b60*/  LDL.LU R0, [R1+0x4c] ;  /* 0x00004c0001007983 */ /* 0x000ee80000300800 */
[----:B------:R1:W4:Y:S04]  /*1b70*/  @P5 LDG.E R5, [R2.64] ;  /* 0x0000000602055981 */ /* 0x000328000c1e1900 */
[----:B------:R-:W3:Y:S01]  /*1b80*/  LDL.LU R15, [R1+0x3c] ;  /* 0x00003c00010f7983 */ /* 0x000ee20000300800 */
[----:B------:R-:W-:-:S04]  /*1b90*/  ISETP.NE.U32.AND P0, PT, RZ, c[0x0][0x378], PT ;  /* 0x0000de00ff007a0c */ /* 0x000fc80003f05070 */
[----:B------:R-:W-:Y:S01]  /*1ba0*/  ISETP.NE.AND.EX P1, PT, RZ, c[0x0][0x37c], PT, P0 ;  /* 0x0000df00ff007a0c */ /* 0x000fe20003f25300 */
[----:B--2---:R-:W-:Y:S02]  /*1bb0*/  IMAD.MOV.U32 R7, RZ, RZ, R4 ;  /* 0x000000ffff077224 */ /* 0x004fe400078e0004 */
[----:B------:R1:W4:Y:S01]  /*1bc0*/  @P5 LDG.E R4, [R2.64+0x4] ;  /* 0x0000040602045981 */ /* 0x000322000c1e1900 */
[----:B-----5:R-:W-:Y:S02]  /*1bd0*/  IMAD.MOV.U32 R145, RZ, RZ, R11 ;  /* 0x000000ffff917224 */ /* 0x020fe400078e000b */
[----:B------:R-:W-:-:S05]  /*1be0*/  IMAD.MOV.U32 R6, RZ, RZ, c[0x0][0x2c4] ;  /* 0x0000b100ff067624 */ /* 0x000fca00078e00ff */
[----:B------:R-:W-:Y:S02]  /*1bf0*/  ISETP.NE.AND P2, PT, R6, 0x1, PT ;  /* 0x000000010600780c */ /* 0x000fe40003f45270 */
[----:B-1----:R-:W-:-:S04]  /*1c00*/  @P1 LEA R2, P0, R42, c[0x0][0x378], 0x2 ;  /* 0x0000de002a021a11 */ /* 0x002fc800078010ff */
[----:B------:R-:W-:-:S05]  /*1c10*/  @P1 LEA.HI.X R3, R42, c[0x0][0x37c], R146, 0x2, P0 ;  /* 0x0000df002a031a11 */ /* 0x000fca00000f1492 */
[----:B------:R1:W5:Y:S01]  /*1c20*/  @P1 LDG.E R145, [R2.64] ;  /* 0x0000000602911981 */ /* 0x000362000c1e1900 */
[----:B------:R-:W-:Y:S01]  /*1c30*/  IMAD.IADD R10, R11, 0x1, -R171 ;  /* 0x000000010b0a7824 */ /* 0x000fe200078e0aab */
[----:B---3--:R-:W-:-:S04]  /*1c40*/  LOP3.LUT R15, R15, 0xffffffdf, RZ, 0xc0, !PT ;  /* 0xffffffdf0f0f7812 */ /* 0x008fc800078ec0ff */
[----:B------:R-:W-:Y:S01]  /*1c50*/  @P2 LOP3.LUT R15, R15, 0x20, RZ, 0xfc, !PT ;  /* 0x000000200f0f2812 */ /* 0x000fe200078efcff */
[----:B-1----:R-:W-:Y:S02]  /*1c60*/  IMAD.SHL.U32 R2, R0, 0x80, RZ ;  /* 0x0000008000027824 */ /* 0x002fe400078e00ff */
[----:B------:R-:W-:-:S03]  /*1c70*/  IMAD.MOV.U32 R0, RZ, RZ, c[0x0][0x228] ;  /* 0x00008a00ff007624 */ /* 0x000fc600078e00ff */
[----:B------:R1:W-:Y:S04]  /*1c80*/  STL [R1+0x4c], R2 ;  /* 0x00004c0201007387 */ /* 0x0003e80000100800 */
[----:B------:R-:W-:Y:S01]  /*1c90*/  STL [R1+0x3c], R15 ;  /* 0x00003c0f01007387 */ /* 0x000fe20000100800 */
[----:B-1----:R-:W-:-:S05]  /*1ca0*/  IADD3 R2, R2, 0x7f, RZ ;  /* 0x0000007f02027810 */ /* 0x002fca0007ffe0ff */
[----:B------:R-:W-:-:S05]  /*1cb0*/  @P2 IMAD.HI.U32 R3, R2, c[0x0][0x2c8], RZ ;  /* 0x0000b20002032a27 */ /* 0x000fca00078e00ff */
[----:B------:R-:W-:Y:S01]  /*1cc0*/  @P2 SHF.R.U32.HI R2, RZ, c[0x0][0x2cc], R3 ;  /* 0x0000b300ff022a19 */ /* 0x000fe20000011603 */
[----:B------:R-:W-:Y:S01]  /*1cd0*/  BSSY B0, `(.L_x_1140) ;  /* 0x000003a000007945 */ /* 0x000fe20003800000 */
[----:B----4-:R-:W-:-:S04]  /*1ce0*/  @P5 IMAD.IADD R0, R4, 0x1, -R5 ;  /* 0x0000000104005824 */ /* 0x010fc800078e0a05 */
[----:B------:R-:W-:Y:S02]  /*1cf0*/  IMAD.IADD R6, R10, 0x1, R0 ;  /* 0x000000010a067824 */ /* 0x000fe400078e0200 */
[----:B------:R-:W-:-:S03]  /*1d00*/  IMAD.MOV.U32 R4, RZ, RZ, RZ ;  /* 0x000000ffff047224 */ /* 0x000fc600078e00ff */
[C---:B------:R-:W-:Y:S01]  /*1d10*/  IADD3 R180, R6.reuse, 0x70, -R7 ;  /* 0x0000007006b47810 */ /* 0x040fe20007ffe807 */
[----:B------:R1:W-:Y:S01]  /*1d20*/  STL [R1+0x30], R6 ;  /* 0x0000300601007387 */ /* 0x0003e20000100800 */
[----:B------:R-:W-:-:S03]  /*1d30*/  IADD3 R5, R6, 0x6f, RZ ;  /* 0x0000006f06057810 */ /* 0x000fc60007ffe0ff */
[----:B------:R-:W-:Y:S02]  /*1d40*/  IMAD.IADD R3, R180, 0x1, R2 ;  /* 0x00000001b4037824 */ /* 0x000fe400078e0202 */
[----:B------:R-:W-:Y:S02]  /*1d50*/  IMAD.MOV.U32 R2, RZ, RZ, RZ ;  /* 0x000000ffff027224 */ /* 0x000fe400078e00ff */
[----:B------:R-:W-:Y:S01]  /*1d60*/  IMAD.HI R4, R5, -0x6db6db6d, R4 ;  /* 0x9249249305047827 */ /* 0x000fe200078e0204 */
[----:B------:R-:W-:-:S03]  /*1d70*/  LOP3.LUT R5, R9, 0xff0000, RZ, 0xc0, !PT ;  /* 0x00ff000009057812 */ /* 0x000fc600078ec0ff */
[----:B------:R-:W-:Y:S01]  /*1d80*/  IMAD.HI R2, R3, -0x6db6db6d, R2 ;  /* 0x9249249303027827 */ /* 0x000fe200078e0202 */
[----:B-1----:R-:W-:-:S04]  /*1d90*/  LOP3.LUT R6, R9, 0xff000000, RZ, 0xc0, !PT ;  /* 0xff00000009067812 */ /* 0x002fc800078ec0ff */
[----:B------:R-:W-:-:S04]  /*1da0*/  SHF.R.U32.HI R7, RZ, 0x8, R6 ;  /* 0x00000008ff077819 */ /* 0x000fc80000011606 */
[----:B------:R-:W-:Y:S02]  /*1db0*/  LEA.HI R5, R5, R7, RZ, 0x10 ;  /* 0x0000000705057211 */ /* 0x000fe400078f80ff */
[----:B------:R-:W-:Y:S02]  /*1dc0*/  SHF.R.U32.HI R6, RZ, 0x1f, R4 ;  /* 0x0000001fff067819 */ /* 0x000fe40000011604 */
[----:B------:R-:W-:Y:S02]  /*1dd0*/  SHF.R.U32.HI R3, RZ, 0x1f, R2 ;  /* 0x0000001fff037819 */ /* 0x000fe40000011602 */
[----:B------:R-:W-:Y:S02]  /*1de0*/  SHF.R.U32.HI R8, RZ, 0x10, R5 ;  /* 0x00000010ff087819 */ /* 0x000fe40000011605 */
[----:B------:R-:W-:Y:S02]  /*1df0*/  LOP3.LUT R16, R5, 0xff, RZ, 0xc0, !PT ;  /* 0x000000ff05107812 */ /* 0x000fe400078ec0ff */
[----:B------:R-:W-:-:S02]  /*1e00*/  LEA.HI.SX32 R176, R4, R6, 0x1a ;  /* 0x0000000604b07211 */ /* 0x000fc400078fd2ff */
[----:B------:R-:W-:Y:S01]  /*1e10*/  LEA.HI.SX32 R2, R2, R3, 0x1a ;  /* 0x0000000302027211 */ /* 0x000fe200078fd2ff */
[----:B------:R1:W-:Y:S03]  /*1e20*/  STL [R1+0x50], R8 ;  /* 0x0000500801007387 */ /* 0x0003e60000100800 */
[----:B------:R-:W-:Y:S01]  /*1e30*/  IMNMX R6, R176, R2, PT ;  /* 0x00000002b0067217 */ /* 0x000fe20003800200 */
[----:B------:R1:W-:Y:S03]  /*1e40*/  STL [R1+0x64], R16 ;  /* 0x0000641001007387 */ /* 0x0003e60000100800 */
[----:B------:R-:W-:Y:S02]  /*1e50*/  ISETP.GE.AND P0, PT, R6, 0x1, PT ;  /* 0x000000010600780c */ /* 0x000fe40003f06270 */
[----:B------:R-:W-:Y:S01]  /*1e60*/  ISETP.NE.AND P1, PT, R8, RZ, PT ;  /* 0x000000ff0800720c */ /* 0x000fe20003f25270 */
[----:B------:R-:W-:-:S03]  /*1e70*/  IMAD.MOV.U32 R2, RZ, RZ, RZ ;  /* 0x000000ffff027224 */ /* 0x000fc600078e00ff */
[----:B------:R-:W-:-:S07]  /*1e80*/  SEL R144, R8, c[0x0][0x338], P1 ;  /* 0x0000ce0008907a07 */ /* 0x000fce0000800000 */
[----:B------:R-:W-:Y:S05]  /*1e90*/  @!P0 BRA `(.L_x_1141) ;  /* 0x000001d000008947 */ /* 0x000fea0003800000 */
[----:B------:R-:W-:Y:S02]  /*1ea0*/  IABS R2, R144 ;  /* 0x0000009000027213 */ /* 0x000fe40000000000 */
[----:B------:R-:W-:-:S03]  /*1eb0*/  IADD3 R5, R144, -0x1, R6 ;  /* 0xffffffff90057810 */ /* 0x000fc60007ffe006 */
[----:B------:R-:W-:Y:S01]  /*1ec0*/  IMAD.MOV.U32 R4, RZ, RZ, R2 ;  /* 0x000000ffff047224 */ /* 0x000fe200078e0002 */
[----:B------:R-:W-:-:S03]  /*1ed0*/  IABS R9, R5 ;  /* 0x0000000500097213 */ /* 0x000fc60000000000 */
[----:B------:R-:W2:Y:S08]  /*1ee0*/  I2F.RP R2, R4 ;  /* 0x0000000400027306 */ /* 0x000eb00000209400 */
[----:B--2---:R-:W2:Y:S02]  /*1ef0*/  MUFU.RCP R2, R2 ;  /* 0x0000000200027308 */ /* 0x004ea40000001000 */
[----:B--2---:R-:W-:-:S06]  /*1f00*/  IADD3 R2, R2, 0xffffffe, RZ ;  /* 0x0ffffffe02027810 */ /* 0x004fcc0007ffe0ff */
[----:B------:R-:W2:Y:S02]  /*1f10*/  F2I.FTZ.U32.TRUNC.NTZ R3, R2 ;  /* 0x0000000200037305 */ /* 0x000ea4000021f000 */
[----:B--2---:R-:W-:-:S04]  /*1f20*/  IMAD.MOV R2, RZ, RZ, -R3 ;  /* 0x000000ffff027224 */ /* 0x004fc800078e0a03 */
[----:B------:R-:W-:Y:S01]  /*1f30*/  IMAD.MOV.U32 R7, RZ, RZ, R2 ;  /* 0x000000ffff077224 */ /* 0x000fe200078e0002 */
[----:B------:R-:W-:-:S03]  /*1f40*/  IABS R2, R144 ;  /* 0x0000009000027213 */ /* 0x000fc60000000000 */
[----:B------:R-:W-:Y:S02]  /*1f50*/  IMAD R7, R7, R4, RZ ;  /* 0x0000000407077224 */ /* 0x000fe400078e02ff */
[----:B-1----:R-:W-:Y:S02]  /*1f60*/  IMAD.MOV R8, RZ, RZ, -R2 ;  /* 0x000000ffff087224 */ /* 0x002fe400078e0a02 */
        /* <DEDUP_REMOVED lines=16> */
.L_x_1141:
[----:B------:R-:W-:Y:S05]  /*2070*/  BSYNC B0 ;  /* 0x0000000000007941 */ /* 0x000fea0003800000 */
.L_x_1140:
[----:B------:R-:W-:Y:S01]  /*2080*/  IMAD R3, R16, R2, RZ ;  /* 0x0000000210037224 */ /* 0x000fe200078e02ff */
[----:B------:R-:W2:Y:S03]  /*2090*/  S2R R7, SR_TID.X ;  /* 0x0000000000077919 */ /* 0x000ea60000002100 */
[C---:B------:R-:W-:Y:S02]  /*20a0*/  IMAD.IADD R2, R3.reuse, 0x1, R2 ;  /* 0x0000000103027824 */ /* 0x040fe400078e0202 */
[----:B------:R-:W-:-:S03]  /*20b0*/  IMAD R3, R3, 0x70, -R10 ;  /* 0x0000007003037824 */ /* 0x000fc600078e0a0a */
[----:B------:R-:W-:Y:S02]  /*20c0*/  IMNMX R2, R6, R2, PT ;  /* 0x0000000206027217 */ /* 0x000fe40003800200 */
[----:B------:R-:W-:-:S03]  /*20d0*/  IMNMX R3, RZ, R3, !PT ;  /* 0x00000003ff037217 */ /* 0x000fc60007800200 */
[----:B------:R-:W-:-:S05]  /*20e0*/  IMAD R2, R2, 0x70, -R10 ;  /* 0x0000007002027824 */ /* 0x000fca00078e0a0a */
[----:B------:R-:W-:-:S04]  /*20f0*/  IMNMX R2, R2, R0, PT ;  /* 0x0000000002027217 */ /* 0x000fc80003800200 */
[----:B------:R-:W-:Y:S02]  /*2100*/  ISETP.GT.AND P0, PT, R2, R3, PT ;  /* 0x000000030200720c */ /* 0x000fe40003f04270 */
[----:B------:R-:W-:Y:S02]  /*2110*/  SHF.R.U32.HI R3, RZ, 0x4, R3 ;  /* 0x00000004ff037819 */ /* 0x000fe40000011603 */
[--C-:B--2---:R-:W-:Y:S02]  /*2120*/  SHF.R.S32.HI R214, RZ, 0x1f, R7.reuse ;  /* 0x0000001fffd67819 */ /* 0x104fe40000011407 */
[----:B------:R-:W-:Y:S01]  /*2130*/  SHF.R.S32.HI R40, RZ, 0x1f, R7 ;  /* 0x0000001fff287819 */ /* 0x000fe20000011407 */
[----:B------:R-:W-:Y:S01]  /*2140*/  IMAD.WIDE.U32 R4, R3, 0x24924925, RZ ;  /* 0x2492492503047825 */ /* 0x000fe200078e00ff */
[-C--:B------:R-:W-:Y:S02]  /*2150*/  LEA.HI R6, R214, R7.reuse, RZ, 0x3 ;  /* 0x00000007d6067211 */ /* 0x080fe400078f18ff */
[----:B------:R-:W-:Y:S01]  /*2160*/  LEA.HI R40, R40, R7, RZ, 0x3 ;  /* 0x0000000728287211 */ /* 0x000fe200078f18ff */
[----:B------:R-:W-:Y:S01]  /*2170*/  IMAD.MOV.U32 R140, RZ, RZ, R5 ;  /* 0x000000ffff8c7224 */ /* 0x000fe200078e0005 */
[----:B------:R-:W-:-:S02]  /*2180*/  LOP3.LUT R4, R6, 0xfffffff8, RZ, 0xc0, !PT ;  /* 0xfffffff806047812 */ /* 0x000fc400078ec0ff */
[----:B------:R-:W-:Y:S01]  /*2190*/  @P0 IADD3 R3, R2, 0x6f, RZ ;  /* 0x0000006f02030810 */ /* 0x000fe20007ffe0ff */
[----:B------:R-:W-:Y:S01]  /*21a0*/  @P0 IMAD.MOV.U32 R2, RZ, RZ, RZ ;  /* 0x000000ffff020224 */ /* 0x000fe200078e00ff */
[----:B------:R-:W-:Y:S01]  /*21b0*/  SHF.R.S32.HI R40, RZ, 0x3, R40 ;  /* 0x00000003ff287819 */ /* 0x000fe20000011428 */
[----:B------:R-:W-:Y:S01]  /*21c0*/  IMAD.IADD R147, R7, 0x1, -R4 ;  /* 0x0000000107937824 */ /* 0x000fe200078e0a04 */
[----:B------:R-:W-:Y:S01]  /*21d0*/  SHF.R.S32.HI R35, RZ, 0x1f, R7 ;  /* 0x0000001fff237819 */ /* 0x000fe20000011407 */
[----:B------:R-:W-:Y:S01]  /*21e0*/  @P0 IMAD.HI R2, R3, -0x6db6db6d, R2 ;  /* 0x9249249303020827 */ /* 0x000fe200078e0202 */
[--C-:B------:R-:W-:Y:S02]  /*21f0*/  SHF.R.S32.HI R33, RZ, 0x1f, R7.reuse ;  /* 0x0000001fff217819 */ /* 0x100fe40000011407 */
[----:B------:R-:W-:Y:S01]  /*2200*/  SHF.R.S32.HI R34, RZ, 0x1f, R7 ;  /* 0x0000001fff227819 */ /* 0x000fe20000011407 */
[----:B------:R-:W-:Y:S01]  /*2210*/  IMAD.SHL.U32 R6, R40, 0x40, RZ ;  /* 0x0000004028067824 */ /* 0x000fe200078e00ff */
[----:B------:R-:W-:Y:S01]  /*2220*/  @P0 SHF.R.U32.HI R3, RZ, 0x1f, R2 ;  /* 0x0000001fff030819 */ /* 0x000fe20000011602 */
[----:B------:R-:W-:Y:S01]  /*2230*/  IMAD.MOV.U32 R4, RZ, RZ, R140 ;  /* 0x000000ffff047224 */ /* 0x000fe200078e008c */
[----:B------:R-:W-:Y:S01]  /*2240*/  LEA.HI R5, R214, R7, RZ, 0x6 ;  /* 0x00000007d6057211 */ /* 0x000fe200078f30ff */
[C---:B------:R-:W-:Y:S01]  /*2250*/  IMAD.SHL.U32 R36, R147.reuse, 0x8, RZ ;  /* 0x0000000893247824 */ /* 0x040fe200078e00ff */
[----:B------:R-:W-:Y:S01]  /*2260*/  @P0 LEA.HI.SX32 R4, R2, R3, 0x1a ;  /* 0x0000000302040211 */ /* 0x000fe200078fd2ff */
[----:B------:R-:W-:Y:S01]  /*2270*/  IMAD.SHL.U32 R28, R147, 0x4, RZ ;  /* 0x00000004931c7824 */ /* 0x000fe200078e00ff */
[-C--:B------:R-:W-:Y:S01]  /*2280*/  LEA.HI R35, R35, R7.reuse, RZ, 0x3 ;  /* 0x0000000723237211 */ /* 0x080fe200078f18ff */
[----:B------:R-:W-:Y:S01]  /*2290*/  IMAD.SHL.U32 R2, R5, 0x8, RZ ;  /* 0x0000000805027824 */ /* 0x000fe200078e00ff */
[----:B------:R-:W-:-:S02]  /*22a0*/  LEA.HI R34, R34, R7, RZ, 0x3 ;  /* 0x0000000722227211 */ /* 0x000fc400078f18ff */
[----:B------:R-:W-:Y:S02]  /*22b0*/  LEA.HI R33, R33, R7, RZ, 0x3 ;  /* 0x0000000721217211 */ /* 0x000fe400078f18ff */
[----:B------:R-:W-:Y:S02]  /*22c0*/  LOP3.LUT R159, R6, 0x1c0, RZ, 0xc0, !PT ;  /* 0x000001c0069f7812 */ /* 0x000fe400078ec0ff */
[----:B------:R-:W-:Y:S02]  /*22d0*/  ISETP.GT.AND P0, PT, R4, R140, PT ;  /* 0x0000008c0400720c */ /* 0x000fe40003f04270 */
[----:B------:R-:W-:Y:S02]  /*22e0*/  SHF.R.S32.HI R35, RZ, 0x3, R35 ;  /* 0x00000003ff237819 */ /* 0x000fe40000011423 */
[----:B------:R-:W-:Y:S02]  /*22f0*/  SHF.R.S32.HI R34, RZ, 0x3, R34 ;  /* 0x00000003ff227819 */ /* 0x000fe40000011422 */
[----:B------:R-:W-:-:S02]  /*2300*/  SHF.R.S32.HI R33, RZ, 0x3, R33 ;  /* 0x00000003ff217819 */ /* 0x000fc40000011421 */
[----:B------:R-:W-:Y:S02]  /*2310*/  SHF.R.U32.HI R199, RZ, 0x3, R159 ;  /* 0x00000003ffc77819 */ /* 0x000fe4000001169f */
[----:B------:R-:W-:Y:S02]  /*2320*/  LOP3.LUT R3, R159, 0x38, R36, 0xf8, !PT ;  /* 0x000000389f037812 */ /* 0x000fe400078ef824 */
[----:B------:R-:W-:Y:S02]  /*2330*/  IADD3 R35, R35, 0x20, RZ ;  /* 0x0000002023237810 */ /* 0x000fe40007ffe0ff */
[----:B------:R-:W-:Y:S02]  /*2340*/  IADD3 R34, R34, 0x40, RZ ;  /* 0x0000004022227810 */ /* 0x000fe40007ffe0ff */
[----:B------:R-:W-:Y:S01]  /*2350*/  IADD3 R33, R33, 0x60, RZ ;  /* 0x0000006021217810 */ /* 0x000fe20007ffe0ff */
[----:B------:R-:W-:Y:S01]  /*2360*/  IMAD.SHL.U32 R5, R35, 0x40, RZ ;  /* 0x0000004023057824 */ /* 0x000fe200078e00ff */
[----:B------:R-:W-:Y:S01]  /*2370*/  LOP3.LUT R169, R2, 0xfffffe00, RZ, 0xc0, !PT ;  /* 0xfffffe0002a97812 */ /* 0x000fe200078ec0ff */
[----:B------:R-:W-:Y:S01]  /*2380*/  IMAD.SHL.U32 R6, R34, 0x40, RZ ;  /* 0x0000004022067824 */ /* 0x000fe200078e00ff */
[----:B------:R-:W-:Y:S01]  /*2390*/  LOP3.LUT R2, R3, R199, RZ, 0x3c, !PT ;  /* 0x000000c703027212 */ /* 0x000fe200078e3cff */
[----:B------:R-:W-:Y:S01]  /*23a0*/  IMAD.SHL.U32 R3, R33, 0x40, RZ ;  /* 0x0000004021037824 */ /* 0x000fe200078e00ff */
[----:B------:R-:W-:-:S02]  /*23b0*/  LOP3.LUT R154, R5, 0x1c0, RZ, 0xc0, !PT ;  /* 0x000001c0059a7812 */ /* 0x000fc400078ec0ff */
[----:B------:R-:W-:Y:S01]  /*23c0*/  LOP3.LUT R155, R6, 0x1c0, RZ, 0xc0, !PT ;  /* 0x000001c0069b7812 */ /* 0x000fe200078ec0ff */
[----:B------:R-:W-:Y:S01]  /*23d0*/  IMAD.IADD R2, R169, 0x1, R2 ;  /* 0x00000001a9027824 */ /* 0x000fe200078e0202 */
[----:B------:R-:W-:-:S03]  /*23e0*/  LOP3.LUT R158, R3, 0x1c0, RZ, 0xc0, !PT ;  /* 0x000001c0039e7812 */ /* 0x000fc600078ec0ff */
[----:B------:R-:W-:Y:S01]  /*23f0*/  IMAD.SHL.U32 R215, R2, 0x2, RZ ;  /* 0x0000000202d77824 */ /* 0x000fe200078e00ff */
[----:B------:R-:W-:Y:S05]  /*2400*/  @!P0 BRA `(.L_x_1142) ;  /* 0x00006f5000008947 */ /* 0x000fea0003800000 */
[----:B------:R-:W-:Y:S01]  /*2410*/  ISETP.NE.U32.AND P0, PT, RZ, c[0x0][0x340], PT ;  /* 0x0000d000ff007a0c */ /* 0x000fe20003f05070 */
[----:B------:R-:W-:-:S03]  /*2420*/  IMAD.MOV.U32 R38, RZ, RZ, R15 ;  /* 0x000000ffff267224 */ /* 0x000fc600078e000f */
[----:B------:R-:W-:-:S13]  /*2430*/  ISETP.NE.AND.EX P3, PT, RZ, c[0x0][0x344], PT, P0 ;  /* 0x0000d100ff007a0c */ /* 0x000fda0003f65300 */
[----:B------:R-:W-:-:S05]  /*2440*/  @P3 IMAD.WIDE R2, R42, R13, c[0x0][0x340] ;  /* 0x0000d0002a023625 */ /* 0x000fca00078e020d */
[----:B------:R2:W3:Y:S01]  /*2450*/  @P3 LDG.E R23, [R2.64] ;  /* 0x0000000602173981 */ /* 0x0004e2000c1e1900 */
[----:B------:R-:W-:Y:S01]  /*2460*/  SHF.R.S32.HI R27, RZ, 0x1f, R40 ;  /* 0x0000001fff1b7819 */ /* 0x000fe20000011428 */
[----:B------:R-:W-:Y:S01]  /*2470*/  IMAD.MOV.U32 R179, RZ, RZ, 0x5 ;  /* 0x00000005ffb37424 */ /* 0x000fe200078e00ff */
[----:B------:R-:W-:Y:S01]  /*2480*/  IADD3 R129, P0, R40, R12, RZ ;  /* 0x0000000c28817210 */ /* 0x000fe20007f1e0ff */
[----:B------:R-:W-:Y:S01]  /*2490*/  ULDC UR4, c[0x0][0x23c] ;  /* 0x00008f0000047ab9 */ /* 0x000fe20000000800 */
[----:B------:R-:W-:Y:S01]  /*24a0*/  SHF.R.S32.HI R37, RZ, 0x1f, R36 ;  /* 0x0000001fff257819 */ /* 0x000fe20000011424 */
[----:B------:R-:W-:Y:S01]  /*24b0*/  USHF.L.U32 UR5, UR4, 0x6, URZ ;  /* 0x0000000604057899 */ /* 0x000fe2000800063f */
[----:B------:R-:W-:Y:S01]  /*24c0*/  LEA.HI.X.SX32 R143, R12, R27, 0x1, P0 ;  /* 0x0000001b0c8f7211 */ /* 0x000fe200000f0eff */
[----:B------:R-:W-:Y:S01]  /*24d0*/  IMAD.IADD R22, R11, 0x1, R170 ;  /* 0x000000010b167824 */ /* 0x000fe200078e02aa */
[----:B------:R-:W-:Y:S01]  /*24e0*/  IADD3 R41, R4, -0x1, RZ ;  /* 0xffffffff04297810 */ /* 0x000fe20007ffe0ff */
[----:B------:R-:W-:Y:S01]  /*24f0*/  UIMAD UR4, UR4, 0x60, URZ ;  /* 0x00000060040478a4 */ /* 0x000fe2000f8e023f */
[----:B------:R-:W-:Y:S01]  /*2500*/  SEL R25, R146, RZ, !P5 ;  /* 0x000000ff92197207 */ /* 0x000fe20006800000 */
[----:B------:R-:W-:Y:S01]  /*2510*/  IMAD R5, R143, c[0x0][0x238], RZ ;  /* 0x00008e008f057a24 */ /* 0x000fe200078e02ff */
[----:B------:R-:W-:Y:S01]  /*2520*/  MOV R148, 0x70 ;  /* 0x0000007000947802 */ /* 0x000fe20000000f00 */
[----:B------:R-:W-:Y:S01]  /*2530*/  IMAD.WIDE.U32 R12, R40, c[0x0][0x290], R36 ;  /* 0x0000a400280c7a25 */ /* 0x000fe200078e0024 */
[----:B------:R-:W-:-:S02]  /*2540*/  SEL R26, R42, RZ, !P5 ;  /* 0x000000ff2a1a7207 */ /* 0x000fc40006800000 */
[----:B------:R-:W-:Y:S01]  /*2550*/  ISETP.GE.AND P5, PT, R36, c[0x0][0x1d4], PT ;  /* 0x0000750024007a0c */ /* 0x000fe20003fa6270 */
[----:B------:R-:W-:Y:S01]  /*2560*/  IMAD R5, R129, c[0x0][0x23c], R5 ;  /* 0x00008f0081057a24 */ /* 0x000fe200078e0205 */
[----:B------:R-:W-:Y:S01]  /*2570*/  ISETP.GE.AND P4, PT, R218, c[0x0][0x1d4], PT ;  /* 0x00007500da007a0c */ /* 0x000fe20003f86270 */
[----:B------:R-:W-:Y:S01]  /*2580*/  IMAD R4, R25, c[0x0][0x248], RZ ;  /* 0x0000920019047a24 */ /* 0x000fe200078e02ff */
[----:B------:R-:W-:Y:S01]  /*2590*/  MOV R178, c[0x0][0x238] ;  /* 0x00008e0000b27a02 */ /* 0x000fe20000000f00 */
[C---:B------:R-:W-:Y:S01]  /*25a0*/  IMAD R186, R148.reuse, c[0x0][0x23c], RZ ;  /* 0x00008f0094ba7a24 */ /* 0x040fe200078e02ff */
[----:B------:R-:W-:Y:S01]  /*25b0*/  SHF.R.S32.HI R24, RZ, 0x1f, R22 ;  /* 0x0000001fff187819 */ /* 0x000fe20000011416 */
[----:B------:R-:W-:Y:S01]  /*25c0*/  IMAD.WIDE.U32 R156, R148, c[0x0][0x238], RZ ;  /* 0x00008e00949c7a25 */ /* 0x000fe200078e00ff */
[----:B------:R-:W-:Y:S02]  /*25d0*/  SHF.L.U64.HI R187, R178, R179, c[0x0][0x23c] ;  /* 0x00008f00b2bb7619 */ /* 0x000fe400000102b3 */
[----:B------:R-:W-:Y:S01]  /*25e0*/  SHF.R.S32.HI R29, RZ, 0x1f, R28 ;  /* 0x0000001fff1d7819 */ /* 0x000fe2000001141c */
[----:B--2---:R-:W-:Y:S01]  /*25f0*/  IMAD.WIDE.U32 R2, R129, c[0x0][0x238], R36 ;  /* 0x00008e0081027a25 */ /* 0x004fe200078e0024 */
[----:B------:R-:W-:-:S02]  /*2600*/  LOP3.LUT R38, R38, 0xfffffffd, RZ, 0xc0, !PT ;  /* 0xfffffffd26267812 */ /* 0x000fc400078ec0ff */
[----:B------:R-:W-:Y:S01]  /*2610*/  MOV R210, c[0x0][0x27c] ;  /* 0x00009f0000d27a02 */ /* 0x000fe20000000f00 */
[----:B------:R-:W-:Y:S01]  /*2620*/  IMAD.IADD R3, R3, 0x1, R5 ;  /* 0x0000000103037824 */ /* 0x000fe200078e0205 */
[----:B------:R-:W-:Y:S01]  /*2630*/  @P5 LOP3.LUT R38, R38, 0x2, RZ, 0xfc, !PT ;  /* 0x0000000226265812 */ /* 0x000fe200078efcff */
[----:B------:R-:W-:Y:S01]  /*2640*/  IMAD R5, R41, -0x70, R0 ;  /* 0xffffff9029057824 */ /* 0x000fe200078e0200 */
[----:B------:R-:W-:Y:S01]  /*2650*/  SHF.R.U32.HI R30, RZ, 0x3, R154 ;  /* 0x00000003ff1e7819 */ /* 0x000fe2000001169a */
[----:B------:R-:W-:Y:S01]  /*2660*/  IMAD.WIDE.U32 R2, R39, c[0x0][0x240], R2 ;  /* 0x0000900027027a25 */ /* 0x000fe200078e0002 */
[----:B------:R-:W-:Y:S02]  /*2670*/  LOP3.LUT R38, R38, 0xfffffffe, RZ, 0xc0, !PT ;  /* 0xfffffffe26267812 */ /* 0x000fe400078ec0ff */
[----:B------:R-:W-:Y:S01]  /*2680*/  IMNMX R5, R5, 0x70, PT ;  /* 0x0000007005057817 */ /* 0x000fe20003800200 */
[----:B------:R-:W-:Y:S01]  /*2690*/  IMAD R3, R39, c[0x0][0x244], R3 ;  /* 0x0000910027037a24 */ /* 0x000fe200078e0203 */
[----:B------:R-:W-:Y:S01]  /*26a0*/  @P4 LOP3.LUT R38, R38, 0x1, RZ, 0xfc, !PT ;  /* 0x0000000126264812 */ /* 0x000fe200078efcff */
[C---:B------:R-:W-:Y:S01]  /*26b0*/  IMAD R4, R26.reuse, c[0x0][0x24c], R4 ;  /* 0x000093001a047a24 */ /* 0x040fe200078e0204 */
[----:B------:R-:W-:Y:S01]  /*26c0*/  SHF.R.U32.HI R32, RZ, 0x3, R158 ;  /* 0x00000003ff207819 */ /* 0x000fe2000001169e */
[----:B------:R-:W-:Y:S01]  /*26d0*/  IMAD.IADD R6, R5, 0x1, -R40 ;  /* 0x0000000105067824 */ /* 0x000fe200078e0a28 */
[----:B------:R-:W-:Y:S01]  /*26e0*/  SHF.R.U32.HI R31, RZ, 0x3, R155 ;  /* 0x00000003ff1f7819 */ /* 0x000fe2000001169b */
[----:B------:R-:W-:Y:S01]  /*26f0*/  IMAD.WIDE.U32 R126, R26, c[0x0][0x248], R2 ;  /* 0x000092001a7e7a25 */ /* 0x000fe200078e0002 */
[----:B------:R-:W-:Y:S01]  /*2700*/  SHF.R.S32.HI R3, RZ, 0x1f, R41 ;  /* 0x0000001fff037819 */ /* 0x000fe20000011429 */
[----:B------:R2:W-:Y:S01]  /*2710*/  STL [R1+0x3c], R38 ;  /* 0x00003c2601007387 */ /* 0x0005e20000100800 */
[C---:B------:R-:W-:Y:S01]  /*2720*/  ISETP.GE.AND P0, PT, R6.reuse, 0x1, PT ;  /* 0x000000010600780c */ /* 0x040fe20003f06270 */
[----:B------:R-:W-:Y:S01]  /*2730*/  IMAD.IADD R186, R157, 0x1, R186 ;  /* 0x000000019dba7824 */ /* 0x000fe200078e02ba */
[----:B------:R-:W-:Y:S01]  /*2740*/  IADD3 R125, R127, R4, RZ ;  /* 0x000000047f7d7210 */ /* 0x000fe20007ffe0ff */
[----:B------:R-:W-:Y:S01]  /*2750*/  IMAD.MOV.U32 R124, RZ, RZ, R126 ;  /* 0x000000ffff7c7224 */ /* 0x000fe200078e007e */
[----:B------:R-:W-:Y:S01]  /*2760*/  ISETP.GE.AND P2, PT, R6, 0x21, PT ;  /* 0x000000210600780c */ /* 0x000fe20003f46270 */
[----:B------:R-:W-:-:S02]  /*2770*/  IMAD R2, R186, R41, RZ ;  /* 0x00000029ba027224 */ /* 0x000fc400078e02ff */
[----:B------:R-:W-:Y:S02]  /*2780*/  IMAD.SHL.U32 R209, R178, 0x20, RZ ;  /* 0x00000020b2d17824 */ /* 0x000fe400078e00ff */
[-C--:B------:R-:W-:Y:S02]  /*2790*/  IMAD R4, R3, R156.reuse, R2 ;  /* 0x0000009c03047224 */ /* 0x080fe400078e0202 */
[----:B------:R-:W-:-:S04]  /*27a0*/  IMAD.WIDE.U32 R2, R41, R156, R124 ;  /* 0x0000009c29027225 */ /* 0x000fc800078e007c */
[----:B------:R-:W-:Y:S01]  /*27b0*/  IMAD.IADD R3, R3, 0x1, R4 ;  /* 0x0000000103037824 */ /* 0x000fe200078e0204 */
[----:B------:R-:W-:Y:S01]  /*27c0*/  @P0 LEA R4, P1, R2, c[0x0][0x220], 0x1 ;  /* 0x0000880002040a11 */ /* 0x000fe200078208ff */
[----:B-1----:R-:W-:-:S03]  /*27d0*/  IMAD.WIDE.U32 R8, R178, 0x40, RZ ;  /* 0x00000040b2087825 */ /* 0x002fc600078e00ff */
[----:B------:R-:W-:Y:S01]  /*27e0*/  @P0 LEA.HI.X R5, R2, c[0x0][0x224], R3, 0x1, P1 ;  /* 0x0000890002050a11 */ /* 0x000fe200008f0c03 */
[----:B------:R-:W-:Y:S01]  /*27f0*/  IMAD R10, R24, c[0x0][0x1e0], RZ ;  /* 0x00007800180a7a24 */ /* 0x000fe200078e02ff */
[----:B------:R-:W-:Y:S01]  /*2800*/  ISETP.GE.AND P1, PT, R6, 0x41, PT ;  /* 0x000000410600780c */ /* 0x000fe20003f26270 */
[----:B------:R-:W-:Y:S02]  /*2810*/  IMAD.WIDE.U32 R204, R40, c[0x0][0x1e0], RZ ;  /* 0x0000780028cc7a25 */ /* 0x000fe400078e00ff */
[----:B------:R-:W-:Y:S01]  /*2820*/  @!PT LDS RZ, [RZ] ;  /* 0x00000000fffff984 */ /* 0x000fe20000000800 */
[----:B------:R-:W-:Y:S01]  /*2830*/  @!PT LDS RZ, [RZ] ;  /* 0x00000000fffff984 */ /* 0x000fe20000000800 */
[----:B------:R-:W-:Y:S01]  /*2840*/  @!PT LDS RZ, [RZ] ;  /* 0x00000000fffff984 */ /* 0x000fe20000000800 */
[----:B------:R1:W-:Y:S02]  /*2850*/  @P0 LDGSTS.E.BYPASS.LTC128B.128 [R215+0x8100], [R4.64], !P5 ;  /* 0x0810000004d70fae */ /* 0x0003e4000e901d46 */
[----:B------:R-:W-:Y:S02]  /*2860*/  IMAD R10, R22, c[0x0][0x1e4], R10 ;  /* 0x00007900160a7a24 */ /* 0x000fe400078e020a */
[----:B------:R1:W-:Y:S01]  /*2870*/  @P0 LDGSTS.E.BYPASS.LTC128B.128 [R215+0xb900], [R4.64+0x80], !P4 ;  /* 0x0b90008004d70fae */ /* 0x0003e2000e101d46 */
[----:B------:R-:W-:-:S04]  /*2880*/  IMAD.WIDE.U32 R164, R178, 0x60, RZ ;  /* 0x00000060b2a47825 */ /* 0x000fc800078e00ff */
[----:B------:R-:W-:Y:S01]  /*2890*/  IMAD.MOV.U32 R162, RZ, RZ, c[0x0][0x280] ;  /* 0x0000a000ffa27624 */ /* 0x000fe200078e00ff */
[----:B------:R-:W-:Y:S01]  /*28a0*/  IADD3 R181, R165, UR4, RZ ;  /* 0x00000004a5b57c10 */ /* 0x000fe2000fffe0ff */
[----:B------:R-:W-:Y:S02]  /*28b0*/  IMAD.MOV.U32 R163, RZ, RZ, c[0x0][0x290] ;  /* 0x0000a400ffa37624 */ /* 0x000fe400078e00ff */
[C---:B------:R-:W-:Y:S01]  /*28c0*/  IMAD.SHL.U32 R190, R162.reuse, 0x20, RZ ;  /* 0x00000020a2be7824 */ /* 0x040fe200078e00ff */
[-C--:B------:R-:W-:Y:S01]  /*28d0*/  SHF.L.U64.HI R167, R162, R179.reuse, c[0x0][0x284] ;  /* 0x0000a100a2a77619 */ /* 0x080fe200000102b3 */
[C---:B------:R-:W-:Y:S01]  /*28e0*/  IMAD.SHL.U32 R191, R163.reuse, 0x20, RZ ;  /* 0x00000020a3bf7824 */ /* 0x040fe200078e00ff */
[----:B------:R-:W-:Y:S02]  /*28f0*/  SHF.L.U64.HI R168, R163, R179, c[0x0][0x294] ;  /* 0x0000a500a3a87619 */ /* 0x000fe400000102b3 */
[----:B-1----:R-:W-:-:S04]  /*2900*/  @P2 IADD3 R5, P0, R209, R2, RZ ;  /* 0x00000002d1052210 */ /* 0x002fc80007f1e0ff */
[----:B------:R-:W-:Y:S02]  /*2910*/  @P2 IADD3.X R7, R3, R187, RZ, P0, !PT ;  /* 0x000000bb03072210 */ /* 0x000fe400007fe4ff */
[----:B------:R-:W-:-:S04]  /*2920*/  @P2 LEA R4, P0, R5, c[0x0][0x220], 0x1 ;  /* 0x0000880005042a11 */ /* 0x000fc800078008ff */
[----:B------:R-:W-:-:S05]  /*2930*/  @P2 LEA.HI.X R5, R5, c[0x0][0x224], R7, 0x1, P0 ;  /* 0x0000890005052a11 */ /* 0x000fca00000f0c07 */
[----:B------:R1:W-:Y:S04]  /*2940*/  @P2 LDGSTS.E.BYPASS.LTC128B.128 [R216+0x9100], [R4.64], !P5 ;  /* 0x0910000004d82fae */ /* 0x0003e8000e901d46 */
[----:B------:R1:W-:Y:S02]  /*2950*/  @P2 LDGSTS.E.BYPASS.LTC128B.128 [R216+0xc900], [R4.64+0x80], !P4 ;  /* 0x0c90008004d82fae */ /* 0x0003e4000e101d46 */
[----:B-1----:R-:W-:-:S04]  /*2960*/  @P1 IADD3 R5, P0, R2, R8, RZ ;  /* 0x0000000802051210 */ /* 0x002fc80007f1e0ff */
[----:B------:R-:W-:Y:S01]  /*2970*/  @P1 IADD3.X R7, R3, UR5, R9, P0, !PT ;  /* 0x0000000503071c10 */ /* 0x000fe200087fe409 */
[----:B------:R-:W-:Y:S01]  /*2980*/  IMAD.WIDE.U32 R8, R22, c[0x0][0x1e0], RZ ;  /* 0x0000780016087a25 */ /* 0x000fe200078e00ff */
[----:B------:R-:W-:-:S04]  /*2990*/  @P1 LEA R4, P0, R5, c[0x0][0x220], 0x1 ;  /* 0x0000880005041a11 */ /* 0x000fc800078008ff */
[----:B------:R-:W-:Y:S02]  /*29a0*/  @P1 LEA.HI.X R5, R5, c[0x0][0x224], R7, 0x1, P0 ;  /* 0x0000890005051a11 */ /* 0x000fe400000f0c07 */
[----:B------:R-:W-:Y:S01]  /*29b0*/  ISETP.GT.AND P0, PT, R6, 0x60, PT ;  /* 0x000000600600780c */ /* 0x000fe20003f04270 */
[----:B------:R-:W-:Y:S02]  /*29c0*/  IMAD R6, R27, c[0x0][0x280], RZ ;  /* 0x0000a0001b067a24 */ /* 0x000fe400078e02ff */
[----:B------:R1:W-:Y:S02]  /*29d0*/  @P1 LDGSTS.E.BYPASS.LTC128B.128 [R216+0xa100], [R4.64], !P5 ;  /* 0x0a10000004d81fae */ /* 0x0003e4000e901d46 */
[C---:B------:R-:W-:Y:S02]  /*29e0*/  IMAD R16, R40.reuse, c[0x0][0x284], R6 ;  /* 0x0000a10028107a24 */ /* 0x040fe400078e0206 */
[----:B------:R-:W-:Y:S01]  /*29f0*/  IMAD.WIDE.U32 R6, R40, c[0x0][0x280], R28 ;  /* 0x0000a00028067a25 */ /* 0x000fe200078e001c */
[----:B------:R1:W-:Y:S03]  /*2a00*/  @P1 LDGSTS.E.BYPASS.LTC128B.128 [R216+0xd900], [R4.64+0x80], !P4 ;  /* 0x0d90008004d81fae */ /* 0x0003e6000e101d46 */
[----:B------:R-:W-:Y:S01]  /*2a10*/  IMAD.IADD R15, R7, 0x1, R16 ;  /* 0x00000001070f7824 */ /* 0x000fe200078e0210 */
[----:B------:R-:W-:Y:S01]  /*2a20*/  IADD3 R7, R9, R10, RZ ;  /* 0x0000000a09077210 */ /* 0x000fe20007ffe0ff */
[----:B------:R-:W-:-:S02]  /*2a30*/  IMAD R9, R27, c[0x0][0x290], RZ ;  /* 0x0000a4001b097a24 */ /* 0x000fc400078e02ff */
[----:B------:R-:W-:-:S04]  /*2a40*/  @P0 IMAD.WIDE.U32 R2, R178, 0x60, R2 ;  /* 0x00000060b2020825 */ /* 0x000fc800078e0002 */
[----:B------:R-:W-:Y:S01]  /*2a50*/  IMAD.MOV.U32 R14, RZ, RZ, R6 ;  /* 0x000000ffff0e7224 */ /* 0x000fe200078e0006 */
[----:B------:R-:W-:Y:S01]  /*2a60*/  @P0 IADD3 R17, R3, UR4, RZ ;  /* 0x0000000403110c10 */ /* 0x000fe2000fffe0ff */
[----:B------:R-:W-:-:S04]  /*2a70*/  IMAD.WIDE.U32 R10, R40, c[0x0][0x290], R28 ;  /* 0x0000a400280a7a25 */ /* 0x000fc800078e001c */
[----:B------:R-:W-:Y:S02]  /*2a80*/  IMAD R9, R40, c[0x0][0x294], R9 ;  /* 0x0000a50028097a24 */ /* 0x000fe400078e0209 */
[----:B------:R-:W-:Y:S01]  /*2a90*/  IMAD.MOV.U32 R6, RZ, RZ, R8 ;  /* 0x000000ffff067224 */ /* 0x000fe200078e0008 */
[C---:B------:R-:W-:Y:S01]  /*2aa0*/  @P0 LEA R8, P1, R2.reuse, c[0x0][0x220], 0x1 ;  /* 0x0000880002080a11 */ /* 0x040fe200078208ff */
[----:B------:R-:W-:Y:S01]  /*2ab0*/  IMAD.IADD R3, R9, 0x1, R13 ;  /* 0x0000000109037824 */ /* 0x000fe200078e020d */
[----:B------:R-:W-:Y:S01]  /*2ac0*/  IADD3 R11, R11, R9, RZ ;  /* 0x000000090b0b7210 */ /* 0x000fe20007ffe0ff */
[C---:B------:R-:W-:Y:S01]  /*2ad0*/  IMAD.WIDE.U32 R6, R39.reuse, c[0x0][0x1e8], R6 ;  /* 0x00007a0027067a25 */ /* 0x040fe200078e0006 */
[----:B------:R-:W-:Y:S02]  /*2ae0*/  @P0 LEA.HI.X R9, R2, c[0x0][0x224], R17, 0x1, P1 ;  /* 0x0000890002090a11 */ /* 0x000fe400008f0c11 */
[----:B------:R-:W-:Y:S01]  /*2af0*/  MOV R2, R12 ;  /* 0x0000000c00027202 */ /* 0x000fe20000000f00 */
[----:B-1----:R-:W-:Y:S01]  /*2b00*/  IMAD.WIDE.U32 R4, R40, c[0x0][0x280], R36 ;  /* 0x0000a00028047a25 */ /* 0x002fe200078e0024 */
[----:B------:R-:W-:Y:S01]  /*2b10*/  SHF.R.S32.HI R12, RZ, 0x1f, R33 ;  /* 0x0000001fff0c7819 */ /* 0x000fe20000011421 */
[----:B------:R1:W-:Y:S01]  /*2b20*/  @P0 LDGSTS.E.BYPASS.LTC128B.128 [R216+0xb100], [R8.64], !P5 ;  /* 0x0b10000008d80fae */ /* 0x0003e2000e901d46 */
[----:B------:R-:W-:Y:S01]  /*2b30*/  SHF.R.S32.HI R13, RZ, 0x1f, R34 ;  /* 0x0000001fff0d7819 */ /* 0x000fe20000011422 */
[----:B------:R-:W-:Y:S01]  /*2b40*/  IMAD.IADD R5, R16, 0x1, R5 ;  /* 0x0000000110057824 */ /* 0x000fe200078e0205 */
[----:B------:R-:W-:Y:S01]  /*2b50*/  LEA.HI R12, R12, R33, RZ, 0x3 ;  /* 0x000000210c0c7211 */ /* 0x000fe200078f18ff */
[----:B------:R1:W-:Y:S01]  /*2b60*/  @P0 LDGSTS.E.BYPASS.LTC128B.128 [R216+0xe900], [R8.64+0x80], !P4 ;  /* 0x0e90008008d80fae */ /* 0x0003e2000e101d46 */
[----:B------:R-:W-:Y:S01]  /*2b70*/  IMAD R7, R39, c[0x0][0x1ec], R7 ;  /* 0x00007b0027077a24 */ /* 0x000fe200078e0207 */
[----:B------:R-:W-:Y:S01]  /*2b80*/  LEA.HI R13, R13, R34, RZ, 0x3 ;  /* 0x000000220d0d7211 */ /* 0x000fe200078f18ff */
[----:B-----5:R-:W-:Y:S01]  /*2b90*/  IMAD.WIDE.U32 R108, R145, c[0x0][0x280], R14 ;  /* 0x0000a000916c7a25 */ /* 0x020fe200078e000e */
[----:B------:R-:W-:Y:S01]  /*2ba0*/  SHF.L.U32 R17, R12, 0x6, RZ ;  /* 0x000000060c117819 */ /* 0x000fe200000006ff */
[----:B------:R-:W0:Y:S01]  /*2bb0*/  LDGDEPBAR ;  /* 0x00000000000079af */ /* 0x000e220000000000 */
[----:B------:R-:W-:Y:S01]  /*2bc0*/  WARPSYNC 0xffffffff ;  /* 0xffffffff00007948 */ /* 0x000fe20003800000 */
[----:B------:R-:W-:Y:S01]  /*2bd0*/  IMAD.SHL.U32 R19, R13, 0x40, RZ ;  /* 0x000000400d137824 */ /* 0x000fe200078e00ff */
[----:B------:R-:W-:Y:S01]  /*2be0*/  LOP3.LUT R17, R17, 0xfffffe00, RZ, 0xc0, !PT ;  /* 0xfffffe0011117812 */ /* 0x000fe200078ec0ff */
[----:B------:R-:W-:-:S03]  /*2bf0*/  IMAD.WIDE.U32 R104, R145, c[0x0][0x280], R4 ;  /* 0x0000a00091687a25 */ /* 0x000fc600078e0004 */
[----:B------:R-:W-:Y:S01]  /*2c00*/  LOP3.LUT R19, R19, 0xfffffe00, RZ, 0xc0, !PT ;  /* 0xfffffe0013137812 */ /* 0x000fe200078ec0ff */
[----:B------:R-:W-:-:S04]  /*2c10*/  IMAD.WIDE.U32 R102, R145, c[0x0][0x290], R2 ;  /* 0x0000a40091667a25 */ /* 0x000fc800078e0002 */
[----:B------:R-:W-:Y:S01]  /*2c20*/  IMAD.WIDE.U32 R106, R145, c[0x0][0x290], R10 ;  /* 0x0000a400916a7a25 */ /* 0x000fe200078e000a */
[----:B-1----:R-:W-:Y:S02]  /*2c30*/  SHF.R.S32.HI R9, RZ, 0x1f, R35 ;  /* 0x0000001fff097819 */ /* 0x002fe40000011423 */
[----:B------:R-:W-:Y:S02]  /*2c40*/  SHF.R.S32.HI R8, RZ, 0x1f, R145 ;  /* 0x0000001fff087819 */ /* 0x000fe40000011491 */
[----:B------:R-:W-:Y:S01]  /*2c50*/  LEA.HI R16, R9, R35, RZ, 0x3 ;  /* 0x0000002309107211 */ /* 0x000fe200078f18ff */
[----:B------:R-:W-:Y:S02]  /*2c60*/  IMAD R9, R27, c[0x0][0x1e0], RZ ;  /* 0x000078001b097a24 */ /* 0x000fe400078e02ff */
[----:B------:R-:W-:Y:S02]  /*2c70*/  IMAD R20, R8, c[0x0][0x290], RZ ;  /* 0x0000a40008147a24 */ /* 0x000fe400078e02ff */
[----:B------:R-:W-:-:S02]  /*2c80*/  IMAD R18, R40, c[0x0][0x1e4], R9 ;  /* 0x0000790028127a24 */ /* 0x000fc400078e0209 */
[----:B------:R-:W-:Y:S02]  /*2c90*/  IMAD.SHL.U32 R16, R16, 0x40, RZ ;  /* 0x0000004010107824 */ /* 0x000fe400078e00ff */
[----:B------:R-:W-:Y:S01]  /*2ca0*/  IMAD R12, R145, c[0x0][0x294], R20 ;  /* 0x0000a500910c7a24 */ /* 0x000fe200078e0214 */
[----:B------:R-:W-:Y:S01]  /*2cb0*/  IADD3 R139, R205, R18, RZ ;  /* 0x00000012cd8b7210 */ /* 0x000fe20007ffe0ff */
[----:B------:R-:W-:Y:S01]  /*2cc0*/  IMAD R21, R8, c[0x0][0x280], RZ ;  /* 0x0000a00008157a24 */ /* 0x000fe200078e02ff */
[----:B------:R-:W-:Y:S01]  /*2cd0*/  LOP3.LUT R20, R16, 0xfffffe00, RZ, 0xc0, !PT ;  /* 0xfffffe0010147812 */ /* 0x000fe200078ec0ff */
[----:B------:R-:W-:Y:S01]  /*2ce0*/  IMAD.IADD R118, R107, 0x1, R12 ;  /* 0x000000016b767824 */ /* 0x000fe200078e020c */
[----:B------:R-:W-:Y:S01]  /*2cf0*/  SHF.L.U32 R8, R210, 0x1, RZ ;  /* 0x00000001d2087819 */ /* 0x000fe200000006ff */
[----:B------:R-:W-:Y:S01]  /*2d00*/  IMAD R13, R145, c[0x0][0x284], R21 ;  /* 0x0000a100910d7a24 */ /* 0x000fe200078e0215 */
[----:B------:R-:W-:-:S04]  /*2d10*/  IADD3 R116, R12, R103, RZ ;  /* 0x000000670c747210 */ /* 0x000fc80007ffe0ff */
[----:B------:R-:W-:Y:S02]  /*2d20*/  IADD3 R120, R109, R13, RZ ;  /* 0x0000000d6d787210 */ /* 0x000fe40007ffe0ff */
[----:B------:R-:W-:Y:S02]  /*2d30*/  IADD3 R117, R13, R105, RZ ;  /* 0x000000690d757210 */ /* 0x000fe40007ffe0ff */
[----:B---3--:R-:W-:Y:S01]  /*2d40*/  @P3 SHF.R.S32.HI R9, RZ, 0x1f, R23 ;  /* 0x0000001fff093819 */ /* 0x008fe20000011417 */
[----:B------:R-:W-:Y:S02]  /*2d50*/  @!P3 IMAD.MOV.U32 R9, RZ, RZ, R146 ;  /* 0x000000ffff09b224 */ /* 0x000fe400078e0092 */
[----:B------:R-:W-:-:S03]  /*2d60*/  @!P3 IMAD.MOV.U32 R23, RZ, RZ, R42 ;  /* 0x000000ffff17b224 */ /* 0x000fc600078e002a */
        /* <DEDUP_REMOVED lines=8> */
[----:B--2---:R-:W-:Y:S01]  /*2df0*/  ISETP.GE.AND P0, PT, R36, c[0x0][0x27c], PT ;  /* 0x00009f0024007a0c */ /* 0x004fe20003f06270 */
[C---:B------:R-:W-:Y:S01]  /*2e00*/  IMAD.WIDE.U32 R2, R39.reuse, c[0x0][0x210], R36 ;  /* 0x0000840027027a25 */ /* 0x040fe200078e0024 */
[----:B------:R-:W-:Y:S01]  /*2e10*/  ISETP.GE.AND P2, PT, R210, 0x1, PT ;  /* 0x00000001d200780c */ /* 0x000fe20003f46270 */
[----:B------:R-:W-:Y:S01]  /*2e20*/  ULDC.U8 UR8, c[0x0][0x298] ;  /* 0x0000a60000087ab9 */ /* 0x000fe20000000000 */
[----:B------:R-:W-:Y:S01]  /*2e30*/  SEL R4, RZ, c[0x0][0x27c], !P0 ;  /* 0x00009f00ff047a07 */ /* 0x000fe20004000000 */
[C---:B------:R-:W-:Y:S01]  /*2e40*/  IMAD R5, R39.reuse, c[0x0][0x214], R3 ;  /* 0x0000850027057a24 */ /* 0x040fe200078e0203 */
[----:B------:R-:W-:Y:S01]  /*2e50*/  LOP3.LUT R38, R38, 0xfffffff7, RZ, 0xc0, !PT ;  /* 0xfffffff726267812 */ /* 0x000fe200078ec0ff */
[----:B------:R-:W-:Y:S01]  /*2e60*/  IMAD.WIDE.U32 R6, R39, c[0x0][0x260], R36 ;  /* 0x0000980027067a25 */ /* 0x000fe200078e0024 */
[----:B------:R-:W-:Y:S01]  /*2e70*/  BAR.SYNC.DEFER_BLOCKING 0x0 ;  /* 0x0000000000007b1d */ /* 0x000fe20000010000 */
[----:B------:R-:W-:Y:S02]  /*2e80*/  IADD3 R142, P1, R40, R22, RZ ;  /* 0x00000016288e7210 */ /* 0x000fe40007f3e0ff */
[----:B------:R-:W-:Y:S01]  /*2e90*/  IMAD.IADD R3, R36, 0x1, R4 ;  /* 0x0000000124037824 */ /* 0x000fe200078e0204 */
[----:B------:R-:W-:Y:S01]  /*2ea0*/  SHF.L.U32 R188, R162, 0x6, RZ ;  /* 0x00000006a2bc7819 */ /* 0x000fe200000006ff */
[----:B------:R-:W-:Y:S01]  /*2eb0*/  IMAD.MOV.U32 R4, RZ, RZ, R2 ;  /* 0x000000ffff047224 */ /* 0x000fe200078e0002 */
[----:B------:R-:W-:Y:S01]  /*2ec0*/  @P0 IADD3 R8, -R8, c[0x0][0x1d4], RZ ;  /* 0x0000750008080a10 */ /* 0x000fe20007ffe1ff */
[----:B------:R-:W-:Y:S01]  /*2ed0*/  IMAD R11, R18, c[0x0][0x218], RZ ;  /* 0x00008600120b7a24 */ /* 0x000fe200078e02ff */
[----:B------:R-:W-:Y:S01]  /*2ee0*/  SHF.R.S32.HI R9, RZ, 0x1f, R3 ;  /* 0x0000001fff097819 */ /* 0x000fe20000011403 */
[C---:B------:R-:W-:Y:S01]  /*2ef0*/  IMAD.WIDE.U32 R100, R16.reuse, c[0x0][0x218], R4 ;  /* 0x0000860010647a25 */ /* 0x040fe200078e0004 */
[----:B------:R-:W-:Y:S01]  /*2f00*/  SHF.R.S32.HI R10, RZ, 0x1f, R8 ;  /* 0x0000001fff0a7819 */ /* 0x000fe20000011408 */
[----:B------:R-:W-:Y:S01]  /*2f10*/  ULDC UR10, c[0x0][0x1e4] ;  /* 0x00007900000a7ab9 */ /* 0x000fe20000000800 */
[-C--:B------:R-:W-:Y:S01]  /*2f20*/  LEA.HI R2, R9, R3.reuse, RZ, 0x3 ;  /* 0x0000000309027211 */ /* 0x080fe200078f18ff */
[----:B------:R-:W-:Y:S01]  /*2f30*/  IMAD R7, R39, c[0x0][0x264], R7 ;  /* 0x0000990027077a24 */ /* 0x000fe200078e0207 */
[----:B------:R-:W-:Y:S01]  /*2f40*/  LEA.HI R3, R9, R3, RZ, 0x6 ;  /* 0x0000000309037211 */ /* 0x000fe200078f30ff */
[----:B------:R-:W-:Y:S01]  /*2f50*/  IMAD R18, R16, c[0x0][0x21c], R11 ;  /* 0x0000870010127a24 */ /* 0x000fe200078e020b */
[----:B------:R-:W-:Y:S01]  /*2f60*/  LEA.HI R10, R10, R8, RZ, 0x4 ;  /* 0x000000080a0a7211 */ /* 0x000fe200078f20ff */
[----:B------:R-:W-:Y:S01]  /*2f70*/  IMAD R8, R25, c[0x0][0x268], RZ ;  /* 0x00009a0019087a24 */ /* 0x000fe200078e02ff */
[----:B------:R-:W-:Y:S01]  /*2f80*/  LOP3.LUT R5, R159, 0x38, R2, 0xf8, !PT ;  /* 0x000000389f057812 */ /* 0x000fe200078ef802 */
[----:B------:R-:W-:Y:S01]  /*2f90*/  IMAD.WIDE.U32 R98, R26, c[0x0][0x268], R6 ;  /* 0x00009a001a627a25 */ /* 0x000fe200078e0006 */
[----:B------:R-:W-:Y:S01]  /*2fa0*/  SHF.R.S32.HI R3, RZ, 0x6, R3 ;  /* 0x00000006ff037819 */ /* 0x000fe20000011403 */
[----:B------:R-:W-:Y:S01]  /*2fb0*/  UMOV UR9, 0x60 ;  /* 0x0000006000097882 */ /* 0x000fe20000000000 */
[----:B------:R-:W-:Y:S01]  /*2fc0*/  LOP3.LUT R4, R154, 0x38, R2, 0xf8, !PT ;  /* 0x000000389a047812 */ /* 0x000fe200078ef802 */
[----:B------:R-:W-:Y:S01]  /*2fd0*/  IMAD R15, R26, c[0x0][0x26c], R8 ;  /* 0x00009b001a0f7a24 */ /* 0x000fe200078e0208 */
[----:B------:R-:W-:Y:S01]  /*2fe0*/  SHF.R.S32.HI R9, RZ, 0x4, R10 ;  /* 0x00000004ff097819 */ /* 0x000fe2000001140a */
[----:B------:R-:W-:Y:S01]  /*2ff0*/  IMAD R10, R3, 0x1c00, R20 ;  /* 0x00001c00030a7824 */ /* 0x000fe200078e0214 */
[----:B------:R-:W-:Y:S01]  /*3000*/  LOP3.LUT R8, R5, R199, RZ, 0x3c, !PT ;  /* 0x000000c705087212 */ /* 0x000fe200078e3cff */
[C---:B------:R-:W-:Y:S01]  /*3010*/  IMAD R11, R3.reuse, 0x1c00, R169 ;  /* 0x00001c00030b7824 */ /* 0x040fe200078e02a9 */
[----:B------:R-:W-:Y:S01]  /*3020*/  LOP3.LUT R5, R4, R30, RZ, 0x3c, !PT ;  /* 0x0000001e04057212 */ /* 0x000fe200078e3cff */
[----:B------:R-:W-:Y:S01]  /*3030*/  ULDC UR5, c[0x0][0x284] ;  /* 0x0000a10000057ab9 */ /* 0x000fe20000000800 */
[----:B------:R-:W-:Y:S01]  /*3040*/  LEA.HI.SX32 R4, R2, R9, 0x1d ;  /* 0x0000000902047211 */ /* 0x000fe200078feaff */
[----:B------:R-:W-:Y:S01]  /*3050*/  IMAD R9, R3, 0x1c00, R19 ;  /* 0x00001c0003097824 */ /* 0x000fe200078e0213 */
[----:B------:R-:W-:Y:S01]  /*3060*/  LOP3.LUT R7, R158, 0x38, R2, 0xf8, !PT ;  /* 0x000000389e077812 */ /* 0x000fe200078ef802 */
[----:B------:R-:W-:Y:S01]  /*3070*/  IMAD.IADD R13, R10, 0x1, R5 ;  /* 0x000000010a0d7824 */ /* 0x000fe200078e0205 */
[----:B------:R-:W-:Y:S01]  /*3080*/  SHF.R.S32.HI R5, RZ, 0x1f, R4 ;  /* 0x0000001fff057819 */ /* 0x000fe20000011404 */
[----:B------:R-:W-:Y:S01]  /*3090*/  IMAD.SHL.U32 R93, R4, 0x8, RZ ;  /* 0x00000008045d7824 */ /* 0x000fe200078e00ff */
[----:B------:R-:W-:Y:S01]  /*30a0*/  IADD3 R14, R11, R8, RZ ;  /* 0x000000080b0e7210 */ /* 0x000fe20007ffe0ff */
[----:B------:R-:W-:Y:S01]  /*30b0*/  IMAD R8, R3, 0x1c00, R17 ;  /* 0x00001c0003087824 */ /* 0x000fe200078e0211 */
[----:B------:R-:W-:Y:S01]  /*30c0*/  LEA.HI R3, R5, R4, RZ, 0x3 ;  /* 0x0000000405037211 */ /* 0x000fe200078f18ff */
[----:B------:R-:W-:Y:S01]  /*30d0*/  ULDC UR4, c[0x0][0x294] ;  /* 0x0000a50000047ab9 */ /* 0x000fe20000000800 */
[----:B------:R-:W-:Y:S01]  /*30e0*/  ISETP.NE.AND P0, PT, RZ, UR8, PT ;  /* 0x00000008ff007c0c */ /* 0x000fe2000bf05270 */
[----:B------:R-:W-:Y:S01]  /*30f0*/  IMAD.MOV.U32 R177, RZ, RZ, 0x6 ;  /* 0x00000006ffb17424 */ /* 0x000fe200078e00ff */
[----:B------:R-:W-:Y:S01]  /*3100*/  LOP3.LUT R6, R155, 0x38, R2, 0xf8, !PT ;  /* 0x000000389b067812 */ /* 0x000fe200078ef802 */
[----:B------:R-:W-:Y:S01]  /*3110*/  UIMAD UR10, UR10, 0x60, URZ ;  /* 0x000000600a0a78a4 */ /* 0x000fe2000f8e023f */
[----:B------:R-:W-:Y:S01]  /*3120*/  LOP3.LUT R5, R7, R32, RZ, 0x3c, !PT ;  /* 0x0000002007057212 */ /* 0x000fe200078e3cff */
[----:B------:R-:W-:Y:S01]  /*3130*/  UIMAD UR5, UR9, UR5, URZ ;  /* 0x00000005090572a4 */ /* 0x000fe2000f8e023f */
[----:B------:R-:W-:Y:S01]  /*3140*/  @P2 LOP3.LUT R38, R38, 0x8, RZ, 0xfc, !PT ;  /* 0x0000000826262812 */ /* 0x000fe200078efcff */
[----:B------:R-:W-:Y:S01]  /*3150*/  UIMAD UR4, UR9, UR4, URZ ;  /* 0x00000004090472a4 */ /* 0x000fe2000f8e023f */
[----:B------:R-:W-:Y:S01]  /*3160*/  LOP3.LUT R6, R6, R31, RZ, 0x3c, !PT ;  /* 0x0000001f06067212 */ /* 0x000fe200078e3cff */
[----:B------:R-:W-:Y:S01]  /*3170*/  IMAD.IADD R11, R8, 0x1, R5 ;  /* 0x00000001080b7824 */ /* 0x000fe200078e0205 */
[----:B------:R-:W-:Y:S01]  /*3180*/  SHF.R.S32.HI R3, RZ, 0x3, R3 ;  /* 0x00000003ff037819 */ /* 0x000fe20000011403 */
[----:B------:R-:W-:Y:S01]  /*3190*/  IMAD R173, R148, c[0x0][0x1e4], RZ ;  /* 0x0000790094ad7a24 */ /* 0x000fe200078e02ff */
[--C-:B------:R-:W-:Y:S01]  /*31a0*/  LOP3.LUT R4, R154, 0x38, R93.reuse, 0xf8, !PT ;  /* 0x000000389a047812 */ /* 0x100fe200078ef85d */
[----:B------:R-:W-:Y:S01]  /*31b0*/  IMAD R174, R148, c[0x0][0x284], RZ ;  /* 0x0000a10094ae7a24 */ /* 0x000fe200078e02ff */
[----:B------:R-:W-:Y:S01]  /*31c0*/  LOP3.LUT R5, R158, 0x38, R93, 0xf8, !PT ;  /* 0x000000389e057812 */ /* 0x000fe200078ef85d */
[----:B------:R-:W-:Y:S01]  /*31d0*/  IMAD R8, R3, 0x1c00, R19 ;  /* 0x00001c0003087824 */ /* 0x000fe200078e0213 */
[----:B------:R-:W-:Y:S01]  /*31e0*/  IADD3 R12, R9, R6, RZ ;  /* 0x00000006090c7210 */ /* 0x000fe20007ffe0ff */
[----:B------:R-:W-:Y:S01]  /*31f0*/  IMAD R9, R3, 0x1c00, R20 ;  /* 0x00001c0003097824 */ /* 0x000fe200078e0214 */
[----:B------:R-:W-:Y:S01]  /*3200*/  LOP3.LUT R4, R4, R30, RZ, 0x3c, !PT ;  /* 0x0000001e04047212 */ /* 0x000fe200078e3cff */
[----:B------:R-:W-:Y:S01]  /*3210*/  IMAD R175, R148, c[0x0][0x294], RZ ;  /* 0x0000a50094af7a24 */ /* 0x000fe200078e02ff */
[----:B------:R-:W-:Y:S01]  /*3220*/  LOP3.LUT R38, R38, 0xfffffffb, RZ, 0xc0, !PT ;  /* 0xfffffffb26267812 */ /* 0x000fe200078ec0ff */
[----:B------:R-:W-:Y:S01]  /*3230*/  IMAD.WIDE.U32 R152, R148, c[0x0][0x1e0], RZ ;  /* 0x0000780094987a25 */ /* 0x000fe200078e00ff */
[----:B------:R-:W-:-:S02]  /*3240*/  LOP3.LUT R6, R155, 0x38, R93, 0xf8, !PT ;  /* 0x000000389b067812 */ /* 0x000fc400078ef85d */
[----:B------:R-:W-:Y:S01]  /*3250*/  LOP3.LUT R10, R5, R32, RZ, 0x3c, !PT ;  /* 0x00000020050a7212 */ /* 0x000fe200078e3cff */
[----:B------:R-:W-:Y:S01]  /*3260*/  IMAD.IADD R9, R9, 0x1, R4 ;  /* 0x0000000109097824 */ /* 0x000fe200078e0204 */
[----:B------:R-:W-:Y:S01]  /*3270*/  LOP3.LUT R5, R159, 0x38, R93, 0xf8, !PT ;  /* 0x000000389f057812 */ /* 0x000fe200078ef85d */
[C---:B------:R-:W-:Y:S01]  /*3280*/  IMAD R4, R3.reuse, 0x1c00, R169 ;  /* 0x00001c0003047824 */ /* 0x040fe200078e02a9 */
[----:B------:R-:W-:Y:S01]  /*3290*/  @P0 LOP3.LUT R38, R38, 0x4, RZ, 0xfc, !PT ;  /* 0x0000000426260812 */ /* 0x000fe200078efcff */
[----:B------:R-:W-:Y:S01]  /*32a0*/  IMAD.WIDE.U32 R150, R148, c[0x0][0x280], RZ ;  /* 0x0000a00094967a25 */ /* 0x000fe200078e00ff */
[----:B------:R-:W-:Y:S02]  /*32b0*/  LOP3.LUT R7, R6, R31, RZ, 0x3c, !PT ;  /* 0x0000001f06077212 */ /* 0x000fe400078e3cff */
[----:B------:R-:W-:Y:S01]  /*32c0*/  MOV R16, c[0x0][0x1e0] ;  /* 0x0000780000107a02 */ /* 0x000fe20000000f00 */
[----:B------:R-:W-:Y:S01]  /*32d0*/  IMAD R6, R3, 0x1c00, R17 ;  /* 0x00001c0003067824 */ /* 0x000fe200078e0211 */
[----:B------:R-:W-:Y:S01]  /*32e0*/  LOP3.LUT R3, R5, R199, RZ, 0x3c, !PT ;  /* 0x000000c705037212 */ /* 0x000fe200078e3cff */
[----:B------:R1:W-:Y:S01]  /*32f0*/  STL [R1+0x3c], R38 ;  /* 0x00003c2601007387 */ /* 0x0003e20000100800 */
[----:B------:R-:W-:Y:S01]  /*3300*/  IADD3 R8, R8, R7, RZ ;  /* 0x0000000708087210 */ /* 0x000fe20007ffe0ff */
[----:B------:R-:W-:Y:S01]  /*3310*/  IMAD.IADD R10, R6, 0x1, R10 ;  /* 0x00000001060a7824 */ /* 0x000fe200078e020a */
[----:B------:R-:W-:Y:S01]  /*3320*/  SHF.R.S32.HI R5, RZ, 0x1f, R34 ;  /* 0x0000001fff057819 */ /* 0x000fe20000011422 */
[----:B------:R-:W-:Y:S01]  /*3330*/  IMAD.IADD R7, R4, 0x1, R3 ;  /* 0x0000000104077824 */ /* 0x000fe200078e0203 */
[----:B------:R-:W-:Y:S01]  /*3340*/  SHF.R.S32.HI R3, RZ, 0x1f, R35 ;  /* 0x0000001fff037819 */ /* 0x000fe20000011423 */
[----:B------:R-:W-:Y:S01]  /*3350*/  IMAD.WIDE.U32 R192, R33, c[0x0][0x1e0], RZ ;  /* 0x0000780021c07a25 */ /* 0x000fe200078e00ff */
[----:B------:R-:W-:-:S02]  /*3360*/  SHF.R.S32.HI R6, RZ, 0x1f, R33 ;  /* 0x0000001fff067819 */ /* 0x000fc40000011421 */
[----:B------:R-:W-:Y:S01]  /*3370*/  LOP3.LUT R112, R2, 0xfffffff8, RZ, 0xc0, !PT ;  /* 0xfffffff802707812 */ /* 0x000fe200078ec0ff */
[----:B------:R-:W-:Y:S01]  /*3380*/  IMAD R4, R3, c[0x0][0x1e0], RZ ;  /* 0x0000780003047a24 */ /* 0x000fe200078e02ff */
[----:B------:R-:W-:Y:S01]  /*3390*/  ISETP.GE.AND P6, PT, R36, c[0x0][0x1d4], PT ;  /* 0x0000750024007a0c */ /* 0x000fe20003fc6270 */
[----:B------:R-:W-:Y:S01]  /*33a0*/  IMAD R3, R5, c[0x0][0x1e0], RZ ;  /* 0x0000780005037a24 */ /* 0x000fe200078e02ff */
[----:B------:R-:W-:Y:S01]  /*33b0*/  SHF.L.U64.HI R179, R16, R179, c[0x0][0x1e4] ;  /* 0x0000790010b37619 */ /* 0x000fe200000102b3 */
[----:B------:R-:W-:Y:S01]  /*33c0*/  IMAD R5, R6, c[0x0][0x1e0], RZ ;  /* 0x0000780006057a24 */ /* 0x000fe200078e02ff */
[----:B------:R-:W-:Y:S01]  /*33d0*/  IADD3 R174, R151, R174, RZ ;  /* 0x000000ae97ae7210 */ /* 0x000fe20007ffe0ff */
[----:B------:R-:W-:Y:S01]  /*33e0*/  IMAD R6, R35, c[0x0][0x1e4], R4 ;  /* 0x0000790023067a24 */ /* 0x000fe200078e0204 */
[----:B------:R-:W-:Y:S01]  /*33f0*/  SHF.L.U32 R206, R16, 0x5, RZ ;  /* 0x0000000510ce7819 */ /* 0x000fe200000006ff */
[C---:B------:R-:W-:Y:S01]  /*3400*/  IMAD.WIDE.U32 R184, R162.reuse, 0x60, RZ ;  /* 0x00000060a2b87825 */ /* 0x040fe200078e00ff */
[----:B------:R-:W-:-:S02]  /*3410*/  SHF.L.U64.HI R162, R162, R177, c[0x0][0x284] ;  /* 0x0000a100a2a27619 */ /* 0x000fc400000102b1 */
[----:B------:R-:W-:Y:S01]  /*3420*/  SHF.R.S32.HI R114, RZ, 0x1f, R112 ;  /* 0x0000001fff727819 */ /* 0x000fe20000011470 */
[----:B------:R-:W-:Y:S01]  /*3430*/  IMAD.WIDE.U32 R182, R163, 0x60, RZ ;  /* 0x00000060a3b67825 */ /* 0x000fe200078e00ff */
[----:B------:R-:W-:Y:S02]  /*3440*/  IADD3 R121, R185, UR5, RZ ;  /* 0x00000005b9797c10 */ /* 0x000fe4000fffe0ff */
[----:B------:R-:W-:Y:S01]  /*3450*/  SHF.R.S32.HI R113, RZ, 0x1f, R93 ;  /* 0x0000001fff717819 */ /* 0x000fe2000001145d */
[----:B------:R-:W-:Y:S01]  /*3460*/  IMAD.WIDE.U32 R160, R16, 0x60, RZ ;  /* 0x0000006010a07825 */ /* 0x000fe200078e00ff */
[----:B------:R-:W-:Y:S02]  /*3470*/  IADD3 R122, R183, UR4, RZ ;  /* 0x00000004b77a7c10 */ /* 0x000fe4000fffe0ff */
[----:B------:R-:W-:Y:S01]  /*3480*/  SHF.L.U32 R135, R14, 0x1, RZ ;  /* 0x000000010e877819 */ /* 0x000fe200000006ff */
[----:B------:R-:W-:Y:S01]  /*3490*/  IMAD R4, R33, c[0x0][0x1e4], R5 ;  /* 0x0000790021047a24 */ /* 0x000fe200078e0205 */
[----:B------:R-:W-:Y:S01]  /*34a0*/  IADD3 R172, R161, UR10, RZ ;  /* 0x0000000aa1ac7c10 */ /* 0x000fe2000fffe0ff */
[----:B------:R-:W-:Y:S01]  /*34b0*/  IMAD.WIDE.U32 R148, R148, c[0x0][0x290], RZ ;  /* 0x0000a40094947a25 */ /* 0x000fe200078e00ff */
[----:B------:R-:W-:-:S02]  /*34c0*/  SHF.L.U32 R132, R11, 0x1, RZ ;  /* 0x000000010b847819 */ /* 0x000fc400000006ff */
[----:B------:R-:W-:Y:S01]  /*34d0*/  IADD3 R136, R193, R4, RZ ;  /* 0x00000004c1887210 */ /* 0x000fe20007ffe0ff */
[----:B------:R-:W-:Y:S01]  /*34e0*/  IMAD.WIDE.U32 R202, R35, c[0x0][0x1e0], RZ ;  /* 0x0000780023ca7a25 */ /* 0x000fe200078e00ff */
[----:B------:R-:W-:-:S03]  /*34f0*/  SHF.L.U32 R128, R10, 0x1, RZ ;  /* 0x000000010a807819 */ /* 0x000fc600000006ff */
        /* <DEDUP_REMOVED lines=19> */
[----:B-1----:R-:W-:Y:S02]  /*3630*/  IMAD.SHL.U32 R123, R7, 0x2, RZ ;  /* 0x00000002077b7824 */ /* 0x002fe400078e00ff */
.L_x_1191:
[----:B------:R-:W-:Y:S01]  /*3640*/  SHF.R.S32.HI R97, RZ, 0x1f, R41 ;  /* 0x0000001fff617819 */ /* 0x000fe20000011429 */
[----:B-1----:R1:W5:Y:S01]  /*3650*/  LDL R211, [R1+0x3c] ;  /* 0x00003c0001d37983 */ /* 0x0023620000100800 */
[----:B------:R-:W-:Y:S01]  /*3660*/  ISETP.GE.AND P2, PT, R210, 0x1, PT ;  /* 0x00000001d200780c */ /* 0x000fe20003f46270 */
[----:B------:R-:W-:Y:S04]  /*3670*/  DEPBAR.LE SB0, 0x0 ;  /* 0x000080000000791a */ /* 0x000fe80000000000 */
[----:B------:R-:W-:Y:S01]  /*3680*/  WARPSYNC 0xffffffff ;  /* 0xffffffff00007948 */ /* 0x000fe20003800000 */
[----:B------:R-:W-:Y:S01]  /*3690*/  BAR.SYNC.DEFER_BLOCKING 0x0 ;  /* 0x0000000000007b1d */ /* 0x000fe20000010000 */
[-C--:B------:R-:W-:Y:S02]  /*36a0*/  IMAD R2, R173, R41.reuse, RZ ;  /* 0x00000029ad027224 */ /* 0x080fe400078e02ff */
[----:B------:R-:W-:Y:S04]  /*36b0*/  IMAD.WIDE.U32 R80, R152, R41, RZ ;  /* 0x0000002998507225 */ /* 0x000fe800078e00ff */
[----:B------:R-:W-:Y:S01]  /*36c0*/  IMAD R2, R97, R152, R2 ;  /* 0x0000009861027224 */ /* 0x000fe200078e0202 */
[----:B------:R-:W-:Y:S03]  /*36d0*/  IADD3 R3, P1, P0, R119, R80, R206 ;  /* 0x0000005077037210 */ /* 0x000fe6000783e0ce */
[----:B------:R-:W-:Y:S05]  /*36e0*/  IMAD.IADD R86, R81, 0x1, R2 ;  /* 0x0000000151567824 */ /* 0x000fea00078e0202 */
[----:B------:R-:W-:Y:S02]  /*36f0*/  IADD3.X R7, R115, R86, R179, P1, P0 ;  /* 0x0000005673077210 */ /* 0x000fe40000fe04b3 */
[----:B------:R-:W-:Y:S04]  /*3700*/  IADD3 R4, P1, P0, R119, R80, R207 ;  /* 0x0000005077047210 */ /* 0x000fe8000783e0cf */
[----:B------:R-:W-:Y:S02]  /*3710*/  IADD3.X R8, R115, R86, R177, P1, P0 ;  /* 0x0000005673087210 */ /* 0x000fe40000fe04b1 */
[----:B------:R-:W-:Y:S01]  /*3720*/  IADD3 R5, P1, P0, R119, R80, R160 ;  /* 0x0000005077057210 */ /* 0x000fe2000783e0a0 */
[----:B------:R-:W2:Y:S01]  /*3730*/  S2R R10, SR_TID.X ;  /* 0x00000000000a7919 */ /* 0x000ea20000002100 */
[----:B------:R-:W-:Y:S02]  /*3740*/  BSSY B2, `(.L_x_1143) ;  /* 0x00004f5000027945 */ /* 0x000fe40003800000 */
[----:B------:R-:W-:Y:S02]  /*3750*/  IADD3.X R9, R115, R86, R172, P1, P0 ;  /* 0x0000005673097210 */ /* 0x000fe40000fe04ac */
[----:B------:R-:W-:Y:S05]  /*3760*/  IADD3 R2, P0, R119, R80, RZ ;  /* 0x0000005077027210 */ /* 0x000fea0007f1e0ff */
[----:B------:R-:W-:Y:S01]  /*3770*/  IMAD.X R6, R86, 0x1, R115, P0 ;  /* 0x0000000156067824 */ /* 0x000fe200000e0673 */
[C---:B------:R-:W-:Y:S04]  /*3780*/  LEA R66, P0, R2.reuse, c[0x0][0x1c8], 0x1 ;  /* 0x0000720002427a11 */ /* 0x040fe800078008ff */
[----:B------:R-:W-:Y:S02]  /*3790*/  LEA.HI.X R67, R2, c[0x0][0x1cc], R6, 0x1, P0 ;  /* 0x0000730002437a11 */ /* 0x000fe400000f0c06 */
[C---:B------:R-:W-:Y:S04]  /*37a0*/  LEA R72, P0, R3.reuse, c[0x0][0x1c8], 0x1 ;  /* 0x0000720003487a11 */ /* 0x040fe800078008ff */
[----:B------:R-:W-:Y:S02]  /*37b0*/  LEA.HI.X R73, R3, c[0x0][0x1cc], R7, 0x1, P0 ;  /* 0x0000730003497a11 */ /* 0x000fe400000f0c07 */
[----:B------:R-:W-:Y:S02]  /*37c0*/  LEA R82, P0, R4, c[0x0][0x1c8], 0x1 ;  /* 0x0000720004527a11 */ /* 0x000fe400078008ff */
[--C-:B--2---:R-:W-:Y:S02]  /*37d0*/  SHF.R.S32.HI R212, RZ, 0x1f, R10.reuse ;  /* 0x0000001fffd47819 */ /* 0x104fe4000001140a */
[--C-:B------:R-:W-:Y:S02]  /*37e0*/  SHF.R.S32.HI R217, RZ, 0x1f, R10.reuse ;  /* 0x0000001fffd97819 */ /* 0x100fe4000001140a */
[--C-:B------:R-:W-:Y:S02]  /*37f0*/  SHF.R.S32.HI R219, RZ, 0x1f, R10.reuse ;  /* 0x0000001fffdb7819 */ /* 0x100fe4000001140a */
[-C--:B------:R-:W-:Y:S02]  /*3800*/  LEA.HI R212, R212, R10.reuse, RZ, 0x3 ;  /* 0x0000000ad4d47211 */ /* 0x080fe400078f18ff */
[-C--:B------:R-:W-:Y:S02]  /*3810*/  LEA.HI R217, R217, R10.reuse, RZ, 0x3 ;  /* 0x0000000ad9d97211 */ /* 0x080fe400078f18ff */
[-C--:B------:R-:W-:Y:S02]  /*3820*/  LEA.HI R219, R219, R10.reuse, RZ, 0x3 ;  /* 0x0000000adbdb7211 */ /* 0x080fe400078f18ff */
[----:B------:R-:W-:Y:S02]  /*3830*/  SHF.R.S32.HI R220, RZ, 0x1f, R10 ;  /* 0x0000001fffdc7819 */ /* 0x000fe4000001140a */
[----:B------:R-:W-:Y:S02]  /*3840*/  LEA.HI.X R83, R4, c[0x0][0x1cc], R8, 0x1, P0 ;  /* 0x0000730004537a11 */ /* 0x000fe400000f0c08 */
[----:B------:R-:W-:Y:S02]  /*3850*/  LEA R84, P0, R5, c[0x0][0x1c8], 0x1 ;  /* 0x0000720005547a11 */ /* 0x000fe400078008ff */
[----:B------:R-:W-:Y:S02]  /*3860*/  SHF.R.S32.HI R212, RZ, 0x3, R212 ;  /* 0x00000003ffd47819 */ /* 0x000fe400000114d4 */
[----:B------:R-:W-:Y:S02]  /*3870*/  SHF.R.S32.HI R217, RZ, 0x3, R217 ;  /* 0x00000003ffd97819 */ /* 0x000fe400000114d9 */
[----:B------:R-:W-:Y:S02]  /*3880*/  SHF.R.S32.HI R219, RZ, 0x3, R219 ;  /* 0x00000003ffdb7819 */ /* 0x000fe400000114db */
[----:B------:R-:W-:Y:S02]  /*3890*/  LEA.HI R220, R220, R10, RZ, 0x3 ;  /* 0x0000000adcdc7211 */ /* 0x000fe400078f18ff */
[----:B------:R-:W-:Y:S02]  /*38a0*/  IADD3 R212, R212, 0x60, RZ ;  /* 0x00000060d4d47810 */ /* 0x000fe40007ffe0ff */
[----:B------:R-:W-:Y:S02]  /*38b0*/  IADD3 R217, R217, 0x40, RZ ;  /* 0x00000040d9d97810 */ /* 0x000fe40007ffe0ff */
[----:B------:R-:W-:Y:S02]  /*38c0*/  IADD3 R219, R219, 0x20, RZ ;  /* 0x00000020dbdb7810 */ /* 0x000fe40007ffe0ff */
[----:B------:R-:W-:Y:S02]  /*38d0*/  SHF.R.S32.HI R220, RZ, 0x3, R220 ;  /* 0x00000003ffdc7819 */ /* 0x000fe400000114dc */
[----:B------:R-:W-:Y:S01]  /*38e0*/  LEA.HI.X R85, R5, c[0x0][0x1cc], R9, 0x1, P0 ;  /* 0x0000730005557a11 */ /* 0x000fe200000f0c09 */
[----:B------:R-:W-:-:S05]  /*38f0*/  @!P2 BRA `(.L_x_1144) ;  /* 0x00004ad00000a947 */ /* 0x000fca0003800000 */
[-C--:B-1----:R-:W-:Y:S01]  /*3900*/  IMAD R4, R174, R41.reuse, RZ ;  /* 0x00000029ae047224 */ /* 0x082fe200078e02ff */
[----:B-----5:R-:W-:Y:S01]  /*3910*/  LOP3.LUT P2, RZ, R211, 0x4, RZ, 0xc0, !PT ;  /* 0x00000004d3ff7812 */ /* 0x020fe2000784c0ff */
        /* <DEDUP_REMOVED lines=38> */
.L_x_1147:
[----:B------:R-:W-:Y:S05]  /*3b80*/  BSYNC B0 ;  /* 0x0000000000007941 */ /* 0x000fea0003800000 */
.L_x_1146:
        /* <DEDUP_REMOVED lines=9> */
[----:B------:R-:W-:Y:S01]  /*3c20*/  IMAD.MOV.U32 R6, RZ, RZ, R13 ;  /* 0x000000ffff067224 */ /* 0x000fe200078e000d */
[----:B------:R-:W-:Y:S01]  /*3c30*/  PRMT R40, R5, 0x7610, R40 ;  /* 0x0000761005287816 */ /* 0x000fe20000000028 */
[----:B------:R-:W-:Y:S01]  /*3c40*/  IMAD.MOV.U32 R5, RZ, RZ, R2 ;  /* 0x000000ffff057224 */ /* 0x000fe200078e0002 */
[----:B------:R-:W-:Y:S01]  /*3c50*/  PRMT R43, R4, 0x7610, R43 ;  /* 0x00007610042b7816 */ /* 0x000fe2000000002b */
[----:B------:R-:W-:Y:S01]  /*3c60*/  CS2R R14, SRZ ;  /* 0x00000000000e7805 */ /* 0x000fe2000001ff00 */
[----:B------:R-:W-:Y:S02]  /*3c70*/  MOV R7, R12 ;  /* 0x0000000c00077202 */ /* 0x000fe40000000f00 */
        /* <DEDUP_REMOVED lines=24> */
.L_x_1149:
[----:B------:R-:W-:Y:S05]  /*3e00*/  BSYNC B0 ;  /* 0x0000000000007941 */ /* 0x000fea0003800000 */
.L_x_1148:
        /* <DEDUP_REMOVED lines=40> */
.L_x_1151:
[----:B------:R-:W-:Y:S05]  /*4090*/  BSYNC B0 ;  /* 0x0000000000007941 */ /* 0x000fea0003800000 */
.L_x_1150:
        /* <DEDUP_REMOVED lines=38> */
.L_x_1153:
[----:B------:R-:W-:Y:S05]  /*4300*/  BSYNC B0 ;  /* 0x0000000000007941 */ /* 0x000fea0003800000 */
.L_x_1152:
        /* <DEDUP_REMOVED lines=68> */
.L_x_1157:
[----:B------:R-:W-:Y:S05]  /*4750*/  BSYNC B0 ;  /* 0x0000000000007941 */ /* 0x000fea0003800000 */
.L_x_1156:
        /* <DEDUP_REMOVED lines=55> */
.L_x_1155:
[----:B------:R-:W-:Y:S05]  /*4ad0*/  BSYNC B1 ;  /* 0x0000000000017941 */ /* 0x000fea0003800000 */
.L_x_1154:
        /* <DEDUP_REMOVED lines=56> */
.L_x_1161:
[----:B------:R-:W-:Y:S05]  /*4e60*/  BSYNC B0 ;  /* 0x0000000000007941 */ /* 0x000fea0003800000 */
.L_x_1160:
        /* <DEDUP_REMOVED lines=55> */
.L_x_1159:
[----:B------:R-:W-:Y:S05]  /*51e0*/  BSYNC B1 ;  /* 0x0000000000017941 */ /* 0x000fea0003800000 */
.L_x_1158:
        /* <DEDUP_REMOVED lines=56> */
.L_x_1165:
[----:B------:R-:W-:Y:S05]  /*5570*/  BSYNC B0 ;  /* 0x0000000000007941 */ /* 0x000fea0003800000 */
.L_x_1164:
        /* <DEDUP_REMOVED lines=55> */
.L_x_1163:
[----:B------:R-:W-:Y:S05]  /*58f0*/  BSYNC B1 ;  /* 0x0000000000017941 */ /* 0x000fea0003800000 */
.L_x_1162:
        /* <DEDUP_REMOVED lines=55> */
.L_x_1168:
[----:B------:R-:W-:Y:S05]  /*5c70*/  BSYNC B0 ;  /* 0x0000000000007941 */ /* 0x000fea0003800000 */
.L_x_1167:
        /* <DEDUP_REMOVED lines=56> */
.L_x_1145:
        /* <DEDUP_REMOVED lines=24> */
[C---:B------:R-:W-:Y:S02]  /*6180*/  @!P2 IADD3.X R9, R117.reuse, R162, R42, P1, P0 ;  /* 0x000000a27509a210 */ /* 0x040fe40000fe042a */
        /* <DEDUP_REMOVED lines=24> */
[----:B------:R-:W-:Y:S02]  /*6310*/  @!P1 LEA.HI.X R11, R11, c[0x0][0x28c], R14, 0x1, P0 ;  /* 0x0000a3000b0b9a11 */ /* 0x000fe400000f0c0e */
[-C--:B------:R-:W-:Y:S04]  /*6320*/  ISETP.GE.AND P0, PT, R220, R79.reuse, PT ;  /* 0x0000004fdc00720c */ /* 0x080fe80003f06270 */
[----:B------:R-:W-:Y:S01]  /*6330*/  ISETP.GE.OR P0, PT, R36, c[0x0][0x27c], P0 ;  /* 0x00009f0024007a0c */ /* 0x000fe20000706670 */
[----:B------:R-:W4:Y:S08]  /*6340*/  @!P1 LDG.E.128 R72, [R12.64] ;  /* 0x000000060c489981 */ /* 0x000f30000c1e1d00 */
[----:B------:R-:W4:Y:S04]  /*6350*/  @!P1 LDG.E.128 R32, [R10.64] ;  /* 0x000000060a209981 */ /* 0x000f28000c1e1d00 */
[----:B---3--:R-:W-:Y:S05]  /*6360*/  @!P0 IADD3 R2, P1, R104, R70, RZ ;  /* 0x0000004668028210 */ /* 0x008fea0007f3e0ff */
[----:B------:R-:W-:Y:S01]  /*6370*/  @!P0 IMAD.X R3, R42, 0x1, R117, P1 ;  /* 0x000000012a038824 */ /* 0x000fe200008e0675 */
[C---:B-1----:R-:W-:Y:S01]  /*6380*/  @!P0 LEA R8, P1, R2.reuse, c[0x0][0x270], 0x1 ;  /* 0x00009c0002088a11 */ /* 0x042fe200078208ff */
[----:B------:R-:W-:Y:S03]  /*6390*/  CS2R R6, SRZ ;  /* 0x0000000000067805 */ /* 0x000fe6000001ff00 */
        /* <DEDUP_REMOVED lines=8> */
[----:B------:R-:W-:Y:S07]  /*6420*/  ISETP.GE.AND P1, PT, R36, c[0x0][0x27c], PT ;  /* 0x00009f0024007a0c */ /* 0x000fee0003f26270 */
        /* <DEDUP_REMOVED lines=157> */
.L_x_1170:
[----:B------:R-:W-:Y:S05]  /*6e00*/  BSYNC B0 ;  /* 0x0000000000007941 */ /* 0x000fea0003800000 */
.L_x_1169:
        /* <DEDUP_REMOVED lines=115> */
.L_x_1172:
[----:B------:R-:W-:Y:S05]  /*7540*/  BSYNC B0 ;  /* 0x0000000000007941 */ /* 0x000fea0003800000 */
.L_x_1171:
        /* <DEDUP_REMOVED lines=115> */
.L_x_1174:
[----:B------:R-:W-:Y:S05]  /*7c80*/  BSYNC B0 ;  /* 0x0000000000007941 */ /* 0x000fea0003800000 */
.L_x_1173:
        /* <DEDUP_REMOVED lines=11> */
[C---:B------:R-:W-:Y:S01]  /*7d40*/  LEA R48, P0, R2.reuse, c[0x0][0x1c8], 0x1 ;  /* 0x0000720002307a11 */ /* 0x040fe200078008ff */
[----:B------:R-:W-:Y:S01]  /*7d50*/  @!P1 HADD2.F32 R27, -RZ, R78.H0_H0 ;  /* 0x2000004eff1b9230 */ /* 0x000fe20000004100 */
[----:B------:R-:W-:Y:S01]  /*7d60*/  @!P1 SHF.R.U32.HI R10, RZ, 0x10, R73 ;  /* 0x00000010ff0a9819 */ /* 0x000fe20000011649 */
[----:B------:R-:W1:Y:S01]  /*7d70*/  LDS.128 R16, [R132+0x8100] ;  /* 0x0081000084107984 */ /* 0x000e620000000c00 */
[----:B------:R-:W-:Y:S01]  /*7d80*/  LEA.HI.X R49, R2, c[0x0][0x1cc], R3, 0x1, P0 ;  /* 0x0000730002317a11 */ /* 0x000fe200000f0c03 */
[----:B------:R-:W-:Y:S01]  /*7d90*/  @!P1 HADD2.F32 R2, -RZ, R39.H0_H0 ;  /* 0x20000027ff029230 */ /* 0x000fe20000004100 */
[----:B------:R-:W-:Y:S01]  /*7da0*/  @!P1 SHF.R.U64 R12, R34, 0x10, R35 ;  /* 0x00000010220c9819 */ /* 0x000fe20000001223 */
[----:B------:R-:W-:Y:S01]  /*7db0*/  @!P1 HADD2.F32 R25, -RZ, R10.H0_H0 ;  /* 0x2000000aff199230 */ /* 0x000fe20000004100 */
[----:B------:R-:W-:Y:S01]  /*7dc0*/  @!P1 SHF.R.U64 R9, R32, 0x10, R33 ;  /* 0x0000001020099819 */ /* 0x000fe20000001221 */
[----:B------:R-:W-:Y:S01]  /*7dd0*/  @!P1 HADD2.F32 R33, -RZ, R78.H1_H1 ;  /* 0x3000004eff219230 */ /* 0x000fe20000004100 */
[----:B------:R-:W-:Y:S02]  /*7de0*/  @!P1 SHF.R.U64 R21, R72, 0x10, R73 ;  /* 0x0000001048159819 */ /* 0x000fe40000001249 */
[----:B------:R-:W-:Y:S02]  /*7df0*/  @!P1 SHF.R.U32.HI R11, RZ, 0x10, R35 ;  /* 0x00000010ff0b9819 */ /* 0x000fe40000011623 */
[--C-:B------:R-:W-:Y:S01]  /*7e00*/  @!P1 SHF.R.U32.HI R31, RZ, 0x10, R75.reuse ;  /* 0x00000010ff1f9819 */ /* 0x100fe2000001164b */
[----:B------:R-:W-:Y:S01]  /*7e10*/  @!P1 HADD2.F32 R21, -RZ, R21.H0_H0 ;  /* 0x20000015ff159230 */ /* 0x000fe20000004100 */
        /* <DEDUP_REMOVED lines=9> */
[--C-:B------:R-:W-:Y:S02]  /*7eb0*/  @!P1 HADD2.F32 R22, -RZ, R7.reuse.H0_H0 ;  /* 0x20000007ff169230 */ /* 0x100fe40000004100 */
[----:B------:R-:W-:Y:S01]  /*7ec0*/  @!P1 HADD2.F32 R24, -RZ, R7.H1_H1 ;  /* 0x30000007ff189230 */ /* 0x000fe20000004100 */
[CC--:B------:R-:W-:Y:S01]  /*7ed0*/  @!P1 FMUL.FTZ R4, R3.reuse, R2.reuse ;  /* 0x0000000203049220 */ /* 0x0c0fe20000410000 */
[----:B------:R-:W-:Y:S01]  /*7ee0*/  @!P1 HADD2.F32 R14, -RZ, R13.H0_H0 ;  /* 0x2000000dff0e9230 */ /* 0x000fe20000004100 */
[----:B------:R-:W-:Y:S01]  /*7ef0*/  @!P1 FMUL.FTZ R8, R22, R2 ;  /* 0x0000000216089220 */ /* 0x000fe20000410000 */
[----:B------:R-:W-:Y:S02]  /*7f00*/  @!P1 HADD2.F32 R2, -RZ, R6.H0_H0 ;  /* 0x20000006ff029230 */ /* 0x000fe40000004100 */
[----:B------:R-:W-:Y:S01]  /*7f10*/  @!P1 HADD2.F32 R6, -RZ, R5.H1_H1 ;  /* 0x30000005ff069230 */ /* 0x000fe20000004100 */
[----:B------:R-:W-:Y:S01]  /*7f20*/  @!P1 FFMA.FTZ R55, R3, R23, -R8 ;  /* 0x0000001703379223 */ /* 0x000fe20000010808 */
[----:B------:R-:W-:Y:S01]  /*7f30*/  @!P1 MOV R8, R16 ;  /* 0x0000001000089202 */ /* 0x000fe20000000f00 */
[-C--:B------:R-:W-:Y:S01]  /*7f40*/  @!P1 FMUL.FTZ R10, R24, R2.reuse ;  /* 0x00000002180a9220 */ /* 0x080fe20000410000 */
[----:B------:R-:W-:Y:S01]  /*7f50*/  @!P1 HADD2.F32 R3, -RZ, R39.H1_H1 ;  /* 0x30000027ff039230 */ /* 0x000fe20000004100 */
[C---:B------:R-:W-:Y:S01]  /*7f60*/  @!P1 FMUL.FTZ R5, R6.reuse, R2 ;  /* 0x0000000206059220 */ /* 0x040fe20000410000 */
[----:B------:R-:W-:Y:S01]  /*7f70*/  @!P1 HADD2.F32 R26, -RZ, R30.H0_H0 ;  /* 0x2000001eff1a9230 */ /* 0x000fe20000004100 */
[----:B------:R-:W-:Y:S01]  /*7f80*/  @!P1 FFMA.FTZ R39, R6, R25, -R10 ;  /* 0x0000001906279223 */ /* 0x000fe2000001080a */
[----:B------:R-:W-:Y:S01]  /*7f90*/  @!P1 HADD2.F32 R7, -RZ, R8.H0_H0 ;  /* 0x20000008ff079230 */ /* 0x000fe20000004100 */
[----:B------:R-:W-:Y:S01]  /*7fa0*/  @!P1 FMUL.FTZ R20, R14, R3 ;  /* 0x000000030e149220 */ /* 0x000fe20000410000 */
[----:B------:R-:W-:Y:S01]  /*7fb0*/  @!P1 MOV R10, R18 ;  /* 0x00000012000a9202 */ /* 0x000fe20000000f00 */
[----:B------:R-:W-:Y:S01]  /*7fc0*/  @!P1 HADD2.F32 R6, -RZ, R40.H0_H0 ;  /* 0x20000028ff069230 */ /* 0x000fe20000004100 */
[----:B------:R-:W-:Y:S01]  /*7fd0*/  @!P1 F2FP.PACK_AB R39, R39, R55 ;  /* 0x000000372727923e */ /* 0x000fe200000000ff */
[C---:B------:R-:W-:Y:S01]  /*7fe0*/  @!P1 FMUL.FTZ R2, R7.reuse, R3 ;  /* 0x0000000307029220 */ /* 0x040fe20000410000 */
[----:B------:R-:W-:Y:S01]  /*7ff0*/  @!P1 HADD2.F32 R3, -RZ, R9.H0_H0 ;  /* 0x20000009ff039230 */ /* 0x000fe20000004100 */
[-C--:B------:R-:W-:Y:S01]  /*8000*/  @!P1 FFMA.FTZ R52, R7, R15.reuse, -R20 ;  /* 0x0000000f07349223 */ /* 0x080fe20000010814 */
[----:B------:R-:W-:Y:S01]  /*8010*/  @!P1 HADD2.F32 R20, -RZ, R13.H1_H1 ;  /* 0x3000000dff149230 */ /* 0x000fe20000004100 */
[-C--:B------:R-:W-:Y:S01]  /*8020*/  @!P1 FMUL.FTZ R9, R26, R6.reuse ;  /* 0x000000061a099220 */ /* 0x080fe20000410000 */
[----:B------:R-:W-:Y:S01]  /*8030*/  @!P1 HADD2.F32 R7, -RZ, R8.H1_H1 ;  /* 0x30000008ff079230 */ /* 0x000fe20000004100 */
[----:B------:R-:W-:Y:S01]  /*8040*/  @!P1 FFMA.FTZ R2, R14, R15, R2 ;  /* 0x0000000f0e029223 */ /* 0x000fe20000010002 */
[----:B------:R-:W-:Y:S01]  /*8050*/  @!P1 MOV R17, R39 ;  /* 0x0000002700119202 */ /* 0x000fe20000000f00 */
[-C--:B------:R-:W-:Y:S01]  /*8060*/  @!P1 FMUL.FTZ R13, R20, R3.reuse ;  /* 0x00000003140d9220 */ /* 0x080fe20000410000 */
[----:B------:R-:W-:Y:S01]  /*8070*/  @!P1 HADD2.F32 R8, -RZ, R10.H0_H0 ;  /* 0x2000000aff089230 */ /* 0x000fe20000004100 */
[C---:B------:R-:W-:Y:S01]  /*8080*/  @!P1 FMUL.FTZ R3, R7.reuse, R3 ;  /* 0x0000000307039220 */ /* 0x040fe20000410000 */
[----:B------:R-:W-:Y:S01]  /*8090*/  @!P1 HADD2.F32 R30, -RZ, R30.H1_H1 ;  /* 0x3000001eff1e9230 */ /* 0x000fe20000004100 */
[----:B------:R-:W-:Y:S01]  /*80a0*/  @!P1 FFMA.FTZ R51, R7, R21, -R13 ;  /* 0x0000001507339223 */ /* 0x000fe2000001080d */
[----:B------:R-:W-:Y:S01]  /*80b0*/  @!P1 HADD2.F32 R13, -RZ, R11.H0_H0 ;  /* 0x2000000bff0d9230 */ /* 0x000fe20000004100 */
[C---:B------:R-:W-:Y:S01]  /*80c0*/  @!P1 FMUL.FTZ R6, R8.reuse, R6 ;  /* 0x0000000608069220 */ /* 0x040fe20000410000 */
[----:B------:R-:W-:Y:S01]  /*80d0*/  @!P1 MOV R11, R47 ;  /* 0x0000002f000b9202 */ /* 0x000fe20000000f00 */
[----:B------:R-:W-:Y:S01]  /*80e0*/  @!P1 FFMA.FTZ R50, R8, R27, -R9 ;  /* 0x0000001b08329223 */ /* 0x000fe20000010809 */
[----:B------:R-:W-:Y:S01]  /*80f0*/  @!P1 HADD2.F32 R9, -RZ, R40.H1_H1 ;  /* 0x30000028ff099230 */ /* 0x000fe20000004100 */
[----:B------:R-:W-:Y:S01]  /*8100*/  @!P1 IMAD.MOV.U32 R8, RZ, RZ, R19 ;  /* 0x000000ffff089224 */ /* 0x000fe200078e0013 */
[----:B------:R-:W-:Y:S01]  /*8110*/  @!P1 HADD2.F32 R7, -RZ, R12.H0_H0 ;  /* 0x2000000cff079230 */ /* 0x000fe20000004100 */
[----:B------:R-:W-:Y:S01]  /*8120*/  @!P1 FFMA.FTZ R3, R20, R21, R3 ;  /* 0x0000001514039223 */ /* 0x000fe20000010003 */
[--C-:B------:R-:W-:Y:S01]  /*8130*/  @!P1 HADD2.F32 R32, -RZ, R11.reuse.H0_H0 ;  /* 0x2000000bff209230 */ /* 0x100fe20000004100 */
[----:B------:R-:W-:Y:S01]  /*8140*/  @!P1 FFMA.FTZ R4, R22, R23, R4 ;  /* 0x0000001716049223 */ /* 0x000fe20000010004 */
[----:B------:R-:W-:Y:S01]  /*8150*/  @!P1 HADD2.F32 R34, -RZ, R11.H1_H1 ;  /* 0x3000000bff229230 */ /* 0x000fe20000004100 */
[----:B------:R-:W-:Y:S01]  /*8160*/  @!P1 FMUL.FTZ R40, R30, R7 ;  /* 0x000000071e289220 */ /* 0x000fe20000410000 */
[----:B------:R-:W-:Y:S01]  /*8170*/  @!P1 HADD2.F32 R12, -RZ, R10.H1_H1 ;  /* 0x3000000aff0c9230 */ /* 0x000fe20000004100 */
[----:B------:R-:W-:Y:S01]  /*8180*/  @!P1 FMUL.FTZ R38, R32, R9 ;  /* 0x0000000920269220 */ /* 0x000fe20000410000 */
[--C-:B------:R-:W-:Y:S01]  /*8190*/  @!P1 HADD2.F32 R11, -RZ, R8.reuse.H0_H0 ;  /* 0x20000008ff0b9230 */ /* 0x100fe20000004100 */
[----:B------:R-:W-:Y:S01]  /*81a0*/  @!P1 FFMA.FTZ R5, R24, R25, R5 ;  /* 0x0000001918059223 */ /* 0x000fe20000010005 */
[----:B------:R-:W-:Y:S01]  /*81b0*/  @!P1 HADD2.F32 R10, -RZ, R8.H1_H1 ;  /* 0x30000008ff0a9230 */ /* 0x000fe20000004100 */
[----:B------:R-:W-:Y:S02]  /*81c0*/  @!P1 FMUL.FTZ R8, R34, R13 ;  /* 0x0000000d22089220 */ /* 0x000fe40000410000 */
[----:B------:R-:W-:Y:S01]  /*81d0*/  @!P1 FFMA.FTZ R43, R11, R33, -R38 ;  /* 0x000000210b2b9223 */ /* 0x000fe20000010826 */
[----:B------:R-:W-:Y:S01]  /*81e0*/  @!P1 F2FP.PACK_AB R38, R51, R52 ;  /* 0x000000343326923e */ /* 0x000fe200000000ff */
[----:B------:R-:W-:Y:S01]  /*81f0*/  @!P1 FFMA.FTZ R42, R10, R35, -R8 ;  /* 0x000000230a2a9223 */ /* 0x000fe20000010808 */
[----:B------:R-:W-:Y:S01]  /*8200*/  @!P1 F2FP.PACK_AB R4, R5, R4 ;  /* 0x000000040504923e */ /* 0x000fe200000000ff */
[C---:B------:R-:W-:Y:S01]  /*8210*/  @!P1 FFMA.FTZ R40, R12.reuse, R31, -R40 ;  /* 0x0000001f0c289223 */ /* 0x040fe20000010828 */
[----:B------:R-:W-:Y:S01]  /*8220*/  @!P1 MOV R16, R38 ;  /* 0x0000002600109202 */ /* 0x000fe20000000f00 */
[----:B------:R-:W-:Y:S01]  /*8230*/  @!P1 FMUL.FTZ R7, R12, R7 ;  /* 0x000000070c079220 */ /* 0x000fe20000410000 */
[----:B------:R-:W-:Y:S01]  /*8240*/  @!P1 F2FP.PACK_AB R12, R42, R43 ;  /* 0x0000002b2a0c923e */ /* 0x000fe200000000ff */
[----:B------:R-:W-:Y:S01]  /*8250*/  @!P1 FMUL.FTZ R8, R11, R9 ;  /* 0x000000090b089220 */ /* 0x000fe20000410000 */
[----:B------:R-:W-:Y:S01]  /*8260*/  @!P1 F2FP.PACK_AB R11, R40, R50 ;  /* 0x00000032280b923e */ /* 0x000fe200000000ff */
[----:B------:R-:W-:Y:S01]  /*8270*/  @!P1 FFMA.FTZ R6, R26, R27, R6 ;  /* 0x0000001b1a069223 */ /* 0x000fe20000010006 */
[----:B------:R-:W-:Y:S01]  /*8280*/  @!P1 MOV R45, R4 ;  /* 0x00000004002d9202 */ /* 0x000fe20000000f00 */
[----:B------:R-:W-:Y:S01]  /*8290*/  @!P1 IMAD.MOV.U32 R19, RZ, RZ, R12 ;  /* 0x000000ffff139224 */ /* 0x000fe200078e000c */
[----:B------:R-:W-:Y:S01]  /*82a0*/  @!P1 MOV R18, R11 ;  /* 0x0000000b00129202 */ /* 0x000fe20000000f00 */
[----:B------:R-:W-:Y:S01]  /*82b0*/  @!P1 FMUL.FTZ R9, R10, R13 ;  /* 0x0000000d0a099220 */ /* 0x000fe20000410000 */
[----:B------:R-:W-:Y:S01]  /*82c0*/  @!P1 F2FP.PACK_AB R10, R3, R2 ;  /* 0x00000002030a923e */ /* 0x000fe200000000ff */
[----:B------:R-:W-:Y:S02]  /*82d0*/  @!P1 FFMA.FTZ R7, R30, R31, R7 ;  /* 0x0000001f1e079223 */ /* 0x000fe40000010007 */
[----:B------:R1:W-:Y:S01]  /*82e0*/  STG.E.128 [R48.64], R16 ;  /* 0x0000001030007986 */ /* 0x0003e2000c101d06 */
[----:B------:R-:W-:Y:S01]  /*82f0*/  @!P1 MOV R44, R10 ;  /* 0x0000000a002c9202 */ /* 0x000fe20000000f00 */
[----:B------:R-:W-:Y:S01]  /*8300*/  @!P1 FFMA.FTZ R8, R32, R33, R8 ;  /* 0x0000002120089223 */ /* 0x000fe20000010008 */
[----:B------:R-:W-:Y:S01]  /*8310*/  @!P1 F2FP.PACK_AB R3, R7, R6 ;  /* 0x000000060703923e */ /* 0x000fe200000000ff */
[----:B------:R-:W-:Y:S03]  /*8320*/  @!P1 FFMA.FTZ R9, R34, R35, R9 ;  /* 0x0000002322099223 */ /* 0x000fe60000010009 */
[----:B------:R-:W-:Y:S02]  /*8330*/  @!P1 MOV R46, R3 ;  /* 0x00000003002e9202 */ /* 0x000fe40000000f00 */
[----:B------:R-:W-:Y:S04]  /*8340*/  @!P1 F2FP.PACK_AB R2, R9, R8 ;  /* 0x000000080902923e */ /* 0x000fe800000000ff */
        /* <DEDUP_REMOVED lines=8> */
.L_x_1144:
[----:B-1----:R-:W-:Y:S01]  /*83d0*/  IMAD R2, R41, -0x70, R0 ;  /* 0xffffff9029027824 */ /* 0x002fe200078e0200 */
        /* <DEDUP_REMOVED lines=11> */
.L_x_1176:
[----:B------:R-:W-:Y:S05]  /*8490*/  BSYNC B0 ;  /* 0x0000000000007941 */ /* 0x000fea0003800000 */
.L_x_1175:
        /* <DEDUP_REMOVED lines=10> */
.L_x_1178:
[----:B------:R-:W-:Y:S05]  /*8540*/  BSYNC B0 ;  /* 0x0000000000007941 */ /* 0x000fea0003800000 */
.L_x_1177:
        /* <DEDUP_REMOVED lines=10> */
.L_x_1180:
[----:B------:R-:W-:Y:S05]  /*85f0*/  BSYNC B0 ;  /* 0x0000000000007941 */ /* 0x000fea0003800000 */
.L_x_1179:
        /* <DEDUP_REMOVED lines=9> */
.L_x_1166:
[----:B------:R-:W-:Y:S05]  /*8690*/  BSYNC B2 ;  /* 0x0000000000027941 */ /* 0x000fea0003800000 */
.L_x_1143:
        /* <DEDUP_REMOVED lines=61> */
[----:B------:R1:W-:Y:S05]  /*8a70*/  @P1 LDGSTS.E.BYPASS.LTC128B.128 [R216+0x5900], [R6.64+0x80], !P5 ;  /* 0x0590008006d81fae */ /* 0x0003ea000e901d46 */
[----:B------:R1:W-:Y:S05]  /*8a80*/  @P0 LDGSTS.E.BYPASS.LTC128B.128 [R216+0x3100], [R4.64], !P4 ;  /* 0x0310000004d80fae */ /* 0x0003ea000e101d46 */
[----:B------:R1:W-:Y:S01]  /*8a90*/  @P0 LDGSTS.E.BYPASS.LTC128B.128 [R216+0x6900], [R4.64+0x80], !P5 ;  /* 0x0690008004d80fae */ /* 0x0003e2000e901d46 */
[----:B------:R-:W-:Y:S04]  /*8aa0*/  IADD3 R12, P0, R142, R14, RZ ;  /* 0x0000000e8e0c7210 */ /* 0x000fe80007f1e0ff */
[----:B------:R-:W0:Y:S01]  /*8ab0*/  LDGDEPBAR ;  /* 0x00000000000079af */ /* 0x000e220000000000 */
[----:B------:R-:W-:Y:S02]  /*8ac0*/  IADD3.X R13, R16, R141, RZ, P0, !PT ;  /* 0x0000008d100d7210 */ /* 0x000fe400007fe4ff */
[----:B------:R-:W-:Y:S01]  /*8ad0*/  ISETP.GT.AND P0, PT, R79, R220, PT ;  /* 0x000000dc4f00720c */ /* 0x000fe20003f04270 */
[----:B------:R-:W-:Y:S04]  /*8ae0*/  DEPBAR.LE SB0, 0x0 ;  /* 0x000080000000791a */ /* 0x000fe80000000000 */
[----:B------:R-:W-:Y:S08]  /*8af0*/  BAR.SYNC.DEFER_BLOCKING 0x0 ;  /* 0x0000000000007b1d */ /* 0x000ff00000010000 */
[----:B------:R-:W-:-:S05]  /*8b00*/  @!P0 BRA `(.L_x_1182) ;  /* 0x000000e000008947 */ /* 0x000fca0003800000 */
[----:B-1----:R-:W1:Y:S01]  /*8b10*/  @!P6 LDS.128 R8, [R215+0x100] ;  /* 0x00010000d708e984 */ /* 0x002e620000000c00 */
[----:B------:R-:W-:Y:S01]  /*8b20*/  MOV R4, R100 ;  /* 0x0000006400047202 */ /* 0x000fe20000000f00 */
        /* <DEDUP_REMOVED lines=9> */
[----:B------:R-:W2:Y:S04]  /*8bc0*/  @!P0 LDS.128 R4, [R215+0x3900] ;  /* 0x00390000d7048984 */ /* 0x000ea80000000c00 */
[----:B-1----:R1:W-:Y:S04]  /*8bd0*/  @!P6 STG.E.128 [R2.64], R8 ;  /* 0x000000080200e986 */ /* 0x0023e8000c101d06 */
[----:B--2---:R1:W-:Y:S02]  /*8be0*/  @!P0 STG.E.128 [R2.64+0x80], R4 ;  /* 0x0000800402008986 */ /* 0x0043e4000c101d06 */
.L_x_1182:
[----:B-1----:R-:W-:Y:S05]  /*8bf0*/  BSYNC B0 ;  /* 0x0000000000007941 */ /* 0x002fea0003800000 */
.L_x_1181:
[----:B------:R-:W-:Y:S01]  /*8c00*/  ISETP.GE.AND P0, PT, R219, R79, PT ;  /* 0x0000004fdb00720c */ /* 0x000fe20003f06270 */
[----:B------:R-:W-:Y:S01]  /*8c10*/  @!UPT UIADD3 URZ, URZ, URZ, URZ ;  /* 0x0000003f3f3ff290 */ /* 0x000fe2000fffe03f */
[----:B------:R-:W-:Y:S11]  /*8c20*/  BSSY B0, `(.L_x_1183) ;  /* 0x0000012000007945 */ /* 0x000ff60003800000 */
[----:B------:R-:W-:-:S05]  /*8c30*/  @P0 BRA `(.L_x_1184) ;  /* 0x0000010000000947 */ /* 0x000fca0003800000 */
[----:B------:R-:W1:Y:S01]  /*8c40*/  @!P6 LDS.128 R8, [R215+0x1100] ;  /* 0x00110000d708e984 */ /* 0x000e620000000c00 */
        /* <DEDUP_REMOVED lines=12> */
[----:B------:R-:W2:Y:S04]  /*8d10*/  @!P0 LDS.128 R4, [R215+0x4900] ;  /* 0x00490000d7048984 */ /* 0x000ea80000000c00 */
[----:B-1----:R1:W-:Y:S04]  /*8d20*/  @!P6 STG.E.128 [R2.64], R8 ;  /* 0x000000080200e986 */ /* 0x0023e8000c101d06 */
[----:B--2---:R1:W-:Y:S02]  /*8d30*/  @!P0 STG.E.128 [R2.64+0x80], R4 ;  /* 0x0000800402008986 */ /* 0x0043e4000c101d06 */
.L_x_1184:
[----:B------:R-:W-:Y:S05]  /*8d40*/  BSYNC B0 ;  /* 0x0000000000007941 */ /* 0x000fea0003800000 */
.L_x_1183:
[----:B------:R-:W-:Y:S01]  /*8d50*/  ISETP.GE.AND P0, PT, R217, R79, PT ;  /* 0x0000004fd900720c */ /* 0x000fe20003f06270 */
[----:B------:R-:W-:Y:S01]  /*8d60*/  @!UPT UIADD3 URZ, URZ, URZ, URZ ;  /* 0x0000003f3f3ff290 */ /* 0x000fe2000fffe03f */
[----:B------:R-:W-:Y:S11]  /*8d70*/  BSSY B0, `(.L_x_1185) ;  /* 0x0000012000007945 */ /* 0x000ff60003800000 */
[----:B------:R-:W-:-:S05]  /*8d80*/  @P0 BRA `(.L_x_1186) ;  /* 0x0000010000000947 */ /* 0x000fca0003800000 */
[----:B-1----:R-:W1:Y:S01]  /*8d90*/  @!P6 LDS.128 R8, [R215+0x2100] ;  /* 0x00210000d708e984 */ /* 0x002e620000000c00 */
        /* <DEDUP_REMOVED lines=15> */
.L_x_1186:
[----:B------:R-:W-:Y:S05]  /*8e90*/  BSYNC B0 ;  /* 0x0000000000007941 */ /* 0x000fea0003800000 */
.L_x_1185:
        /* <DEDUP_REMOVED lines=20> */
.L_x_1188:
[----:B------:R-:W-:Y:S05]  /*8fe0*/  BSYNC B0 ;  /* 0x0000000000007941 */ /* 0x000fea0003800000 */
.L_x_1187:
[----:B------:R-:W-:Y:S01]  /*8ff0*/  ISETP.GT.AND P5, PT, R41, R140, PT ;  /* 0x0000008c2900720c */ /* 0x000fe20003fa4270 */
[----:B------:R-:W-:Y:S01]  /*9000*/  @!UPT UIADD3 URZ, URZ, URZ, URZ ;  /* 0x0000003f3f3ff290 */ /* 0x000fe2000fffe03f */
[----:B------:R-:W-:Y:S11]  /*9010*/  BSSY B0, `(.L_x_1189) ;  /* 0x000002f000007945 */ /* 0x000ff60003800000 */
[----:B------:R-:W-:-:S05]  /*9020*/  @!P5 BRA `(.L_x_1190) ;  /* 0x000002d00000d947 */ /* 0x000fca0003800000 */
[----:B-1----:R-:W-:Y:S01]  /*9030*/  IADD3 R4, R41, -0x1, RZ ;  /* 0xffffffff29047810 */ /* 0x002fe20007ffe0ff */
[----:B------:R-:W-:Y:S01]  /*9040*/  IMAD.MOV.U32 R2, RZ, RZ, R126 ;  /* 0x000000ffff027224 */ /* 0x000fe200078e007e */
[----:B------:R-:W-:Y:S01]  /*9050*/  ISETP.GE.AND P2, PT, R238, 0x21, PT ;  /* 0x00000021ee00780c */ /* 0x000fe20003f46270 */
        /* <DEDUP_REMOVED lines=11> */
[C---:B------:R-:W-:Y:S01]  /*9110*/  @P2 IMAD.X R7, R3.reuse, 0x1, R187, P0 ;  /* 0x0000000103072824 */ /* 0x040fe200000e06bb */
        /* <DEDUP_REMOVED lines=30> */
.L_x_1190:
[----:B------:R-:W-:Y:S05]  /*9300*/  BSYNC B0 ;  /* 0x0000000000007941 */ /* 0x000fea0003800000 */
.L_x_1189:
[----:B------:R-:W0:Y:S01]  /*9310*/  LDGDEPBAR ;  /* 0x00000000000079af */ /* 0x000e220000000000 */
[----:B------:R-:W-:Y:S01]  /*9320*/  IADD3 R41, R41, -0x1, RZ ;  /* 0xffffffff29297810 */ /* 0x000fe20007ffe0ff */
[----:B------:R-:W-:-:S05]  /*9330*/  @P5 BRA `(.L_x_1191) ;  /* 0xffffa30000005947 */ /* 0x000fca000383ffff */
[----:B------:R-:W-:Y:S01]  /*9340*/  WARPSYNC 0xffffffff ;  /* 0xffffffff00007948 */ /* 0x000fe20003800000 */
[----:B------:R-:W-:Y:S06]  /*9350*/  BAR.SYNC.DEFER_BLOCKING 0x0 ;  /* 0x0000000000007b1d */ /* 0x000fec0000010000 */
.L_x_1142:
[----:B------:R-:W2:Y:S01]  /*9360*/  LDL R252, [R1+0x4c] ;  /* 0x00004c0001fc7983 */ /* 0x000ea20000100800 */
[----:B------:R-:W-:-:S05]  /*9370*/  IMAD.MOV.U32 R153, RZ, RZ, c[0x0][0x2c4] ;  /* 0x0000b100ff997624 */ /* 0x000fca00078e00ff */
[----:B------:R-:W-:Y:S01]  /*9380*/  ISETP.NE.AND P4, PT, R153, 0x1, PT ;  /* 0x000000019900780c */ /* 0x000fe20003f85270 */
[----:B------:R-:W-:Y:S01]  /*9390*/  BSSY B0, `(.L_x_1192) ;  /* 0x000002b000007945 */ /* 0x000fe20003800000 */
[----:B-1----:R-:W-:Y:S01]  /*93a0*/  IMAD.IADD R10, R170, 0x1, R171 ;  /* 0x00000001aa0a7824 */ /* 0x002fe200078e02ab */
[----:B--2---:R-:W-:-:S10]  /*93b0*/  IADD3 R0, R252, 0x7f, RZ ;  /* 0x0000007ffc007810 */ /* 0x004fd40007ffe0ff */
[----:B------:R-:W-:-:S05]  /*93c0*/  @P4 IMAD.HI.U32 R2, R0, c[0x0][0x2c8], RZ ;  /* 0x0000b20000024a27 */ /* 0x000fca00078e00ff */
[----:B------:R-:W-:Y:S01]  /*93d0*/  @P4 SHF.R.U32.HI R0, RZ, c[0x0][0x2cc], R2 ;  /* 0x0000b300ff004a19 */ /* 0x000fe20000011602 */
[----:B------:R-:W-:-:S04]  /*93e0*/  IMAD.MOV.U32 R2, RZ, RZ, RZ ;  /* 0x000000ffff027224 */ /* 0x000fc800078e00ff */
[----:B------:R-:W-:-:S04]  /*93f0*/  IMAD.IADD R3, R180, 0x1, R0 ;  /* 0x00000001b4037824 */ /* 0x000fc800078e0200 */
[----:B------:R-:W-:-:S05]  /*9400*/  IMAD.HI R2, R3, -0x6db6db6d, R2 ;  /* 0x9249249303027827 */ /* 0x000fca00078e0202 */
[----:B------:R-:W-:-:S04]  /*9410*/  SHF.R.U32.HI R0, RZ, 0x1f, R2 ;  /* 0x0000001fff007819 */ /* 0x000fc80000011602 */
[----:B------:R-:W-:-:S04]  /*9420*/  LEA.HI.SX32 R2, R2, R0, 0x1a ;  /* 0x0000000002027211 */ /* 0x000fc800078fd2ff */
[----:B------:R-:W-:-:S04]  /*9430*/  IMNMX R5, R176, R2, PT ;  /* 0x00000002b0057217 */ /* 0x000fc80003800200 */
[----:B------:R-:W-:Y:S01]  /*9440*/  ISETP.GE.AND P0, PT, R5, 0x1, PT ;  /* 0x000000010500780c */ /* 0x000fe20003f06270 */
[----:B------:R-:W-:-:S12]  /*9450*/  IMAD.MOV.U32 R0, RZ, RZ, RZ ;  /* 0x000000ffff007224 */ /* 0x000fd800078e00ff */
        /* <DEDUP_REMOVED lines=30> */
.L_x_1193:
[----:B------:R-:W-:Y:S05]  /*9640*/  BSYNC B0 ;  /* 0x0000000000007941 */ /* 0x000fea0003800000 */
.L_x_1192:
        /* <DEDUP_REMOVED lines=37> */
[----:B------:R-:W-:Y:S01]  /*98a0*/  IMAD.IADD R0, R150, 0x1, R0 ;  /* 0x0000000196007824 */ /* 0x000fe200078e0200 */
[----:B------:R1:W-:Y:S04]  /*98b0*/  STL [R1+0x40], R150 ;  /* 0x0000409601007387 */ /* 0x0003e80000100800 */
[----:B------:R-:W-:-:S04]  /*98c0*/  IMNMX R251, R5, R0, PT ;  /* 0x0000000005fb7217 */ /* 0x000fc80003800200 */
[----:B------:R-:W-:-:S13]  /*98d0*/  ISETP.GT.AND P0, PT, R251, R150, PT ;  /* 0x00000096fb00720c */ /* 0x000fda0003f04270 */
[----:B------:R-:W-:Y:S05]  /*98e0*/  @!P0 BRA `(.L_x_1194) ;  /* 0x00011d0000008947 */ /* 0x000fea0003800000 */
[----:B------:R-:W2:Y:S04]  /*98f0*/  LDL R11, [R1+0x5c] ;  /* 0x00005c00010b7983 */ /* 0x000ea80000100800 */
[----:B------:R-:W3:Y:S01]  /*9900*/  S2R R2, SR_TID.X ;  /* 0x0000000000027919 */ /* 0x000ee20000002100 */
[----:B------:R-:W-:-:S03]  /*9910*/  ISETP.NE.U32.AND P0, PT, RZ, c[0x0][0x340], PT ;  /* 0x0000d000ff007a0c */ /* 0x000fc60003f05070 */
[----:B------:R-:W4:Y:S01]  /*9920*/  LDL R13, [R1+0x60] ;  /* 0x00006000010d7983 */ /* 0x000f220000100800 */
[----:B------:R-:W-:Y:S02]  /*9930*/  ISETP.NE.AND.EX P1, PT, RZ, c[0x0][0x344], PT, P0 ;  /* 0x0000d100ff007a0c */ /* 0x000fe40003f25300 */
[----:B---3--:R-:W-:-:S04]  /*9940*/  SHF.R.S32.HI R110, RZ, 0x1f, R2 ;  /* 0x0000001fff6e7819 */ /* 0x008fc80000011402 */
[----:B------:R-:W-:-:S07]  /*9950*/  LEA.HI R110, R110, R2, RZ, 0x3 ;  /* 0x000000026e6e7211 */ /* 0x000fce00078f18ff */
[----:B------:R-:W-:Y:S01]  /*9960*/  @P1 IMAD.MOV.U32 R2, RZ, RZ, 0x4 ;  /* 0x00000004ff021424 */ /* 0x000fe200078e00ff */
[----:B------:R-:W-:-:S03]  /*9970*/  SHF.R.S32.HI R110, RZ, 0x3, R110 ;  /* 0x00000003ff6e7819 */ /* 0x000fc6000001146e */
[----:B--2---:R-:W-:-:S05]  /*9980*/  @P1 IMAD.WIDE R2, R11, R2, c[0x0][0x340] ;  /* 0x0000d0000b021625 */ /* 0x004fca00078e0202 */
[----:B------:R2:W3:Y:S01]  /*9990*/  @P1 LDG.E R9, [R2.64] ;  /* 0x0000000602091981 */ /* 0x0004e2000c1e1900 */
[----:B------:R-:W-:Y:S01]  /*99a0*/  IADD3 R0, P0, R110, R10, RZ ;  /* 0x0000000a6e007210 */ /* 0x000fe20007f1e0ff */
[----:B------:R-:W-:Y:S01]  /*99b0*/  WARPSYNC 0xffffffff ;  /* 0xffffffff00007948 */ /* 0x000fe20003800000 */
[----:B------:R-:W-:Y:S02]  /*99c0*/  ISETP.GE.AND P6, PT, R36, c[0x0][0x1d4], PT ;  /* 0x0000750024007a0c */ /* 0x000fe40003fc6270 */
[----:B------:R-:W-:Y:S02]  /*99d0*/  ISETP.GE.AND P5, PT, R218, c[0x0][0x1d4], PT ;  /* 0x00007500da007a0c */ /* 0x000fe40003fa6270 */
[----:B------:R-:W-:Y:S02]  /*99e0*/  SHF.R.S32.HI R39, RZ, 0x1f, R218 ;  /* 0x0000001fff277819 */ /* 0x000fe400000114da */
[----:B------:R-:W-:Y:S02]  /*99f0*/  IADD3 R144, R251, -0x1, RZ ;  /* 0xfffffffffb907810 */ /* 0x000fe40007ffe0ff */
[----:B------:R-:W-:-:S02]  /*9a00*/  SEL R84, RZ, 0x1, P6 ;  /* 0x00000001ff547807 */ /* 0x000fc40003000000 */
[----:B--2---:R-:W-:Y:S02]  /*9a10*/  SHF.R.S32.HI R2, RZ, 0x1f, R110 ;  /* 0x0000001fff027819 */ /* 0x004fe4000001146e */
[--C-:B------:R-:W-:Y:S02]  /*9a20*/  SHF.R.S32.HI R3, RZ, 0x1f, R36.reuse ;  /* 0x0000001fff037819 */ /* 0x100fe40000011424 */
[----:B------:R-:W-:Y:S01]  /*9a30*/  LEA.HI.X.SX32 R4, R10, R2, 0x1, P0 ;  /* 0x000000020a047211 */ /* 0x000fe200000f0eff */
[----:B------:R-:W-:Y:S01]  /*9a40*/  IMAD.MOV.U32 R2, RZ, RZ, R36 ;  /* 0x000000ffff027224 */ /* 0x000fe200078e0024 */
[----:B------:R-:W-:-:S03]  /*9a50*/  ISETP.NE.U32.AND P0, PT, RZ, c[0x0][0x350], PT ;  /* 0x0000d400ff007a0c */ /* 0x000fc60003f05070 */
[C---:B------:R-:W-:Y:S01]  /*9a60*/  IMAD R5, R4.reuse, c[0x0][0x1e0], RZ ;  /* 0x0000780004057a24 */ /* 0x040fe200078e02ff */
[----:B------:R-:W-:Y:S01]  /*9a70*/  ISETP.NE.AND.EX P0, PT, RZ, c[0x0][0x354], PT, P0 ;  /* 0x0000d500ff007a0c */ /* 0x000fe20003f05300 */
[----:B------:R-:W-:Y:S02]  /*9a80*/  IMAD R8, R4, c[0x0][0x208], RZ ;  /* 0x0000820004087a24 */ /* 0x000fe400078e02ff */
[C---:B------:R-:W-:Y:S02]  /*9a90*/  IMAD R10, R0.reuse, c[0x0][0x1e4], R5 ;  /* 0x00007900000a7a24 */ /* 0x040fe400078e0205 */
[----:B------:R-:W-:-:S04]  /*9aa0*/  IMAD.WIDE.U32 R6, R0, c[0x0][0x1e0], R2 ;  /* 0x0000780000067a25 */ /* 0x000fc800078e0002 */
[----:B------:R-:W-:Y:S01]  /*9ab0*/  IMAD.WIDE.U32 R4, R0, c[0x0][0x208], R2 ;  /* 0x0000820000047a25 */ /* 0x000fe200078e0002 */
[----:B------:R-:W-:-:S03]  /*9ac0*/  IADD3 R7, R7, R10, RZ ;  /* 0x0000000a07077210 */ /* 0x000fc60007ffe0ff */
[----:B------:R-:W-:Y:S02]  /*9ad0*/  IMAD R0, R0, c[0x0][0x20c], R8 ;  /* 0x0000830000007a24 */ /* 0x000fe400078e0208 */
[----:B----4-:R-:W-:-:S04]  /*9ae0*/  IMAD.WIDE.U32 R6, R13, c[0x0][0x1e8], R6 ;  /* 0x00007a000d067a25 */ /* 0x010fc800078e0006 */
[----:B------:R-:W-:Y:S02]  /*9af0*/  IMAD.IADD R5, R5, 0x1, R0 ;  /* 0x0000000105057824 */ /* 0x000fe400078e0200 */
[C---:B------:R-:W-:Y:S02]  /*9b00*/  IMAD R7, R13.reuse, c[0x0][0x1ec], R7 ;  /* 0x00007b000d077a24 */ /* 0x040fe400078e0207 */
[----:B------:R-:W-:-:S04]  /*9b10*/  IMAD.WIDE.U32 R4, R13, c[0x0][0x210], R4 ;  /* 0x000084000d047a25 */ /* 0x000fc800078e0004 */
[----:B------:R-:W-:Y:S01]  /*9b20*/  IMAD R5, R13, c[0x0][0x214], R5 ;  /* 0x000085000d057a24 */ /* 0x000fe200078e0205 */
[----:B---3--:R-:W-:Y:S01]  /*9b30*/  @P1 SHF.R.S32.HI R0, RZ, 0x1f, R9 ;  /* 0x0000001fff001819 */ /* 0x008fe20000011409 */
[----:B------:R-:W-:Y:S01]  /*9b40*/  @!P1 IMAD.MOV.U32 R9, RZ, RZ, R11 ;  /* 0x000000ffff099224 */ /* 0x000fe200078e000b */
[----:B------:R-:W-:-:S04]  /*9b50*/  @!P1 MOV R0, R146 ;  /* 0x0000009200009202 */ /* 0x000fc80000000f00 */
[----:B------:R-:W-:Y:S02]  /*9b60*/  SEL R8, R0, RZ, !P0 ;  /* 0x000000ff00087207 */ /* 0x000fe40004000000 */
[----:B------:R-:W-:Y:S02]  /*9b70*/  SEL R0, R9, RZ, !P0 ;  /* 0x000000ff09007207 */ /* 0x000fe40004000000 */
[----:B------:R-:W-:Y:S01]  /*9b80*/  SHF.R.S32.HI R9, RZ, 0x1f, R166 ;  /* 0x0000001fff097819 */ /* 0x000fe200000114a6 */
[C---:B------:R-:W-:Y:S01]  /*9b90*/  IMAD R10, R8.reuse, c[0x0][0x1f0], RZ ;  /* 0x00007c00080a7a24 */ /* 0x040fe200078e02ff */
[----:B------:R-:W-:Y:S01]  /*9ba0*/  ISETP.NE.U32.AND P0, PT, RZ, c[0x0][0x348], PT ;  /* 0x0000d200ff007a0c */ /* 0x000fe20003f05070 */
[----:B------:R-:W-:Y:S02]  /*9bb0*/  IMAD R8, R8, c[0x0][0x218], RZ ;  /* 0x0000860008087a24 */ /* 0x000fe400078e02ff */
[----:B------:R-:W-:Y:S01]  /*9bc0*/  IMAD.WIDE.U32 R86, R0, c[0x0][0x218], R4 ;  /* 0x0000860000567a25 */ /* 0x000fe200078e0004 */
[----:B------:R-:W-:-:S03]  /*9bd0*/  ISETP.NE.AND.EX P0, PT, RZ, c[0x0][0x34c], PT, P0 ;  /* 0x0000d300ff007a0c */ /* 0x000fc60003f05300 */
[----:B------:R-:W-:Y:S01]  /*9be0*/  IMAD.WIDE.U32 R160, R0, c[0x0][0x1f0], R6 ;  /* 0x00007c0000a07a25 */ /* 0x000fe200078e0006 */
[----:B------:R-:W-:-:S03]  /*9bf0*/  SEL R12, R146, RZ, !P0 ;  /* 0x000000ff920c7207 */ /* 0x000fc60004000000 */
[C---:B------:R-:W-:Y:S01]  /*9c00*/  IMAD R5, R0.reuse, c[0x0][0x1f4], R10 ;  /* 0x00007d0000057a24 */ /* 0x040fe200078e020a */
[----:B------:R2:W-:Y:S01]  /*9c10*/  STL.64 [R1+0x18], R160 ;  /* 0x000018a001007387 */ /* 0x0005e20000100a00 */
[----:B------:R-:W-:Y:S01]  /*9c20*/  IMAD R4, R0, c[0x0][0x21c], R8 ;  /* 0x0000870000047a24 */ /* 0x000fe200078e0208 */
[----:B------:R-:W-:Y:S01]  /*9c30*/  SEL R10, R11, RZ, !P0 ;  /* 0x000000ff0b0a7207 */ /* 0x000fe20004000000 */
[----:B------:R-:W-:Y:S01]  /*9c40*/  IMAD.IADD R156, R161, 0x1, R5 ;  /* 0x00000001a19c7824 */ /* 0x000fe200078e0205 */
[----:B------:R2:W-:Y:S01]  /*9c50*/  STL.64 [R1+0x8], R86 ;  /* 0x0000085601007387 */ /* 0x0005e20000100a00 */
[----:B------:R-:W-:Y:S01]  /*9c60*/  IMAD R0, R9, c[0x0][0x178], RZ ;  /* 0x00005e0009007a24 */ /* 0x000fe200078e02ff */
[----:B------:R-:W-:Y:S01]  /*9c70*/  IADD3 R85, R87, R4, RZ ;  /* 0x0000000457557210 */ /* 0x000fe20007ffe0ff */
[C---:B------:R-:W-:Y:S01]  /*9c80*/  IMAD.WIDE.U32 R6, R166.reuse, c[0x0][0x178], RZ ;  /* 0x00005e00a6067a25 */ /* 0x040fe200078e00ff */
[----:B------:R2:W-:Y:S03]  /*9c90*/  STL [R1+0x10], R156 ;  /* 0x0000109c01007387 */ /* 0x0005e60000100800 */
[----:B------:R-:W-:Y:S01]  /*9ca0*/  IMAD R0, R166, c[0x0][0x17c], R0 ;  /* 0x00005f00a6007a24 */ /* 0x000fe200078e0200 */
[----:B------:R2:W-:Y:S04]  /*9cb0*/  STL [R1], R85 ;  /* 0x0000005501007387 */ /* 0x0005e80000100800 */
[----:B------:R-:W-:-:S02]  /*9cc0*/  IADD3 R11, R7, R0, RZ ;  /* 0x00000000070b7210 */ /* 0x000fc40007ffe0ff */
[----:B------:R-:W3:Y:S01]  /*9cd0*/  LDL R151, [R1+0x30] ;  /* 0x0000300001977983 */ /* 0x000ee20000100800 */
[----:B------:R-:W-:Y:S01]  /*9ce0*/  IMAD.MOV.U32 R83, RZ, RZ, 0x70 ;  /* 0x00000070ff537424 */ /* 0x000fe200078e00ff */
[----:B------:R-:W-:Y:S01]  /*9cf0*/  SHF.R.S32.HI R82, RZ, 0x1f, R144 ;  /* 0x0000001fff527819 */ /* 0x000fe20000011490 */
[----:B------:R-:W-:Y:S01]  /*9d00*/  IMAD.WIDE.U32 R4, R144, c[0x0][0x1e0], RZ ;  /* 0x0000780090047a25 */ /* 0x000fe200078e00ff */
[----:B------:R-:W4:Y:S01]  /*9d10*/  LDL R152, [R1+0x2c] ;  /* 0x00002c0001987983 */ /* 0x000f220000100800 */
[----:B------:R-:W-:-:S02]  /*9d20*/  P2R R34, PR, RZ, 0x20 ;  /* 0x00000020ff227803 */ /* 0x000fc40000000000 */
[----:B------:R-:W-:Y:S01]  /*9d30*/  IMAD R83, R251, -0x70, R83 ;  /* 0xffffff90fb537824 */ /* 0x000fe200078e0253 */
[----:B------:R-:W-:Y:S01]  /*9d40*/  P2R R35, PR, RZ, 0x40 ;  /* 0x00000040ff237803 */ /* 0x000fe20000000000 */
[----:B------:R-:W-:Y:S02]  /*9d50*/  IMAD R0, R82, c[0x0][0x1e0], RZ ;  /* 0x0000780052007a24 */ /* 0x000fe400078e02ff */
[----:B------:R-:W-:Y:S02]  /*9d60*/  IMAD.MOV.U32 R8, RZ, RZ, R160 ;  /* 0x000000ffff087224 */ /* 0x000fe400078e00a0 */
[----:B------:R-:W-:Y:S02]  /*9d70*/  IMAD R0, R144, c[0x0][0x1e4], R0 ;  /* 0x0000790090007a24 */ /* 0x000fe400078e0200 */
[----:B------:R-:W-:Y:S02]  /*9d80*/  IMAD.MOV.U32 R9, RZ, RZ, R156 ;  /* 0x000000ffff097224 */ /* 0x000fe400078e009c */
[----:B------:R-:W-:-:S02]  /*9d90*/  IMAD.IADD R0, R5, 0x1, R0 ;  /* 0x0000000105007824 */ /* 0x000fc400078e0200 */
[----:B------:R-:W-:-:S04]  /*9da0*/  IMAD.WIDE.U32 R4, R4, 0x70, R8 ;  /* 0x0000007004047825 */ /* 0x000fc800078e0008 */
[----:B------:R-:W-:Y:S02]  /*9db0*/  IMAD R0, R0, 0x70, RZ ;  /* 0x0000007000007824 */ /* 0x000fe400078e02ff */
[----:B------:R-:W-:Y:S02]  /*9dc0*/  IMAD.MOV.U32 R149, RZ, RZ, c[0x0][0x1e0] ;  /* 0x00007800ff957624 */ /* 0x000fe400078e00ff */
[----:B------:R-:W-:Y:S02]  /*9dd0*/  IMAD.IADD R5, R5, 0x1, R0 ;  /* 0x0000000105057824 */ /* 0x000fe400078e0200 */
[----:B------:R-:W-:Y:S02]  /*9de0*/  IMAD.MOV.U32 R148, RZ, RZ, c[0x0][0x1e4] ;  /* 0x00007900ff947624 */ /* 0x000fe400078e00ff */
[----:B------:R-:W-:Y:S01]  /*9df0*/  IMAD.WIDE.U32 R8, R149, 0x20, RZ ;  /* 0x0000002095087825 */ /* 0x000fe200078e00ff */
[----:B------:R-:W-:Y:S01]  /*9e00*/  BAR.SYNC.DEFER_BLOCKING 0x0 ;  /* 0x0000000000007b1d */ /* 0x000fe20000010000 */
[----:B------:R-:W-:-:S02]  /*9e10*/  ISETP.GE.AND P6, PT, R36, c[0x0][0x198], PT ;  /* 0x0000660024007a0c */ /* 0x000fc40003fc6270 */
[----:B---3--:R-:W-:-:S05]  /*9e20*/  IMAD.IADD R146, R151, 0x1, R83 ;  /* 0x0000000197927824 */ /* 0x008fca00078e0253 */
[----:B------:R-:W-:-:S05]  /*9e30*/  IMNMX R7, R146, 0x70, PT ;  /* 0x0000007092077817 */ /* 0x000fca0003800200 */
[----:B------:R-:W-:Y:S02]  /*9e40*/  IMAD.IADD R30, R7, 0x1, -R110 ;  /* 0x00000001071e7824 */ /* 0x000fe400078e0a6e */
[----:B------:R-:W-:-:S03]  /*9e50*/  IMAD.SHL.U32 R7, R148, 0x20, RZ ;  /* 0x0000002094077824 */ /* 0x000fc600078e00ff */
[C---:B------:R-:W-:Y:S02]  /*9e60*/  ISETP.GE.AND P3, PT, R30.reuse, 0x1, PT ;  /* 0x000000011e00780c */ /* 0x040fe40003f66270 */
[C---:B------:R-:W-:Y:S02]  /*9e70*/  ISETP.GE.AND P2, PT, R30.reuse, 0x21, PT ;  /* 0x000000211e00780c */ /* 0x040fe40003f46270 */
[----:B------:R-:W-:Y:S01]  /*9e80*/  ISETP.GE.AND P1, PT, R30, 0x41, PT ;  /* 0x000000411e00780c */ /* 0x000fe20003f26270 */
[----:B----4-:R-:W-:Y:S01]  /*9e90*/  IMAD R56, R152, c[0x0][0x2c4], RZ ;  /* 0x0000b10098387a24 */ /* 0x010fe200078e02ff */
[----:B------:R-:W-:Y:S02]  /*9ea0*/  P2R R33, PR, RZ, 0x4 ;  /* 0x00000004ff217803 */ /* 0x000fe40000000000 */
[----:B------:R-:W-:-:S05]  /*9eb0*/  P2R R32, PR, RZ, 0x2 ;  /* 0x00000002ff207803 */ /* 0x000fca0000000000 */
[----:B------:R-:W-:-:S04]  /*9ec0*/  @P3 LEA R26, P0, R4, c[0x0][0x1c8], 0x1 ;  /* 0x00007200041a3a11 */ /* 0x000fc800078008ff */
[C---:B------:R-:W-:Y:S02]  /*9ed0*/  @P3 LEA.HI.X R27, R4.reuse, c[0x0][0x1cc], R5, 0x1, P0 ;  /* 0x00007300041b3a11 */ /* 0x040fe400000f0c05 */
[----:B------:R-:W-:-:S04]  /*9ee0*/  @P2 IADD3 R0, P0, R4, R8, RZ ;  /* 0x0000000804002210 */ /* 0x000fc80007f1e0ff */
[----:B------:R-:W-:Y:S01]  /*9ef0*/  @P2 IADD3.X R7, R5, R9, R7, P0, !PT ;  /* 0x0000000905072210 */ /* 0x000fe200007fe407 */
[----:B------:R-:W-:Y:S01]  /*9f00*/  IMAD.WIDE.U32 R8, R149, 0x40, RZ ;  /* 0x0000004095087825 */ /* 0x000fe200078e00ff */
[----:B------:R-:W-:-:S04]  /*9f10*/  @P2 LEA R24, P0, R0, c[0x0][0x1c8], 0x1 ;  /* 0x0000720000182a11 */ /* 0x000fc800078008ff */
[----:B------:R-:W-:Y:S01]  /*9f20*/  @P2 LEA.HI.X R25, R0, c[0x0][0x1cc], R7, 0x1, P0 ;  /* 0x0000730000192a11 */ /* 0x000fe200000f0c07 */
[----:B------:R-:W-:Y:S01]  /*9f30*/  IMAD.SHL.U32 R7, R148, 0x40, RZ ;  /* 0x0000004094077824 */ /* 0x000fe200078e00ff */
[----:B------:R-:W-:-:S04]  /*9f40*/  @P1 IADD3 R0, P0, R4, R8, RZ ;  /* 0x0000000804001210 */ /* 0x000fc80007f1e0ff */
[----:B------:R-:W-:Y:S02]  /*9f50*/  @P1 IADD3.X R7, R5, R9, R7, P0, !PT ;  /* 0x0000000905071210 */ /* 0x000fe400007fe407 */
[----:B------:R-:W-:-:S04]  /*9f60*/  @P1 LEA R22, P0, R0, c[0x0][0x1c8], 0x1 ;  /* 0x0000720000161a11 */ /* 0x000fc800078008ff */
[----:B------:R-:W-:Y:S02]  /*9f70*/  @P1 LEA.HI.X R23, R0, c[0x0][0x1cc], R7, 0x1, P0 ;  /* 0x0000730000171a11 */ /* 0x000fe400000f0c07 */
[----:B------:R-:W-:-:S13]  /*9f80*/  ISETP.GE.AND P0, PT, R30, 0x61, PT ;  /* 0x000000611e00780c */ /* 0x000fda0003f06270 */
[----:B------:R-:W-:Y:S02]  /*9f90*/  @P0 IMAD R0, R148, 0x60, RZ ;  /* 0x0000006094000824 */ /* 0x000fe400078e02ff */
[----:B------:R-:W-:-:S04]  /*9fa0*/  @P0 IMAD.WIDE.U32 R4, R149, 0x60, R4 ;  /* 0x0000006095040825 */ /* 0x000fc800078e0004 */
[----:B------:R-:W-:Y:S01]  /*9fb0*/  @P0 IMAD.IADD R0, R0, 0x1, R5 ;  /* 0x0000000100000824 */ /* 0x000fe200078e0205 */
[----:B------:R-:W-:Y:S01]  /*9fc0*/  @P0 LEA R20, P3, R4, c[0x0][0x1c8], 0x1 ;  /* 0x0000720004140a11 */ /* 0x000fe200078608ff */
[----:B------:R-:W-:-:S03]  /*9fd0*/  IMAD.MOV.U32 R5, RZ, RZ, R11 ;  /* 0x000000ffff057224 */ /* 0x000fc600078e000b */
[----:B------:R-:W-:Y:S01]  /*9fe0*/  @P0 LEA.HI.X R21, R4, c[0x0][0x1cc], R0, 0x1, P3 ;  /* 0x0000730004150a11 */ /* 0x000fe200018f0c00 */
[----:B------:R-:W-:Y:S02]  /*9ff0*/  IMAD R0, R147, 0x20, R110 ;  /* 0x0000002093007824 */ /* 0x000fe400078e026e */
[----:B------:R-:W-:Y:S02]  /*a000*/  IMAD.MOV.U32 R4, RZ, RZ, R6 ;  /* 0x000000ffff047224 */ /* 0x000fe400078e0006 */
[----:B------:R-:W-:Y:S02]  /*a010*/  IMAD.IADD R6, R252, 0x1, R0 ;  /* 0x00000001fc067824 */ /* 0x000fe400078e0200 */
[----:B------:R-:W-:-:S04]  /*a020*/  IMAD.WIDE.U32 R4, R13, c[0x0][0x1b8], R4 ;  /* 0x00006e000d047a25 */ /* 0x000fc800078e0004 */
[----:B------:R-:W-:-:S04]  /*a030*/  @P4 IMAD.HI.U32 R7, R6, c[0x0][0x2c8], RZ ;  /* 0x0000b20006074a27 */ /* 0x000fc800078e00ff */
[----:B------:R-:W-:Y:S01]  /*a040*/  IMAD.MOV.U32 R0, RZ, RZ, R6 ;  /* 0x000000ffff007224 */ /* 0x000fe200078e0006 */
[----:B------:R-:W-:Y:S01]  /*a050*/  @P4 SHF.R.U32.HI R0, RZ, c[0x0][0x2cc], R7 ;  /* 0x0000b300ff004a19 */ /* 0x000fe20000011607 */
[----:B------:R-:W-:Y:S02]  /*a060*/  IMAD R8, R12, c[0x0][0x1c0], RZ ;  /* 0x000070000c087a24 */ /* 0x000fe400078e02ff */
[----:B------:R-:W-:Y:S02]  /*a070*/  IMAD R5, R13, c[0x0][0x1bc], R5 ;  /* 0x00006f000d057a24 */ /* 0x000fe400078e0205 */
[C---:B------:R-:W-:Y:S01]  /*a080*/  IMAD R7, R10.reuse, c[0x0][0x1c4], R8 ;  /* 0x000071000a077a24 */ /* 0x040fe200078e0208 */
[----:B------:R-:W-:Y:S01]  /*a090*/  SHF.R.S32.HI R8, RZ, 0x1f, R0 ;  /* 0x0000001fff087819 */ /* 0x000fe20000011400 */
[----:B------:R-:W-:-:S04]  /*a0a0*/  IMAD.WIDE.U32 R4, R10, c[0x0][0x1c0], R4 ;  /* 0x000070000a047a25 */ /* 0x000fc800078e0004 */
[----:B------:R-:W-:Y:S02]  /*a0b0*/  IMAD.MOV R9, RZ, RZ, -R0 ;  /* 0x000000ffff097224 */ /* 0x000fe400078e0a00 */
[----:B------:R-:W-:Y:S02]  /*a0c0*/  IMAD.IADD R5, R5, 0x1, R7 ;  /* 0x0000000105057824 */ /* 0x000fe400078e0207 */
[----:B------:R-:W-:Y:S02]  /*a0d0*/  IMAD R7, R8, c[0x0][0x1b0], RZ ;  /* 0x00006c0008077a24 */ /* 0x000fe400078e02ff */
[----:B------:R-:W-:Y:S02]  /*a0e0*/  IMAD R6, R9, c[0x0][0x2c4], R6 ;  /* 0x0000b10009067a24 */ /* 0x000fe400078e0206 */
[C---:B------:R-:W-:Y:S02]  /*a0f0*/  IMAD R7, R0.reuse, c[0x0][0x1b4], R7 ;  /* 0x00006d0000077a24 */ /* 0x040fe400078e0207 */
[----:B------:R-:W-:Y:S01]  /*a100*/  IMAD.WIDE.U32 R4, R0, c[0x0][0x1b0], R4 ;  /* 0x00006c0000047a25 */ /* 0x000fe200078e0004 */
[----:B------:R-:W-:-:S03]  /*a110*/  SHF.R.S32.HI R0, RZ, 0x1f, R6 ;  /* 0x0000001fff007819 */ /* 0x000fc60000011406 */
[----:B------:R-:W-:Y:S02]  /*a120*/  IMAD.IADD R5, R5, 0x1, R7 ;  /* 0x0000000105057824 */ /* 0x000fe400078e0207 */
[----:B------:R-:W-:Y:S02]  /*a130*/  IMAD R0, R0, c[0x0][0x1a8], RZ ;  /* 0x00006a0000007a24 */ /* 0x000fe400078e02ff */
[----:B------:R-:W-:-:S04]  /*a140*/  IMAD.WIDE.U32 R4, R6, c[0x0][0x1a8], R4 ;  /* 0x00006a0006047a25 */ /* 0x000fc800078e0004 */
[----:B------:R-:W-:-:S04]  /*a150*/  IMAD R0, R6, c[0x0][0x1ac], R0 ;  /* 0x00006b0006007a24 */ /* 0x000fc800078e0200 */
[----:B------:R-:W-:Y:S01]  /*a160*/  IMAD.IADD R0, R5, 0x1, R0 ;  /* 0x0000000105007824 */ /* 0x000fe200078e0200 */
[----:B------:R-:W-:-:S04]  /*a170*/  LEA R5, P3, R4, c[0x0][0x160], 0x1 ;  /* 0x0000580004057a11 */ /* 0x000fc800078608ff */
[----:B------:R-:W-:Y:S01]  /*a180*/  LEA.HI.X R4, R4, c[0x0][0x164], R0, 0x1, P3 ;  /* 0x0000590004047a11 */ /* 0x000fe200018f0c00 */
[----:B------:R-:W3:Y:S01]  /*a190*/  SHFL.IDX PT, R6, R5, RZ, 0x181f ;  /* 0x00181fff05067589 */ /* 0x000ee200000e0000 */
[----:B------:R-:W-:-:S03]  /*a1a0*/  IMAD.IADD R0, R110, 0x1, R252 ;  /* 0x000000016e007824 */ /* 0x000fc600078e02fc */
[----:B------:R-:W4:Y:S02]  /*a1b0*/  SHFL.IDX PT, R7, R4, RZ, 0x181f ;  /* 0x00181fff04077589 */ /* 0x000f2400000e0000 */
[C---:B------:R-:W-:Y:S02]  /*a1c0*/  ISETP.GE.AND P3, PT, R0.reuse, R56, PT ;  /* 0x000000380000720c */ /* 0x040fe40003f66270 */
[----:B------:R-:W-:-:S11]  /*a1d0*/  IADD3 R8, R0, 0x20, RZ ;  /* 0x0000002000087810 */ /* 0x000fd60007ffe0ff */
[----:B---3--:R-:W-:-:S04]  /*a1e0*/  @!P3 LEA R18, P4, R36, R6, 0x1 ;  /* 0x000000062412b211 */ /* 0x008fc800078808ff */
[-C--:B----4-:R-:W-:Y:S02]  /*a1f0*/  @!P3 LEA.HI.X R19, R36, R7.reuse, R3, 0x1, P4 ;  /* 0x000000072413b211 */ /* 0x090fe400020f0c03 */
[C---:B------:R-:W-:Y:S02]  /*a200*/  @!P3 LEA R16, P4, R218.reuse, R6, 0x1 ;  /* 0x00000006da10b211 */ /* 0x040fe400078808ff */
[----:B------:R-:W3:Y:S02]  /*a210*/  SHFL.IDX PT, R6, R5, 0x1, 0x181f ;  /* 0x00381f0005067f89 */ /* 0x000ee400000e0000 */
[----:B------:R-:W-:Y:S02]  /*a220*/  @!P3 LEA.HI.X R17, R218, R7, R39, 0x1, P4 ;  /* 0x00000007da11b211 */ /* 0x000fe400020f0c27 */
[----:B------:R-:W4:Y:S01]  /*a230*/  SHFL.IDX PT, R7, R4, 0x1, 0x181f ;  /* 0x00381f0004077f89 */ /* 0x000f2200000e0000 */
[----:B------:R-:W-:Y:S02]  /*a240*/  ISETP.GE.AND P1, PT, R8, R56, PT ;  /* 0x000000380800720c */ /* 0x000fe40003f26270 */
[----:B------:R-:W-:Y:S01]  /*a250*/  IADD3 R8, R0, 0x40, RZ ;  /* 0x0000004000087810 */ /* 0x000fe20007ffe0ff */
[----:B------:R1:W-:Y:S10]  /*a260*/  @!P3 LDGSTS.E.BYPASS.LTC128B.128 [R215+0x100], [R18.64], !P6 ;  /* 0x0010000012d7bfae */ /* 0x0003f4000f101d46 */
[----:B---3--:R-:W-:-:S04]  /*a270*/  @!P1 LEA R14, P4, R36, R6, 0x1 ;  /* 0x00000006240e9211 */ /* 0x008fc800078808ff */
[-C--:B----4-:R-:W-:Y:S02]  /*a280*/  @!P1 LEA.HI.X R15, R36, R7.reuse, R3, 0x1, P4 ;  /* 0x00000007240f9211 */ /* 0x090fe400020f0c03 */
[C---:B------:R-:W-:Y:S02]  /*a290*/  @!P1 LEA R12, P4, R218.reuse, R6, 0x1 ;  /* 0x00000006da0c9211 */ /* 0x040fe400078808ff */
[----:B------:R-:W3:Y:S02]  /*a2a0*/  SHFL.IDX PT, R6, R5, 0x2, 0x181f ;  /* 0x00581f0005067f89 */ /* 0x000ee400000e0000 */
[----:B------:R-:W-:Y:S02]  /*a2b0*/  @!P1 LEA.HI.X R13, R218, R7, R39, 0x1, P4 ;  /* 0x00000007da0d9211 */ /* 0x000fe400020f0c27 */
[----:B------:R-:W4:Y:S01]  /*a2c0*/  SHFL.IDX PT, R7, R4, 0x2, 0x181f ;  /* 0x00581f0004077f89 */ /* 0x000f2200000e0000 */
[----:B------:R-:W-:-:S13]  /*a2d0*/  ISETP.GE.AND P2, PT, R8, R56, PT ;  /* 0x000000380800720c */ /* 0x000fda0003f46270 */
[----:B---3--:R-:W-:-:S04]  /*a2e0*/  @!P2 LEA R10, P4, R36, R6, 0x1 ;  /* 0x00000006240aa211 */ /* 0x008fc800078808ff */
[-C--:B----4-:R-:W-:Y:S02]  /*a2f0*/  @!P2 LEA.HI.X R11, R36, R7.reuse, R3, 0x1, P4 ;  /* 0x00000007240ba211 */ /* 0x090fe400020f0c03 */
[C---:B------:R-:W-:Y:S02]  /*a300*/  @!P2 LEA R8, P4, R218.reuse, R6, 0x1 ;  /* 0x00000006da08a211 */ /* 0x040fe400078808ff */
[----:B------:R-:W3:Y:S02]  /*a310*/  SHFL.IDX PT, R6, R5, 0x3, 0x181f ;  /* 0x00781f0005067f89 */ /* 0x000ee400000e0000 */
[----:B------:R-:W-:Y:S02]  /*a320*/  @!P2 LEA.HI.X R9, R218, R7, R39, 0x1, P4 ;  /* 0x00000007da09a211 */ /* 0x000fe400020f0c27 */
[----:B------:R4:W2:Y:S02]  /*a330*/  SHFL.IDX PT, R7, R4, 0x3, 0x181f ;  /* 0x00781f0004077f89 */ /* 0x0008a400000e0000 */
[----:B----4-:R-:W-:-:S04]  /*a340*/  IADD3 R4, R0, 0x60, RZ ;  /* 0x0000006000047810 */ /* 0x010fc80007ffe0ff */
[----:B------:R-:W-:-:S13]  /*a350*/  ISETP.GE.AND P5, PT, R4, R56, PT ;  /* 0x000000380400720c */ /* 0x000fda0003fa6270 */
[----:B---3--:R-:W-:-:S04]  /*a360*/  @!P5 LEA R4, P4, R218, R6, 0x1 ;  /* 0x00000006da04d211 */ /* 0x008fc800078808ff */
[----:B--2---:R-:W-:Y:S02]  /*a370*/  @!P5 LEA.HI.X R5, R218, R7, R39, 0x1, P4 ;  /* 0x00000007da05d211 */ /* 0x004fe400020f0c27 */
[----:B------:R-:W-:-:S04]  /*a380*/  @!P5 LEA R6, P4, R36, R6, 0x1 ;  /* 0x000000062406d211 */ /* 0x000fc800078808ff */
[----:B------:R-:W-:Y:S02]  /*a390*/  @!P5 LEA.HI.X R7, R36, R7, R3, 0x1, P4 ;  /* 0x000000072407d211 */ /* 0x000fe400020f0c03 */
[----:B------:R-:W-:Y:S02]  /*a3a0*/  ISETP.GE.AND P4, PT, R218, c[0x0][0x198], PT ;  /* 0x00006600da007a0c */ /* 0x000fe40003f86270 */
[----:B------:R-:W-:Y:S02]  /*a3b0*/  P2R R44, PR, RZ, 0x20 ;  /* 0x00000020ff2c7803 */ /* 0x000fe40000000000 */
[----:B------:R-:W-:-:S09]  /*a3c0*/  P2R R38, PR, RZ, 0x4 ;  /* 0x00000004ff267803 */ /* 0x000fd20000000000 */
[----:B------:R1:W-:Y:S04]  /*a3d0*/  @!P3 LDGSTS.E.BYPASS.LTC128B.128 [R215+0x4100], [R16.64], !P4 ;  /* 0x0410000010d7bfae */ /* 0x0003e8000e101d46 */
[----:B------:R1:W-:Y:S04]  /*a3e0*/  @!P1 LDGSTS.E.BYPASS.LTC128B.128 [R216+0x1100], [R14.64], !P6 ;  /* 0x011000000ed89fae */ /* 0x0003e8000f101d46 */
[----:B------:R1:W-:Y:S04]  /*a3f0*/  @!P1 LDGSTS.E.BYPASS.LTC128B.128 [R216+0x5100], [R12.64], !P4 ;  /* 0x051000000cd89fae */ /* 0x0003e8000e101d46 */
[----:B------:R1:W-:Y:S04]  /*a400*/  @!P2 LDGSTS.E.BYPASS.LTC128B.128 [R216+0x2100], [R10.64], !P6 ;  /* 0x021000000ad8afae */ /* 0x0003e8000f101d46 */
[----:B------:R1:W-:Y:S04]  /*a410*/  @!P2 LDGSTS.E.BYPASS.LTC128B.128 [R216+0x6100], [R8.64], !P4 ;  /* 0x0610000008d8afae */ /* 0x0003e8000e101d46 */
[----:B------:R1:W-:Y:S01]  /*a420*/  @!P5 LDGSTS.E.BYPASS.LTC128B.128 [R216+0x3100], [R6.64], !P6 ;  /* 0x0310000006d8dfae */ /* 0x0003e2000f101d46 */
[----:B------:R-:W-:-:S03]  /*a430*/  ISETP.NE.AND P6, PT, R35, RZ, PT ;  /* 0x000000ff2300720c */ /* 0x000fc60003fc5270 */
[----:B------:R1:W-:Y:S01]  /*a440*/  @!P5 LDGSTS.E.BYPASS.LTC128B.128 [R216+0x7100], [R4.64], !P4 ;  /* 0x0710000004d8dfae */ /* 0x0003e2000e101d46 */
[----:B------:R-:W-:Y:S02]  /*a450*/  ISETP.GE.AND P4, PT, R30, 0x1, PT ;  /* 0x000000011e00780c */ /* 0x000fe40003f86270 */
[----:B------:R-:W-:Y:S01]  /*a460*/  ISETP.NE.AND P5, PT, R34, RZ, PT ;  /* 0x000000ff2200720c */ /* 0x000fe20003fa5270 */
[----:B------:R-:W0:Y:S01]  /*a470*/  LDGDEPBAR ;  /* 0x00000000000079af */ /* 0x000e220000000000 */
[----:B------:R-:W-:Y:S02]  /*a480*/  ISETP.NE.AND P2, PT, R33, RZ, PT ;  /* 0x000000ff2100720c */ /* 0x000fe40003f45270 */
[----:B------:R-:W-:Y:S02]  /*a490*/  P2R R31, PR, RZ, 0x2 ;  /* 0x00000002ff1f7803 */ /* 0x000fe40000000000 */
[----:B------:R-:W-:-:S05]  /*a4a0*/  ISETP.NE.AND P1, PT, R32, RZ, PT ;  /* 0x000000ff2000720c */ /* 0x000fca0003f25270 */
[----:B------:R1:W-:Y:S04]  /*a4b0*/  @P4 LDGSTS.E.BYPASS.LTC128B.128 [R215+0x8100], [R26.64], !P6 ;  /* 0x081000001ad74fae */ /* 0x0003e8000f101d46 */
[----:B------:R1:W-:Y:S04]  /*a4c0*/  @P4 LDGSTS.E.BYPASS.LTC128B.128 [R215+0xb900], [R26.64+0x80], !P5 ;  /* 0x0b9000801ad74fae */ /* 0x0003e8000e901d46 */
[----:B------:R1:W-:Y:S04]  /*a4d0*/  @P2 LDGSTS.E.BYPASS.LTC128B.128 [R216+0x9100], [R24.64], !P6 ;  /* 0x0910000018d82fae */ /* 0x0003e8000f101d46 */
[----:B------:R1:W-:Y:S04]  /*a4e0*/  @P2 LDGSTS.E.BYPASS.LTC128B.128 [R216+0xc900], [R24.64+0x80], !P5 ;  /* 0x0c90008018d82fae */ /* 0x0003e8000e901d46 */
[----:B------:R1:W-:Y:S04]  /*a4f0*/  @P1 LDGSTS.E.BYPASS.LTC128B.128 [R216+0xa100], [R22.64], !P6 ;  /* 0x0a10000016d81fae */ /* 0x0003e8000f101d46 */
        /* <DEDUP_REMOVED lines=8> */
.L_x_1195:
[----:B------:R-:W-:Y:S01]  /*a580*/  ULDC.U8 UR4, c[0x0][0x298] ;  /* 0x0000a60000047ab9 */ /* 0x000fe20000000000 */
[----:B-1---5:R-:W-:Y:S01]  /*a590*/  SHF.R.S32.HI R4, RZ, 0x1f, R145 ;  /* 0x0000001fff047819 */ /* 0x022fe20000011491 */
[----:B------:R-:W-:Y:S01]  /*a5a0*/  IMAD.WIDE.U32 R6, R145, c[0x0][0x280], RZ ;  /* 0x0000a00091067a25 */ /* 0x000fe200078e00ff */
[----:B------:R-:W-:Y:S01]  /*a5b0*/  ISETP.NE.AND P0, PT, RZ, UR4, PT ;  /* 0x00000004ff007c0c */ /* 0x000fe2000bf05270 */
[----:B------:R-:W-:Y:S01]  /*a5c0*/  BSSY B2, `(.L_x_1196) ;  /* 0x00004c2000027945 */ /* 0x000fe20003800000 */
[----:B------:R-:W-:Y:S01]  /*a5d0*/  LEA R0, R147, R0, 0x5 ;  /* 0x0000000093007211 */ /* 0x000fe200078e28ff */
[C---:B------:R-:W-:Y:S02]  /*a5e0*/  IMAD R5, R4.reuse, c[0x0][0x280], RZ ;  /* 0x0000a00004057a24 */ /* 0x040fe400078e02ff */
[----:B------:R-:W-:Y:S02]  /*a5f0*/  IMAD R4, R4, c[0x0][0x290], RZ ;  /* 0x0000a40004047a24 */ /* 0x000fe400078e02ff */
[----:B------:R-:W-:-:S02]  /*a600*/  IMAD R8, R145, c[0x0][0x284], R5 ;  /* 0x0000a10091087a24 */ /* 0x000fc400078e0205 */
[C---:B------:R-:W-:Y:S02]  /*a610*/  IMAD R9, R145.reuse, c[0x0][0x294], R4 ;  /* 0x0000a50091097a24 */ /* 0x040fe400078e0204 */
        /* <DEDUP_REMOVED lines=9> */
[----:B------:R-:W-:Y:S01]  /*a6b0*/  SHF.R.S32.HI R60, RZ, 0x1f, R68 ;  /* 0x0000001fff3c7819 */ /* 0x000fe20000011444 */
[----:B------:R-:W-:Y:S01]  /*a6c0*/  CS2R R20, SRZ ;  /* 0x0000000000147805 */ /* 0x000fe2000001ff00 */
[----:B------:R-:W-:Y:S01]  /*a6d0*/  CS2R R16, SRZ ;  /* 0x0000000000107805 */ /* 0x000fe2000001ff00 */
[----:B------:R-:W-:Y:S01]  /*a6e0*/  CS2R R22, SRZ ;  /* 0x0000000000167805 */ /* 0x000fe2000001ff00 */
[----:B------:R-:W-:-:S04]  /*a6f0*/  CS2R R14, SRZ ;  /* 0x00000000000e7805 */ /* 0x000fc8000001ff00 */
[----:B------:R-:W-:-:S05]  /*a700*/  @P1 IMAD.HI.U32 R2, R0, c[0x0][0x2c8], RZ ;  /* 0x0000b20000021a27 */ /* 0x000fca00078e00ff */
[----:B------:R-:W-:Y:S01]  /*a710*/  @P1 SHF.R.U32.HI R0, RZ, c[0x0][0x2cc], R2 ;  /* 0x0000b300ff001a19 */ /* 0x000fe20000011602 */
[----:B------:R-:W-:-:S03]  /*a720*/  IMAD.MOV.U32 R2, RZ, RZ, R6 ;  /* 0x000000ffff027224 */ /* 0x000fc600078e0006 */
[----:B------:R-:W-:Y:S01]  /*a730*/  SHF.R.S32.HI R5, RZ, 0x1f, R0 ;  /* 0x0000001fff057819 */ /* 0x000fe20000011400 */
[----:B------:R-:W-:-:S04]  /*a740*/  IMAD.WIDE.U32 R2, R0, c[0x0][0x280], R2 ;  /* 0x0000a00000027a25 */ /* 0x000fc800078e0002 */
[C---:B------:R-:W-:Y:S01]  /*a750*/  IMAD R7, R5.reuse, c[0x0][0x280], RZ ;  /* 0x0000a00005077a24 */ /* 0x040fe200078e02ff */
[----:B------:R-:W-:Y:S01]  /*a760*/  LEA R25, P0, R2, c[0x0][0x270], 0x1 ;  /* 0x00009c0002197a11 */ /* 0x000fe200078008ff */
[----:B------:R-:W-:Y:S02]  /*a770*/  IMAD R5, R5, c[0x0][0x290], RZ ;  /* 0x0000a40005057a24 */ /* 0x000fe400078e02ff */
[----:B------:R-:W-:-:S05]  /*a780*/  IMAD R6, R0, c[0x0][0x284], R7 ;  /* 0x0000a10000067a24 */ /* 0x000fca00078e0207 */
[----:B------:R-:W-:-:S04]  /*a790*/  IADD3 R3, R3, R6, RZ ;  /* 0x0000000603037210 */ /* 0x000fc80007ffe0ff */
[----:B------:R-:W-:Y:S01]  /*a7a0*/  LEA.HI.X R13, R2, c[0x0][0x274], R3, 0x1, P0 ;  /* 0x00009d00020d7a11 */ /* 0x000fe200000f0c03 */
[----:B------:R-:W-:Y:S01]  /*a7b0*/  IMAD.MOV.U32 R2, RZ, RZ, R4 ;  /* 0x000000ffff027224 */ /* 0x000fe200078e0004 */
[----:B------:R-:W-:-:S05]  /*a7c0*/  MOV R3, R10 ;  /* 0x0000000a00037202 */ /* 0x000fca0000000f00 */
[----:B------:R-:W-:-:S04]  /*a7d0*/  IMAD.WIDE.U32 R2, R0, c[0x0][0x290], R2 ;  /* 0x0000a40000027a25 */ /* 0x000fc800078e0002 */
[----:B------:R-:W-:Y:S01]  /*a7e0*/  IMAD R0, R0, c[0x0][0x294], R5 ;  /* 0x0000a50000007a24 */ /* 0x000fe200078e0205 */
[C---:B------:R-:W-:Y:S01]  /*a7f0*/  LEA R19, P0, R2.reuse, c[0x0][0x288], 0x1 ;  /* 0x0000a20002137a11 */ /* 0x040fe200078008ff */
[----:B------:R1:W2:Y:S02]  /*a800*/  SHFL.IDX PT, R5, R13, RZ, 0x181f ;  /* 0x00181fff0d057589 */ /* 0x0002a400000e0000 */
[----:B------:R-:W-:Y:S02]  /*a810*/  IMAD.IADD R0, R3, 0x1, R0 ;  /* 0x0000000103007824 */ /* 0x000fe400078e0200 */
[----:B------:R1:W3:Y:S03]  /*a820*/  SHFL.IDX PT, R10, R19, RZ, 0x181f ;  /* 0x00181fff130a7589 */ /* 0x0002e600000e0000 */
[----:B------:R-:W-:Y:S02]  /*a830*/  LEA.HI.X R18, R2, c[0x0][0x28c], R0, 0x1, P0 ;  /* 0x0000a30002127a11 */ /* 0x000fe400000f0c00 */
        /* <DEDUP_REMOVED lines=25> */
.L_x_1199:
[----:B------:R-:W-:Y:S05]  /*a9d0*/  BSYNC B0 ;  /* 0x0000000000007941 */ /* 0x000fea0003800000 */
.L_x_1198:
[----:B------:R-:W-:Y:S01]  /*a9e0*/  ISETP.NE.AND P0, PT, R31, RZ, PT ;  /* 0x000000ff1f00720c */ /* 0x000fe20003f05270 */
        /* <DEDUP_REMOVED lines=36> */
[----:B------:R-:W-:Y:S01]  /*ac30*/  @!P1 IMAD.X R7, R12, 0x1, R2, P0 ;  /* 0x000000010c079824 */ /* 0x000fe200000e0602 */
        /* <DEDUP_REMOVED lines=10> */
.L_x_1201:
[----:B------:R-:W-:Y:S05]  /*ace0*/  BSYNC B0 ;  /* 0x0000000000007941 */ /* 0x000fea0003800000 */
.L_x_1200:
[----:B------:R-:W-:Y:S01]  /*acf0*/  ISETP.NE.AND P0, PT, R38, RZ, PT ;  /* 0x000000ff2600720c */ /* 0x000fe20003f05270 */
        /* <DEDUP_REMOVED lines=24> */
[----:B------:R-:W-:Y:S01]  /*ae80*/  CS2R R40, SRZ ;  /* 0x0000000000287805 */ /* 0x000fe2000001ff00 */
[----:B------:R-:W-:Y:S01]  /*ae90*/  CS2R R38, SRZ ;  /* 0x0000000000267805 */ /* 0x000fe2000001ff00 */
[----:B------:R-:W-:Y:S05]  /*aea0*/  @P0 BRA `(.L_x_1203) ;  /* 0x0000016000000947 */ /* 0x000fea0003800000 */
[----:B-1----:R-:W-:Y:S01]  /*aeb0*/  ISETP.GE.AND P1, PT, R28, c[0x0][0x27c], PT ;  /* 0x00009f001c007a0c */ /* 0x002fe20003f26270 */
[----:B------:R-:W-:Y:S01]  /*aec0*/  CS2R R42, SRZ ;  /* 0x00000000002a7805 */ /* 0x000fe2000001ff00 */
[----:B------:R-:W-:Y:S01]  /*aed0*/  ISETP.GE.AND P0, PT, R68, c[0x0][0x27c], PT ;  /* 0x00009f0044007a0c */ /* 0x000fe20003f06270 */
[----:B------:R-:W-:-:S10]  /*aee0*/  CS2R R36, SRZ ;  /* 0x0000000000247805 */ /* 0x000fd4000001ff00 */
[C---:B------:R-:W-:Y:S01]  /*aef0*/  @!P1 IMAD.SHL.U32 R0, R28.reuse, 0x2, RZ ;  /* 0x000000021c009824 */ /* 0x040fe200078e00ff */
[----:B------:R-:W-:Y:S01]  /*af00*/  @!P1 SHF.L.U64.HI R2, R28, 0x1, R24 ;  /* 0x000000011c029819 */ /* 0x000fe20000010218 */
[----:B------:R-:W-:-:S03]  /*af10*/  @!P0 IMAD.SHL.U32 R3, R68, 0x2, RZ ;  /* 0x0000000244038824 */ /* 0x000fc600078e00ff */
[----:B----4-:R-:W-:-:S05]  /*af20*/  @!P1 IADD3 R8, P2, R5, R0, RZ ;  /* 0x0000000005089210 */ /* 0x010fca0007f5e0ff */
[----:B------:R-:W-:Y:S01]  /*af30*/  @!P1 IMAD.X R9, R11, 0x1, R2, P2 ;  /* 0x000000010b099824 */ /* 0x000fe200010e0602 */
        /* <DEDUP_REMOVED lines=13> */
.L_x_1203:
[----:B-1----:R-:W-:Y:S05]  /*b010*/  BSYNC B0 ;  /* 0x0000000000007941 */ /* 0x002fea0003800000 */
.L_x_1202:
[----:B------:R-:W-:Y:S01]  /*b020*/  ISETP.NE.AND P0, PT, R44, RZ, PT ;  /* 0x000000ff2c00720c */ /* 0x000fe20003f05270 */
[----:B-----5:R-:W-:Y:S01]  /*b030*/  IMAD.MOV.U32 R4, RZ, RZ, R42 ;  /* 0x000000ffff047224 */ /* 0x020fe200078e002a */
[----:B----4-:R1:W4:Y:S01]  /*b040*/  SHFL.IDX PT, R5, R25, 0x3, 0x181f ;  /* 0x00781f0019057f89 */ /* 0x01032200000e0000 */
[----:B------:R-:W-:Y:S01]  /*b050*/  IMAD.MOV.U32 R3, RZ, RZ, R43 ;  /* 0x000000ffff037224 */ /* 0x000fe200078e002b */
[----:B------:R-:W-:Y:S01]  /*b060*/  BSSY B0, `(.L_x_1204) ;  /* 0x000002c000007945 */ /* 0x000fe20003800000 */
[----:B------:R-:W-:Y:S01]  /*b070*/  IMAD.MOV.U32 R2, RZ, RZ, R36 ;  /* 0x000000ffff027224 */ /* 0x000fe200078e0024 */
[----:B------:R-:W-:Y:S01]  /*b080*/  PRMT R63, R63, 0x5410, R4 ;  /* 0x000054103f3f7816 */ /* 0x000fe20000000004 */
[----:B------:R-:W-:Y:S01]  /*b090*/  IMAD.MOV.U32 R0, RZ, RZ, R37 ;  /* 0x000000ffff007224 */ /* 0x000fe200078e0025 */
[----:B------:R-:W-:Y:S01]  /*b0a0*/  PRMT R64, R64, 0x5410, R3 ;  /* 0x0000541040407816 */ /* 0x000fe20000000003 */
[----:B------:R-:W-:Y:S01]  /*b0b0*/  IMAD.MOV.U32 R4, RZ, RZ, R40 ;  /* 0x000000ffff047224 */ /* 0x000fe200078e0028 */
[----:B--2---:R-:W2:Y:S01]  /*b0c0*/  SHFL.IDX PT, R13, R13, 0x3, 0x181f ;  /* 0x00781f000d0d7f89 */ /* 0x004ea200000e0000 */
[----:B------:R-:W-:Y:S01]  /*b0d0*/  IMAD.MOV.U32 R3, RZ, RZ, R41 ;  /* 0x000000ffff037224 */ /* 0x000fe200078e0029 */
[----:B------:R-:W-:Y:S01]  /*b0e0*/  PRMT R62, R62, 0x5410, R0 ;  /* 0x000054103e3e7816 */ /* 0x000fe20000000000 */
[----:B------:R-:W-:Y:S01]  /*b0f0*/  IMAD.MOV.U32 R0, RZ, RZ, R39 ;  /* 0x000000ffff007224 */ /* 0x000fe200078e0027 */
[----:B------:R3:W2:Y:S01]  /*b100*/  SHFL.IDX PT, R12, R18, 0x3, 0x181f ;  /* 0x00781f00120c7f89 */ /* 0x0006a200000e0000 */
[----:B------:R-:W-:Y:S01]  /*b110*/  PRMT R63, R4, 0x7610, R63 ;  /* 0x00007610043f7816 */ /* 0x000fe2000000003f */
[----:B------:R-:W-:Y:S01]  /*b120*/  CS2R R44, SRZ ;  /* 0x00000000002c7805 */ /* 0x000fe2000001ff00 */
[----:B------:R-:W-:Y:S01]  /*b130*/  PRMT R64, R3, 0x7610, R64 ;  /* 0x0000761003407816 */ /* 0x000fe20000000040 */
[----:B------:R3:W2:Y:S01]  /*b140*/  SHFL.IDX PT, R11, R19, 0x3, 0x181f ;  /* 0x00781f00130b7f89 */ /* 0x0006a200000e0000 */
[----:B------:R-:W-:Y:S01]  /*b150*/  PRMT R62, R0, 0x7610, R62 ;  /* 0x00007610003e7816 */ /* 0x000fe2000000003e */
[----:B------:R-:W-:Y:S01]  /*b160*/  CS2R R48, SRZ ;  /* 0x0000000000307805 */ /* 0x000fe2000001ff00 */
[----:B------:R-:W-:Y:S01]  /*b170*/  CS2R R46, SRZ ;  /* 0x00000000002e7805 */ /* 0x000fe2000001ff00 */
[----:B-1----:R-:W-:Y:S01]  /*b180*/  PRMT R25, R25, 0x5410, R2 ;  /* 0x0000541019197816 */ /* 0x002fe20000000002 */
[----:B------:R-:W-:-:S05]  /*b190*/  IMAD.MOV.U32 R2, RZ, RZ, R38 ;  /* 0x000000ffff027224 */ /* 0x000fca00078e0026 */
[----:B------:R-:W-:Y:S01]  /*b1a0*/  PRMT R25, R2, 0x7610, R25 ;  /* 0x0000761002197816 */ /* 0x000fe20000000019 */
        /* <DEDUP_REMOVED lines=8> */
[----:B---3--:R-:W-:Y:S02]  /*b230*/  @!P0 SHF.L.U64.HI R10, R68, 0x1, R60 ;  /* 0x00000001440a8819 */ /* 0x008fe4000001023c */
[-C--:B------:R-:W-:Y:S02]  /*b240*/  @!P1 IADD3 R8, P2, R5, R0.reuse, RZ ;  /* 0x0000000005089210 */ /* 0x080fe40007f5e0ff */
[----:B--2---:R-:W-:Y:S02]  /*b250*/  @!P1 IADD3 R6, P4, R11, R0, RZ ;  /* 0x000000000b069210 */ /* 0x004fe40007f9e0ff */
        /* <DEDUP_REMOVED lines=12> */
.L_x_1205:
[----:B----4-:R-:W-:Y:S05]  /*b320*/  BSYNC B0 ;  /* 0x0000000000007941 */ /* 0x010fea0003800000 */
.L_x_1204:
[----:B-1----:R-:W-:Y:S01]  /*b330*/  IMAD.IADD R3, R56, 0x1, -R252 ;  /* 0x0000000138037824 */ /* 0x002fe200078e0afc */
[----:B------:R-:W-:-:S04]  /*b340*/  DEPBAR.LE SB0, 0x1 ;  /* 0x000080400000791a */ /* 0x000fc80000000000 */
[----:B---3--:R-:W-:Y:S01]  /*b350*/  IMNMX R19, R3, 0x80, PT ;  /* 0x0000008003137817 */ /* 0x008fe20003800200 */
[----:B-----5:R-:W-:Y:S01]  /*b360*/  IMAD.MOV.U32 R0, RZ, RZ, R50 ;  /* 0x000000ffff007224 */ /* 0x020fe200078e0032 */
[----:B------:R-:W-:Y:S01]  /*b370*/  BSSY B1, `(.L_x_1206) ;  /* 0x000006b000017945 */ /* 0x000fe20003800000 */
[----:B------:R-:W-:Y:S01]  /*b380*/  IMAD.MOV.U32 R4, RZ, RZ, R51 ;  /* 0x000000ffff047224 */ /* 0x000fe200078e0033 */
[----:B------:R-:W-:Y:S01]  /*b390*/  BAR.SYNC.DEFER_BLOCKING 0x0 ;  /* 0x0000000000007b1d */ /* 0x000fe20000010000 */
[----:B------:R-:W-:Y:S01]  /*b3a0*/  ISETP.GE.AND P0, PT, R110, R19, PT ;  /* 0x000000136e00720c */ /* 0x000fe20003f06270 */
[----:B------:R-:W-:Y:S02]  /*b3b0*/  IMAD.MOV.U32 R2, RZ, RZ, R44 ;  /* 0x000000ffff027224 */ /* 0x000fe400078e002c */
[----:B------:R-:W-:Y:S01]  /*b3c0*/  PRMT R65, R0, 0x5410, R4 ;  /* 0x0000541000417816 */ /* 0x000fe20000000004 */
[----:B------:R-:W-:Y:S01]  /*b3d0*/  IMAD.MOV.U32 R4, RZ, RZ, R48 ;  /* 0x000000ffff047224 */ /* 0x000fe200078e0030 */
[----:B------:R-:W-:Y:S01]  /*b3e0*/  MOV R0, R45 ;  /* 0x0000002d00007202 */ /* 0x000fe20000000f00 */
[----:B------:R-:W-:Y:S01]  /*b3f0*/  IMAD.MOV.U32 R3, RZ, RZ, R49 ;  /* 0x000000ffff037224 */ /* 0x000fe200078e0031 */
[----:B------:R-:W-:-:S02]  /*b400*/  PRMT R24, R24, 0x5410, R2 ;  /* 0x0000541018187816 */ /* 0x000fc40000000002 */
[----:B------:R-:W-:Y:S01]  /*b410*/  PRMT R56, R56, 0x5410, R0 ;  /* 0x0000541038387816 */ /* 0x000fe20000000000 */
[----:B------:R-:W-:Y:S01]  /*b420*/  IMAD.MOV.U32 R0, RZ, RZ, R47 ;  /* 0x000000ffff007224 */ /* 0x000fe200078e002f */
[----:B------:R-:W-:Y:S02]  /*b430*/  MOV R2, R46 ;  /* 0x0000002e00027202 */ /* 0x000fe40000000f00 */
        /* <DEDUP_REMOVED lines=9> */
[--C-:B------:R-:W-:Y:S02]  /*b4d0*/  SHF.R.U32.HI R2, RZ, 0x10, R17.reuse ;  /* 0x00000010ff027819 */ /* 0x100fe40000011611 */
[----:B------:R-:W-:Y:S01]  /*b4e0*/  SHF.R.U64 R18, R16, 0x10, R17 ;  /* 0x0000001010127819 */ /* 0x000fe20000001211 */
[----:B--2---:R-:W-:Y:S01]  /*b4f0*/  HADD2.F32 R12, -RZ, R0.H0_H0 ;  /* 0x20000000ff0c7230 */ /* 0x004fe20000004100 */
        /* <DEDUP_REMOVED lines=37> */
.L_x_1209:
[----:B------:R-:W-:Y:S05]  /*b750*/  BSYNC B0 ;  /* 0x0000000000007941 */ /* 0x000fea0003800000 */
.L_x_1208:
[----:B------:R-:W-:-:S13]  /*b760*/  ISETP.GE.AND P0, PT, R68, c[0x0][0x27c], PT ;  /* 0x00009f0044007a0c */ /* 0x000fda0003f06270 */
[----:B------:R-:W-:Y:S05]  /*b770*/  @P0 BRA `(.L_x_1207) ;  /* 0x000002a000000947 */ /* 0x000fea0003800000 */
[----:B-1----:R-:W1:Y:S01]  /*b780*/  LDS.128 R4, [R215+0x4100] ;  /* 0x00410000d7047984 */ /* 0x002e620000000c00 */
[----:B------:R-:W-:Y:S02]  /*b790*/  SHF.R.U32.HI R0, RZ, 0x10, R23 ;  /* 0x00000010ff007819 */ /* 0x000fe40000011617 */
[----:B------:R-:W-:Y:S02]  /*b7a0*/  SHF.R.U32.HI R2, RZ, 0x10, R21 ;  /* 0x00000010ff027819 */ /* 0x000fe40000011615 */
        /* <DEDUP_REMOVED lines=39> */
.L_x_1207:
[----:B------:R-:W-:Y:S05]  /*ba20*/  BSYNC B1 ;  /* 0x0000000000017941 */ /* 0x000fea0003800000 */
.L_x_1206:
[----:B------:R-:W3:Y:S01]  /*ba30*/  S2R R2, SR_TID.X ;  /* 0x0000000000027919 */ /* 0x000ee20000002100 */
[----:B------:R-:W-:Y:S01]  /*ba40*/  BSSY B1, `(.L_x_1210) ;  /* 0x0000061000017945 */ /* 0x000fe20003800000 */
[----:B---3--:R-:W-:-:S04]  /*ba50*/  SHF.R.S32.HI R0, RZ, 0x1f, R2 ;  /* 0x0000001fff007819 */ /* 0x008fc80000011402 */
[----:B------:R-:W-:-:S04]  /*ba60*/  LEA.HI R0, R0, R2, RZ, 0x3 ;  /* 0x0000000200007211 */ /* 0x000fc800078f18ff */
[----:B------:R-:W-:-:S04]  /*ba70*/  SHF.R.S32.HI R0, RZ, 0x3, R0 ;  /* 0x00000003ff007819 */ /* 0x000fc80000011400 */
[----:B------:R-:W-:-:S04]  /*ba80*/  IADD3 R0, R0, 0x20, RZ ;  /* 0x0000002000007810 */ /* 0x000fc80007ffe0ff */
        /* <DEDUP_REMOVED lines=47> */
.L_x_1213:
[----:B------:R-:W-:Y:S05]  /*bd80*/  BSYNC B0 ;  /* 0x0000000000007941 */ /* 0x000fea0003800000 */
.L_x_1212:
        /* <DEDUP_REMOVED lines=44> */
.L_x_1211:
[----:B------:R-:W-:Y:S05]  /*c050*/  BSYNC B1 ;  /* 0x0000000000017941 */ /* 0x000fea0003800000 */
.L_x_1210:
        /* <DEDUP_REMOVED lines=53> */
.L_x_1217:
[----:B------:R-:W-:Y:S05]  /*c3b0*/  BSYNC B0 ;  /* 0x0000000000007941 */ /* 0x000fea0003800000 */
.L_x_1216:
        /* <DEDUP_REMOVED lines=44> */
.L_x_1215:
[----:B------:R-:W-:Y:S05]  /*c680*/  BSYNC B1 ;  /* 0x0000000000017941 */ /* 0x000fea0003800000 */
.L_x_1214:
[----:B------:R-:W3:Y:S02]  /*c690*/  S2R R2, SR_TID.X ;  /* 0x0000000000027919 */ /* 0x000ee40000002100 */
        /* <DEDUP_REMOVED lines=51> */
.L_x_1220:
[----:B------:R-:W-:Y:S05]  /*c9d0*/  BSYNC B0 ;  /* 0x0000000000007941 */ /* 0x000fea0003800000 */
.L_x_1219:
        /* <DEDUP_REMOVED lines=45> */
.L_x_1197:
[----:B------:R-:W-:Y:S01]  /*ccb0*/  ISETP.NE.AND P0, PT, R153, 0x1, PT ;  /* 0x000000019900780c */ /* 0x000fe20003f05270 */
[----:B------:R-:W-:Y:S01]  /*ccc0*/  IMAD.MOV.U32 R7, RZ, RZ, R8 ;  /* 0x000000ffff077224 */ /* 0x000fe200078e0008 */
[----:B------:R-:W-:-:S11]  /*ccd0*/  ISETP.NE.AND P2, PT, R31, RZ, PT ;  /* 0x000000ff1f00720c */ /* 0x000fd60003f45270 */
[----:B------:R-:W-:-:S05]  /*cce0*/  @P0 IMAD.HI.U32 R5, R0, c[0x0][0x2c8], RZ ;  /* 0x0000b20000050a27 */ /* 0x000fca00078e00ff */
[----:B------:R-:W-:-:S04]  /*ccf0*/  @P0 SHF.R.U32.HI R0, RZ, c[0x0][0x2cc], R5 ;  /* 0x0000b300ff000a19 */ /* 0x000fc80000011605 */
[----:B------:R-:W-:Y:S01]  /*cd00*/  SHF.R.S32.HI R5, RZ, 0x1f, R0 ;  /* 0x0000001fff057819 */ /* 0x000fe20000011400 */
[----:B------:R-:W-:-:S04]  /*cd10*/  IMAD.WIDE.U32 R6, R0, c[0x0][0x280], R6 ;  /* 0x0000a00000067a25 */ /* 0x000fc800078e0006 */
[----:B------:R-:W-:Y:S01]  /*cd20*/  IMAD R9, R5, c[0x0][0x280], RZ ;  /* 0x0000a00005097a24 */ /* 0x000fe200078e02ff */
[----:B------:R-:W-:-:S03]  /*cd30*/  LEA R19, P0, R6, c[0x0][0x270], 0x1 ;  /* 0x00009c0006137a11 */ /* 0x000fc600078008ff */
[----:B------:R-:W-:-:S04]  /*cd40*/  IMAD R8, R0, c[0x0][0x284], R9 ;  /* 0x0000a10000087a24 */ /* 0x000fc800078e0209 */
[----:B------:R-:W-:-:S05]  /*cd50*/  IMAD.IADD R7, R7, 0x1, R8 ;  /* 0x0000000107077824 */ /* 0x000fca00078e0208 */
[----:B------:R-:W-:Y:S01]  /*cd60*/  LEA.HI.X R18, R6, c[0x0][0x274], R7, 0x1, P0 ;  /* 0x00009d0006127a11 */ /* 0x000fe200000f0c07 */
[----:B------:R-:W-:Y:S02]  /*cd70*/  IMAD R6, R5, c[0x0][0x290], RZ ;  /* 0x0000a40005067a24 */ /* 0x000fe400078e02ff */
[----:B------:R-:W-:Y:S02]  /*cd80*/  IMAD.MOV.U32 R5, RZ, RZ, R10 ;  /* 0x000000ffff057224 */ /* 0x000fe400078e000a */
[----:B------:R-:W-:Y:S02]  /*cd90*/  CS2R R10, SRZ ;  /* 0x00000000000a7805 */ /* 0x000fe4000001ff00 */
[----:B------:R-:W-:-:S04]  /*cda0*/  IMAD.WIDE.U32 R4, R0, c[0x0][0x290], R4 ;  /* 0x0000a40000047a25 */ /* 0x000fc800078e0004 */
[----:B------:R-:W-:Y:S01]  /*cdb0*/  IMAD R0, R0, c[0x0][0x294], R6 ;  /* 0x0000a50000007a24 */ /* 0x000fe200078e0206 */
[----:B------:R-:W-:-:S03]  /*cdc0*/  LEA R17, P0, R4, c[0x0][0x288], 0x1 ;  /* 0x0000a20004117a11 */ /* 0x000fc600078008ff */
[----:B------:R-:W-:Y:S02]  /*cdd0*/  IMAD.IADD R0, R5, 0x1, R0 ;  /* 0x0000000105007824 */ /* 0x000fe400078e0200 */
[----:B------:R-:W-:Y:S03]  /*cde0*/  SHFL.IDX PT, R5, R18, RZ, 0x181f ;  /* 0x00181fff12057589 */ /* 0x000fe600000e0000 */
[----:B------:R-:W-:Y:S01]  /*cdf0*/  LEA.HI.X R16, R4, c[0x0][0x28c], R0, 0x1, P0 ;  /* 0x0000a30004107a11 */ /* 0x000fe200000f0c00 */
[----:B------:R-:W-:Y:S01]  /*ce00*/  SHFL.IDX PT, R7, R17, RZ, 0x181f ;  /* 0x00181fff11077589 */ /* 0x000fe200000e0000 */
[----:B------:R-:W-:-:S03]  /*ce10*/  ISETP.GE.OR P0, PT, R36, c[0x0][0x27c], P3 ;  /* 0x00009f0024007a0c */ /* 0x000fc60001f06670 */
[----:B------:R-:W1:Y:S04]  /*ce20*/  SHFL.IDX PT, R4, R19, RZ, 0x181f ;  /* 0x00181fff13047589 */ /* 0x000e6800000e0000 */
[----:B------:R-:W2:Y:S06]  /*ce30*/  SHFL.IDX PT, R8, R16, RZ, 0x181f ;  /* 0x00181fff10087589 */ /* 0x000eac00000e0000 */
[C---:B------:R-:W-:Y:S01]  /*ce40*/  @!P0 IMAD.SHL.U32 R0, R36.reuse, 0x2, RZ ;  /* 0x0000000224008824 */ /* 0x040fe200078e00ff */
[----:B------:R-:W-:-:S04]  /*ce50*/  @!P0 SHF.L.U64.HI R6, R36, 0x1, R3 ;  /* 0x0000000124068819 */ /* 0x000fc80000010203 */
[----:B-1----:R-:W-:-:S04]  /*ce60*/  @!P0 IADD3 R4, P1, R4, R0, RZ ;  /* 0x0000000004048210 */ /* 0x002fc80007f3e0ff */
[----:B------:R-:W-:Y:S02]  /*ce70*/  @!P0 IADD3.X R5, R5, R6, RZ, P1, !PT ;  /* 0x0000000605058210 */ /* 0x000fe40000ffe4ff */
[----:B------:R-:W-:-:S05]  /*ce80*/  @!P0 IADD3 R12, P1, R7, R0, RZ ;  /* 0x00000000070c8210 */ /* 0x000fca0007f3e0ff */
[----:B--2---:R-:W-:Y:S02]  /*ce90*/  @!P0 IMAD.X R13, R8, 0x1, R6, P1 ;  /* 0x00000001080d8824 */ /* 0x004fe400008e0606 */
[----:B------:R-:W-:-:S06]  /*cea0*/  CS2R R8, SRZ ;  /* 0x0000000000087805 */ /* 0x000fcc000001ff00 */
[----:B------:R1:W2:Y:S01]  /*ceb0*/  @!P0 LD.E.128 R8, [R4.64] ;  /* 0x0000000604088980 */ /* 0x0002a2000c101d00 */
[----:B------:R-:W-:Y:S01]  /*cec0*/  CS2R R6, SRZ ;  /* 0x0000000000067805 */ /* 0x000fe2000001ff00 */
[----:B-1----:R-:W-:-:S06]  /*ced0*/  CS2R R4, SRZ ;  /* 0x0000000000047805 */ /* 0x002fcc000001ff00 */
        /* <DEDUP_REMOVED lines=20> */
[----:B------:R-:W-:-:S05]  /*d020*/  IMAD.MOV.U32 R13, RZ, RZ, R7 ;  /* 0x000000ffff0d7224 */ /* 0x000fca00078e0007 */
[----:B------:R-:W-:Y:S01]  /*d030*/  PRMT R58, R0, 0x5410, R13 ;  /* 0x00005410003a7816 */ /* 0x000fe2000000000d */
[----:B------:R-:W-:-:S05]  /*d040*/  IMAD.MOV.U32 R0, RZ, RZ, R5 ;  /* 0x000000ffff007224 */ /* 0x000fca00078e0005 */
        /* <DEDUP_REMOVED lines=8> */
[----:B------:R-:W-:-:S05]  /*d0d0*/  IADD3 R14, P0, R14, R0, RZ ;  /* 0x000000000e0e7210 */ /* 0x000fca0007f1e0ff */
[----:B------:R-:W-:Y:S01]  /*d0e0*/  IMAD.X R15, R15, 0x1, R13, P0 ;  /* 0x000000010f0f7824 */ /* 0x000fe200000e060d */
[----:B------:R-:W-:-:S04]  /*d0f0*/  IADD3 R12, P0, R20, R0, RZ ;  /* 0x00000000140c7210 */ /* 0x000fc80007f1e0ff */
[----:B------:R1:W5:Y:S01]  /*d100*/  LD.E.128 R32, [R14.64] ;  /* 0x000000060e207980 */ /* 0x000362000c101d00 */
[----:B------:R-:W-:-:S05]  /*d110*/  IMAD.X R13, R21, 0x1, R13, P0 ;  /* 0x00000001150d7824 */ /* 0x000fca00000e060d */
[----:B------:R1:W5:Y:S03]  /*d120*/  LD.E.128 R28, [R12.64] ;  /* 0x000000060c1c7980 */ /* 0x000366000c101d00 */
.L_x_1222:
[----:B----4-:R-:W-:Y:S05]  /*d130*/  BSYNC B0 ;  /* 0x0000000000007941 */ /* 0x010fea0003800000 */
.L_x_1221:
[----:B-1----:R-:W1:Y:S01]  /*d140*/  SHFL.IDX PT, R14, R19, 0x2, 0x181f ;  /* 0x00581f00130e7f89 */ /* 0x002e6200000e0000 */
[----:B------:R-:W-:Y:S01]  /*d150*/  ISETP.NE.AND P0, PT, R38, RZ, PT ;  /* 0x000000ff2600720c */ /* 0x000fe20003f05270 */
[----:B------:R-:W-:Y:S01]  /*d160*/  CS2R R54, SRZ ;  /* 0x0000000000367805 */ /* 0x000fe2000001ff00 */
[----:B------:R-:W-:Y:S01]  /*d170*/  CS2R R52, SRZ ;  /* 0x0000000000347805 */ /* 0x000fe2000001ff00 */
[----:B------:R-:W2:Y:S01]  /*d180*/  SHFL.IDX PT, R15, R18, 0x2, 0x181f ;  /* 0x00581f00120f7f89 */ /* 0x000ea200000e0000 */
[----:B------:R-:W-:Y:S02]  /*d190*/  ISETP.GE.OR P0, PT, R36, c[0x0][0x27c], P0 ;  /* 0x00009f0024007a0c */ /* 0x000fe40000706670 */
[----:B------:R-:W-:Y:S01]  /*d1a0*/  ISETP.NE.AND P3, PT, R44, RZ, PT ;  /* 0x000000ff2c00720c */ /* 0x000fe20003f65270 */
[----:B------:R-:W3:Y:S04]  /*d1b0*/  SHFL.IDX PT, R12, R17, 0x2, 0x181f ;  /* 0x00581f00110c7f89 */ /* 0x000ee800000e0000 */
[----:B------:R-:W4:Y:S06]  /*d1c0*/  SHFL.IDX PT, R20, R16, 0x2, 0x181f ;  /* 0x00581f0010147f89 */ /* 0x000f2c00000e0000 */
        /* <DEDUP_REMOVED lines=10> */
[----:B-----5:R-:W-:Y:S01]  /*d270*/  IMAD.MOV.U32 R0, RZ, RZ, R33 ;  /* 0x000000ffff007224 */ /* 0x020fe200078e0021 */
        /* <DEDUP_REMOVED lines=18> */
[----:B------:R-:W-:Y:S01]  /*d3a0*/  IMAD.MOV.U32 R0, RZ, RZ, R29 ;  /* 0x000000ffff007224 */ /* 0x000fe200078e001d */
[----:B------:R-:W-:-:S04]  /*d3b0*/  MOV R12, R28 ;  /* 0x0000001c000c7202 */ /* 0x000fc80000000f00 */
[----:B------:R-:W-:Y:S02]  /*d3c0*/  PRMT R70, R13, 0x5410, R0 ;  /* 0x000054100d467816 */ /* 0x000fe40000000000 */
[----:B------:R-:W-:Y:S01]  /*d3d0*/  PRMT R72, R12, 0x7610, R72 ;  /* 0x000076100c487816 */ /* 0x000fe20000000048 */
[----:B--2---:R-:W-:Y:S02]  /*d3e0*/  IMAD.MOV.U32 R13, RZ, RZ, R55 ;  /* 0x000000ffff0d7224 */ /* 0x004fe400078e0037 */
[----:B------:R-:W-:Y:S02]  /*d3f0*/  IMAD.MOV.U32 R12, RZ, RZ, R52 ;  /* 0x000000ffff0c7224 */ /* 0x000fe400078e0034 */
[----:B------:R-:W-:Y:S02]  /*d400*/  IMAD.MOV.U32 R0, RZ, RZ, R53 ;  /* 0x000000ffff007224 */ /* 0x000fe400078e0035 */
[----:B------:R-:W-:Y:S01]  /*d410*/  IMAD.MOV.U32 R14, RZ, RZ, R54 ;  /* 0x000000ffff0e7224 */ /* 0x000fe200078e0036 */
[----:B------:R-:W-:Y:S01]  /*d420*/  PRMT R76, R76, 0x5410, R12 ;  /* 0x000054104c4c7816 */ /* 0x000fe2000000000c */
[----:B----4-:R-:W-:Y:S01]  /*d430*/  IMAD.MOV.U32 R12, RZ, RZ, R48 ;  /* 0x000000ffff0c7224 */ /* 0x010fe200078e0030 */
[----:B------:R-:W-:Y:S01]  /*d440*/  PRMT R75, R13, 0x5410, R0 ;  /* 0x000054100d4b7816 */ /* 0x000fe20000000000 */
[----:B------:R-:W-:Y:S01]  /*d450*/  IMAD.MOV.U32 R13, RZ, RZ, R51 ;  /* 0x000000ffff0d7224 */ /* 0x000fe200078e0033 */
[----:B------:R-:W-:Y:S01]  /*d460*/  PRMT R77, R77, 0x5410, R14 ;  /* 0x000054104d4d7816 */ /* 0x000fe2000000000e */
[----:B------:R-:W-:Y:S01]  /*d470*/  IMAD.MOV.U32 R0, RZ, RZ, R49 ;  /* 0x000000ffff007224 */ /* 0x000fe200078e0031 */
[----:B------:R-:W-:-:S02]  /*d480*/  MOV R14, R50 ;  /* 0x00000032000e7202 */ /* 0x000fc40000000f00 */
[----:B------:R-:W-:Y:S02]  /*d490*/  PRMT R76, R12, 0x7610, R76 ;  /* 0x000076100c4c7816 */ /* 0x000fe4000000004c */
        /* <DEDUP_REMOVED lines=15> */
.L_x_1224:
[----:B-1----:R-:W-:Y:S05]  /*d590*/  BSYNC B0 ;  /* 0x0000000000007941 */ /* 0x002fea0003800000 */
.L_x_1223:
        /* <DEDUP_REMOVED lines=16> */
[----:B------:R-:W-:-:S02]  /*d6a0*/  IMAD.MOV.U32 R2, RZ, RZ, R60 ;  /* 0x000000ffff027224 */ /* 0x000fc400078e003c */
[----:B------:R-:W-:Y:S01]  /*d6b0*/  IMAD.MOV.U32 R0, RZ, RZ, R61 ;  /* 0x000000ffff007224 */ /* 0x000fe200078e003d */
[----:B------:R-:W-:Y:S02]  /*d6c0*/  PRMT R79, R3, 0x7610, R79 ;  /* 0x00007610034f7816 */ /* 0x000fe4000000004f */
[----:B------:R-:W-:Y:S02]  /*d6d0*/  PRMT R80, R2, 0x5410, R12 ;  /* 0x0000541002507816 */ /* 0x000fe4000000000c */
[----:B------:R-:W-:Y:S01]  /*d6e0*/  PRMT R78, R0, 0x7610, R78 ;  /* 0x00007610004e7816 */ /* 0x000fe2000000004e */
[----:B------:R-:W-:Y:S05]  /*d6f0*/  @P0 BRA `(.L_x_1226) ;  /* 0x000005f000000947 */ /* 0x000fea0003800000 */
[----:B------:R-:W-:Y:S01]  /*d700*/  MOV R0, c[0x0][0x27c] ;  /* 0x00009f0000007a02 */ /* 0x000fe20000000f00 */
[----:B------:R-:W1:Y:S01]  /*d710*/  LDS.128 R12, [R215+0x100] ;  /* 0x00010000d70c7984 */ /* 0x000e620000000c00 */
[----:B------:R-:W-:Y:S02]  /*d720*/  SHF.R.U64 R46, R4, 0x10, R5 ;  /* 0x00000010042e7819 */ /* 0x000fe40000001205 */
[----:B------:R-:W-:-:S02]  /*d730*/  LEA.HI R0, R0, R147, RZ, 0x1d ;  /* 0x0000009300007211 */ /* 0x000fc400078fe8ff */
[----:B------:R-:W-:Y:S02]  /*d740*/  SHF.R.U32.HI R4, RZ, 0x10, R5 ;  /* 0x00000010ff047819 */ /* 0x000fe40000011605 */
[----:B------:R-:W-:Y:S02]  /*d750*/  SHF.R.S32.HI R3, RZ, 0x1f, R0 ;  /* 0x0000001fff037819 */ /* 0x000fe40000011400 */
[----:B------:R-:W-:Y:S02]  /*d760*/  SHF.L.U32 R2, R0, 0x3, RZ ;  /* 0x0000000300027819 */ /* 0x000fe400000006ff */
[----:B------:R-:W-:Y:S02]  /*d770*/  LEA.HI R0, R3, R0, RZ, 0x3 ;  /* 0x0000000003007211 */ /* 0x000fe400078f18ff */
[----:B------:R-:W-:Y:S02]  /*d780*/  LOP3.LUT R2, R159, 0x38, R2, 0xf8, !PT ;  /* 0x000000389f027812 */ /* 0x000fe400078ef802 */
[----:B------:R-:W-:-:S02]  /*d790*/  SHF.L.U32 R0, R0, 0xa, RZ ;  /* 0x0000000a00007819 */ /* 0x000fc400000006ff */
[----:B------:R-:W-:Y:S02]  /*d7a0*/  LOP3.LUT R2, R2, R199, RZ, 0x3c, !PT ;  /* 0x000000c702027212 */ /* 0x000fe400078e3cff */
[----:B------:R-:W-:Y:S02]  /*d7b0*/  LOP3.LUT R0, R0, 0x7fffe000, RZ, 0xc0, !PT ;  /* 0x7fffe00000007812 */ /* 0x000fe400078ec0ff */
[----:B------:R-:W-:Y:S02]  /*d7c0*/  SHF.R.U32.HI R26, RZ, 0x10, R9 ;  /* 0x00000010ff1a7819 */ /* 0x000fe40000011609 */
[----:B------:R-:W-:Y:S02]  /*d7d0*/  IADD3 R0, R2, R0, R169 ;  /* 0x0000000002007210 */ /* 0x000fe40007ffe0a9 */
[--C-:B------:R-:W-:Y:S01]  /*d7e0*/  SHF.R.U64 R47, R10, 0x10, R11.reuse ;  /* 0x000000100a2f7819 */ /* 0x100fe2000000120b */
[----:B------:R-:W-:Y:S01]  /*d7f0*/  HADD2.F32 R59, -RZ, R26.H0_H0 ;  /* 0x2000001aff3b7230 */ /* 0x000fe20000004100 */
[----:B------:R-:W-:Y:S01]  /*d800*/  SHF.L.U32 R39, R0, 0x1, RZ ;  /* 0x0000000100277819 */ /* 0x000fe200000006ff */
[----:B------:R-:W-:Y:S01]  /*d810*/  HADD2.F32 R0, -RZ, R40.H0_H0 ;  /* 0x20000028ff007230 */ /* 0x000fe20000004100 */
[----:B------:R-:W-:Y:S01]  /*d820*/  SHF.R.U32.HI R42, RZ, 0x10, R11 ;  /* 0x00000010ff2a7819 */ /* 0x000fe2000001160b */
[--C-:B------:R-:W-:Y:S01]  /*d830*/  HADD2.F32 R11, -RZ, R41.reuse.H0_H0 ;  /* 0x20000029ff0b7230 */ /* 0x100fe20000004100 */
[----:B------:R-:W-:Y:S01]  /*d840*/  SHF.R.U64 R56, R8, 0x10, R9 ;  /* 0x0000001008387819 */ /* 0x000fe20000001209 */
[----:B------:R-:W2:Y:S01]  /*d850*/  LDS.128 R16, [R39+0x100] ;  /* 0x0001000027107984 */ /* 0x000ea20000000c00 */
[----:B------:R-:W-:Y:S01]  /*d860*/  HADD2.F32 R10, -RZ, R41.H1_H1 ;  /* 0x30000029ff0a7230 */ /* 0x000fe20000004100 */
[----:B------:R-:W-:-:S02]  /*d870*/  SHF.R.U64 R43, R6, 0x10, R7 ;  /* 0x00000010062b7819 */ /* 0x000fc40000001207 */
[----:B------:R-:W-:Y:S01]  /*d880*/  SHF.R.U32.HI R27, RZ, 0x10, R7 ;  /* 0x00000010ff1b7819 */ /* 0x000fe20000011607 */
[--C-:B-1----:R-:W-:Y:S02]  /*d890*/  HADD2.F32 R21, -RZ, R13.reuse.H0_H0 ;  /* 0x2000000dff157230 */ /* 0x102fe40000004100 */
[----:B------:R-:W-:Y:S02]  /*d8a0*/  HADD2.F32 R20, -RZ, R13.H1_H1 ;  /* 0x3000000dff147230 */ /* 0x000fe40000004100 */
[----:B------:R-:W-:Y:S01]  /*d8b0*/  HADD2.F32 R23, -RZ, R12.H0_H0 ;  /* 0x2000000cff177230 */ /* 0x000fe20000004100 */
[----:B------:R-:W-:Y:S01]  /*d8c0*/  FMUL.FTZ R9, R21, R0 ;  /* 0x0000000015097220 */ /* 0x000fe20000410000 */
[--C-:B------:R-:W-:Y:S02]  /*d8d0*/  HADD2.F32 R22, -RZ, R14.reuse.H0_H0 ;  /* 0x2000000eff167230 */ /* 0x100fe40000004100 */
[----:B------:R-:W-:Y:S02]  /*d8e0*/  HADD2.F32 R24, -RZ, R14.H1_H1 ;  /* 0x3000000eff187230 */ /* 0x000fe40000004100 */
[----:B------:R-:W-:-:S02]  /*d8f0*/  HADD2.F32 R14, -RZ, R15.H0_H0 ;  /* 0x2000000fff0e7230 */ /* 0x000fc40000004100 */
[----:B------:R-:W-:Y:S02]  /*d900*/  HADD2.F32 R15, -RZ, R15.H1_H1 ;  /* 0x3000000fff0f7230 */ /* 0x000fe40000004100 */
[----:B------:R-:W-:Y:S02]  /*d910*/  HADD2.F32 R25, -RZ, R12.H1_H1 ;  /* 0x3000000cff197230 */ /* 0x000fe40000004100 */
[----:B--2---:R-:W-:Y:S02]  /*d920*/  HADD2.F32 R3, -RZ, R17.H0_H0 ;  /* 0x20000011ff037230 */ /* 0x004fe40000004100 */
[--C-:B------:R-:W-:Y:S02]  /*d930*/  HADD2.F32 R5, -RZ, R16.reuse.H0_H0 ;  /* 0x20000010ff057230 */ /* 0x100fe40000004100 */
[----:B------:R-:W-:Y:S01]  /*d940*/  HADD2.F32 R13, -RZ, R16.H1_H1 ;  /* 0x30000010ff0d7230 */ /* 0x000fe20000004100 */
[----:B------:R-:W-:Y:S01]  /*d950*/  FFMA.FTZ R45, R3, R11, R9 ;  /* 0x0000000b032d7223 */ /* 0x000fe20000010009 */
[----:B------:R-:W-:-:S02]  /*d960*/  HADD2.F32 R16, -RZ, R4.H0_H0 ;  /* 0x20000004ff107230 */ /* 0x000fc40000004100 */
[----:B------:R-:W-:Y:S01]  /*d970*/  HADD2.F32 R4, -RZ, R40.H1_H1 ;  /* 0x30000028ff047230 */ /* 0x000fe20000004100 */
[----:B------:R-:W-:Y:S01]  /*d980*/  FMUL.FTZ R40, R3, R0 ;  /* 0x0000000003287220 */ /* 0x000fe20000410000 */
[----:B------:R-:W-:Y:S01]  /*d990*/  HADD2.F32 R2, -RZ, R17.H1_H1 ;  /* 0x30000011ff027230 */ /* 0x000fe20000004100 */
[----:B------:R-:W-:Y:S01]  /*d9a0*/  FMUL.FTZ R0, R20, R16 ;  /* 0x0000001014007220 */ /* 0x000fe20000410000 */
[----:B------:R-:W-:Y:S01]  /*d9b0*/  HADD2.F32 R6, -RZ, R19.H0_H0 ;  /* 0x20000013ff067230 */ /* 0x000fe20000004100 */
[----:B------:R-:W-:Y:S01]  /*d9c0*/  FMUL.FTZ R3, R23, R4 ;  /* 0x0000000417037220 */ /* 0x000fe20000410000 */
[----:B------:R-:W-:Y:S01]  /*d9d0*/  HADD2.F32 R7, -RZ, R18.H0_H0 ;  /* 0x20000012ff077230 */ /* 0x000fe20000004100 */
[C---:B------:R-:W-:Y:S01]  /*d9e0*/  FFMA.FTZ R44, R2.reuse, R59, R0 ;  /* 0x0000003b022c7223 */ /* 0x040fe20000010000 */
[--C-:B------:R-:W-:Y:S01]  /*d9f0*/  HADD2.F32 R0, -RZ, R58.reuse.H1_H1 ;  /* 0x3000003aff007230 */ /* 0x100fe20000004100 */
[----:B------:R-:W-:Y:S01]  /*da00*/  FMUL.FTZ R38, R2, R16 ;  /* 0x0000001002267220 */ /* 0x000fe20000410000 */
[----:B------:R-:W-:Y:S01]  /*da10*/  HADD2.F32 R2, -RZ, R58.H0_H0 ;  /* 0x2000003aff027230 */ /* 0x000fe20000004100 */
[C---:B------:R-:W-:Y:S01]  /*da20*/  FFMA.FTZ R41, R5.reuse, R10, R3 ;  /* 0x0000000a05297223 */ /* 0x040fe20000010003 */
[----:B------:R-:W-:Y:S01]  /*da30*/  HADD2.F32 R3, -RZ, R69.H0_H0 ;  /* 0x20000045ff037230 */ /* 0x000fe20000004100 */
[----:B------:R-:W-:Y:S01]  /*da40*/  FMUL.FTZ R26, R5, R4 ;  /* 0x00000004051a7220 */ /* 0x000fe20000410000 */
[----:B------:R-:W-:Y:S01]  /*da50*/  HADD2.F32 R8, -RZ, R19.H1_H1 ;  /* 0x30000013ff087230 */ /* 0x000fe20000004100 */
[----:B------:R-:W-:Y:S01]  /*da60*/  FMUL.FTZ R5, R14, R0 ;  /* 0x000000000e057220 */ /* 0x000fe20000410000 */
[----:B------:R-:W-:Y:S01]  /*da70*/  HADD2.F32 R4, -RZ, R69.H1_H1 ;  /* 0x30000045ff047230 */ /* 0x000fe20000004100 */
[----:B------:R-:W-:Y:S01]  /*da80*/  FMUL.FTZ R9, R22, R2 ;  /* 0x0000000216097220 */ /* 0x000fe20000410000 */
[----:B------:R-:W-:Y:S01]  /*da90*/  HADD2.F32 R19, -RZ, R27.H0_H0 ;  /* 0x2000001bff137230 */ /* 0x000fe20000004100 */
[C---:B------:R-:W-:Y:S01]  /*daa0*/  FFMA.FTZ R17, R6.reuse, R3, R5 ;  /* 0x0000000306117223 */ /* 0x040fe20000010005 */
[----:B------:R-:W-:Y:S01]  /*dab0*/  HADD2.F32 R5, -RZ, R46.H0_H0 ;  /* 0x2000002eff057230 */ /* 0x000fe20000004100 */
[----:B------:R-:W-:Y:S01]  /*dac0*/  FFMA.FTZ R27, R7, R4, R9 ;  /* 0x00000004071b7223 */ /* 0x000fe20000010009 */
[----:B------:R-:W-:Y:S01]  /*dad0*/  HADD2.F32 R58, -RZ, R42.H0_H0 ;  /* 0x2000002aff3a7230 */ /* 0x000fe20000004100 */
[----:B------:R-:W-:Y:S01]  /*dae0*/  FMUL.FTZ R16, R6, R0 ;  /* 0x0000000006107220 */ /* 0x000fe20000410000 */
[----:B------:R-:W-:Y:S01]  /*daf0*/  HADD2.F32 R12, -RZ, R18.H1_H1 ;  /* 0x30000012ff0c7230 */ /* 0x000fe20000004100 */
[----:B------:R-:W-:Y:S01]  /*db00*/  FMUL.FTZ R0, R15, R19 ;  /* 0x000000130f007220 */ /* 0x000fe20000410000 */
[----:B------:R-:W-:Y:S01]  /*db10*/  HADD2.F32 R9, -RZ, R43.H0_H0 ;  /* 0x2000002bff097230 */ /* 0x000fe20000004100 */
[----:B------:R-:W-:Y:S01]  /*db20*/  FMUL.FTZ R18, R7, R2 ;  /* 0x0000000207127220 */ /* 0x000fe20000410000 */
[----:B------:R-:W-:Y:S01]  /*db30*/  HADD2.F32 R43, -RZ, R56.H0_H0 ;  /* 0x20000038ff2b7230 */ /* 0x000fe20000004100 */
[----:B------:R-:W-:Y:S01]  /*db40*/  FMUL.FTZ R2, R25, R5 ;  /* 0x0000000519027220 */ /* 0x000fe20000410000 */
[----:B------:R-:W-:Y:S01]  /*db50*/  HADD2.F32 R42, -RZ, R47.H0_H0 ;  /* 0x2000002fff2a7230 */ /* 0x000fe20000004100 */
[----:B------:R-:W-:-:S02]  /*db60*/  FFMA.FTZ R7, R8, R58, R0 ;  /* 0x0000003a08077223 */ /* 0x000fc40000010000 */
[----:B------:R-:W-:Y:S02]  /*db70*/  FMUL.FTZ R0, R24, R9 ;  /* 0x0000000918007220 */ /* 0x000fe40000410000 */
[----:B------:R-:W-:Y:S01]  /*db80*/  FMUL.FTZ R5, R13, R5 ;  /* 0x000000050d057220 */ /* 0x000fe20000410000 */
[----:B------:R-:W-:Y:S01]  /*db90*/  F2FP.PACK_AB R7, R7, R17 ;  /* 0x000000110707723e */ /* 0x000fe200000000ff */
[----:B------:R-:W-:Y:S02]  /*dba0*/  FMUL.FTZ R6, R8, R19 ;  /* 0x0000001308067220 */ /* 0x000fe40000410000 */
[----:B------:R-:W-:Y:S02]  /*dbb0*/  FFMA.FTZ R13, R13, R43, R2 ;  /* 0x0000002b0d0d7223 */ /* 0x000fe40000010002 */
[C---:B------:R-:W-:Y:S02]  /*dbc0*/  FMUL.FTZ R2, R12.reuse, R9 ;  /* 0x000000090c027220 */ /* 0x040fe40000410000 */
[----:B------:R-:W-:-:S02]  /*dbd0*/  FFMA.FTZ R19, R12, R42, R0 ;  /* 0x0000002a0c137223 */ /* 0x000fc40000010000 */
        /* <DEDUP_REMOVED lines=17> */
.L_x_1226:
[----:B------:R-:W-:Y:S05]  /*dcf0*/  BSYNC B0 ;  /* 0x0000000000007941 */ /* 0x000fea0003800000 */
.L_x_1225:
[----:B------:R-:W2:Y:S01]  /*dd00*/  S2R R0, SR_TID.X ;  /* 0x0000000000007919 */ /* 0x000ea20000002100 */
[----:B------:R-:W-:Y:S01]  /*dd10*/  BSSY B0, `(.L_x_1227) ;  /* 0x000006e000007945 */ /* 0x000fe20003800000 */
[----:B--2---:R-:W-:-:S04]  /*dd20*/  SHF.R.S32.HI R2, RZ, 0x1f, R0 ;  /* 0x0000001fff027819 */ /* 0x004fc80000011400 */
[----:B------:R-:W-:-:S04]  /*dd30*/  LEA.HI R2, R2, R0, RZ, 0x3 ;  /* 0x0000000002027211 */ /* 0x000fc800078f18ff */
[----:B------:R-:W-:-:S04]  /*dd40*/  SHF.R.S32.HI R2, RZ, 0x3, R2 ;  /* 0x00000003ff027819 */ /* 0x000fc80000011402 */
[----:B------:R-:W-:-:S04]  /*dd50*/  IADD3 R2, R2, 0x20, RZ ;  /* 0x0000002002027810 */ /* 0x000fc80007ffe0ff */
[----:B------:R-:W-:-:S13]  /*dd60*/  ISETP.GE.OR P0, PT, R2, R57, P1 ;  /* 0x000000390200720c */ /* 0x000fda0000f06670 */
[----:B------:R-:W-:Y:S05]  /*dd70*/  @P0 BRA `(.L_x_1228) ;  /* 0x0000067000000947 */ /* 0x000fea0003800000 */
[----:B------:R-:W-:Y:S02]  /*dd80*/  SHF.R.S32.HI R0, RZ, 0x1f, R2 ;  /* 0x0000001fff007819 */ /* 0x000fe40000011402 */
[----:B------:R-:W-:Y:S02]  /*dd90*/  MOV R3, c[0x0][0x27c] ;  /* 0x00009f0000037a02 */ /* 0x000fe40000000f00 */
        /* <DEDUP_REMOVED lines=14> */
[----:B------:R-:W-:Y:S02]  /*de80*/  LOP3.LUT R2, R3, 0x7fffe000, RZ, 0xc0, !PT ;  /* 0x7fffe00003027812 */ /* 0x000fe400078ec0ff */
[----:B------:R-:W-:-:S02]  /*de90*/  SHF.R.U32.HI R22, RZ, 0x10, R35 ;  /* 0x00000010ff167819 */ /* 0x000fc40000011623 */
[----:B------:R-:W-:Y:S01]  /*dea0*/  IADD3 R2, R4, R2, R0 ;  /* 0x0000000204027210 */ /* 0x000fe20007ffe000 */
[----:B------:R-:W-:Y:S01]  /*deb0*/  HADD2.F32 R0, -RZ, R70.H0_H0 ;  /* 0x20000046ff007230 */ /* 0x000fe20000004100 */
[----:B------:R-:W1:Y:S01]  /*dec0*/  LDS.128 R4, [R39] ;  /* 0x0000000027047984 */ /* 0x000e620000000c00 */
[----:B------:R-:W-:Y:S01]  /*ded0*/  SHF.R.U64 R26, R28, 0x10, R29 ;  /* 0x000000101c1a7819 */ /* 0x000fe2000000121d */
[----:B------:R-:W-:Y:S01]  /*dee0*/  HADD2.F32 R42, -RZ, R22.H0_H0 ;  /* 0x20000016ff2a7230 */ /* 0x000fe20000004100 */
[----:B------:R-:W-:Y:S02]  /*def0*/  SHF.L.U32 R38, R2, 0x1, RZ ;  /* 0x0000000102267819 */ /* 0x000fe400000006ff */
[----:B------:R-:W-:Y:S02]  /*df00*/  SHF.R.U32.HI R2, RZ, 0x10, R31 ;  /* 0x00000010ff027819 */ /* 0x000fe4000001161f */
[----:B------:R-:W-:Y:S01]  /*df10*/  SHF.R.U32.HI R21, RZ, 0x10, R29 ;  /* 0x00000010ff157819 */ /* 0x000fe2000001161d */
[----:B------:R-:W2:Y:S01]  /*df20*/  LDS.128 R8, [R38+0x100] ;  /* 0x0001000026087984 */ /* 0x000ea20000000c00 */
[----:B------:R-:W-:Y:S01]  /*df30*/  SHF.R.U64 R40, R34, 0x10, R35 ;  /* 0x0000001022287819 */ /* 0x000fe20000001223 */
[----:B------:R-:W-:Y:S01]  /*df40*/  HADD2.F32 R24, -RZ, R2.H0_H0 ;  /* 0x20000002ff187230 */ /* 0x000fe20000004100 */
[----:B------:R-:W-:Y:S01]  /*df50*/  SHF.R.U64 R34, R32, 0x10, R33 ;  /* 0x0000001020227819 */ /* 0x000fe20000001221 */
[----:B------:R-:W-:Y:S01]  /*df60*/  HADD2.F32 R2, -RZ, R70.H1_H1 ;  /* 0x30000046ff027230 */ /* 0x000fe20000004100 */
[----:B------:R-:W-:Y:S01]  /*df70*/  SHF.R.U64 R35, R30, 0x10, R31 ;  /* 0x000000101e237819 */ /* 0x000fe2000000121f */
[----:B------:R-:W-:Y:S01]  /*df80*/  HADD2.F32 R21, -RZ, R21.H0_H0 ;  /* 0x20000015ff157230 */ /* 0x000fe20000004100 */
[----:B------:R-:W-:Y:S01]  /*df90*/  SHF.R.U32.HI R23, RZ, 0x10, R33 ;  /* 0x00000010ff177819 */ /* 0x000fe20000011621 */
[----:B------:R-:W-:-:S02]  /*dfa0*/  HADD2.F32 R34, -RZ, R34.H0_H0 ;  /* 0x20000022ff227230 */ /* 0x000fc40000004100 */
[----:B------:R-:W-:Y:S02]  /*dfb0*/  HADD2.F32 R33, -RZ, R40.H0_H0 ;  /* 0x20000028ff217230 */ /* 0x000fe40000004100 */
[----:B------:R-:W-:Y:S02]  /*dfc0*/  HADD2.F32 R41, -RZ, R23.H0_H0 ;  /* 0x20000017ff297230 */ /* 0x000fe40000004100 */
[--C-:B-1----:R-:W-:Y:S02]  /*dfd0*/  HADD2.F32 R18, -RZ, R4.reuse.H0_H0 ;  /* 0x20000004ff127230 */ /* 0x102fe40000004100 */
[----:B------:R-:W-:Y:S02]  /*dfe0*/  HADD2.F32 R20, -RZ, R4.H1_H1 ;  /* 0x30000004ff147230 */ /* 0x000fe40000004100 */
[--C-:B------:R-:W-:Y:S02]  /*dff0*/  HADD2.F32 R14, -RZ, R7.reuse.H0_H0 ;  /* 0x20000007ff0e7230 */ /* 0x100fe40000004100 */
[----:B------:R-:W-:-:S02]  /*e000*/  HADD2.F32 R13, -RZ, R7.H1_H1 ;  /* 0x30000007ff0d7230 */ /* 0x000fc40000004100 */
[--C-:B------:R-:W-:Y:S02]  /*e010*/  HADD2.F32 R16, -RZ, R5.reuse.H0_H0 ;  /* 0x20000005ff107230 */ /* 0x100fe40000004100 */
[----:B------:R-:W-:Y:S02]  /*e020*/  HADD2.F32 R15, -RZ, R5.H1_H1 ;  /* 0x30000005ff0f7230 */ /* 0x000fe40000004100 */
[----:B--2---:R-:W-:Y:S02]  /*e030*/  HADD2.F32 R4, -RZ, R11.H0_H0 ;  /* 0x2000000bff047230 */ /* 0x004fe40000004100 */
[--C-:B------:R-:W-:Y:S02]  /*e040*/  HADD2.F32 R5, -RZ, R9.reuse.H0_H0 ;  /* 0x20000009ff057230 */ /* 0x100fe40000004100 */
[----:B------:R-:W-:Y:S01]  /*e050*/  HADD2.F32 R7, -RZ, R9.H1_H1 ;  /* 0x30000009ff077230 */ /* 0x000fe20000004100 */
[----:B------:R-:W-:Y:S01]  /*e060*/  FMUL.FTZ R29, R4, R0 ;  /* 0x00000000041d7220 */ /* 0x000fe20000410000 */
[----:B------:R-:W-:-:S02]  /*e070*/  HADD2.F32 R3, -RZ, R11.H1_H1 ;  /* 0x3000000bff037230 */ /* 0x000fc40000004100 */
[--C-:B------:R-:W-:Y:S01]  /*e080*/  HADD2.F32 R9, -RZ, R8.reuse.H0_H0 ;  /* 0x20000008ff097230 */ /* 0x100fe20000004100 */
[----:B------:R-:W-:Y:S01]  /*e090*/  FMUL.FTZ R23, R7, R21 ;  /* 0x0000001507177220 */ /* 0x000fe20000410000 */
        /* <DEDUP_REMOVED lines=8> */
[----:B------:R-:W-:-:S02]  /*e120*/  FMUL.FTZ R0, R13, R24 ;  /* 0x000000180d007220 */ /* 0x000fc40000410000 */
[----:B------:R-:W-:Y:S02]  /*e130*/  FMUL.FTZ R24, R5, R2 ;  /* 0x0000000205187220 */ /* 0x000fe40000410000 */
[----:B------:R-:W-:Y:S01]  /*e140*/  FFMA.FTZ R32, R4, R10, R6 ;  /* 0x0000000a04207223 */ /* 0x000fe20000010006 */
[----:B------:R-:W-:Y:S01]  /*e150*/  HADD2.F32 R6, -RZ, R71.H1_H1 ;  /* 0x30000047ff067230 */ /* 0x000fe20000004100 */
[----:B------:R-:W-:Y:S01]  /*e160*/  FFMA.FTZ R31, R3, R42, R0 ;  /* 0x0000002a031f7223 */ /* 0x000fe20000010000 */
[--C-:B------:R-:W-:Y:S01]  /*e170*/  HADD2.F32 R0, -RZ, R72.reuse.H0_H0 ;  /* 0x20000048ff007230 */ /* 0x100fe20000004100 */
[----:B------:R-:W-:Y:S01]  /*e180*/  FMUL.FTZ R4, R16, R2 ;  /* 0x0000000210047220 */ /* 0x000fe20000410000 */
[----:B------:R-:W-:Y:S02]  /*e190*/  HADD2.F32 R3, -RZ, R72.H1_H1 ;  /* 0x30000048ff037230 */ /* 0x000fe40000004100 */
[----:B------:R-:W-:Y:S01]  /*e1a0*/  HADD2.F32 R2, -RZ, R73.H0_H0 ;  /* 0x20000049ff027230 */ /* 0x000fe20000004100 */
[----:B------:R-:W-:-:S02]  /*e1b0*/  FFMA.FTZ R30, R5, R6, R4 ;  /* 0x00000006051e7223 */ /* 0x000fc40000010004 */
[-C--:B------:R-:W-:Y:S02]  /*e1c0*/  FMUL.FTZ R5, R18, R0.reuse ;  /* 0x0000000012057220 */ /* 0x080fe40000410000 */
[----:B------:R-:W-:Y:S02]  /*e1d0*/  FMUL.FTZ R4, R15, R21 ;  /* 0x000000150f047220 */ /* 0x000fe40000410000 */
[C---:B------:R-:W-:Y:S01]  /*e1e0*/  FFMA.FTZ R25, R9.reuse, R3, R5 ;  /* 0x0000000309197223 */ /* 0x040fe20000010005 */
[----:B------:R-:W-:Y:S01]  /*e1f0*/  HADD2.F32 R5, -RZ, R26.H0_H0 ;  /* 0x2000001aff057230 */ /* 0x000fe20000004100 */
[----:B------:R-:W-:Y:S01]  /*e200*/  FMUL.FTZ R21, R9, R0 ;  /* 0x0000000009157220 */ /* 0x000fe20000410000 */
[----:B------:R-:W-:Y:S01]  /*e210*/  HADD2.F32 R0, -RZ, R73.H1_H1 ;  /* 0x30000049ff007230 */ /* 0x000fe20000004100 */
[----:B------:R-:W-:Y:S01]  /*e220*/  FFMA.FTZ R27, R7, R41, R4 ;  /* 0x00000029071b7223 */ /* 0x000fe20000010004 */
[----:B------:R-:W-:Y:S01]  /*e230*/  HADD2.F32 R9, -RZ, R35.H0_H0 ;  /* 0x20000023ff097230 */ /* 0x000fe20000004100 */
[----:B------:R-:W-:-:S02]  /*e240*/  FMUL.FTZ R4, R17, R2 ;  /* 0x0000000211047220 */ /* 0x000fc40000410000 */
[----:B------:R-:W-:Y:S02]  /*e250*/  FMUL.FTZ R7, R8, R2 ;  /* 0x0000000208077220 */ /* 0x000fe40000410000 */
[----:B------:R-:W-:Y:S02]  /*e260*/  FMUL.FTZ R2, R20, R5 ;  /* 0x0000000514027220 */ /* 0x000fe40000410000 */
[----:B------:R-:W-:Y:S02]  /*e270*/  FFMA.FTZ R26, R8, R0, R4 ;  /* 0x00000000081a7223 */ /* 0x000fe40000010004 */
[----:B------:R-:W-:Y:S02]  /*e280*/  FMUL.FTZ R4, R19, R9 ;  /* 0x0000000913047220 */ /* 0x000fe40000410000 */
[C---:B------:R-:W-:Y:S02]  /*e290*/  FMUL.FTZ R5, R12.reuse, R5 ;  /* 0x000000050c057220 */ /* 0x040fe40000410000 */
[----:B------:R-:W-:-:S02]  /*e2a0*/  FFMA.FTZ R12, R12, R34, R2 ;  /* 0x000000220c0c7223 */ /* 0x000fc40000010002 */
[C---:B------:R-:W-:Y:S02]  /*e2b0*/  FMUL.FTZ R2, R11.reuse, R9 ;  /* 0x000000090b027220 */ /* 0x040fe40000410000 */
[----:B------:R-:W-:Y:S02]  /*e2c0*/  FFMA.FTZ R8, R14, R10, -R29 ;  /* 0x0000000a0e087223 */ /* 0x000fe4000001081d */
[----:B------:R-:W-:Y:S01]  /*e2d0*/  FFMA.FTZ R22, R11, R33, R4 ;  /* 0x000000210b167223 */ /* 0x000fe20000010004 */
[----:B------:R-:W-:Y:S01]  /*e2e0*/  F2FP.PACK_AB R4, R12, R25 ;  /* 0x000000190c04723e */ /* 0x000fe200000000ff */
        /* <DEDUP_REMOVED lines=8> */
[----:B------:R-:W-:-:S02]  /*e370*/  FFMA.FTZ R6, R15, R41, -R23 ;  /* 0x000000290f067223 */ /* 0x000fc40000010817 */
[----:B------:R-:W-:Y:S01]  /*e380*/  FFMA.FTZ R2, R19, R33, -R2 ;  /* 0x0000002113027223 */ /* 0x000fe20000010802 */
[----:B------:R-:W-:Y:S02]  /*e390*/  F2FP.PACK_AB R8, R0, R10 ;  /* 0x0000000a0008723e */ /* 0x000fe400000000ff */
[----:B------:R-:W-:Y:S02]  /*e3a0*/  F2FP.PACK_AB R9, R6, R9 ;  /* 0x000000090609723e */ /* 0x000fe400000000ff */
[----:B------:R-:W-:Y:S02]  /*e3b0*/  F2FP.PACK_AB R10, R2, R3 ;  /* 0x00000003020a723e */ /* 0x000fe400000000ff */
[----:B------:R-:W-:-:S03]  /*e3c0*/  F2FP.PACK_AB R6, R22, R26 ;  /* 0x0000001a1606723e */ /* 0x000fc600000000ff */
[----:B------:R1:W-:Y:S04]  /*e3d0*/  STS.128 [R39], R8 ;  /* 0x0000000827007388 */ /* 0x0003e80000000c00 */
[----:B------:R1:W-:Y:S02]  /*e3e0*/  STS.128 [R38+0x100], R4 ;  /* 0x0001000426007388 */ /* 0x0003e40000000c00 */
.L_x_1228:
[----:B------:R-:W-:Y:S05]  /*e3f0*/  BSYNC B0 ;  /* 0x0000000000007941 */ /* 0x000fea0003800000 */
.L_x_1227:
        /* <DEDUP_REMOVED lines=29> */
[----:B------:R-:W-:Y:S01]  /*e5d0*/  HADD2.F32 R41, -RZ, R21.H0_H0 ;  /* 0x20000015ff297230 */ /* 0x000fe20000004100 */
[----:B------:R-:W-:Y:S02]  /*e5e0*/  SHF.L.U32 R28, R2, 0x1, RZ ;  /* 0x00000001021c7819 */ /* 0x000fe400000006ff */
[----:B------:R-:W-:Y:S02]  /*e5f0*/  SHF.R.U32.HI R2, RZ, 0x10, R51 ;  /* 0x00000010ff027819 */ /* 0x000fe40000011633 */
[----:B------:R-:W-:Y:S01]  /*e600*/  SHF.R.U32.HI R22, RZ, 0x10, R49 ;  /* 0x00000010ff167819 */ /* 0x000fe20000011631 */
[----:B------:R-:W2:Y:S01]  /*e610*/  LDS.128 R8, [R28+0x100] ;  /* 0x000100001c087984 */ /* 0x000ea20000000c00 */
[----:B------:R-:W-:Y:S01]  /*e620*/  SHF.R.U32.HI R23, RZ, 0x10, R53 ;  /* 0x00000010ff177819 */ /* 0x000fe20000011635 */
[----:B------:R-:W-:Y:S01]  /*e630*/  HADD2.F32 R24, -RZ, R2.H0_H0 ;  /* 0x20000002ff187230 */ /* 0x000fe20000004100 */
[----:B------:R-:W-:Y:S01]  /*e640*/  SHF.R.U64 R26, R48, 0x10, R49 ;  /* 0x00000010301a7819 */ /* 0x000fe20000001231 */
[----:B------:R-:W-:Y:S01]  /*e650*/  HADD2.F32 R2, -RZ, R74.H1_H1 ;  /* 0x3000004aff027230 */ /* 0x000fe20000004100 */
[----:B------:R-:W-:Y:S01]  /*e660*/  SHF.R.U64 R33, R50, 0x10, R51 ;  /* 0x0000001032217819 */ /* 0x000fe20000001233 */
[----:B------:R-:W-:Y:S01]  /*e670*/  HADD2.F32 R22, -RZ, R22.H0_H0 ;  /* 0x20000016ff167230 */ /* 0x000fe20000004100 */
[----:B------:R-:W-:Y:S01]  /*e680*/  SHF.R.U64 R35, R52, 0x10, R53 ;  /* 0x0000001034237819 */ /* 0x000fe20000001235 */
[----:B------:R-:W-:Y:S01]  /*e690*/  HADD2.F32 R40, -RZ, R23.H0_H0 ;  /* 0x20000017ff287230 */ /* 0x000fe20000004100 */
        /* <DEDUP_REMOVED lines=8> */
[----:B--2---:R-:W-:Y:S02]  /*e720*/  HADD2.F32 R4, -RZ, R11.H0_H0 ;  /* 0x2000000bff047230 */ /* 0x004fe40000004100 */
[--C-:B------:R-:W-:Y:S02]  /*e730*/  HADD2.F32 R5, -RZ, R9.reuse.H0_H0 ;  /* 0x20000009ff057230 */ /* 0x100fe40000004100 */
[----:B------:R-:W-:Y:S01]  /*e740*/  HADD2.F32 R7, -RZ, R9.H1_H1 ;  /* 0x30000009ff077230 */ /* 0x000fe20000004100 */
[----:B------:R-:W-:Y:S01]  /*e750*/  FMUL.FTZ R31, R4, R0 ;  /* 0x00000000041f7220 */ /* 0x000fe20000410000 */
[----:B------:R-:W-:Y:S02]  /*e760*/  HADD2.F32 R3, -RZ, R11.H1_H1 ;  /* 0x3000000bff037230 */ /* 0x000fe40000004100 */
[--C-:B------:R-:W-:Y:S01]  /*e770*/  HADD2.F32 R9, -RZ, R8.reuse.H0_H0 ;  /* 0x20000008ff097230 */ /* 0x100fe20000004100 */
[----:B------:R-:W-:Y:S01]  /*e780*/  FMUL.FTZ R23, R7, R22 ;  /* 0x0000001607177220 */ /* 0x000fe20000410000 */
[----:B------:R-:W-:Y:S01]  /*e790*/  HADD2.F32 R12, -RZ, R8.H1_H1 ;  /* 0x30000008ff0c7230 */ /* 0x000fe20000004100 */
[----:B------:R-:W-:Y:S01]  /*e7a0*/  FMUL.FTZ R29, R3, R24 ;  /* 0x00000018031d7220 */ /* 0x000fe20000410000 */
[----:B------:R-:W-:-:S02]  /*e7b0*/  HADD2.F32 R8, -RZ, R10.H0_H0 ;  /* 0x2000000aff087230 */ /* 0x000fc40000004100 */
[----:B------:R-:W-:Y:S02]  /*e7c0*/  HADD2.F32 R11, -RZ, R10.H1_H1 ;  /* 0x3000000aff0b7230 */ /* 0x000fe40000004100 */
[--C-:B------:R-:W-:Y:S02]  /*e7d0*/  HADD2.F32 R17, -RZ, R6.reuse.H0_H0 ;  /* 0x20000006ff117230 */ /* 0x100fe40000004100 */
[----:B------:R-:W-:Y:S01]  /*e7e0*/  HADD2.F32 R19, -RZ, R6.H1_H1 ;  /* 0x30000006ff137230 */ /* 0x000fe20000004100 */
[----:B------:R-:W-:Y:S01]  /*e7f0*/  FMUL.FTZ R6, R14, R0 ;  /* 0x000000000e067220 */ /* 0x000fe20000410000 */
[--C-:B------:R-:W-:Y:S01]  /*e800*/  HADD2.F32 R10, -RZ, R75.reuse.H0_H0 ;  /* 0x2000004bff0a7230 */ /* 0x100fe20000004100 */
[----:B------:R-:W-:Y:S02]  /*e810*/  FMUL.FTZ R0, R13, R24 ;  /* 0x000000180d007220 */ /* 0x000fe40000410000 */
[----:B------:R-:W-:Y:S02]  /*e820*/  FMUL.FTZ R24, R5, R2 ;  /* 0x0000000205187220 */ /* 0x000fe40000410000 */
[----:B------:R-:W-:Y:S01]  /*e830*/  FFMA.FTZ R39, R4, R10, R6 ;  /* 0x0000000a04277223 */ /* 0x000fe20000010006 */
[----:B------:R-:W-:Y:S01]  /*e840*/  HADD2.F32 R6, -RZ, R75.H1_H1 ;  /* 0x3000004bff067230 */ /* 0x000fe20000004100 */
[----:B------:R-:W-:Y:S01]  /*e850*/  FFMA.FTZ R34, R3, R41, R0 ;  /* 0x0000002903227223 */ /* 0x000fe20000010000 */
[--C-:B------:R-:W-:Y:S01]  /*e860*/  HADD2.F32 R0, -RZ, R76.reuse.H0_H0 ;  /* 0x2000004cff007230 */ /* 0x100fe20000004100 */
[----:B------:R-:W-:Y:S01]  /*e870*/  FMUL.FTZ R4, R16, R2 ;  /* 0x0000000210047220 */ /* 0x000fe20000410000 */
[----:B------:R-:W-:-:S02]  /*e880*/  HADD2.F32 R3, -RZ, R76.H1_H1 ;  /* 0x3000004cff037230 */ /* 0x000fc40000004100 */
[--C-:B------:R-:W-:Y:S01]  /*e890*/  HADD2.F32 R2, -RZ, R77.reuse.H0_H0 ;  /* 0x2000004dff027230 */ /* 0x100fe20000004100 */
[----:B------:R-:W-:Y:S02]  /*e8a0*/  FFMA.FTZ R32, R5, R6, R4 ;  /* 0x0000000605207223 */ /* 0x000fe40000010004 */
[----:B------:R-:W-:Y:S02]  /*e8b0*/  FMUL.FTZ R5, R18, R0 ;  /* 0x0000000012057220 */ /* 0x000fe40000410000 */
        /* <DEDUP_REMOVED lines=35> */
.L_x_1230:
[----:B------:R-:W-:Y:S05]  /*eaf0*/  BSYNC B0 ;  /* 0x0000000000007941 */ /* 0x000fea0003800000 */
.L_x_1229:
[----:B------:R-:W2:Y:S02]  /*eb00*/  S2R R0, SR_TID.X ;  /* 0x0000000000007919 */ /* 0x000ea40000002100 */
[----:B--2---:R-:W-:-:S04]  /*eb10*/  SHF.R.S32.HI R3, RZ, 0x1f, R0 ;  /* 0x0000001fff037819 */ /* 0x004fc80000011400 */
[----:B------:R-:W-:-:S04]  /*eb20*/  LEA.HI R3, R3, R0, RZ, 0x3 ;  /* 0x0000000003037211 */ /* 0x000fc800078f18ff */
[----:B------:R-:W-:-:S04]  /*eb30*/  SHF.R.S32.HI R3, RZ, 0x3, R3 ;  /* 0x00000003ff037819 */ /* 0x000fc80000011403 */
[----:B------:R-:W-:-:S04]  /*eb40*/  IADD3 R3, R3, 0x60, RZ ;  /* 0x0000006003037810 */ /* 0x000fc80007ffe0ff */
[----:B------:R-:W-:-:S13]  /*eb50*/  ISETP.GE.OR P0, PT, R3, R57, P1 ;  /* 0x000000390300720c */ /* 0x000fda0000f06670 */
[----:B------:R-:W-:Y:S05]  /*eb60*/  @P0 BRA `(.L_x_1218) ;  /* 0x0000067000000947 */ /* 0x000fea0003800000 */
[----:B------:R-:W-:Y:S02]  /*eb70*/  MOV R2, c[0x0][0x27c] ;  /* 0x00009f0000027a02 */ /* 0x000fe40000000f00 */
[----:B------:R-:W-:Y:S02]  /*eb80*/  SHF.R.S32.HI R0, RZ, 0x1f, R3 ;  /* 0x0000001fff007819 */ /* 0x000fe40000011403 */
[----:B------:R-:W-:Y:S02]  /*eb90*/  LEA.HI R2, R2, R147, RZ, 0x1d ;  /* 0x0000009302027211 */ /* 0x000fe400078fe8ff */
[----:B------:R-:W-:Y:S02]  /*eba0*/  LEA.HI R0, R0, R3, RZ, 0x3 ;  /* 0x0000000300007211 */ /* 0x000fe400078f18ff */
[----:B-1----:R-:W-:Y:S02]  /*ebb0*/  SHF.R.S32.HI R5, RZ, 0x1f, R2 ;  /* 0x0000001fff057819 */ /* 0x002fe40000011402 */
[----:B------:R-:W-:-:S02]  /*ebc0*/  SHF.L.U32 R3, R2, 0x3, RZ ;  /* 0x0000000302037819 */ /* 0x000fc400000006ff */
[----:B------:R-:W-:Y:S02]  /*ebd0*/  LEA.HI R2, R5, R2, RZ, 0x3 ;  /* 0x0000000205027211 */ /* 0x000fe400078f18ff */
[----:B------:R-:W-:Y:S02]  /*ebe0*/  SHF.L.U32 R0, R0, 0x6, RZ ;  /* 0x0000000600007819 */ /* 0x000fe400000006ff */
[----:B------:R-:W-:Y:S02]  /*ebf0*/  SHF.R.U32.HI R6, RZ, 0x3, R158 ;  /* 0x00000003ff067819 */ /* 0x000fe4000001169e */
[----:B------:R-:W-:Y:S02]  /*ec00*/  LOP3.LUT R3, R158, 0x38, R3, 0xf8, !PT ;  /* 0x000000389e037812 */ /* 0x000fe400078ef803 */
[----:B------:R-:W-:Y:S02]  /*ec10*/  SHF.L.U32 R2, R2, 0xa, RZ ;  /* 0x0000000a02027819 */ /* 0x000fe400000006ff */
[----:B------:R-:W-:-:S02]  /*ec20*/  LOP3.LUT R4, R158, 0x38, R36, 0xf8, !PT ;  /* 0x000000389e047812 */ /* 0x000fc400078ef824 */
[----:B------:R-:W-:Y:S02]  /*ec30*/  LOP3.LUT R0, R0, 0xfffffe00, RZ, 0xc0, !PT ;  /* 0xfffffe0000007812 */ /* 0x000fe400078ec0ff */
[----:B------:R-:W-:Y:S02]  /*ec40*/  LOP3.LUT R3, R3, R6, RZ, 0x3c, !PT ;  /* 0x0000000603037212 */ /* 0x000fe400078e3cff */
[----:B------:R-:W-:Y:S02]  /*ec50*/  LOP3.LUT R2, R2, 0x7fffe000, RZ, 0xc0, !PT ;  /* 0x7fffe00002027812 */ /* 0x000fe400078ec0ff */
[----:B------:R-:W-:Y:S02]  /*ec60*/  LOP3.LUT R4, R0, R4, R6, 0xf6, !PT ;  /* 0x0000000400047212 */ /* 0x000fe400078ef606 */
[----:B------:R-:W-:Y:S02]  /*ec70*/  IADD3 R2, R3, R2, R0 ;  /* 0x0000000203027210 */ /* 0x000fe40007ffe000 */
[----:B------:R-:W-:-:S02]  /*ec80*/  LEA R31, R4, 0x100, 0x1 ;  /* 0x00000100041f7811 */ /* 0x000fc400078e08ff */
[----:B------:R-:W-:Y:S01]  /*ec90*/  SHF.L.U32 R29, R2, 0x1, RZ ;  /* 0x00000001021d7819 */ /* 0x000fe200000006ff */
[----:B------:R-:W-:Y:S01]  /*eca0*/  HADD2.F32 R2, -RZ, R78.H0_H0 ;  /* 0x2000004eff027230 */ /* 0x000fe20000004100 */
[----:B------:R-:W-:Y:S01]  /*ecb0*/  SHF.R.U32.HI R0, RZ, 0x10, R61 ;  /* 0x00000010ff007819 */ /* 0x000fe2000001163d */
[----:B------:R-:W1:Y:S01]  /*ecc0*/  LDS.128 R4, [R31] ;  /* 0x000000001f047984 */ /* 0x000e620000000c00 */
[----:B------:R-:W-:Y:S02]  /*ecd0*/  SHF.R.U32.HI R21, RZ, 0x10, R65 ;  /* 0x00000010ff157819 */ /* 0x000fe40000011641 */
[----:B------:R-:W-:Y:S01]  /*ece0*/  SHF.R.U32.HI R22, RZ, 0x10, R63 ;  /* 0x00000010ff167819 */ /* 0x000fe2000001163f */
[----:B------:R-:W2:Y:S01]  /*ecf0*/  LDS.128 R8, [R29+0x100] ;  /* 0x000100001d087984 */ /* 0x000ea20000000c00 */
[----:B------:R-:W-:Y:S01]  /*ed00*/  HADD2.F32 R24, -RZ, R0.H0_H0 ;  /* 0x20000000ff187230 */ /* 0x000fe20000004100 */
[----:B------:R-:W-:Y:S01]  /*ed10*/  SHF.R.U32.HI R23, RZ, 0x10, R67 ;  /* 0x00000010ff177819 */ /* 0x000fe20000011643 */
[----:B------:R-:W-:Y:S01]  /*ed20*/  HADD2.F32 R0, -RZ, R79.H0_H0 ;  /* 0x2000004fff007230 */ /* 0x000fe20000004100 */
[----:B------:R-:W-:Y:S01]  /*ed30*/  SHF.R.U64 R27, R60, 0x10, R61 ;  /* 0x000000103c1b7819 */ /* 0x000fe2000000123d */
[----:B------:R-:W-:Y:S01]  /*ed40*/  HADD2.F32 R39, -RZ, R21.H0_H0 ;  /* 0x20000015ff277230 */ /* 0x000fe20000004100 */
        /* <DEDUP_REMOVED lines=21> */
[----:B------:R-:W-:Y:S02]  /*eea0*/  HADD2.F32 R11, -RZ, R10.H1_H1 ;  /* 0x3000000aff0b7230 */ /* 0x000fe40000004100 */
[--C-:B------:R-:W-:Y:S02]  /*eeb0*/  HADD2.F32 R17, -RZ, R6.reuse.H0_H0 ;  /* 0x20000006ff117230 */ /* 0x100fe40000004100 */
[----:B------:R-:W-:Y:S01]  /*eec0*/  HADD2.F32 R19, -RZ, R6.H1_H1 ;  /* 0x30000006ff137230 */ /* 0x000fe20000004100 */
[----:B------:R-:W-:Y:S01]  /*eed0*/  FMUL.FTZ R6, R14, R2 ;  /* 0x000000020e067220 */ /* 0x000fe20000410000 */
[----:B------:R-:W-:Y:S01]  /*eee0*/  HADD2.F32 R10, -RZ, R78.H1_H1 ;  /* 0x3000004eff0a7230 */ /* 0x000fe20000004100 */
        /* <DEDUP_REMOVED lines=16> */
[C---:B------:R-:W-:Y:S01]  /*eff0*/  FFMA.FTZ R26, R7.reuse, R38, R4 ;  /* 0x00000026071a7223 */ /* 0x040fe20000010004 */
[----:B------:R-:W-:Y:S01]  /*f000*/  HADD2.F32 R9, -RZ, R33.H0_H0 ;  /* 0x20000021ff097230 */ /* 0x000fe20000004100 */
[----:B------:R-:W-:Y:S01]  /*f010*/  FMUL.FTZ R22, R7, R22 ;  /* 0x0000001607167220 */ /* 0x000fe20000410000 */
        /* <DEDUP_REMOVED lines=9> */
[----:B------:R-:W-:Y:S01]  /*f0b0*/  FFMA.FTZ R23, R11, R33, R4 ;  /* 0x000000210b177223 */ /* 0x000fe20000010004 */
[----:B------:R-:W-:Y:S01]  /*f0c0*/  F2FP.PACK_AB R4, R12, R25 ;  /* 0x000000190c04723e */ /* 0x000fe200000000ff */
[----:B------:R-:W-:Y:S02]  /*f0d0*/  FFMA.FTZ R8, R18, R3, -R21 ;  /* 0x0000000312087223 */ /* 0x000fe40000010815 */
[----:B------:R-:W-:Y:S02]  /*f0e0*/  FFMA.FTZ R10, R14, R10, -R32 ;  /* 0x0000000a0e0a7223 */ /* 0x000fe40000010820 */
[----:B------:R-:W-:Y:S02]  /*f0f0*/  FFMA.FTZ R9, R13, R39, -R28 ;  /* 0x000000270d097223 */ /* 0x000fe4000001081c */
[----:B------:R-:W-:-:S02]  /*f100*/  FFMA.FTZ R11, R16, R6, -R24 ;  /* 0x00000006100b7223 */ /* 0x000fc40000010818 */
        /* <DEDUP_REMOVED lines=8> */
[----:B------:R-:W-:Y:S02]  /*f190*/  F2FP.PACK_AB R8, R0, R8 ;  /* 0x000000080008723e */ /* 0x000fe400000000ff */
[----:B------:R-:W-:-:S02]  /*f1a0*/  F2FP.PACK_AB R10, R2, R3 ;  /* 0x00000003020a723e */ /* 0x000fc400000000ff */
[----:B------:R-:W-:-:S03]  /*f1b0*/  F2FP.PACK_AB R6, R23, R27 ;  /* 0x0000001b1706723e */ /* 0x000fc600000000ff */
[----:B------:R1:W-:Y:S04]  /*f1c0*/  STS.128 [R31], R8 ;  /* 0x000000081f007388 */ /* 0x0003e80000000c00 */
[----:B------:R1:W-:Y:S02]  /*f1d0*/  STS.128 [R29+0x100], R4 ;  /* 0x000100041d007388 */ /* 0x0003e40000000c00 */
.L_x_1218:
[----:B------:R-:W-:Y:S05]  /*f1e0*/  BSYNC B2 ;  /* 0x0000000000027941 */ /* 0x000fea0003800000 */
.L_x_1196:
[----:B-----5:R-:W3:Y:S01]  /*f1f0*/  S2R R145, SR_TID.X ;  /* 0x0000000000917919 */ /* 0x020ee20000002100 */
[----:B-1----:R-:W-:Y:S01]  /*f200*/  IMAD R4, R82, c[0x0][0x208], RZ ;  /* 0x0000820052047a24 */ /* 0x002fe200078e02ff */
[----:B------:R-:W-:Y:S01]  /*f210*/  MOV R5, R85 ;  /* 0x0000005500057202 */ /* 0x000fe20000000f00 */
[C---:B------:R-:W-:Y:S01]  /*f220*/  IMAD.WIDE.U32 R2, R144.reuse, c[0x0][0x208], RZ ;  /* 0x0000820090027a25 */ /* 0x040fe200078e00ff */
[----:B------:R-:W-:Y:S01]  /*f230*/  SEL R8, RZ, 0x2, P5 ;  /* 0x00000002ff087807 */ /* 0x000fe20002800000 */
[----:B------:R-:W-:Y:S01]  /*f240*/  BAR.SYNC.DEFER_BLOCKING 0x0 ;  /* 0x0000000000007b1d */ /* 0x000fe20000010000 */
[----:B------:R-:W-:Y:S01]  /*f250*/  LOP3.LUT P2, RZ, R147, 0x2, RZ, 0xc0, !PT ;  /* 0x0000000293ff7812 */ /* 0x000fe2000784c0ff */
[----:B------:R-:W-:Y:S01]  /*f260*/  IMAD R4, R144, c[0x0][0x20c], R4 ;  /* 0x0000830090047a24 */ /* 0x000fe200078e0204 */
[----:B------:R-:W-:-:S03]  /*f270*/  IADD3 R199, R194, 0x20, RZ ;  /* 0x00000020c2c77810 */ /* 0x000fc60007ffe0ff */
[----:B------:R-:W-:Y:S01]  /*f280*/  UMOV UR8, 0x6 ;  /* 0x0000000600087882 */ /* 0x000fe20000000000 */
[----:B------:R-:W-:Y:S01]  /*f290*/  IADD3 R6, R3, R4, RZ ;  /* 0x0000000403067210 */ /* 0x000fe20007ffe0ff */
[----:B------:R-:W-:Y:S01]  /*f2a0*/  ULDC.64 UR4, c[0x0][0x208] ;  /* 0x0000820000047ab9 */ /* 0x000fe20000000a00 */
[----:B------:R-:W-:Y:S01]  /*f2b0*/  MOV R4, R86 ;  /* 0x0000005600047202 */ /* 0x000fe20000000f00 */
[----:B------:R-:W-:Y:S01]  /*f2c0*/  USHF.L.U64.HI UR5, UR4, UR8, UR5 ;  /* 0x0000000804057299 */ /* 0x000fe20008010205 */
[----:B------:R-:W-:Y:S01]  /*f2d0*/  BSSY B0, `(.L_x_1231) ;  /* 0x00001a1000007945 */ /* 0x000fe20003800000 */
[----:B------:R-:W-:Y:S01]  /*f2e0*/  IMAD R6, R6, 0x70, RZ ;  /* 0x0000007006067824 */ /* 0x000fe200078e02ff */
[----:B------:R-:W-:Y:S01]  /*f2f0*/  USHF.L.U32 UR4, UR4, 0x6, URZ ;  /* 0x0000000604047899 */ /* 0x000fe2000800063f */
[----:B------:R-:W-:Y:S01]  /*f300*/  IMAD.WIDE.U32 R2, R2, 0x70, R4 ;  /* 0x0000007002027825 */ /* 0x000fe200078e0004 */
[----:B------:R-:W-:Y:S02]  /*f310*/  IADD3 R4, R84, R8, RZ ;  /* 0x0000000854047210 */ /* 0x000fe40007ffe0ff */
[----:B------:R-:W-:-:S02]  /*f320*/  @P2 IADD3 R199, R194, -0x20, RZ ;  /* 0xffffffe0c2c72810 */ /* 0x000fc40007ffe0ff */
[-C--:B---3--:R-:W-:Y:S02]  /*f330*/  LEA.HI R0, R214, R145.reuse, RZ, 0x4 ;  /* 0x00000091d6007211 */ /* 0x088fe400078f20ff */
[----:B------:R-:W-:Y:S02]  /*f340*/  LEA R8, P0, R2, c[0x0][0x1f8], 0x1 ;  /* 0x00007e0002087a11 */ /* 0x000fe400078008ff */
[----:B------:R-:W-:Y:S01]  /*f350*/  LOP3.LUT R0, R0, 0xfffffff0, RZ, 0xc0, !PT ;  /* 0xfffffff000007812 */ /* 0x000fe200078ec0ff */
[----:B------:R-:W-:Y:S01]  /*f360*/  LDSM.16.M88.4 R132, [R213] ;  /* 0x00000000d584783b */ /* 0x000fe20000000200 */
[----:B------:R-:W-:Y:S02]  /*f370*/  IADD3 R3, R3, R6, RZ ;  /* 0x0000000603037210 */ /* 0x000fe40007ffe0ff */
[----:B------:R-:W-:Y:S01]  /*f380*/  IADD3 R0, -R0, R145, RZ ;  /* 0x0000009100007210 */ /* 0x000fe20007ffe1ff */
[----:B------:R-:W-:Y:S01]  /*f390*/  LDSM.16.M88.4 R172, [R213+0x4000] ;  /* 0x00400000d5ac783b */ /* 0x000fe20000000200 */
[----:B------:R-:W-:-:S02]  /*f3a0*/  LEA.HI.X R9, R2, c[0x0][0x1fc], R3, 0x1, P0 ;  /* 0x00007f0002097a11 */ /* 0x000fc400000f0c03 */
[----:B------:R-:W-:Y:S02]  /*f3b0*/  SHF.R.S32.HI R7, RZ, 0x1f, R0 ;  /* 0x0000001fff077819 */ /* 0x000fe40000011400 */
[----:B------:R-:W-:Y:S02]  /*f3c0*/  MOV R3, 0x40 ;  /* 0x0000004000037802 */ /* 0x000fe40000000f00 */
[----:B------:R-:W-:Y:S02]  /*f3d0*/  LEA.HI R5, R7, R0, RZ, 0x3 ;  /* 0x0000000007057211 */ /* 0x000fe400078f18ff */
[----:B------:R-:W-:Y:S02]  /*f3e0*/  ISETP.GT.AND P3, PT, R145, 0x7f, PT ;  /* 0x0000007f9100780c */ /* 0x000fe40003f64270 */
[----:B------:R-:W-:Y:S02]  /*f3f0*/  LOP3.LUT R5, R5, 0xfffffff8, RZ, 0xc0, !PT ;  /* 0xfffffff805057812 */ /* 0x000fe400078ec0ff */
[----:B------:R-:W-:-:S02]  /*f400*/  LOP3.LUT P2, RZ, R4, 0x2, RZ, 0xc0, !PT ;  /* 0x0000000204ff7812 */ /* 0x000fc4000784c0ff */
[----:B------:R-:W-:Y:S02]  /*f410*/  IADD3 R0, R0, -R5, RZ ;  /* 0x8000000500007210 */ /* 0x000fe40007ffe0ff */
[----:B------:R-:W-:Y:S02]  /*f420*/  IADD3 R212, R199, 0x3000, RZ ;  /* 0x00003000c7d47810 */ /* 0x000fe40007ffe0ff */
[C---:B------:R-:W-:Y:S02]  /*f430*/  LOP3.LUT P0, RZ, R0.reuse, 0x2, RZ, 0xc0, !PT ;  /* 0x0000000200ff7812 */ /* 0x040fe4000780c0ff */
[----:B------:R-:W-:Y:S02]  /*f440*/  LOP3.LUT P1, RZ, R0, 0x4, RZ, 0xc0, !PT ;  /* 0x0000000400ff7812 */ /* 0x000fe4000782c0ff */
[----:B------:R-:W-:Y:S02]  /*f450*/  MOV R0, 0x20 ;  /* 0x0000002000007802 */ /* 0x000fe40000000f00 */
[----:B------:R-:W-:-:S02]  /*f460*/  SEL R3, R3, 0xffffffc0, !P1 ;  /* 0xffffffc003037807 */ /* 0x000fc40004800000 */
[----:B------:R-:W-:Y:S02]  /*f470*/  SEL R0, R0, 0xffffffe0, !P0 ;  /* 0xffffffe000007807 */ /* 0x000fe40004000000 */
[CC--:B------:R-:W-:Y:S02]  /*f480*/  IADD3 R2, R213.reuse, R3.reuse, RZ ;  /* 0x00000003d5027210 */ /* 0x0c0fe40007ffe0ff */
[----:B------:R-:W-:Y:S02]  /*f490*/  IADD3 R0, R213, R0, RZ ;  /* 0x00000000d5007210 */ /* 0x000fe40007ffe0ff */
[----:B------:R-:W-:Y:S01]  /*f4a0*/  IADD3 R6, P0, R8, UR4, RZ ;  /* 0x0000000408067c10 */ /* 0x000fe2000ff1e0ff */
[----:B------:R-:W-:Y:S01]  /*f4b0*/  LDSM.16.M88.4 R164, [R2] ;  /* 0x0000000002a4783b */ /* 0x000fe20000000200 */
[----:B------:R-:W-:Y:S02]  /*f4c0*/  IADD3 R3, R0, R3, RZ ;  /* 0x0000000300037210 */ /* 0x000fe40007ffe0ff */
[----:B------:R-:W-:Y:S01]  /*f4d0*/  LOP3.LUT P1, RZ, R4, 0x1, RZ, 0xc0, !PT ;  /* 0x0000000104ff7812 */ /* 0x000fe2000782c0ff */
[----:B------:R-:W-:Y:S01]  /*f4e0*/  LDSM.16.M88.4 R136, [R0] ;  /* 0x000000000088783b */ /* 0x000fe20000000200 */
[----:B------:R-:W-:-:S02]  /*f4f0*/  IADD3.X R7, R9, UR5, RZ, P0, !PT ;  /* 0x0000000509077c10 */ /* 0x000fc400087fe4ff */
[----:B------:R-:W-:Y:S01]  /*f500*/  IADD3 R4, P0, R6, UR4, RZ ;  /* 0x0000000406047c10 */ /* 0x000fe2000ff1e0ff */
[----:B------:R1:W-:Y:S01]  /*f510*/  LDSM.16.M88.4 R176, [R0+0x4000] ;  /* 0x0040000000b0783b */ /* 0x0003e20000000200 */
[----:B------:R-:W-:Y:S02]  /*f520*/  IADD3 R211, R199, 0x2800, RZ ;  /* 0x00002800c7d37810 */ /* 0x000fe40007ffe0ff */
[----:B------:R-:W-:Y:S01]  /*f530*/  IADD3.X R5, R7, UR5, RZ, P0, !PT ;  /* 0x0000000507057c10 */ /* 0x000fe200087fe4ff */
[----:B------:R3:W-:Y:S01]  /*f540*/  LDSM.16.M88.4 R180, [R2+0x4000] ;  /* 0x0040000002b4783b */ /* 0x0007e20000000200 */
[----:B------:R-:W-:Y:S02]  /*f550*/  @!P3 IADD3 R10, P0, R4, UR4, RZ ;  /* 0x00000004040abc10 */ /* 0x000fe4000ff1e0ff */
[----:B------:R-:W-:Y:S01]  /*f560*/  IADD3 R210, R199, 0x2000, RZ ;  /* 0x00002000c7d27810 */ /* 0x000fe20007ffe0ff */
[----:B------:R-:W-:Y:S01]  /*f570*/  LDSM.16.M88.4 R168, [R3] ;  /* 0x0000000003a8783b */ /* 0x000fe20000000200 */
[----:B--2---:R-:W-:-:S02]  /*f580*/  @!P3 IADD3.X R11, R5, UR5, RZ, P0, !PT ;  /* 0x00000005050bbc10 */ /* 0x004fc400087fe4ff */
[C---:B------:R-:W-:Y:S01]  /*f590*/  IADD3 R209, R199.reuse, 0x1800, RZ ;  /* 0x00001800c7d17810 */ /* 0x040fe20007ffe0ff */
[----:B------:R-:W-:Y:S01]  /*f5a0*/  LDSM.16.M88.4 R184, [R3+0x4000] ;  /* 0x0040000003b8783b */ /* 0x000fe20000000200 */
[C---:B------:R-:W-:Y:S02]  /*f5b0*/  IADD3 R208, R199.reuse, 0x1000, RZ ;  /* 0x00001000c7d07810 */ /* 0x040fe40007ffe0ff */
[C---:B------:R-:W-:Y:S01]  /*f5c0*/  IADD3 R207, R199.reuse, 0x800, RZ ;  /* 0x00000800c7cf7810 */ /* 0x040fe20007ffe0ff */
[----:B------:R-:W-:Y:S01]  /*f5d0*/  BAR.SYNC.DEFER_BLOCKING 0x0 ;  /* 0x0000000000007b1d */ /* 0x000fe20000010000 */
[C---:B------:R-:W-:Y:S02]  /*f5e0*/  IADD3 R206, R199.reuse, 0x3800, RZ ;  /* 0x00003800c7ce7810 */ /* 0x040fe40007ffe0ff */
[C---:B------:R-:W-:Y:S02]  /*f5f0*/  IADD3 R205, R199.reuse, 0x6800, RZ ;  /* 0x00006800c7cd7810 */ /* 0x040fe40007ffe0ff */
[----:B------:R-:W-:-:S02]  /*f600*/  IADD3 R204, R199, 0x6000, RZ ;  /* 0x00006000c7cc7810 */ /* 0x000fc40007ffe0ff */
[----:B-1----:R-:W-:Y:S02]  /*f610*/  MOV R0, 0x40 ;  /* 0x0000004000007802 */ /* 0x002fe40000000f00 */
[----:B------:R-:W-:Y:S02]  /*f620*/  IADD3 R203, R199, 0x5800, RZ ;  /* 0x00005800c7cb7810 */ /* 0x000fe40007ffe0ff */
[----:B---3--:R-:W-:Y:S02]  /*f630*/  IADD3 R2, R83, R151, -R110 ;  /* 0x0000009753027210 */ /* 0x008fe40007ffe86e */
[C---:B------:R-:W-:Y:S02]  /*f640*/  IADD3 R202, R199.reuse, 0x5000, RZ ;  /* 0x00005000c7ca7810 */ /* 0x040fe40007ffe0ff */
[----:B------:R-:W-:Y:S02]  /*f650*/  ISETP.LT.OR P0, PT, R2, 0x1, !P1 ;  /* 0x000000010200780c */ /* 0x000fe40004f01670 */
[----:B------:R-:W-:-:S02]  /*f660*/  IADD3 R201, R199, 0x4800, RZ ;  /* 0x00004800c7c97810 */ /* 0x000fc40007ffe0ff */
[----:B------:R-:W-:Y:S01]  /*f670*/  IADD3 R200, R199, 0x4000, RZ ;  /* 0x00004000c7c87810 */ /* 0x000fe20007ffe0ff */
[----:B------:R-:W-:-:S04]  /*f680*/  DEPBAR.LE SB0, 0x0 ;  /* 0x000080000000791a */ /* 0x000fc80000000000 */
[----:B------:R-:W-:Y:S06]  /*f690*/  BAR.SYNC.DEFER_BLOCKING 0x0 ;  /* 0x0000000000007b1d */ /* 0x000fec0000010000 */
[----:B------:R-:W1:Y:S04]  /*f6a0*/  LDSM.16.M88.4 R20, [R194] ;  /* 0x00000000c214783b */ /* 0x000e680000000200 */
[----:B------:R-:W-:Y:S04]  /*f6b0*/  LDSM.16.M88.4 R16, [R194+0x800] ;  /* 0x00080000c210783b */ /* 0x000fe80000000200 */
[----:B------:R-:W2:Y:S04]  /*f6c0*/  LDSM.16.M88.4 R12, [R194+0x1000] ;  /* 0x00100000c20c783b */ /* 0x000ea80000000200 */
[----:B------:R-:W3:Y:S04]  /*f6d0*/  LDSM.16.M88.4 R32, [R194+0x1800] ;  /* 0x00180000c220783b */ /* 0x000ee80000000200 */
[----:B------:R-:W4:Y:S04]  /*f6e0*/  LDSM.16.M88.4 R52, [R194+0x2000] ;  /* 0x00200000c234783b */ /* 0x000f280000000200 */
[----:B------:R-:W-:Y:S04]  /*f6f0*/  LDSM.16.M88.4 R76, [R194+0x2800] ;  /* 0x00280000c24c783b */ /* 0x000fe80000000200 */
[----:B------:R-:W-:Y:S04]  /*f700*/  LDSM.16.M88.4 R92, [R194+0x3000] ;  /* 0x00300000c25c783b */ /* 0x000fe80000000200 */
[----:B------:R-:W3:Y:S04]  /*f710*/  LDSM.16.M88.4 R56, [R199] ;  /* 0x00000000c738783b */ /* 0x000ee80000000200 */
[----:B------:R-:W-:Y:S04]  /*f720*/  LDSM.16.M88.4 R72, [R199+0x800] ;  /* 0x00080000c748783b */ /* 0x000fe80000000200 */
[----:B------:R-:W3:Y:S04]  /*f730*/  LDSM.16.M88.4 R64, [R199+0x1000] ;  /* 0x00100000c740783b */ /* 0x000ee80000000200 */
[----:B------:R-:W3:Y:S01]  /*f740*/  LDSM.16.M88.4 R60, [R199+0x1800] ;  /* 0x00180000c73c783b */ /* 0x000ee20000000200 */
[C---:B-1----:R-:W-:Y:S03]  /*f750*/  HMMA.16816.F32 R48, R132.reuse, R20, RZ ;  /* 0x000000148430723c */ /* 0x042fe600000018ff */
[----:B------:R-:W1:Y:S04]  /*f760*/  LDSM.16.M88.4 R96, [R199+0x2000] ;  /* 0x00200000c760783b */ /* 0x000e680000000200 */
[----:B------:R-:W-:Y:S01]  /*f770*/  LDSM.16.M88.4 R116, [R199+0x2800] ;  /* 0x00280000c774783b */ /* 0x000fe20000000200 */
[C---:B--2---:R-:W-:Y:S03]  /*f780*/  HMMA.16816.F32 R28, R132.reuse, R12, RZ ;  /* 0x0000000c841c723c */ /* 0x044fe600000018ff */
[----:B------:R-:W-:Y:S04]  /*f790*/  LDSM.16.M88.4 R120, [R199+0x3000] ;  /* 0x00300000c778783b */ /* 0x000fe80000000200 */
[----:B------:R-:W-:Y:S01]  /*f7a0*/  @!PT LDS RZ, [RZ] ;  /* 0x00000000fffff984 */ /* 0x000fe20000000800 */
[----:B------:R-:W-:Y:S01]  /*f7b0*/  @!PT LDS RZ, [RZ] ;  /* 0x00000000fffff984 */ /* 0x000fe20000000800 */
[----:B------:R-:W-:Y:S01]  /*f7c0*/  @!PT LDS RZ, [RZ] ;  /* 0x00000000fffff984 */ /* 0x000fe20000000800 */
[----:B------:R2:W-:Y:S01]  /*f7d0*/  LDGSTS.E.BYPASS.LTC128B.128 [R215+0x100], [R8.64], !P0 ;  /* 0x0010000008d77fae */ /* 0x0005e2000c101d46 */
[C---:B------:R-:W-:Y:S01]  /*f7e0*/  ISETP.LT.OR P0, PT, R2.reuse, 0x1, !P2 ;  /* 0x000000010200780c */ /* 0x040fe20005701670 */
[C---:B------:R-:W-:Y:S08]  /*f7f0*/  HMMA.16816.F32 R44, R132.reuse, R22, RZ ;  /* 0x00000016842c723c */ /* 0x040ff000000018ff */
[----:B------:R-:W-:Y:S04]  /*f800*/  HMMA.16816.F32 R40, R132, R16, RZ ;  /* 0x000000108428723c */ /* 0x000fe800000018ff */
[----:B------:R2:W-:Y:S01]  /*f810*/  LDGSTS.E.BYPASS.LTC128B.128 [R215+0x3900], [R8.64+0x80], !P0 ;  /* 0x0390008008d77fae */ /* 0x0005e2000c101d46 */
[----:B------:R-:W-:-:S02]  /*f820*/  ISETP.LT.OR P0, PT, R2, 0x21, !P1 ;  /* 0x000000210200780c */ /* 0x000fc40004f01670 */
[C---:B------:R-:W-:Y:S01]  /*f830*/  ISETP.LT.OR P1, PT, R2.reuse, 0x41, !P1 ;  /* 0x000000410200780c */ /* 0x040fe20004f21670 */
[C---:B------:R-:W-:Y:S08]  /*f840*/  HMMA.16816.F32 R36, R132.reuse, R18, RZ ;  /* 0x000000128424723c */ /* 0x040ff000000018ff */
[----:B------:R-:W-:Y:S02]  /*f850*/  HMMA.16816.F32 R24, R132, R14, RZ ;  /* 0x0000000e8418723c */ /* 0x000fe400000018ff */
[----:B------:R1:W-:Y:S01]  /*f860*/  LDGSTS.E.BYPASS.LTC128B.128 [R215+0x1100], [R6.64], !P0 ;  /* 0x0110000006d77fae */ /* 0x0003e2000c101d46 */
[----:B------:R-:W-:-:S02]  /*f870*/  ISETP.LT.OR P0, PT, R2, 0x21, !P2 ;  /* 0x000000210200780c */ /* 0x000fc40005701670 */
[----:B------:R-:W-:-:S03]  /*f880*/  ISETP.LT.OR P2, PT, R2, 0x41, !P2 ;  /* 0x000000410200780c */ /* 0x000fc60005741670 */
[C---:B---3--:R-:W-:Y:S08]  /*f890*/  HMMA.16816.F32 R20, R132.reuse, R32, RZ ;  /* 0x000000208414723c */ /* 0x048ff000000018ff */
[----:B------:R1:W-:Y:S01]  /*f8a0*/  LDGSTS.E.BYPASS.LTC128B.128 [R215+0x4900], [R6.64+0x80], !P0 ;  /* 0x0490008006d77fae */ /* 0x0003e2000c101d46 */
[----:B------:R-:W-:Y:S01]  /*f8b0*/  LOP3.LUT P0, RZ, R147, 0x4, RZ, 0xc0, !PT ;  /* 0x0000000493ff7812 */ /* 0x000fe2000780c0ff */
[----:B------:R-:W-:Y:S02]  /*f8c0*/  HMMA.16816.F32 R16, R132, R34, RZ ;  /* 0x000000228410723c */ /* 0x000fe400000018ff */
[----:B------:R1:W-:Y:S01]  /*f8d0*/  LDGSTS.E.BYPASS.LTC128B.128 [R215+0x2100], [R4.64], !P1 ;  /* 0x0210000004d77fae */ /* 0x0003e2000c901d46 */
[----:B------:R-:W-:-:S02]  /*f8e0*/  @!P3 ISETP.LT.OR P1, PT, R2, 0x61, P6 ;  /* 0x000000610200b80c */ /* 0x000fc40003721670 */
[----:B------:R-:W-:Y:S01]  /*f8f0*/  SEL R0, R0, 0xffffffc0, !P0 ;  /* 0xffffffc000007807 */ /* 0x000fe20004000000 */
[----:B------:R1:W-:Y:S01]  /*f900*/  LDGSTS.E.BYPASS.LTC128B.128 [R215+0x5900], [R4.64+0x80], !P2 ;  /* 0x0590008004d77fae */ /* 0x0003e2000d101d46 */
[----:B------:R-:W-:Y:S01]  /*f910*/  @!P3 ISETP.LT.OR P0, PT, R2, 0x61, P5 ;  /* 0x000000610200b80c */ /* 0x000fe20002f01670 */
[----:B----4-:R-:W-:Y:S01]  /*f920*/  HMMA.16816.F32 R12, R132, R52, RZ ;  /* 0x00000034840c723c */ /* 0x010fe200000018ff */
[-C--:B------:R-:W-:Y:S02]  /*f930*/  IADD3 R193, R194, R0.reuse, RZ ;  /* 0x00000000c2c17210 */ /* 0x080fe40007ffe0ff */
[----:B------:R-:W-:-:S05]  /*f940*/  IADD3 R192, R199, R0, RZ ;  /* 0x00000000c7c07210 */ /* 0x000fca0007ffe0ff */
[----:B------:R2:W-:Y:S01]  /*f950*/  @!P3 LDGSTS.E.BYPASS.LTC128B.128 [R216+0x3100], [R10.64], !P1 ;  /* 0x031000000ad8bfae */ /* 0x0005e2000c901d46 */
[----:B------:R-:W-:Y:S03]  /*f960*/  HMMA.16816.F32 R48, R136, R56, R48 ;  /* 0x000000388830723c */ /* 0x000fe60000001830 */
[----:B------:R2:W-:Y:S01]  /*f970*/  @!P3 LDGSTS.E.BYPASS.LTC128B.128 [R216+0x6900], [R10.64+0x80], !P0 ;  /* 0x069000800ad8bfae */ /* 0x0005e2000c101d46 */
[----:B------:R-:W-:-:S03]  /*f980*/  ISETP.GT.AND P0, PT, R144, R150, PT ;  /* 0x000000969000720c */ /* 0x000fc60003f04270 */
[----:B------:R-:W3:Y:S01]  /*f990*/  LDSM.16.M88.4 R80, [R193] ;  /* 0x00000000c150783b */ /* 0x000ee20000000200 */
[----:B------:R-:W-:Y:S03]  /*f9a0*/  HMMA.16816.F32 R104, R136, R64, R28 ;  /* 0x000000408868723c */ /* 0x000fe6000000181c */
[----:B------:R-:W4:Y:S04]  /*f9b0*/  LDSM.16.M88.4 R28, [R192] ;  /* 0x00000000c01c783b */ /* 0x000f280000000200 */
[----:B------:R-:W2:Y:S01]  /*f9c0*/  LDSM.16.M88.4 R32, [R193+0x800] ;  /* 0x00080000c120783b */ /* 0x000ea20000000200 */
[----:B-1----:R-:W-:Y:S03]  /*f9d0*/  HMMA.16816.F32 R4, R132, R94, RZ ;  /* 0x0000005e8404723c */ /* 0x002fe600000018ff */
[----:B------:R-:W0:Y:S05]  /*f9e0*/  LDGDEPBAR ;  /* 0x00000000000079af */ /* 0x000e2a0000000000 */
[C---:B------:R-:W-:Y:S08]  /*f9f0*/  HMMA.16816.F32 R84, R136.reuse, R58, R44 ;  /* 0x0000003a8854723c */ /* 0x040ff0000000182c */
[C---:B------:R-:W-:Y:S08]  /*fa00*/  HMMA.16816.F32 R88, R136.reuse, R60, R20 ;  /* 0x0000003c8858723c */ /* 0x040ff00000001814 */
[C---:B------:R-:W-:Y:S08]  /*fa10*/  HMMA.16816.F32 R112, R136.reuse, R62, R16 ;  /* 0x0000003e8870723c */ /* 0x040ff00000001810 */
[C---:B------:R-:W-:Y:S08]  /*fa20*/  HMMA.16816.F32 R60, R136.reuse, R96, R12 ;  /* 0x00000060883c723c */ /* 0x040ff0000000180c */
[----:B------:R-:W-:Y:S01]  /*fa30*/  HMMA.16816.F32 R100, R136, R66, R24 ;  /* 0x000000428864723c */ /* 0x000fe20000001818 */
[----:B------:R-:W-:Y:S07]  /*fa40*/  LDSM.16.M88.4 R64, [R199+0x3800] ;  /* 0x00380000c740783b */ /* 0x000fee0000000200 */
[----:B------:R-:W-:Y:S08]  /*fa50*/  HMMA.16816.F32 R12, R132, R78, RZ ;  /* 0x0000004e840c723c */ /* 0x000ff000000018ff */
[----:B---3--:R-:W-:Y:S01]  /*fa60*/  HMMA.16816.F32 R24, R164, R80, R48 ;  /* 0x00000050a418723c */ /* 0x008fe20000001830 */
[----:B------:R-:W-:Y:S07]  /*fa70*/  LDSM.16.M88.4 R48, [R194+0x3800] ;  /* 0x00380000c230783b */ /* 0x000fee0000000200 */
[----:B------:R-:W-:Y:S01]  /*fa80*/  HMMA.16816.F32 R108, R136, R72, R40 ;  /* 0x00000048886c723c */ /* 0x000fe20000001828 */
[----:B------:R-:W1:Y:S07]  /*fa90*/  LDSM.16.M88.4 R40, [R193+0x1000] ;  /* 0x00100000c128783b */ /* 0x000e6e0000000200 */
[C---:B--2---:R-:W-:Y:S08]  /*faa0*/  HMMA.16816.F32 R8, R132.reuse, R92, RZ ;  /* 0x0000005c8408723c */ /* 0x044ff000000018ff */
[----:B------:R-:W-:Y:S01]  /*fab0*/  HMMA.16816.F32 R16, R132, R76, RZ ;  /* 0x0000004c8410723c */ /* 0x000fe200000018ff */
[----:B------:R-:W-:Y:S07]  /*fac0*/  LDSM.16.M88.4 R76, [R192+0x1000] ;  /* 0x00100000c04c783b */ /* 0x000fee0000000200 */
[----:B------:R-:W-:Y:S08]  /*fad0*/  HMMA.16816.F32 R124, R136, R122, R4 ;  /* 0x0000007a887c723c */ /* 0x000ff00000001804 */
[----:B------:R-:W-:Y:S01]  /*fae0*/  HMMA.16816.F32 R20, R132, R54, RZ ;  /* 0x000000368414723c */ /* 0x000fe200000018ff */
[----:B------:R-:W-:Y:S07]  /*faf0*/  LDSM.16.M88.4 R52, [R193+0x1800] ;  /* 0x00180000c134783b */ /* 0x000fee0000000200 */
[----:B------:R-:W-:Y:S01]  /*fb00*/  HMMA.16816.F32 R4, R164, R82, R84 ;  /* 0x00000052a404723c */ /* 0x000fe20000001854 */
[----:B------:R-:W-:Y:S07]  /*fb10*/  LDSM.16.M88.4 R80, [R194+0x4000] ;  /* 0x00400000c250783b */ /* 0x000fee0000000200 */
[C---:B------:R-:W-:Y:S01]  /*fb20*/  HMMA.16816.F32 R72, R136.reuse, R74, R36 ;  /* 0x0000004a8848723c */ /* 0x040fe20000001824 */
[----:B------:R-:W2:Y:S07]  /*fb30*/  LDSM.16.M88.4 R36, [R192+0x800] ;  /* 0x00080000c024783b */ /* 0x000eae0000000200 */
[----:B------:R-:W-:Y:S08]  /*fb40*/  HMMA.16816.F32 R128, R136, R118, R12 ;  /* 0x000000768880723c */ /* 0x000ff0000000180c */
[----:B----4-:R-:W-:Y:S08]  /*fb50*/  HMMA.16816.F32 R12, R168, R28, R24 ;  /* 0x0000001ca80c723c */ /* 0x010ff00000001818 */
[C---:B------:R-:W-:Y:S01]  /*fb60*/  HMMA.16816.F32 R140, R136.reuse, R120, R8 ;  /* 0x00000078888c723c */ /* 0x040fe20000001808 */
[----:B------:R-:W3:Y:S07]  /*fb70*/  LDSM.16.M88.4 R8, [R193+0x2000] ;  /* 0x00200000c108783b */ /* 0x000eee0000000200 */
[----:B------:R-:W-:Y:S08]  /*fb80*/  HMMA.16816.F32 R44, R136, R116, R16 ;  /* 0x00000074882c723c */ /* 0x000ff00000001810 */
[----:B------:R-:W-:Y:S08]  /*fb90*/  HMMA.16816.F32 R16, R164, R32, R108 ;  /* 0x00000020a410723c */ /* 0x000ff0000000186c */
[----:B------:R-:W-:Y:S01]  /*fba0*/  HMMA.16816.F32 R56, R136, R98, R20 ;  /* 0x000000628838723c */ /* 0x000fe20000001814 */
[----:B------:R-:W4:Y:S04]  /*fbb0*/  LDSM.16.M88.4 R20, [R193+0x2800] ;  /* 0x00280000c114783b */ /* 0x000f280000000200 */
[----:B------:R-:W-:Y:S03]  /*fbc0*/  LDSM.16.M88.4 R96, [R193+0x3800] ;  /* 0x00380000c160783b */ /* 0x000fe60000000200 */
[C---:B-1----:R-:W-:Y:S01]  /*fbd0*/  HMMA.16816.F32 R92, R164.reuse, R40, R104 ;  /* 0x00000028a45c723c */ /* 0x042fe20000001868 */
[----:B------:R-:W-:Y:S07]  /*fbe0*/  LDSM.16.M88.4 R104, [R192+0x3800] ;  /* 0x00380000c068783b */ /* 0x000fee0000000200 */
[----:B------:R-:W-:Y:S01]  /*fbf0*/  HMMA.16816.F32 R116, R164, R42, R100 ;  /* 0x0000002aa474723c */ /* 0x000fe20000001864 */
[----:B------:R-:W1:Y:S07]  /*fc00*/  LDSM.16.M88.4 R40, [R193+0x3000] ;  /* 0x00300000c128783b */ /* 0x000e6e0000000200 */
[----:B------:R-:W-:Y:S08]  /*fc10*/  HMMA.16816.F32 R4, R168, R30, R4 ;  /* 0x0000001ea804723c */ /* 0x000ff00000001804 */
[----:B------:R-:W-:Y:S08]  /*fc20*/  HMMA.16816.F32 R12, R172, R48, R12 ;  /* 0x00000030ac0c723c */ /* 0x000ff0000000180c */
[----:B------:R-:W-:Y:S01]  /*fc30*/  HMMA.16816.F32 R72, R164, R34, R72 ;  /* 0x00000022a448723c */ /* 0x000fe20000001848 */
[----:B------:R-:W-:Y:S07]  /*fc40*/  LDSM.16.M88.4 R32, [R192+0x2800] ;  /* 0x00280000c020783b */ /* 0x000fee0000000200 */
[----:B--2---:R-:W-:Y:S08]  /*fc50*/  HMMA.16816.F32 R16, R168, R36, R16 ;  /* 0x00000024a810723c */ /* 0x004ff00000001810 */
[----:B---3--:R-:W-:Y:S01]  /*fc60*/  HMMA.16816.F32 R100, R164, R10, R56 ;  /* 0x0000000aa464723c */ /* 0x008fe20000001838 */
[----:B------:R-:W2:Y:S07]  /*fc70*/  LDSM.16.M88.4 R56, [R192+0x3000] ;  /* 0x00300000c038783b */ /* 0x000eae0000000200 */
[----:B------:R-:W-:Y:S01]  /*fc80*/  HMMA.16816.F32 R4, R172, R50, R4 ;  /* 0x00000032ac04723c */ /* 0x000fe20000001804 */
[----:B------:R-:W-:Y:S07]  /*fc90*/  LDSM.16.M88.4 R48, [R192+0x1800] ;  /* 0x00180000c030783b */ /* 0x000fee0000000200 */
[----:B------:R-:W-:Y:S01]  /*fca0*/  HMMA.16816.F32 R120, R164, R52, R88 ;  /* 0x00000034a478723c */ /* 0x000fe20000001858 */
[----:B------:R-:W3:Y:S07]  /*fcb0*/  LDSM.16.M88.4 R88, [R199+0x4000] ;  /* 0x00400000c758783b */ /* 0x000eee0000000200 */
        /* <DEDUP_REMOVED lines=13> */
[----:B------:R-:W-:Y:S01]  /*fd90*/  HMMA.16816.F32 R72, R168, R76, R92 ;  /* 0x0000004ca848723c */ /* 0x000fe2000000185c */
[----:B------:R-:W4:Y:S07]  /*fda0*/  LDSM.16.M88.4 R92, [R193+0x4000] ;  /* 0x00400000c15c783b */ /* 0x000f2e0000000200 */
[----:B------:R-:W-:Y:S08]  /*fdb0*/  HMMA.16816.F32 R4, R180, R96, R12 ;  /* 0x00000060b404723c */ /* 0x000ff0000000180c */
[C---:B------:R-:W-:Y:S08]  /*fdc0*/  HMMA.16816.F32 R40, R168.reuse, R78, R116 ;  /* 0x0000004ea828723c */ /* 0x040ff00000001874 */
[----:B--2---:R-:W-:Y:S08]  /*fdd0*/  HMMA.16816.F32 R116, R168, R56, R24 ;  /* 0x00000038a874723c */ /* 0x004ff00000001818 */
[----:B------:R-:W-:Y:S08]  /*fde0*/  HMMA.16816.F32 R24, R172, R82, R20 ;  /* 0x00000052ac18723c */ /* 0x000ff00000001814 */
[----:B---3--:R-:W-:Y:S08]  /*fdf0*/  HMMA.16816.F32 R20, R176, R88, R16 ;  /* 0x00000058b014723c */ /* 0x008ff00000001810 */
[C---:B------:R-:W-:Y:S08]  /*fe00*/  HMMA.16816.F32 R52, R168.reuse, R48, R120 ;  /* 0x00000030a834723c */ /* 0x040ff00000001878 */
[C---:B------:R-:W-:Y:S08]  /*fe10*/  HMMA.16816.F32 R48, R168.reuse, R50, R112 ;  /* 0x00000032a830723c */ /* 0x040ff00000001870 */
[C---:B------:R-:W-:Y:S08]  /*fe20*/  HMMA.16816.F32 R84, R168.reuse, R32, R84 ;  /* 0x00000020a854723c */ /* 0x040ff00000001854 */
[----:B------:R-:W-:Y:S01]  /*fe30*/  HMMA.16816.F32 R112, R168, R34, R28 ;  /* 0x00000022a870723c */ /* 0x000fe2000000181c */
[----:B------:R-:W2:Y:S04]  /*fe40*/  LDSM.16.M88.4 R32, [R199+0x4800] ;  /* 0x00480000c720783b */ /* 0x000ea80000000200 */
[----:B------:R-:W-:Y:S03]  /*fe50*/  LDSM.16.M88.4 R28, [R199+0x5000] ;  /* 0x00500000c71c783b */ /* 0x000fe60000000200 */
[----:B------:R-:W-:Y:S08]  /*fe60*/  HMMA.16816.F32 R16, R180, R98, R8 ;  /* 0x00000062b410723c */ /* 0x000ff00000001808 */
[----:B------:R-:W-:Y:S01]  /*fe70*/  HMMA.16816.F32 R80, R168, R58, R60 ;  /* 0x0000003aa850723c */ /* 0x000fe2000000183c */
[----:B------:R-:W3:Y:S07]  /*fe80*/  LDSM.16.M88.4 R56, [R192+0x4000] ;  /* 0x00400000c038783b */ /* 0x000eee0000000200 */
[----:B------:R-:W-:Y:S08]  /*fe90*/  HMMA.16816.F32 R4, R184, R104, R4 ;  /* 0x00000068b804723c */ /* 0x000ff00000001804 */
[----:B-1----:R-:W-:Y:S08]  /*fea0*/  HMMA.16816.F32 R12, R172, R36, R72 ;  /* 0x00000024ac0c723c */ /* 0x002ff00000001848 */
[----:B----4-:R-:W-:Y:S08]  /*feb0*/  HMMA.16816.F32 R8, R180, R92, R20 ;  /* 0x0000005cb408723c */ /* 0x010ff00000001814 */
[----:B------:R-:W-:Y:S01]  /*fec0*/  HMMA.16816.F32 R24, R176, R90, R24 ;  /* 0x0000005ab018723c */ /* 0x000fe20000001818 */
[----:B------:R-:W-:-:S04]  /*fed0*/  FMUL.FTZ R0, R4, c[0x0][0x320] ;  /* 0x0000c80004007a20 */ /* 0x000fc80000410000 */
[----:B------:R1:W4:Y:S03]  /*fee0*/  MUFU.TANH R104, R0 ;  /* 0x0000000000687308 */ /* 0x0003260000002400 */
[----:B------:R-:W-:Y:S01]  /*fef0*/  HMMA.16816.F32 R76, R172, R66, R48 ;  /* 0x00000042ac4c723c */ /* 0x000fe20000001830 */
[----:B------:R-:W-:Y:S07]  /*ff00*/  LDSM.16.M88.4 R48, [R193+0x4800] ;  /* 0x00480000c130783b */ /* 0x000fee0000000200 */
[----:B------:R-:W-:Y:S01]  /*ff10*/  HMMA.16816.F32 R16, R184, R106, R16 ;  /* 0x0000006ab810723c */ /* 0x000fe20000001810 */
[----:B-1----:R-:W-:-:S07]  /*ff20*/  FMUL.FTZ R0, R5, c[0x0][0x320] ;  /* 0x0000c80005007a20 */ /* 0x002fce0000410000 */
[C---:B------:R-:W-:Y:S01]  /*ff30*/  HMMA.16816.F32 R108, R168.reuse, R44, R108 ;  /* 0x0000002ca86c723c */ /* 0x040fe2000000186c */
[----:B------:R1:W1:Y:S07]  /*ff40*/  MUFU.TANH R99, R0 ;  /* 0x0000000000637308 */ /* 0x00026e0000002400 */
[----:B------:R-:W-:Y:S08]  /*ff50*/  HMMA.16816.F32 R100, R168, R46, R100 ;  /* 0x0000002ea864723c */ /* 0x000ff00000001864 */
[----:B------:R-:W-:Y:S01]  /*ff60*/  HMMA.16816.F32 R44, R172, R38, R40 ;  /* 0x00000026ac2c723c */ /* 0x000fe20000001828 */
[----:B-1----:R-:W-:Y:S01]  /*ff70*/  FMUL.FTZ R0, R6, c[0x0][0x320] ;  /* 0x0000c80006007a20 */ /* 0x002fe20000410000 */
[----:B------:R-:W1:Y:S03]  /*ff80*/  LDSM.16.M88.4 R40, [R194+0x5800] ;  /* 0x00580000c228783b */ /* 0x000e660000000200 */
[----:B------:R3:W1:Y:S01]  /*ff90*/  MUFU.TANH R106, R0 ;  /* 0x00000000006a7308 */ /* 0x0006620000002400 */
[----:B------:R-:W1:Y:S02]  /*ffa0*/  LDSM.16.M88.4 R36, [R192+0x4800] ;  /* 0x00480000c024783b */ /* 0x000e640000000200 */
[----:B--2---:R-:W-:Y:S08]  /*ffb0*/  HMMA.16816.F32 R12, R176, R32, R12 ;  /* 0x00000020b00c723c */ /* 0x004ff0000000180c */
[----:B------:R-:W-:Y:S01]  /*ffc0*/  HMMA.16816.F32 R72, R172, R64, R52 ;  /* 0x00000040ac48723c */ /* 0x000fe20000001834 */
[----:B------:R-:W2:Y:S01]  /*ffd0*/  LDSM.16.M88.4 R52, [R194+0x6000] ;  /* 0x00600000c234783b */ /* 0x000ea20000000200 */
[----:B---3--:R-:W-:-:S06]  /*ffe0*/  FMUL.FTZ R0, R7, c[0x0][0x320] ;  /* 0x0000c80007007a20 */ /* 0x008fcc0000410000 */
[----:B------:R-:W-:Y:S01]  /*fff0*/  HMMA.16816.F32 R4, R184, R56, R8 ;  /* 0x00000038b804723c */ /* 0x000fe20000001808 */
[----:B------:R3:W1:Y:S07]  /*10000*/  MUFU.TANH R105, R0 ;  /* 0x0000000000697308 */ /* 0x00066e0000002400 */
[----:B------:R-:W-:Y:S08]  /*10010*/  HMMA.16816.F32 R8, R180, R94, R24 ;  /* 0x0000005eb408723c */ /* 0x000ff00000001818 */
[----:B------:R-:W-:Y:S01]  /*10020*/  HMMA.16816.F32 R20, R176, R34, R44 ;  /* 0x00000022b014723c */ /* 0x000fe2000000182c */
[----:B---3--:R-:W-:Y:S01]  /*10030*/  FMUL.FTZ R0, R16, c[0x0][0x320] ;  /* 0x0000c80010007a20 */ /* 0x008fe20000410000 */
[----:B------:R-:W3:Y:S03]  /*10040*/  LDSM.16.M88.4 R32, [R193+0x5000] ;  /* 0x00500000c120783b */ /* 0x000ee60000000200 */
[----:B------:R2:W2:Y:S01]  /*10050*/  MUFU.TANH R96, R0 ;  /* 0x0000000000607308 */ /* 0x0004a20000002400 */
[----:B------:R-:W-:Y:S02]  /*10060*/  LDSM.16.M88.4 R44, [R193+0x5800] ;  /* 0x00580000c12c783b */ /* 0x000fe40000000200 */
[C---:B-1----:R-:W-:Y:S08]  /*10070*/  HMMA.16816.F32 R64, R172.reuse, R40, R108 ;  /* 0x00000028ac40723c */ /* 0x042ff0000000186c */
[----:B------:R-:W-:Y:S01]  /*10080*/  HMMA.16816.F32 R60, R172, R42, R100 ;  /* 0x0000002aac3c723c */ /* 0x000fe20000001864 */
[----:B------:R-:W1:Y:S01]  /*10090*/  LDSM.16.M88.4 R40, [R199+0x5800] ;  /* 0x00580000c728783b */ /* 0x000e620000000200 */
[----:B--2---:R-:W-:-:S04]  /*100a0*/  FMUL.FTZ R0, R17, c[0x0][0x320] ;  /* 0x0000c80011007a20 */ /* 0x004fc80000410000 */
[----:B------:R2:W1:Y:S02]  /*100b0*/  MUFU.TANH R93, R0 ;  /* 0x00000000005d7308 */ /* 0x0004640000002400 */
[----:B--2---:R-:W-:-:S06]  /*100c0*/  FMUL.FTZ R0, R18, c[0x0][0x320] ;  /* 0x0000c80012007a20 */ /* 0x004fcc0000410000 */
[----:B------:R2:W1:Y:S02]  /*100d0*/  MUFU.TANH R98, R0 ;  /* 0x0000000000627308 */ /* 0x0004640000002400 */
[----:B--2---:R-:W-:Y:S02]  /*100e0*/  FMUL.FTZ R0, R19, c[0x0][0x320] ;  /* 0x0000c80013007a20 */ /* 0x004fe40000410000 */
[----:B------:R-:W-:Y:S04]  /*100f0*/  HMMA.16816.F32 R16, R180, R48, R12 ;  /* 0x00000030b410723c */ /* 0x000fe8000000180c */
[----:B------:R2:W1:Y:S04]  /*10100*/  MUFU.TANH R97, R0 ;  /* 0x0000000000617308 */ /* 0x0004680000002400 */
[----:B------:R-:W-:Y:S01]  /*10110*/  HMMA.16816.F32 R12, R184, R58, R8 ;  /* 0x0000003ab80c723c */ /* 0x000fe20000001808 */
[----:B------:R-:W1:Y:S07]  /*10120*/  LDSM.16.M88.4 R56, [R194+0x6800] ;  /* 0x00680000c238783b */ /* 0x000e6e0000000200 */
[----:B------:R-:W-:Y:S01]  /*10130*/  HMMA.16816.F32 R8, R176, R28, R72 ;  /* 0x0000001cb008723c */ /* 0x000fe20000001848 */
[----:B--2---:R-:W-:-:S04]  /*10140*/  FMUL.FTZ R0, R4, c[0x0][0x320] ;  /* 0x0000c80004007a20 */ /* 0x004fc80000410000 */
[----:B------:R2:W1:Y:S03]  /*10150*/  MUFU.TANH R91, R0 ;  /* 0x00000000005b7308 */ /* 0x0004660000002400 */
[----:B------:R-:W-:Y:S08]  /*10160*/  HMMA.16816.F32 R24, R184, R36, R16 ;  /* 0x00000024b818723c */ /* 0x000ff00000001810 */
[----:B------:R-:W-:Y:S01]  /*10170*/  HMMA.16816.F32 R72, R172, R52, R84 ;  /* 0x00000034ac48723c */ /* 0x000fe20000001854 */
[----:B--2---:R-:W-:-:S07]  /*10180*/  FMUL.FTZ R0, R5, c[0x0][0x320] ;  /* 0x0000c80005007a20 */ /* 0x004fce0000410000 */
[----:B---3--:R-:W-:Y:S01]  /*10190*/  HMMA.16816.F32 R16, R180, R32, R8 ;  /* 0x00000020b410723c */ /* 0x008fe20000001808 */
[----:B------:R2:W3:Y:S02]  /*101a0*/  MUFU.TANH R90, R0 ;  /* 0x00000000005a7308 */ /* 0x0004e40000002400 */
[----:B--2---:R-:W-:-:S06]  /*101b0*/  FMUL.FTZ R0, R6, c[0x0][0x320] ;  /* 0x0000c80006007a20 */ /* 0x004fcc0000410000 */
[----:B------:R2:W1:Y:S02]  /*101c0*/  MUFU.TANH R95, R0 ;  /* 0x00000000005f7308 */ /* 0x0004640000002400 */
[----:B--2---:R-:W-:Y:S02]  /*101d0*/  FMUL.FTZ R0, R7, c[0x0][0x320] ;  /* 0x0000c80007007a20 */ /* 0x004fe40000410000 */
[----:B------:R-:W-:Y:S01]  /*101e0*/  HMMA.16816.F32 R4, R180, R50, R20 ;  /* 0x00000032b404723c */ /* 0x000fe20000001814 */
[----:B------:R-:W2:Y:S03]  /*101f0*/  LDSM.16.M88.4 R48, [R192+0x5000] ;  /* 0x00500000c030783b */ /* 0x000ea60000000200 */
[----:B------:R1:W1:Y:S04]  /*10200*/  MUFU.TANH R92, R0 ;  /* 0x00000000005c7308 */ /* 0x0002680000002400 */
[----:B------:R-:W-:Y:S01]  /*10210*/  HMMA.16816.F32 R20, R176, R30, R76 ;  /* 0x0000001eb014723c */ /* 0x000fe2000000184c */
[----:B------:R-:W2:Y:S01]  /*10220*/  LDSM.16.M88.4 R28, [R199+0x6000] ;  /* 0x00600000c71c783b */ /* 0x000ea20000000200 */
[----:B-1----:R-:W-:-:S04]  /*10230*/  FMUL.FTZ R0, R12, c[0x0][0x320] ;  /* 0x0000c8000c007a20 */ /* 0x002fc80000410000 */
[----:B------:R1:W1:Y:S10]  /*10240*/  MUFU.TANH R89, R0 ;  /* 0x0000000000597308 */ /* 0x0002740000002400 */
[----:B------:R-:W-:Y:S01]  /*10250*/  HMMA.16816.F32 R4, R184, R38, R4 ;  /* 0x00000026b804723c */ /* 0x000fe20000001804 */
[----:B------:R-:W2:Y:S07]  /*10260*/  LDSM.16.M88.4 R36, [R192+0x5800] ;  /* 0x00580000c024783b */ /* 0x000eae0000000200 */
[----:B------:R-:W-:Y:S01]  /*10270*/  HMMA.16816.F32 R8, R180, R34, R20 ;  /* 0x00000022b408723c */ /* 0x000fe20000001814 */
[----:B-1----:R-:W-:-:S07]  /*10280*/  FMUL.FTZ R0, R13, c[0x0][0x320] ;  /* 0x0000c8000d007a20 */ /* 0x002fce0000410000 */
[----:B------:R-:W-:Y:S01]  /*10290*/  HMMA.16816.F32 R20, R176, R42, R60 ;  /* 0x0000002ab014723c */ /* 0x000fe2000000183c */
[----:B------:R1:W1:Y:S07]  /*102a0*/  MUFU.TANH R88, R0 ;  /* 0x0000000000587308 */ /* 0x00026e0000002400 */
[C---:B------:R-:W-:Y:S08]  /*102b0*/  HMMA.16816.F32 R32, R172.reuse, R54, R112 ;  /* 0x00000036ac20723c */ /* 0x040ff00000001870 */
[----:B------:R-:W-:Y:S01]  /*102c0*/  HMMA.16816.F32 R52, R172, R56, R116 ;  /* 0x00000038ac34723c */ /* 0x000fe20000001874 */
[----:B-1----:R-:W-:-:S04]  /*102d0*/  FMUL.FTZ R0, R14, c[0x0][0x320] ;  /* 0x0000c8000e007a20 */ /* 0x002fc80000410000 */
[----:B------:R1:W1:Y:S02]  /*102e0*/  MUFU.TANH R84, R0 ;  /* 0x0000000000547308 */ /* 0x0002640000002400 */
[----:B-1----:R-:W-:Y:S02]  /*102f0*/  FMUL.FTZ R0, R15, c[0x0][0x320] ;  /* 0x0000c8000f007a20 */ /* 0x002fe40000410000 */
[----:B------:R-:W-:Y:S01]  /*10300*/  HMMA.16816.F32 R12, R176, R40, R64 ;  /* 0x00000028b00c723c */ /* 0x000fe20000001840 */
[----:B------:R-:W-:Y:S03]  /*10310*/  LDSM.16.M88.4 R40, [R192+0x6000] ;  /* 0x00600000c028783b */ /* 0x000fe60000000200 */
[----:B------:R1:W1:Y:S02]  /*10320*/  MUFU.TANH R78, R0 ;  /* 0x00000000004e7308 */ /* 0x0002640000002400 */
[----:B-1----:R-:W-:-:S06]  /*10330*/  FMUL.FTZ R0, R24, c[0x0][0x320] ;  /* 0x0000c80018007a20 */ /* 0x002fcc0000410000 */
[----:B------:R1:W1:Y:S02]  /*10340*/  MUFU.TANH R71, R0 ;  /* 0x0000000000477308 */ /* 0x0002640000002400 */
[----:B-1----:R-:W-:-:S06]  /*10350*/  FMUL.FTZ R0, R25, c[0x0][0x320] ;  /* 0x0000c80019007a20 */ /* 0x002fcc0000410000 */
[----:B------:R1:W1:Y:S02]  /*10360*/  MUFU.TANH R70, R0 ;  /* 0x0000000000467308 */ /* 0x0002640000002400 */
[----:B-1----:R-:W-:-:S06]  /*10370*/  FMUL.FTZ R0, R26, c[0x0][0x320] ;  /* 0x0000c8001a007a20 */ /* 0x002fcc0000410000 */
[----:B------:R1:W1:Y:S02]  /*10380*/  MUFU.TANH R77, R0 ;  /* 0x00000000004d7308 */ /* 0x0002640000002400 */
[----:B-1----:R-:W-:Y:S02]  /*10390*/  FMUL.FTZ R0, R27, c[0x0][0x320] ;  /* 0x0000c8001b007a20 */ /* 0x002fe40000410000 */
[----:B--2---:R-:W-:Y:S04]  /*103a0*/  HMMA.16816.F32 R24, R184, R48, R16 ;  /* 0x00000030b818723c */ /* 0x004fe80000001810 */
        /* <DEDUP_REMOVED lines=111> */
[----:B------:R-:W-:-:S03]  /*10aa0*/  @P0 IADD3 R0, P3, R160, R2, RZ ;  /* 0x00000002a0000210 */ /* 0x000fc60007f7e0ff */
[----:B------:R-:W-:Y:S01]  /*10ab0*/  IMAD.IADD R3, R3, 0x1, R4 ;  /* 0x0000000103037824 */ /* 0x000fe200078e0204 */
[----:B------:R-:W-:-:S03]  /*10ac0*/  @P0 LEA R4, P1, R0, c[0x0][0x1c8], 0x1 ;  /* 0x0000720000040a11 */ /* 0x000fc600078208ff */
[----:B------:R-:W-:-:S05]  /*10ad0*/  @P0 IMAD.X R5, R3, 0x1, R156, P3 ;  /* 0x0000000103050824 */ /* 0x000fca00018e069c */
[----:B------:R-:W-:Y:S02]  /*10ae0*/  @P0 LEA.HI.X R5, R0, c[0x0][0x1cc], R5, 0x1, P1 ;  /* 0x0000730000050a11 */ /* 0x000fe400008f0c05 */
[----:B------:R-:W-:Y:S02]  /*10af0*/  @P2 LEA R0, P4, R149, R2, 0x5 ;  /* 0x0000000295002211 */ /* 0x000fe400078828ff */
[----:B------:R-:W-:Y:S01]  /*10b00*/  ISETP.GE.AND P1, PT, R238, 0x41, PT ;  /* 0x00000041ee00780c */ /* 0x000fe20003f26270 */
[----:B------:R-:W-:Y:S01]  /*10b10*/  @!PT LDS RZ, [RZ] ;  /* 0x00000000fffff984 */ /* 0x000fe20000000800 */
[----:B------:R-:W-:Y:S01]  /*10b20*/  @!PT LDS RZ, [RZ] ;  /* 0x00000000fffff984 */ /* 0x000fe20000000800 */
[----:B------:R-:W-:Y:S01]  /*10b30*/  @!PT LDS RZ, [RZ] ;  /* 0x00000000fffff984 */ /* 0x000fe20000000800 */
[----:B------:R1:W-:Y:S01]  /*10b40*/  @P0 LDGSTS.E.BYPASS.LTC128B.128 [R215+0x8100], [R4.64], !P6 ;  /* 0x0810000004d70fae */ /* 0x0003e2000f101d46 */
[----:B------:R-:W-:-:S03]  /*10b50*/  @P2 IADD3 R0, P3, R0, R160, RZ ;  /* 0x000000a000002210 */ /* 0x000fc60007f7e0ff */
[----:B------:R1:W-:Y:S01]  /*10b60*/  @P0 LDGSTS.E.BYPASS.LTC128B.128 [R215+0xb900], [R4.64+0x80], !P5 ;  /* 0x0b90008004d70fae */ /* 0x0003e2000e901d46 */
[----:B------:R-:W-:-:S13]  /*10b70*/  ISETP.GE.AND P0, PT, R238, 0x61, PT ;  /* 0x00000061ee00780c */ /* 0x000fda0003f06270 */
[----:B------:R-:W-:Y:S01]  /*10b80*/  @P0 IMAD R8, R148, 0x60, RZ ;  /* 0x0000006094080824 */ /* 0x000fe200078e02ff */
[----:B-1----:R-:W-:-:S05]  /*10b90*/  @P2 LEA.HI.X R4, R149, R3, R148, 0x5, P4 ;  /* 0x0000000395042211 */ /* 0x002fca00020f2c94 */
[----:B------:R-:W-:Y:S01]  /*10ba0*/  @P2 IMAD.X R4, R4, 0x1, R156, P3 ;  /* 0x0000000104042824 */ /* 0x000fe200018e069c */
[----:B------:R-:W-:-:S04]  /*10bb0*/  @P2 LEA R6, P3, R0, c[0x0][0x1c8], 0x1 ;  /* 0x0000720000062a11 */ /* 0x000fc800078608ff */
[----:B------:R-:W-:Y:S02]  /*10bc0*/  @P2 LEA.HI.X R7, R0, c[0x0][0x1cc], R4, 0x1, P3 ;  /* 0x0000730000072a11 */ /* 0x000fe400018f0c04 */
[----:B------:R-:W-:-:S03]  /*10bd0*/  @P1 LEA R0, P3, R149, R2, 0x6 ;  /* 0x0000000295001211 */ /* 0x000fc600078630ff */
[----:B------:R1:W-:Y:S01]  /*10be0*/  @P2 LDGSTS.E.BYPASS.LTC128B.128 [R216+0x9100], [R6.64], !P6 ;  /* 0x0910000006d82fae */ /* 0x0003e2000f101d46 */
[C---:B------:R-:W-:Y:S01]  /*10bf0*/  @P1 LEA.HI.X R4, R149.reuse, R3, R148, 0x6, P3 ;  /* 0x0000000395041211 */ /* 0x040fe200018f3494 */
        /* <DEDUP_REMOVED lines=14> */
.L_x_1232:
[----:B--234-:R-:W-:Y:S05]  /*10ce0*/  BSYNC B0 ;  /* 0x0000000000007941 */ /* 0x01cfea0003800000 */
.L_x_1231:
[----:B-1----:R-:W2:Y:S01]  /*10cf0*/  LDL R7, [R1+0x58] ;  /* 0x0000580001077983 */ /* 0x002ea20000100800 */
[CC--:B------:R-:W-:Y:S02]  /*10d00*/  LEA.HI R2, R214.reuse, R145.reuse, RZ, 0x5 ;  /* 0x00000091d6027211 */ /* 0x0c0fe400078f28ff */
[----:B------:R-:W-:Y:S01]  /*10d10*/  LEA.HI R5, R214, R145, RZ, 0x2 ;  /* 0x00000091d6057211 */ /* 0x000fe200078f10ff */
[----:B------:R-:W0:Y:S01]  /*10d20*/  LDGDEPBAR ;  /* 0x00000000000079af */ /* 0x000e220000000000 */
[----:B------:R-:W-:Y:S02]  /*10d30*/  LOP3.LUT R0, R2, 0xffffffe0, RZ, 0xc0, !PT ;  /* 0xffffffe002007812 */ /* 0x000fe400078ec0ff */
[----:B------:R-:W-:-:S02]  /*10d40*/  SHF.R.S32.HI R3, RZ, 0x5, R2 ;  /* 0x00000005ff037819 */ /* 0x000fc40000011402 */
[----:B------:R-:W-:Y:S01]  /*10d50*/  SHF.R.S32.HI R2, RZ, 0x1f, R2 ;  /* 0x0000001fff027819 */ /* 0x000fe20000011402 */
[----:B------:R-:W-:Y:S01]  /*10d60*/  IMAD.IADD R0, R145, 0x1, -R0 ;  /* 0x0000000191007824 */ /* 0x000fe200078e0a00 */
[----:B------:R-:W-:Y:S02]  /*10d70*/  LOP3.LUT R5, R5, 0xfffffffc, RZ, 0xc0, !PT ;  /* 0xfffffffc05057812 */ /* 0x000fe400078ec0ff */
[----:B------:R-:W-:Y:S02]  /*10d80*/  LEA.HI R4, R2, R3, RZ, 0x3 ;  /* 0x0000000302047211 */ /* 0x000fe400078f18ff */
[----:B------:R-:W-:Y:S01]  /*10d90*/  ISETP.NE.AND P0, PT, R153, 0x1, PT ;  /* 0x000000019900780c */ /* 0x000fe20003f05270 */
[----:B------:R-:W-:Y:S01]  /*10da0*/  IMAD.IADD R2, R145, 0x1, -R5 ;  /* 0x0000000191027824 */ /* 0x000fe200078e0a05 */
[----:B------:R-:W-:Y:S02]  /*10db0*/  SHF.R.S32.HI R5, RZ, 0x1f, R0 ;  /* 0x0000001fff057819 */ /* 0x000fe40000011400 */
[----:B------:R-:W-:-:S02]  /*10dc0*/  LOP3.LUT R6, R4, 0xffffff8, RZ, 0xc0, !PT ;  /* 0x0ffffff804067812 */ /* 0x000fc400078ec0ff */
[----:B------:R-:W-:Y:S02]  /*10dd0*/  LEA.HI R4, R2, R2, RZ, 0x1 ;  /* 0x0000000202047211 */ /* 0x000fe400078f08ff */
[----:B------:R-:W-:Y:S01]  /*10de0*/  LEA.HI R5, R5, R0, RZ, 0x2 ;  /* 0x0000000005057211 */ /* 0x000fe200078f10ff */
[----:B------:R-:W-:Y:S01]  /*10df0*/  IMAD.IADD R6, R3, 0x1, -R6 ;  /* 0x0000000103067824 */ /* 0x000fe200078e0a06 */
[----:B------:R-:W-:Y:S02]  /*10e00*/  LOP3.LUT R0, R4, 0x1ffffffe, RZ, 0xc0, !PT ;  /* 0x1ffffffe04007812 */ /* 0x000fe400078ec0ff */
[----:B------:R-:W-:-:S03]  /*10e10*/  SHF.R.S32.HI R3, RZ, 0x2, R5 ;  /* 0x00000002ff037819 */ /* 0x000fc60000011405 */
[----:B------:R-:W-:Y:S02]  /*10e20*/  IMAD.IADD R2, R2, 0x1, -R0 ;  /* 0x0000000102027824 */ /* 0x000fe400078e0a00 */
[----:B------:R-:W-:-:S04]  /*10e30*/  IMAD R0, R6, 0x10, R3 ;  /* 0x0000001006007824 */ /* 0x000fc800078e0203 */
[----:B------:R-:W-:-:S04]  /*10e40*/  IMAD R250, R2, 0x8, R0 ;  /* 0x0000000802fa7824 */ /* 0x000fc800078e0200 */
[----:B------:R-:W-:-:S04]  /*10e50*/  IMAD.IADD R0, R250, 0x1, R252 ;  /* 0x00000001fa007824 */ /* 0x000fc800078e02fc */
[----:B------:R-:W-:-:S05]  /*10e60*/  @P0 IMAD.HI.U32 R2, R0, c[0x0][0x2c8], RZ ;  /* 0x0000b20000020a27 */ /* 0x000fca00078e00ff */
[----:B------:R-:W-:-:S05]  /*10e70*/  @P0 SHF.R.U32.HI R0, RZ, c[0x0][0x2cc], R2 ;  /* 0x0000b300ff000a19 */ /* 0x000fca0000011602 */
[----:B------:R-:W1:Y:S04]  /*10e80*/  SHFL.IDX PT, R4, R0, RZ, 0x1c1f ;  /* 0x001c1fff00047589 */ /* 0x000e6800000e0000 */
[----:B------:R2:W3:Y:S02]  /*10e90*/  SHFL.IDX PT, R2, R0, 0x1, 0x1c1f ;  /* 0x003c1f0000027f89 */ /* 0x0004e400000e0000 */
[----:B--2---:R-:W-:Y:S01]  /*10ea0*/  IADD3 R0, -R7, 0x1, R146 ;  /* 0x0000000107007810 */ /* 0x004fe20007ffe192 */
[----:B------:R-:W-:-:S04]  /*10eb0*/  IMAD.IADD R3, R146, 0x1, -R7 ;  /* 0x0000000192037824 */ /* 0x000fc800078e0a07 */
[----:B------:R-:W-:-:S04]  /*10ec0*/  IMAD.IADD R0, R0, 0x1, -R152 ;  /* 0x0000000100007824 */ /* 0x000fc800078e0a98 */
[C---:B-1----:R-:W-:Y:S02]  /*10ed0*/  IMAD.IADD R4, R0.reuse, 0x1, R4 ;  /* 0x0000000100047824 */ /* 0x042fe400078e0204 */
[----:B---3--:R-:W-:-:S03]  /*10ee0*/  IMAD.IADD R0, R0, 0x1, R2 ;  /* 0x0000000100007824 */ /* 0x008fc600078e0202 */
[C---:B------:R-:W-:Y:S02]  /*10ef0*/  IMNMX R2, R3.reuse, R4, PT ;  /* 0x0000000403027217 */ /* 0x040fe40003800200 */
[----:B------:R-:W-:Y:S02]  /*10f00*/  IMNMX R0, R3, R0, PT ;  /* 0x0000000003007217 */ /* 0x000fe40003800200 */
[C---:B------:R-:W-:Y:S02]  /*10f10*/  ISETP.GT.AND P0, PT, R2.reuse, RZ, PT ;  /* 0x000000ff0200720c */ /* 0x040fe40003f04270 */
[C---:B------:R-:W-:Y:S02]  /*10f20*/  ISETP.GT.AND P1, PT, R2.reuse, 0x1, PT ;  /* 0x000000010200780c */ /* 0x040fe40003f24270 */
[C---:B------:R-:W-:Y:S02]  /*10f30*/  ISETP.GT.AND P2, PT, R2.reuse, 0x8, PT ;  /* 0x000000080200780c */ /* 0x040fe40003f44270 */
[----:B------:R-:W-:-:S02]  /*10f40*/  ISETP.GT.AND P3, PT, R2, 0x9, PT ;  /* 0x000000090200780c */ /* 0x000fc40003f64270 */
[----:B------:R-:W-:Y:S02]  /*10f50*/  FSEL R6, R104, -INF , P0 ;  /* 0xff80000068067808 */ /* 0x000fe40000000000 */
[----:B------:R-:W-:Y:S02]  /*10f60*/  FSEL R7, R99, -INF , P1 ;  /* 0xff80000063077808 */ /* 0x000fe40000800000 */
[C---:B------:R-:W-:Y:S02]  /*10f70*/  ISETP.GT.AND P0, PT, R2.reuse, 0x10, PT ;  /* 0x000000100200780c */ /* 0x040fe40003f04270 */
[----:B------:R-:W-:Y:S02]  /*10f80*/  ISETP.GT.AND P1, PT, R2, 0x11, PT ;  /* 0x000000110200780c */ /* 0x000fe40003f24270 */
[----:B------:R-:W-:Y:S02]  /*10f90*/  FSEL R9, R96, -INF , P2 ;  /* 0xff80000060097808 */ /* 0x000fe40001000000 */
[----:B------:R-:W-:-:S02]  /*10fa0*/  FSEL R10, R93, -INF , P3 ;  /* 0xff8000005d0a7808 */ /* 0x000fc40001800000 */
[C---:B------:R-:W-:Y:S02]  /*10fb0*/  ISETP.GT.AND P2, PT, R2.reuse, 0x18, PT ;  /* 0x000000180200780c */ /* 0x040fe40003f44270 */
[----:B------:R-:W-:Y:S02]  /*10fc0*/  ISETP.GT.AND P3, PT, R2, 0x19, PT ;  /* 0x000000190200780c */ /* 0x000fe40003f64270 */
[----:B------:R-:W-:Y:S02]  /*10fd0*/  FSEL R28, R91, -INF , P0 ;  /* 0xff8000005b1c7808 */ /* 0x000fe40000000000 */
[----:B------:R-:W-:Y:S02]  /*10fe0*/  FSEL R32, R90, -INF , P1 ;  /* 0xff8000005a207808 */ /* 0x000fe40000800000 */
[C---:B------:R-:W-:Y:S02]  /*10ff0*/  ISETP.GT.AND P0, PT, R2.reuse, 0x20, PT ;  /* 0x000000200200780c */ /* 0x040fe40003f04270 */
[----:B------:R-:W-:-:S02]  /*11000*/  ISETP.GT.AND P1, PT, R2, 0x21, PT ;  /* 0x000000210200780c */ /* 0x000fc40003f24270 */
[----:B------:R-:W-:Y:S02]  /*11010*/  FSEL R33, R89, -INF , P2 ;  /* 0xff80000059217808 */ /* 0x000fe40001000000 */
[----:B------:R-:W-:Y:S02]  /*11020*/  FSEL R35, R88, -INF , P3 ;  /* 0xff80000058237808 */ /* 0x000fe40001800000 */
        /* <DEDUP_REMOVED lines=8> */
[----:B------:R-:W-:Y:S02]  /*110b0*/  FSEL R129, R60, -INF , P1 ;  /* 0xff8000003c817808 */ /* 0x000fe40000800000 */
[----:B------:R-:W-:-:S02]  /*110c0*/  ISETP.GT.AND P0, PT, R2, 0x40, PT ;  /* 0x000000400200780c */ /* 0x000fc40003f04270 */
[----:B------:R-:W-:Y:S02]  /*110d0*/  ISETP.GT.AND P1, PT, R2, 0x41, PT ;  /* 0x000000410200780c */ /* 0x000fe40003f24270 */
[----:B------:R-:W-:Y:S02]  /*110e0*/  FSEL R130, R57, -INF , P2 ;  /* 0xff80000039827808 */ /* 0x000fe40001000000 */
[----:B------:R-:W-:Y:S02]  /*110f0*/  FMNMX.FTZ R3, R6, R7, !PT ;  /* 0x0000000706037209 */ /* 0x000fe40007810000 */
[----:B------:R-:W-:Y:S02]  /*11100*/  ISETP.GT.AND P2, PT, R2, 0x48, PT ;  /* 0x000000480200780c */ /* 0x000fe40003f44270 */
[----:B------:R-:W-:Y:S02]  /*11110*/  FSEL R144, R48, -INF , P0 ;  /* 0xff80000030907808 */ /* 0x000fe40000000000 */
[----:B------:R-:W-:-:S02]  /*11120*/  FSEL R145, R38, -INF , P1 ;  /* 0xff80000026917808 */ /* 0x000fc40000800000 */
[C---:B------:R-:W-:Y:S02]  /*11130*/  ISETP.GT.AND P0, PT, R2.reuse, 0x50, PT ;  /* 0x000000500200780c */ /* 0x040fe40003f04270 */
[C---:B------:R-:W-:Y:S02]  /*11140*/  ISETP.GT.AND P1, PT, R2.reuse, 0x51, PT ;  /* 0x000000510200780c */ /* 0x040fe40003f24270 */
        /* <DEDUP_REMOVED lines=102> */
[C---:B------:R-:W-:Y:S02]  /*117b0*/  ISETP.GT.AND P2, PT, R0.reuse, 0x51, PT ;  /* 0x000000510000780c */ /* 0x040fe40003f44270 */
        /* <DEDUP_REMOVED lines=17> */
[C---:B------:R-:W-:Y:S02]  /*118d0*/  ISETP.GT.AND P2, PT, R0.reuse, 0x61, PT ;  /* 0x000000610000780c */ /* 0x040fe40003f44270 */
[----:B------:R-:W-:Y:S01]  /*118e0*/  FSEL R225, R23, -INF , P0 ;  /* 0xff80000017e17808 */ /* 0x000fe20000000000 */
[----:B------:R-:W1:Y:S01]  /*118f0*/  SHFL.BFLY PT, R5, R3, 0x2, 0x1f ;  /* 0x0c401f0003057f89 */ /* 0x000e6200000e0000 */
[----:B------:R-:W-:Y:S02]  /*11900*/  FMNMX.FTZ R2, R163, R2, !PT ;  /* 0x00000002a3027209 */ /* 0x000fe40007810000 */
[----:B------:R-:W-:Y:S02]  /*11910*/  ISETP.GT.AND P1, PT, R0, 0x68, PT ;  /* 0x000000680000780c */ /* 0x000fe40003f24270 */
[----:B------:R-:W-:Y:S02]  /*11920*/  FSEL R227, R22, -INF , P2 ;  /* 0xff80000016e37808 */ /* 0x000fe40001000000 */
[----:B------:R-:W-:-:S02]  /*11930*/  FMNMX.FTZ R2, R225, R2, !PT ;  /* 0x00000002e1027209 */ /* 0x000fc40007810000 */
[----:B------:R-:W-:Y:S02]  /*11940*/  ISETP.GT.AND P0, PT, R0, 0x69, PT ;  /* 0x000000690000780c */ /* 0x000fe40003f04270 */
[----:B------:R-:W-:Y:S02]  /*11950*/  FSEL R229, R21, -INF , P1 ;  /* 0xff80000015e57808 */ /* 0x000fe40000800000 */
[----:B------:R-:W-:Y:S01]  /*11960*/  FMNMX.FTZ R2, R227, R2, !PT ;  /* 0x00000002e3027209 */ /* 0x000fe20007810000 */
[----:B------:R-:W-:Y:S01]  /*11970*/  LDSM.16.MT88.4 R20, [R197] ;  /* 0x00000000c514783b */ /* 0x000fe20000004200 */
        /* <DEDUP_REMOVED lines=25> */
[----:B-1----:R-:W-:Y:S01]  /*11b10*/  FFMA.FTZ R3, R8, c[0x0][0x2d0], -R0 ;  /* 0x0000b40008037a23 */ /* 0x002fe20000010800 */
[----:B----4-:R-:W-:-:S03]  /*11b20*/  F2FP.PACK_AB R6, R249, R244 ;  /* 0x000000f4f906723e */ /* 0x010fc600000000ff */
        /* <DEDUP_REMOVED lines=11> */
[----:B------:R-:W-:-:S02]  /*11be0*/  FFMA.FTZ R3, R28, c[0x0][0x2d0], -R2 ;  /* 0x0000b4001c037a23 */ /* 0x000fc40000010802 */
[----:B------:R-:W-:Y:S03]  /*11bf0*/  LDSM.16.MT88.4 R28, [R196+0x3800] ;  /* 0x00380000c41c783b */ /* 0x000fe60000004200 */
        /* <DEDUP_REMOVED lines=9> */
[----:B--2---:R-:W-:Y:S01]  /*11c90*/  HMMA.16816.F32 R48, R4, R16, RZ ;  /* 0x000000100430723c */ /* 0x004fe200000018ff */
[----:B-1----:R-:W-:-:S04]  /*11ca0*/  FFMA.FTZ R3, R33, c[0x0][0x2d0], -R2 ;  /* 0x0000b40021037a23 */ /* 0x002fc80000010802 */
[----:B------:R1:W-:Y:S03]  /*11cb0*/  MUFU.EX2 R234, R3 ;  /* 0x0000000300ea7308 */ /* 0x0003e60000000800 */
[C---:B------:R-:W-:Y:S01]  /*11cc0*/  HMMA.16816.F32 R44, R4.reuse, R18, RZ ;  /* 0x00000012042c723c */ /* 0x040fe200000018ff */
[----:B------:R-:W2:Y:S07]  /*11cd0*/  LDSM.16.MT88.4 R16, [R195+0x800] ;  /* 0x00080000c310783b */ /* 0x000eae0000004200 */
[----:B------:R-:W-:Y:S01]  /*11ce0*/  HMMA.16816.F32 R40, R4, R20, RZ ;  /* 0x000000140428723c */ /* 0x000fe200000018ff */
[----:B-1----:R-:W-:-:S07]  /*11cf0*/  FFMA.FTZ R3, R35, c[0x0][0x2d0], -R2 ;  /* 0x0000b40023037a23 */ /* 0x002fce0000010802 */
[C---:B----4-:R-:W-:Y:S01]  /*11d00*/  HMMA.16816.F32 R84, R4.reuse, R12, RZ ;  /* 0x0000000c0454723c */ /* 0x050fe200000018ff */
[----:B------:R1:W-:Y:S07]  /*11d10*/  MUFU.EX2 R242, R3 ;  /* 0x0000000300f27308 */ /* 0x0003ee0000000800 */
[C---:B------:R-:W-:Y:S01]  /*11d20*/  HMMA.16816.F32 R96, R4.reuse, R14, RZ ;  /* 0x0000000e0460723c */ /* 0x040fe200000018ff */
[----:B------:R-:W-:Y:S07]  /*11d30*/  LDSM.16.MT88.4 R12, [R198+0x800] ;  /* 0x00080000c60c783b */ /* 0x000fee0000004200 */
[----:B------:R-:W-:Y:S01]  /*11d40*/  HMMA.16816.F32 R72, R4, R24, RZ ;  /* 0x000000180448723c */ /* 0x000fe200000018ff */
[----:B-1----:R-:W-:-:S04]  /*11d50*/  FFMA.FTZ R3, R34, c[0x0][0x2d0], -R0 ;  /* 0x0000b40022037a23 */ /* 0x002fc80000010800 */
[----:B------:R1:W-:Y:S03]  /*11d60*/  MUFU.EX2 R231, R3 ;  /* 0x0000000300e77308 */ /* 0x0003e60000000800 */
[C---:B------:R-:W-:Y:S01]  /*11d70*/  HMMA.16816.F32 R32, R4.reuse, R22, RZ ;  /* 0x000000160420723c */ /* 0x040fe200000018ff */
[----:B------:R-:W4:Y:S07]  /*11d80*/  LDSM.16.MT88.4 R20, [R196+0x800] ;  /* 0x00080000c414783b */ /* 0x000f2e0000004200 */
[----:B-----5:R-:W-:Y:S01]  /*11d90*/  HMMA.16816.F32 R104, R4, R8, RZ ;  /* 0x000000080468723c */ /* 0x020fe200000018ff */
[----:B-1----:R-:W-:-:S07]  /*11da0*/  FFMA.FTZ R3, R37, c[0x0][0x2d0], -R0 ;  /* 0x0000b40025037a23 */ /* 0x002fce0000010800 */
[C---:B------:R-:W-:Y:S01]  /*11db0*/  HMMA.16816.F32 R100, R4.reuse, R10, RZ ;  /* 0x0000000a0464723c */ /* 0x040fe200000018ff */
[----:B------:R-:W1:Y:S01]  /*11dc0*/  LDSM.16.MT88.4 R8, [R197+0x800] ;  /* 0x00080000c508783b */ /* 0x000e620000004200 */
[----:B------:R5:W2:Y:S06]  /*11dd0*/  MUFU.EX2 R232, R3 ;  /* 0x0000000300e87308 */ /* 0x000aac0000000800 */
[C---:B------:R-:W-:Y:S08]  /*11de0*/  HMMA.16816.F32 R24, R4.reuse, R26, RZ ;  /* 0x0000001a0418723c */ /* 0x040ff000000018ff */
[----:B------:R-:W-:Y:S01]  /*11df0*/  HMMA.16816.F32 R76, R4, R28, RZ ;  /* 0x0000001c044c723c */ /* 0x000fe200000018ff */
[----:B-----5:R-:W-:-:S04]  /*11e00*/  FFMA.FTZ R3, R36, c[0x0][0x2d0], -R0 ;  /* 0x0000b40024037a23 */ /* 0x020fc80000010800 */
[----:B------:R5:W-:Y:S03]  /*11e10*/  MUFU.EX2 R230, R3 ;  /* 0x0000000300e67308 */ /* 0x000be60000000800 */
[----:B------:R-:W-:Y:S07]  /*11e20*/  HMMA.16816.F32 R80, R4, R30, RZ ;  /* 0x0000001e0450723c */ /* 0x000fee00000018ff */
[----:B---3--:R-:W-:-:S02]  /*11e30*/  F2FP.PACK_AB R4, R239, R235 ;  /* 0x000000ebef04723e */ /* 0x008fc400000000ff */
[----:B--2---:R-:W-:Y:S02]  /*11e40*/  F2FP.PACK_AB R5, R232, R231 ;  /* 0x000000e7e805723e */ /* 0x004fe400000000ff */
[----:B------:R-:W-:Y:S01]  /*11e50*/  F2FP.PACK_AB R6, R242, R234 ;  /* 0x000000eaf206723e */ /* 0x000fe200000000ff */
[----:B-----5:R-:W-:-:S04]  /*11e60*/  FFMA.FTZ R3, R38, c[0x0][0x2d0], -R0 ;  /* 0x0000b40026037a23 */ /* 0x020fc80000010800 */
[----:B------:R-:W2:Y:S02]  /*11e70*/  MUFU.EX2 R233, R3 ;  /* 0x0000000300e97308 */ /* 0x000ea40000000800 */
[----:B--2---:R-:W-:Y:S01]  /*11e80*/  F2FP.PACK_AB R7, R233, R230 ;  /* 0x000000e6e907723e */ /* 0x004fe200000000ff */
[----:B------:R-:W-:-:S05]  /*11e90*/  FFMA.FTZ R3, R88, c[0x0][0x2d0], -R2 ;  /* 0x0000b40058037a23 */ /* 0x000fca0000010802 */
[----:B------:R2:W-:Y:S01]  /*11ea0*/  MUFU.EX2 R223, R3 ;  /* 0x0000000300df7308 */ /* 0x0005e20000000800 */
[C---:B------:R-:W-:Y:S08]  /*11eb0*/  HMMA.16816.F32 R120, R4.reuse, R16, R64 ;  /* 0x000000100478723c */ /* 0x040ff00000001840 */
[----:B------:R-:W-:Y:S01]  /*11ec0*/  HMMA.16816.F32 R108, R4, R18, R56 ;  /* 0x00000012046c723c */ /* 0x000fe20000001838 */
[----:B------:R-:W3:Y:S01]  /*11ed0*/  LDSM.16.MT88.4 R16, [R195+0x4000] ;  /* 0x00400000c310783b */ /* 0x000ee20000004200 */
[----:B--2---:R-:W-:-:S06]  /*11ee0*/  FFMA.FTZ R3, R89, c[0x0][0x2d0], -R2 ;  /* 0x0000b40059037a23 */ /* 0x004fcc0000010802 */
[C---:B----4-:R-:W-:Y:S01]  /*11ef0*/  HMMA.16816.F32 R116, R4.reuse, R20, R60 ;  /* 0x000000140474723c */ /* 0x050fe2000000183c */
[----:B------:R2:W4:Y:S07]  /*11f00*/  MUFU.EX2 R224, R3 ;  /* 0x0000000300e07308 */ /* 0x00052e0000000800 */
[C---:B------:R-:W-:Y:S01]  /*11f10*/  HMMA.16816.F32 R60, R4.reuse, R22, R52 ;  /* 0x00000016043c723c */ /* 0x040fe20000001834 */
[----:B------:R-:W5:Y:S07]  /*11f20*/  LDSM.16.MT88.4 R20, [R198+0x4000] ;  /* 0x00400000c614783b */ /* 0x000f6e0000004200 */
[----:B------:R-:W-:Y:S01]  /*11f30*/  HMMA.16816.F32 R112, R4, R12, R48 ;  /* 0x0000000c0470723c */ /* 0x000fe20000001830 */
[----:B--2---:R-:W-:-:S04]  /*11f40*/  FFMA.FTZ R3, R93, c[0x0][0x2d0], -R2 ;  /* 0x0000b4005d037a23 */ /* 0x004fc80000010802 */
[----:B------:R2:W-:Y:S03]  /*11f50*/  MUFU.EX2 R222, R3 ;  /* 0x0000000300de7308 */ /* 0x0005e60000000800 */
[C---:B------:R-:W-:Y:S01]  /*11f60*/  HMMA.16816.F32 R52, R4.reuse, R14, R44 ;  /* 0x0000000e0434723c */ /* 0x040fe2000000182c */
[----:B------:R-:W4:Y:S07]  /*11f70*/  LDSM.16.MT88.4 R12, [R196+0x4000] ;  /* 0x00400000c40c783b */ /* 0x000f2e0000004200 */
[----:B-1----:R-:W-:Y:S01]  /*11f80*/  HMMA.16816.F32 R44, R4, R8, R40 ;  /* 0x00000008042c723c */ /* 0x002fe20000001828 */
[----:B--2---:R-:W-:-:S07]  /*11f90*/  FFMA.FTZ R3, R94, c[0x0][0x2d0], -R2 ;  /* 0x0000b4005e037a23 */ /* 0x004fce0000010802 */
[C---:B------:R-:W-:Y:S01]  /*11fa0*/  HMMA.16816.F32 R36, R4.reuse, R10, R32 ;  /* 0x0000000a0424723c */ /* 0x040fe20000001820 */
[----:B------:R-:W1:Y:S01]  /*11fb0*/  LDSM.16.MT88.4 R8, [R197+0x4000] ;  /* 0x00400000c508783b */ /* 0x000e620000004200 */
[----:B------:R2:W-:Y:S06]  /*11fc0*/  MUFU.EX2 R221, R3 ;  /* 0x0000000300dd7308 */ /* 0x0005ec0000000800 */
[C---:B---3--:R-:W-:Y:S08]  /*11fd0*/  HMMA.16816.F32 R40, R4.reuse, R16, R72 ;  /* 0x000000100428723c */ /* 0x048ff00000001848 */
[----:B------:R-:W-:Y:S01]  /*11fe0*/  HMMA.16816.F32 R32, R4, R18, R24 ;  /* 0x000000120420723c */ /* 0x000fe20000001818 */
[----:B------:R-:W3:Y:S01]  /*11ff0*/  LDSM.16.MT88.4 R16, [R196+0x1000] ;  /* 0x00100000c410783b */ /* 0x000ee20000004200 */
[----:B--2---:R-:W-:-:S02]  /*12000*/  FFMA.FTZ R3, R71, c[0x0][0x2d0], -R0 ;  /* 0x0000b40047037a23 */ /* 0x004fc40000010800 */
[----:B------:R-:W-:Y:S01]  /*12010*/  IMAD.MOV.U32 R71, RZ, RZ, R152 ;  /* 0x000000ffff477224 */ /* 0x000fe200078e0098 */
[----:B------:R-:W2:Y:S01]  /*12020*/  LDSM.16.MT88.4 R24, [R195+0x1000] ;  /* 0x00100000c318783b */ /* 0x000ea20000004200 */
[----:B------:R1:W-:Y:S02]  /*12030*/  MUFU.EX2 R217, R3 ;  /* 0x0000000300d97308 */ /* 0x0003e40000000800 */
[C---:B-----5:R-:W-:Y:S08]  /*12040*/  HMMA.16816.F32 R56, R4.reuse, R20, R84 ;  /* 0x000000140438723c */ /* 0x060ff00000001854 */
[----:B----4-:R-:W-:Y:S01]  /*12050*/  HMMA.16816.F32 R28, R4, R12, R76 ;  /* 0x0000000c041c723c */ /* 0x010fe2000000184c */
[----:B-1----:R-:W-:-:S07]  /*12060*/  FFMA.FTZ R3, R91, c[0x0][0x2d0], -R0 ;  /* 0x0000b4005b037a23 */ /* 0x002fce0000010800 */
[C---:B------:R-:W-:Y:S01]  /*12070*/  HMMA.16816.F32 R48, R4.reuse, R14, R80 ;  /* 0x0000000e0430723c */ /* 0x040fe20000001850 */
[----:B------:R-:W1:Y:S01]  /*12080*/  LDSM.16.MT88.4 R12, [R198+0x1000] ;  /* 0x00100000c60c783b */ /* 0x000e620000004200 */
[----:B------:R4:W5:Y:S06]  /*12090*/  MUFU.EX2 R188, R3 ;  /* 0x0000000300bc7308 */ /* 0x00096c0000000800 */
[C---:B------:R-:W-:Y:S08]  /*120a0*/  HMMA.16816.F32 R76, R4.reuse, R8, R104 ;  /* 0x00000008044c723c */ /* 0x040ff00000001868 */
[----:B------:R-:W-:Y:S01]  /*120b0*/  HMMA.16816.F32 R72, R4, R10, R100 ;  /* 0x0000000a0448723c */ /* 0x000fe20000001864 */
[----:B------:R-:W1:Y:S01]  /*120c0*/  LDSM.16.MT88.4 R8, [R197+0x1000] ;  /* 0x00100000c508783b */ /* 0x000e620000004200 */
[----:B----4-:R-:W-:-:S04]  /*120d0*/  FFMA.FTZ R3, R90, c[0x0][0x2d0], -R0 ;  /* 0x0000b4005a037a23 */ /* 0x010fc80000010800 */
[----:B------:R4:W-:Y:S02]  /*120e0*/  MUFU.EX2 R190, R3 ;  /* 0x0000000300be7308 */ /* 0x0009e40000000800 */
[----:B------:R-:W-:Y:S01]  /*120f0*/  HMMA.16816.F32 R64, R4, R22, R96 ;  /* 0x000000160440723c */ /* 0x000fe20000001860 */
[----:B------:R-:W-:Y:S06]  /*12100*/  LDSM.16.MT88.4 R20, [R198+0x4800] ;  /* 0x00480000c614783b */ /* 0x000fec0000004200 */
[----:B------:R-:W-:Y:S02]  /*12110*/  F2FP.PACK_AB R4, R224, R223 ;  /* 0x000000dfe004723e */ /* 0x000fe400000000ff */
[----:B-----5:R-:W-:-:S02]  /*12120*/  F2FP.PACK_AB R5, R188, R217 ;  /* 0x000000d9bc05723e */ /* 0x020fc400000000ff */
[----:B------:R-:W-:Y:S01]  /*12130*/  F2FP.PACK_AB R6, R221, R222 ;  /* 0x000000dedd06723e */ /* 0x000fe200000000ff */
[----:B----4-:R-:W-:-:S04]  /*12140*/  FFMA.FTZ R3, R92, c[0x0][0x2d0], -R0 ;  /* 0x0000b4005c037a23 */ /* 0x010fc80000010800 */
[----:B------:R-:W4:Y:S02]  /*12150*/  MUFU.EX2 R189, R3 ;  /* 0x0000000300bd7308 */ /* 0x000f240000000800 */
[----:B----4-:R-:W-:Y:S01]  /*12160*/  F2FP.PACK_AB R7, R189, R190 ;  /* 0x000000bebd07723e */ /* 0x010fe200000000ff */
[----:B------:R-:W-:-:S05]  /*12170*/  FFMA.FTZ R3, R128, c[0x0][0x2d0], -R2 ;  /* 0x0000b40080037a23 */ /* 0x000fca0000010802 */
[----:B------:R4:W-:Y:S01]  /*12180*/  MUFU.EX2 R158, R3 ;  /* 0x00000003009e7308 */ /* 0x0009e20000000800 */
[C---:B---3--:R-:W-:Y:S08]  /*12190*/  HMMA.16816.F32 R104, R4.reuse, R16, R116 ;  /* 0x000000100468723c */ /* 0x048ff00000001874 */
[----:B------:R-:W-:Y:S01]  /*121a0*/  HMMA.16816.F32 R96, R4, R18, R60 ;  /* 0x000000120460723c */ /* 0x000fe2000000183c */
[----:B------:R-:W3:Y:S01]  /*121b0*/  LDSM.16.MT88.4 R16, [R195+0x4800] ;  /* 0x00480000c310783b */ /* 0x000ee20000004200 */
[----:B----4-:R-:W-:-:S06]  /*121c0*/  FFMA.FTZ R3, R129, c[0x0][0x2d0], -R2 ;  /* 0x0000b40081037a23 */ /* 0x010fcc0000010802 */
[C---:B--2---:R-:W-:Y:S01]  /*121d0*/  HMMA.16816.F32 R88, R4.reuse, R26, R108 ;  /* 0x0000001a0458723c */ /* 0x044fe2000000186c */
[----:B------:R2:W4:Y:S07]  /*121e0*/  MUFU.EX2 R159, R3 ;  /* 0x00000003009f7308 */ /* 0x00052e0000000800 */
[C---:B-1----:R-:W-:Y:S01]  /*121f0*/  HMMA.16816.F32 R108, R4.reuse, R12, R112 ;  /* 0x0000000c046c723c */ /* 0x042fe20000001870 */
[----:B------:R-:W-:Y:S07]  /*12200*/  LDSM.16.MT88.4 R112, [R195+0x6800] ;  /* 0x00680000c370783b */ /* 0x000fee0000004200 */
[----:B------:R-:W-:Y:S01]  /*12210*/  HMMA.16816.F32 R92, R4, R14, R52 ;  /* 0x0000000e045c723c */ /* 0x000fe20000001834 */
[----:B------:R-:W1:Y:S01]  /*12220*/  LDSM.16.MT88.4 R12, [R196+0x4800] ;  /* 0x00480000c40c783b */ /* 0x000e620000004200 */
[----:B--2---:R-:W-:-:S04]  /*12230*/  FFMA.FTZ R3, R130, c[0x0][0x2d0], -R2 ;  /* 0x0000b40082037a23 */ /* 0x004fc80000010802 */
[----:B------:R2:W-:Y:S02]  /*12240*/  MUFU.EX2 R157, R3 ;  /* 0x00000003009d7308 */ /* 0x0005e40000000800 */
[C---:B------:R-:W-:Y:S08]  /*12250*/  HMMA.16816.F32 R100, R4.reuse, R8, R44 ;  /* 0x000000080464723c */ /* 0x040ff0000000182c */
[----:B------:R-:W-:Y:S01]  /*12260*/  HMMA.16816.F32 R80, R4, R10, R36 ;  /* 0x0000000a0450723c */ /* 0x000fe20000001824 */
[----:B------:R-:W5:Y:S01]  /*12270*/  LDSM.16.MT88.4 R8, [R197+0x4800] ;  /* 0x00480000c508783b */ /* 0x000f620000004200 */
[----:B--2---:R-:W-:-:S06]  /*12280*/  FFMA.FTZ R3, R131, c[0x0][0x2d0], -R2 ;  /* 0x0000b40083037a23 */ /* 0x004fcc0000010802 */
[C---:B------:R-:W-:Y:S01]  /*12290*/  HMMA.16816.F32 R84, R4.reuse, R24, R120 ;  /* 0x000000180454723c */ /* 0x040fe20000001878 */
[----:B------:R-:W2:Y:S01]  /*122a0*/  LDSM.16.MT88.4 R24, [R195+0x1800] ;  /* 0x00180000c318783b */ /* 0x000ea20000004200 */
[----:B------:R1:W-:Y:S03]  /*122b0*/  MUFU.EX2 R156, R3 ;  /* 0x00000003009c7308 */ /* 0x0003e60000000800 */
[----:B------:R-:W-:Y:S02]  /*122c0*/  LDSM.16.MT88.4 R128, [R198+0x6800] ;  /* 0x00680000c680783b */ /* 0x000fe40000004200 */
[----:B------:R-:W-:Y:S01]  /*122d0*/  IMAD.MOV.U32 R123, RZ, RZ, R151 ;  /* 0x000000ffff7b7224 */ /* 0x000fe200078e0097 */
[----:B---3--:R-:W-:Y:S01]  /*122e0*/  HMMA.16816.F32 R60, R4, R16, R40 ;  /* 0x00000010043c723c */ /* 0x008fe20000001828 */
[----:B------:R-:W-:-:S07]  /*122f0*/  IMAD.MOV.U32 R122, RZ, RZ, R150 ;  /* 0x000000ffff7a7224 */ /* 0x000fce00078e0096 */
[----:B------:R-:W-:Y:S01]  /*12300*/  HMMA.16816.F32 R44, R4, R18, R32 ;  /* 0x00000012042c723c */ /* 0x000fe20000001820 */
[----:B------:R-:W3:Y:S01]  /*12310*/  LDSM.16.MT88.4 R16, [R196+0x1800] ;  /* 0x00180000c410783b */ /* 0x000ee20000004200 */
[----:B-1----:R-:W-:-:S04]  /*12320*/  FFMA.FTZ R3, R124, c[0x0][0x2d0], -R0 ;  /* 0x0000b4007c037a23 */ /* 0x002fc80000010800 */
[----:B------:R1:W-:Y:S02]  /*12330*/  MUFU.EX2 R155, R3 ;  /* 0x00000003009b7308 */ /* 0x0003e40000000800 */
[C---:B------:R-:W-:Y:S08]  /*12340*/  HMMA.16816.F32 R32, R4.reuse, R12, R28 ;  /* 0x0000000c0420723c */ /* 0x040ff0000000181c */
[----:B------:R-:W-:Y:S01]  /*12350*/  HMMA.16816.F32 R36, R4, R14, R48 ;  /* 0x0000000e0424723c */ /* 0x000fe20000001830 */
[----:B------:R-:W2:Y:S01]  /*12360*/  LDSM.16.MT88.4 R12, [R198+0x1800] ;  /* 0x00180000c60c783b */ /* 0x000ea20000004200 */
[----:B-1----:R-:W-:-:S06]  /*12370*/  FFMA.FTZ R3, R126, c[0x0][0x2d0], -R0 ;  /* 0x0000b4007e037a23 */ /* 0x002fcc0000010800 */
[C---:B------:R-:W-:Y:S01]  /*12380*/  HMMA.16816.F32 R28, R4.reuse, R20, R56 ;  /* 0x00000014041c723c */ /* 0x040fe20000001838 */
[----:B------:R1:W1:Y:S07]  /*12390*/  MUFU.EX2 R126, R3 ;  /* 0x00000003007e7308 */ /* 0x00026e0000000800 */
[C---:B------:R-:W-:Y:S01]  /*123a0*/  HMMA.16816.F32 R40, R4.reuse, R22, R64 ;  /* 0x000000160428723c */ /* 0x040fe20000001840 */
[----:B------:R-:W-:Y:S07]  /*123b0*/  LDSM.16.MT88.4 R20, [R198+0x5000] ;  /* 0x00500000c614783b */ /* 0x000fee0000004200 */
[----:B-----5:R-:W-:Y:S01]  /*123c0*/  HMMA.16816.F32 R52, R4, R8, R76 ;  /* 0x000000080434723c */ /* 0x020fe2000000184c */
[----:B-1----:R-:W-:-:S04]  /*123d0*/  FFMA.FTZ R3, R125, c[0x0][0x2d0], -R0 ;  /* 0x0000b4007d037a23 */ /* 0x002fc80000010800 */
[----:B------:R1:W-:Y:S03]  /*123e0*/  MUFU.EX2 R154, R3 ;  /* 0x00000003009a7308 */ /* 0x0003e60000000800 */
[----:B------:R-:W-:Y:S01]  /*123f0*/  HMMA.16816.F32 R48, R4, R10, R72 ;  /* 0x0000000a0430723c */ /* 0x000fe20000001848 */
[----:B------:R-:W5:Y:S06]  /*12400*/  LDSM.16.MT88.4 R8, [R197+0x1800] ;  /* 0x00180000c508783b */ /* 0x000f6c0000004200 */
[----:B----4-:R-:W-:-:S02]  /*12410*/  F2FP.PACK_AB R4, R159, R158 ;  /* 0x0000009e9f04723e */ /* 0x010fc400000000ff */
[----:B------:R-:W-:Y:S02]  /*12420*/  F2FP.PACK_AB R5, R126, R155 ;  /* 0x0000009b7e05723e */ /* 0x000fe400000000ff */
[----:B------:R-:W-:Y:S01]  /*12430*/  F2FP.PACK_AB R6, R156, R157 ;  /* 0x0000009d9c06723e */ /* 0x000fe200000000ff */
[----:B-1----:R-:W-:-:S04]  /*12440*/  FFMA.FTZ R3, R127, c[0x0][0x2d0], -R0 ;  /* 0x0000b4007f037a23 */ /* 0x002fc80000010800 */
[----:B------:R-:W1:Y:S02]  /*12450*/  MUFU.EX2 R125, R3 ;  /* 0x00000003007d7308 */ /* 0x000e640000000800 */
[----:B-1----:R-:W-:Y:S01]  /*12460*/  F2FP.PACK_AB R7, R125, R154 ;  /* 0x0000009a7d07723e */ /* 0x002fe200000000ff */
[----:B------:R-:W-:-:S05]  /*12470*/  FFMA.FTZ R3, R144, c[0x0][0x2d0], -R2 ;  /* 0x0000b40090037a23 */ /* 0x000fca0000010802 */
[----:B------:R1:W-:Y:S01]  /*12480*/  MUFU.EX2 R124, R3 ;  /* 0x00000003007c7308 */ /* 0x0003e20000000800 */
[C---:B--2---:R-:W-:Y:S08]  /*12490*/  HMMA.16816.F32 R76, R4.reuse, R24, R84 ;  /* 0x00000018044c723c */ /* 0x044ff00000001854 */
[----:B---3--:R-:W-:Y:S01]  /*124a0*/  HMMA.16816.F32 R84, R4, R16, R104 ;  /* 0x000000100454723c */ /* 0x008fe20000001868 */
[----:B-1----:R-:W-:-:S07]  /*124b0*/  FFMA.FTZ R3, R145, c[0x0][0x2d0], -R2 ;  /* 0x0000b40091037a23 */ /* 0x002fce0000010802 */
[C---:B------:R-:W-:Y:S01]  /*124c0*/  HMMA.16816.F32 R72, R4.reuse, R18, R96 ;  /* 0x000000120448723c */ /* 0x040fe20000001860 */
[----:B------:R-:W1:Y:S01]  /*124d0*/  LDSM.16.MT88.4 R16, [R195+0x5000] ;  /* 0x00500000c310783b */ /* 0x000e620000004200 */
[----:B------:R2:W3:Y:S06]  /*124e0*/  MUFU.EX2 R153, R3 ;  /* 0x0000000300997308 */ /* 0x0004ec0000000800 */
[C---:B------:R-:W-:Y:S01]  /*124f0*/  HMMA.16816.F32 R64, R4.reuse, R26, R88 ;  /* 0x0000001a0440723c */ /* 0x040fe20000001858 */
[----:B------:R-:W-:Y:S07]  /*12500*/  LDSM.16.MT88.4 R24, [R195+0x2000] ;  /* 0x00200000c318783b */ /* 0x000fee0000004200 */
[----:B------:R-:W-:Y:S01]  /*12510*/  HMMA.16816.F32 R104, R4, R12, R108 ;  /* 0x0000000c0468723c */ /* 0x000fe2000000186c */
[----:B--2---:R-:W-:-:S04]  /*12520*/  FFMA.FTZ R3, R146, c[0x0][0x2d0], -R2 ;  /* 0x0000b40092037a23 */ /* 0x004fc80000010802 */
[----:B------:R2:W-:Y:S03]  /*12530*/  MUFU.EX2 R151, R3 ;  /* 0x0000000300977308 */ /* 0x0005e60000000800 */
[C---:B------:R-:W-:Y:S01]  /*12540*/  HMMA.16816.F32 R88, R4.reuse, R14, R92 ;  /* 0x0000000e0458723c */ /* 0x040fe2000000185c */
[----:B------:R-:W4:Y:S07]  /*12550*/  LDSM.16.MT88.4 R12, [R196+0x5000] ;  /* 0x00500000c40c783b */ /* 0x000f2e0000004200 */
[----:B-----5:R-:W-:Y:S01]  /*12560*/  HMMA.16816.F32 R100, R4, R8, R100 ;  /* 0x000000080464723c */ /* 0x020fe20000001864 */
[----:B--2---:R-:W-:-:S07]  /*12570*/  FFMA.FTZ R3, R147, c[0x0][0x2d0], -R2 ;  /* 0x0000b40093037a23 */ /* 0x004fce0000010802 */
[C---:B------:R-:W-:Y:S01]  /*12580*/  HMMA.16816.F32 R80, R4.reuse, R10, R80 ;  /* 0x0000000a0450723c */ /* 0x040fe20000001850 */
[----:B------:R-:W2:Y:S01]  /*12590*/  LDSM.16.MT88.4 R8, [R197+0x5000] ;  /* 0x00500000c508783b */ /* 0x000ea20000004200 */
[----:B------:R5:W-:Y:S06]  /*125a0*/  MUFU.EX2 R152, R3 ;  /* 0x0000000300987308 */ /* 0x000bec0000000800 */
[C---:B-1----:R-:W-:Y:S08]  /*125b0*/  HMMA.16816.F32 R96, R4.reuse, R16, R60 ;  /* 0x000000100460723c */ /* 0x042ff0000000183c */
[----:B------:R-:W-:Y:S01]  /*125c0*/  HMMA.16816.F32 R60, R4, R18, R44 ;  /* 0x00000012043c723c */ /* 0x000fe2000000182c */
[----:B------:R-:W1:Y:S01]  /*125d0*/  LDSM.16.MT88.4 R16, [R196+0x2000] ;  /* 0x00200000c410783b */ /* 0x000e620000004200 */
[----:B-----5:R-:W-:-:S04]  /*125e0*/  FFMA.FTZ R3, R140, c[0x0][0x2d0], -R0 ;  /* 0x0000b4008c037a23 */ /* 0x020fc80000010800 */
[----:B------:R5:W-:Y:S02]  /*125f0*/  MUFU.EX2 R149, R3 ;  /* 0x0000000300957308 */ /* 0x000be40000000800 */
[C---:B----4-:R-:W-:Y:S08]  /*12600*/  HMMA.16816.F32 R56, R4.reuse, R12, R32 ;  /* 0x0000000c0438723c */ /* 0x050ff00000001820 */
[----:B------:R-:W-:Y:S01]  /*12610*/  HMMA.16816.F32 R44, R4, R14, R36 ;  /* 0x0000000e042c723c */ /* 0x000fe20000001824 */
[----:B------:R-:W4:Y:S01]  /*12620*/  LDSM.16.MT88.4 R12, [R198+0x2000] ;  /* 0x00200000c60c783b */ /* 0x000f220000004200 */
[----:B-----5:R-:W-:-:S06]  /*12630*/  FFMA.FTZ R3, R142, c[0x0][0x2d0], -R0 ;  /* 0x0000b4008e037a23 */ /* 0x020fcc0000010800 */
[C---:B------:R-:W-:Y:S01]  /*12640*/  HMMA.16816.F32 R32, R4.reuse, R20, R28 ;  /* 0x000000140420723c */ /* 0x040fe2000000181c */
[----:B------:R5:W1:Y:S07]  /*12650*/  MUFU.EX2 R147, R3 ;  /* 0x0000000300937308 */ /* 0x000a6e0000000800 */
[C---:B------:R-:W-:Y:S01]  /*12660*/  HMMA.16816.F32 R36, R4.reuse, R22, R40 ;  /* 0x000000160424723c */ /* 0x040fe20000001828 */
[----:B------:R-:W-:Y:S07]  /*12670*/  LDSM.16.MT88.4 R20, [R198+0x5800] ;  /* 0x00580000c614783b */ /* 0x000fee0000004200 */
[----:B--2---:R-:W-:Y:S01]  /*12680*/  HMMA.16816.F32 R40, R4, R8, R52 ;  /* 0x000000080428723c */ /* 0x004fe20000001834 */
[----:B-----5:R-:W-:-:S04]  /*12690*/  FFMA.FTZ R3, R141, c[0x0][0x2d0], -R0 ;  /* 0x0000b4008d037a23 */ /* 0x020fc80000010800 */
[----:B------:R2:W-:Y:S03]  /*126a0*/  MUFU.EX2 R150, R3 ;  /* 0x0000000300967308 */ /* 0x0005e60000000800 */
[----:B------:R-:W-:Y:S01]  /*126b0*/  HMMA.16816.F32 R28, R4, R10, R48 ;  /* 0x0000000a041c723c */ /* 0x000fe20000001830 */
[----:B------:R-:W5:Y:S06]  /*126c0*/  LDSM.16.MT88.4 R8, [R197+0x2000] ;  /* 0x00200000c508783b */ /* 0x000f6c0000004200 */
[----:B---3--:R-:W-:-:S02]  /*126d0*/  F2FP.PACK_AB R4, R153, R124 ;  /* 0x0000007c9904723e */ /* 0x008fc400000000ff */
[----:B-1----:R-:W-:Y:S02]  /*126e0*/  F2FP.PACK_AB R5, R147, R149 ;  /* 0x000000959305723e */ /* 0x002fe400000000ff */
[----:B------:R-:W-:Y:S01]  /*126f0*/  F2FP.PACK_AB R6, R152, R151 ;  /* 0x000000979806723e */ /* 0x000fe200000000ff */
[----:B--2---:R-:W-:-:S04]  /*12700*/  FFMA.FTZ R3, R143, c[0x0][0x2d0], -R0 ;  /* 0x0000b4008f037a23 */ /* 0x004fc80000010800 */
[----:B------:R-:W1:Y:S02]  /*12710*/  MUFU.EX2 R148, R3 ;  /* 0x0000000300947308 */ /* 0x000e640000000800 */
[----:B-1----:R-:W-:Y:S01]  /*12720*/  F2FP.PACK_AB R7, R148, R150 ;  /* 0x000000969407723e */ /* 0x002fe200000000ff */
[----:B------:R-:W-:Y:S02]  /*12730*/  FFMA.FTZ R3, R191, c[0x0][0x2d0], -R2 ;  /* 0x0000b400bf037a23 */ /* 0x000fe40000010802 */
[----:B------:R-:W-:-:S03]  /*12740*/  IMAD.MOV.U32 R191, RZ, RZ, R122 ;  /* 0x000000ffffbf7224 */ /* 0x000fc600078e007a */
[----:B------:R1:W-:Y:S01]  /*12750*/  MUFU.EX2 R143, R3 ;  /* 0x00000003008f7308 */ /* 0x0003e20000000800 */
[C---:B------:R-:W-:Y:S08]  /*12760*/  HMMA.16816.F32 R84, R4.reuse, R16, R84 ;  /* 0x000000100454723c */ /* 0x040ff00000001854 */
[----:B------:R-:W-:Y:S01]  /*12770*/  HMMA.16816.F32 R48, R4, R18, R72 ;  /* 0x000000120430723c */ /* 0x000fe20000001848 */
[----:B------:R-:W2:Y:S01]  /*12780*/  LDSM.16.MT88.4 R16, [R195+0x5800] ;  /* 0x00580000c310783b */ /* 0x000ea20000004200 */
[----:B-1----:R-:W-:-:S06]  /*12790*/  FFMA.FTZ R3, R214, c[0x0][0x2d0], -R2 ;  /* 0x0000b400d6037a23 */ /* 0x002fcc0000010802 */
[C---:B----4-:R-:W-:Y:S01]  /*127a0*/  HMMA.16816.F32 R92, R4.reuse, R12, R104 ;  /* 0x0000000c045c723c */ /* 0x050fe20000001868 */
[----:B------:R-:W-:Y:S01]  /*127b0*/  IMAD.MOV.U32 R214, RZ, RZ, R123 ;  /* 0x000000ffffd67224 */ /* 0x000fe200078e007b */
[----:B------:R1:W3:Y:S01]  /*127c0*/  MUFU.EX2 R146, R3 ;  /* 0x0000000300927308 */ /* 0x0002e20000000800 */
[----:B------:R-:W-:Y:S04]  /*127d0*/  LDSM.16.MT88.4 R120, [R196+0x6800] ;  /* 0x00680000c478783b */ /* 0x000fe80000004200 */
[----:B------:R-:W-:Y:S01]  /*127e0*/  LDSM.16.MT88.4 R104, [R197+0x3000] ;  /* 0x00300000c568783b */ /* 0x000fe20000004200 */
[C---:B------:R-:W-:Y:S03]  /*127f0*/  HMMA.16816.F32 R52, R4.reuse, R14, R88 ;  /* 0x0000000e0434723c */ /* 0x040fe60000001858 */
[----:B------:R-:W4:Y:S04]  /*12800*/  LDSM.16.MT88.4 R12, [R196+0x5800] ;  /* 0x00580000c40c783b */ /* 0x000f280000004200 */
[----:B------:R-:W-:Y:S01]  /*12810*/  LDSM.16.MT88.4 R88, [R196+0x3000] ;  /* 0x00300000c458783b */ /* 0x000fe20000004200 */
[----:B------:R-:W-:Y:S01]  /*12820*/  HMMA.16816.F32 R76, R4, R24, R76 ;  /* 0x00000018044c723c */ /* 0x000fe2000000184c */
[----:B-1----:R-:W-:-:S02]  /*12830*/  FFMA.FTZ R3, R219, c[0x0][0x2d0], -R2 ;  /* 0x0000b400db037a23 */ /* 0x002fc40000010802 */
[----:B------:R-:W-:Y:S02]  /*12840*/  IMAD.MOV.U32 R219, RZ, RZ, R71 ;  /* 0x000000ffffdb7224 */ /* 0x000fe400078e0047 */
[----:B------:R1:W-:Y:S03]  /*12850*/  MUFU.EX2 R145, R3 ;  /* 0x0000000300917308 */ /* 0x0003e60000000800 */
[C---:B------:R-:W-:Y:S08]  /*12860*/  HMMA.16816.F32 R24, R4.reuse, R26, R64 ;  /* 0x0000001a0418723c */ /* 0x040ff00000001840 */
[----:B-----5:R-:W-:Y:S01]  /*12870*/  HMMA.16816.F32 R100, R4, R8, R100 ;  /* 0x000000080464723c */ /* 0x020fe20000001864 */
[----:B-1----:R-:W-:-:S07]  /*12880*/  FFMA.FTZ R3, R220, c[0x0][0x2d0], -R2 ;  /* 0x0000b400dc037a23 */ /* 0x002fce0000010802 */
[----:B------:R-:W-:Y:S01]  /*12890*/  HMMA.16816.F32 R64, R4, R10, R80 ;  /* 0x0000000a0440723c */ /* 0x000fe20000001850 */
[----:B------:R-:W1:Y:S01]  /*128a0*/  LDSM.16.MT88.4 R8, [R197+0x5800] ;  /* 0x00580000c508783b */ /* 0x000e620000004200 */
[----:B------:R5:W-:Y:S01]  /*128b0*/  MUFU.EX2 R144, R3 ;  /* 0x0000000300907308 */ /* 0x000be20000000800 */
[----:B------:R-:W-:-:S05]  /*128c0*/  IMAD.MOV.U32 R220, RZ, RZ, c[0x0][0x2c4] ;  /* 0x0000b100ffdc7624 */ /* 0x000fca00078e00ff */
[----:B--2---:R-:W-:Y:S01]  /*128d0*/  HMMA.16816.F32 R96, R4, R16, R96 ;  /* 0x000000100460723c */ /* 0x004fe20000001860 */
[----:B------:R-:W-:-:S07]  /*128e0*/  ISETP.NE.AND P3, PT, R220, 0x1, PT ;  /* 0x00000001dc00780c */ /* 0x000fce0003f65270 */
[----:B------:R-:W-:Y:S01]  /*128f0*/  HMMA.16816.F32 R72, R4, R18, R60 ;  /* 0x000000120448723c */ /* 0x000fe2000000183c */
[----:B------:R-:W2:Y:S01]  /*12900*/  LDSM.16.MT88.4 R16, [R195+0x2800] ;  /* 0x00280000c310783b */ /* 0x000ea20000004200 */
[----:B-----5:R-:W-:-:S04]  /*12910*/  FFMA.FTZ R3, R160, c[0x0][0x2d0], -R0 ;  /* 0x0000b400a0037a23 */ /* 0x020fc80000010800 */
[----:B------:R5:W-:Y:S02]  /*12920*/  MUFU.EX2 R142, R3 ;  /* 0x00000003008e7308 */ /* 0x000be40000000800 */
[C---:B----4-:R-:W-:Y:S08]  /*12930*/  HMMA.16816.F32 R80, R4.reuse, R12, R56 ;  /* 0x0000000c0450723c */ /* 0x050ff00000001838 */
[----:B------:R-:W-:Y:S01]  /*12940*/  HMMA.16816.F32 R60, R4, R14, R44 ;  /* 0x0000000e043c723c */ /* 0x000fe2000000182c */
[----:B------:R-:W4:Y:S01]  /*12950*/  LDSM.16.MT88.4 R12, [R198+0x2800] ;  /* 0x00280000c60c783b */ /* 0x000f220000004200 */
[----:B-----5:R-:W-:-:S06]  /*12960*/  FFMA.FTZ R3, R162, c[0x0][0x2d0], -R0 ;  /* 0x0000b400a2037a23 */ /* 0x020fcc0000010800 */
[C---:B------:R-:W-:Y:S01]  /*12970*/  HMMA.16816.F32 R56, R4.reuse, R20, R32 ;  /* 0x000000140438723c */ /* 0x040fe20000001820 */
[----:B------:R5:W2:Y:S07]  /*12980*/  MUFU.EX2 R140, R3 ;  /* 0x00000003008c7308 */ /* 0x000aae0000000800 */
[C---:B------:R-:W-:Y:S01]  /*12990*/  HMMA.16816.F32 R36, R4.reuse, R22, R36 ;  /* 0x000000160424723c */ /* 0x040fe20000001824 */
[----:B------:R-:W4:Y:S07]  /*129a0*/  LDSM.16.MT88.4 R20, [R196+0x2800] ;  /* 0x00280000c414783b */ /* 0x000f2e0000004200 */
[----:B-1----:R-:W-:Y:S01]  /*129b0*/  HMMA.16816.F32 R40, R4, R8, R40 ;  /* 0x000000080428723c */ /* 0x002fe20000001828 */
[----:B-----5:R-:W-:-:S04]  /*129c0*/  FFMA.FTZ R3, R161, c[0x0][0x2d0], -R0 ;  /* 0x0000b400a1037a23 */ /* 0x020fc80000010800 */
[----:B------:R1:W-:Y:S03]  /*129d0*/  MUFU.EX2 R71, R3 ;  /* 0x0000000300477308 */ /* 0x0003e60000000800 */
[----:B------:R-:W-:Y:S01]  /*129e0*/  HMMA.16816.F32 R28, R4, R10, R28 ;  /* 0x0000000a041c723c */ /* 0x000fe2000000181c */
[----:B------:R-:W5:Y:S06]  /*129f0*/  LDSM.16.MT88.4 R8, [R197+0x2800] ;  /* 0x00280000c508783b */ /* 0x000f6c0000004200 */
[----:B---3--:R-:W-:-:S02]  /*12a00*/  F2FP.PACK_AB R4, R146, R143 ;  /* 0x0000008f9204723e */ /* 0x008fc400000000ff */
[----:B--2---:R-:W-:Y:S02]  /*12a10*/  F2FP.PACK_AB R5, R140, R142 ;  /* 0x0000008e8c05723e */ /* 0x004fe400000000ff */
[----:B------:R-:W-:Y:S01]  /*12a20*/  F2FP.PACK_AB R6, R144, R145 ;  /* 0x000000919006723e */ /* 0x000fe200000000ff */
[----:B-1----:R-:W-:-:S04]  /*12a30*/  FFMA.FTZ R3, R163, c[0x0][0x2d0], -R0 ;  /* 0x0000b400a3037a23 */ /* 0x002fc80000010800 */
[----:B------:R-:W1:Y:S02]  /*12a40*/  MUFU.EX2 R141, R3 ;  /* 0x00000003008d7308 */ /* 0x000e640000000800 */
[----:B-1----:R-:W-:Y:S01]  /*12a50*/  F2FP.PACK_AB R7, R141, R71 ;  /* 0x000000478d07723e */ /* 0x002fe200000000ff */
[----:B------:R-:W-:-:S06]  /*12a60*/  FFMA.FTZ R3, R241, c[0x0][0x2d0], -R2 ;  /* 0x0000b400f1037a23 */ /* 0x000fcc0000010802 */
[C---:B------:R-:W-:Y:S08]  /*12a70*/  HMMA.16816.F32 R76, R4.reuse, R16, R76 ;  /* 0x00000010044c723c */ /* 0x040ff0000000184c */
[C---:B------:R-:W-:Y:S01]  /*12a80*/  HMMA.16816.F32 R24, R4.reuse, R18, R24 ;  /* 0x000000120418723c */ /* 0x040fe20000001818 */
[----:B------:R-:W1:Y:S07]  /*12a90*/  LDSM.16.MT88.4 R16, [R195+0x6000] ;  /* 0x00600000c310783b */ /* 0x000e6e0000004200 */
[C---:B----4-:R-:W-:Y:S08]  /*12aa0*/  HMMA.16816.F32 R92, R4.reuse, R12, R92 ;  /* 0x0000000c045c723c */ /* 0x050ff0000000185c */
[C---:B------:R-:W-:Y:S01]  /*12ab0*/  HMMA.16816.F32 R44, R4.reuse, R14, R52 ;  /* 0x0000000e042c723c */ /* 0x040fe20000001834 */
[----:B------:R-:W2:Y:S07]  /*12ac0*/  LDSM.16.MT88.4 R12, [R196+0x6000] ;  /* 0x00600000c40c783b */ /* 0x000eae0000004200 */
[C---:B------:R-:W-:Y:S01]  /*12ad0*/  HMMA.16816.F32 R32, R4.reuse, R22, R48 ;  /* 0x000000160420723c */ /* 0x040fe20000001830 */
[----:B------:R3:W-:Y:S07]  /*12ae0*/  MUFU.EX2 R49, R3 ;  /* 0x0000000300317308 */ /* 0x0007ee0000000800 */
[C---:B------:R-:W-:Y:S01]  /*12af0*/  HMMA.16816.F32 R84, R4.reuse, R20, R84 ;  /* 0x000000140454723c */ /* 0x040fe20000001854 */
[----:B------:R-:W4:Y:S07]  /*12b00*/  LDSM.16.MT88.4 R20, [R198+0x6000] ;  /* 0x00600000c614783b */ /* 0x000f2e0000004200 */
[----:B-----5:R-:W-:Y:S01]  /*12b10*/  HMMA.16816.F32 R100, R4, R8, R100 ;  /* 0x000000080464723c */ /* 0x020fe20000001864 */
[----:B---3--:R-:W-:-:S04]  /*12b20*/  FFMA.FTZ R3, R248, c[0x0][0x2d0], -R2 ;  /* 0x0000b400f8037a23 */ /* 0x008fc80000010802 */
[----:B------:R3:W5:Y:S03]  /*12b30*/  MUFU.EX2 R48, R3 ;  /* 0x0000000300307308 */ /* 0x0007660000000800 */
[C---:B-1----:R-:W-:Y:S01]  /*12b40*/  HMMA.16816.F32 R108, R4.reuse, R16, R96 ;  /* 0x00000010046c723c */ /* 0x042fe20000001860 */
[----:B------:R-:W-:Y:S07]  /*12b50*/  LDSM.16.MT88.4 R96, [R198+0x3000] ;  /* 0x00300000c660783b */ /* 0x000fee0000004200 */
[----:B------:R-:W-:Y:S01]  /*12b60*/  HMMA.16816.F32 R72, R4, R18, R72 ;  /* 0x000000120448723c */ /* 0x000fe20000001848 */
[----:B---3--:R-:W-:-:S02]  /*12b70*/  FFMA.FTZ R3, R247, c[0x0][0x2d0], -R2 ;  /* 0x0000b400f7037a23 */ /* 0x008fc40000010802 */
[----:B------:R-:W-:-:S05]  /*12b80*/  FFMA.FTZ R2, R226, c[0x0][0x2d0], -R2 ;  /* 0x0000b400e2027a23 */ /* 0x000fca0000010802 */
[C---:B--2---:R-:W-:Y:S01]  /*12b90*/  HMMA.16816.F32 R60, R4.reuse, R14, R60 ;  /* 0x0000000e043c723c */ /* 0x044fe2000000183c */
[----:B------:R-:W-:Y:S07]  /*12ba0*/  MUFU.EX2 R18, R3 ;  /* 0x0000000300127308 */ /* 0x000fee0000000800 */
[C---:B------:R-:W-:Y:S01]  /*12bb0*/  HMMA.16816.F32 R116, R4.reuse, R12, R80 ;  /* 0x0000000c0474723c */ /* 0x040fe20000001850 */
[----:B------:R1:W2:Y:S01]  /*12bc0*/  MUFU.EX2 R17, R2 ;  /* 0x0000000200117308 */ /* 0x0002a20000000800 */
[----:B------:R-:W-:Y:S06]  /*12bd0*/  LDSM.16.MT88.4 R80, [R195+0x3000] ;  /* 0x00300000c350783b */ /* 0x000fec0000004200 */
[C---:B------:R-:W-:Y:S01]  /*12be0*/  HMMA.16816.F32 R52, R4.reuse, R10, R64 ;  /* 0x0000000a0434723c */ /* 0x040fe20000001840 */
[----:B------:R-:W3:Y:S06]  /*12bf0*/  LDSM.16.MT88.4 R8, [R197+0x6000] ;  /* 0x00600000c508783b */ /* 0x000eec0000004200 */
[----:B-----5:R-:W-:Y:S01]  /*12c00*/  F2FP.PACK_AB R64, R48, R49 ;  /* 0x000000313040723e */ /* 0x020fe200000000ff */
[----:B----4-:R-:W-:Y:S01]  /*12c10*/  HMMA.16816.F32 R56, R4, R20, R56 ;  /* 0x000000140438723c */ /* 0x010fe20000001838 */
[----:B-1----:R-:W-:Y:S01]  /*12c20*/  FFMA.FTZ R2, R225, c[0x0][0x2d0], -R0 ;  /* 0x0000b400e1027a23 */ /* 0x002fe20000010800 */
[----:B--2---:R-:W-:-:S03]  /*12c30*/  F2FP.PACK_AB R66, R17, R18 ;  /* 0x000000121142723e */ /* 0x004fc600000000ff */
[----:B------:R1:W-:Y:S03]  /*12c40*/  MUFU.EX2 R16, R2 ;  /* 0x0000000200107308 */ /* 0x0003e60000000800 */
[----:B------:R-:W-:Y:S01]  /*12c50*/  HMMA.16816.F32 R36, R4, R22, R36 ;  /* 0x000000160424723c */ /* 0x000fe20000001824 */
[----:B-1----:R-:W-:-:S04]  /*12c60*/  FFMA.FTZ R2, R227, c[0x0][0x2d0], -R0 ;  /* 0x0000b400e3027a23 */ /* 0x002fc80000010800 */
[----:B------:R1:W2:Y:S03]  /*12c70*/  MUFU.EX2 R14, R2 ;  /* 0x00000002000e7308 */ /* 0x0002a60000000800 */
[----:B---3--:R-:W-:Y:S01]  /*12c80*/  HMMA.16816.F32 R40, R4, R8, R40 ;  /* 0x000000080428723c */ /* 0x008fe20000001828 */
[----:B-1----:R-:W-:-:S07]  /*12c90*/  FFMA.FTZ R2, R229, c[0x0][0x2d0], -R0 ;  /* 0x0000b400e5027a23 */ /* 0x002fce0000010800 */
[----:B------:R-:W-:Y:S01]  /*12ca0*/  HMMA.16816.F32 R28, R4, R10, R28 ;  /* 0x0000000a041c723c */ /* 0x000fe2000000181c */
[----:B------:R-:W-:Y:S01]  /*12cb0*/  FFMA.FTZ R0, R228, c[0x0][0x2d0], -R0 ;  /* 0x0000b400e4007a23 */ /* 0x000fe20000010800 */
[----:B------:R-:W1:Y:S01]  /*12cc0*/  LDSM.16.MT88.4 R8, [R197+0x6800] ;  /* 0x00680000c508783b */ /* 0x000e620000004200 */
[----:B------:R3:W-:Y:S01]  /*12cd0*/  MUFU.EX2 R13, R2 ;  /* 0x00000002000d7308 */ /* 0x0007e20000000800 */
[----:B--2---:R-:W-:-:S03]  /*12ce0*/  F2FP.PACK_AB R65, R14, R16 ;  /* 0x000000100e41723e */ /* 0x004fc600000000ff */
[----:B------:R-:W-:-:S04]  /*12cf0*/  @P3 IMAD.HI.U32 R4, R252, c[0x0][0x2c8], RZ ;  /* 0x0000b200fc043a27 */ /* 0x000fc800078e00ff */
[----:B------:R2:W4:Y:S01]  /*12d00*/  MUFU.EX2 R12, R0 ;  /* 0x00000000000c7308 */ /* 0x0005220000000800 */
[----:B---3--:R-:W-:-:S04]  /*12d10*/  FADD.FTZ R2, R246, R245 ;  /* 0x000000f5f6027221 */ /* 0x008fc80000010000 */
[----:B------:R-:W-:Y:S02]  /*12d20*/  FADD.FTZ R2, R244, R2 ;  /* 0x00000002f4027221 */ /* 0x000fe40000010000 */
[----:B--2---:R-:W-:Y:S01]  /*12d30*/  FADD.FTZ R0, R240, R237 ;  /* 0x000000edf0007221 */ /* 0x004fe20000010000 */
[----:B----4-:R-:W-:Y:S01]  /*12d40*/  F2FP.PACK_AB R67, R12, R13 ;  /* 0x0000000d0c43723e */ /* 0x010fe200000000ff */
        /* <DEDUP_REMOVED lines=10> */
[----:B------:R-:W-:Y:S02]  /*12df0*/  FADD.FTZ R2, R230, R0 ;  /* 0x00000000e6027221 */ /* 0x000fe40000010000 */
[----:B------:R-:W-:-:S02]  /*12e00*/  FADD.FTZ R0, R242, R3 ;  /* 0x00000003f2007221 */ /* 0x000fc40000010000 */
[----:B------:R-:W-:Y:S01]  /*12e10*/  FADD.FTZ R2, R233, R2 ;  /* 0x00000002e9027221 */ /* 0x000fe20000010000 */
[C---:B------:R-:W-:Y:S01]  /*12e20*/  HMMA.16816.F32 R84, R64.reuse, R88, R84 ;  /* 0x000000584054723c */ /* 0x040fe20000001854 */
[----:B------:R-:W-:Y:S02]  /*12e30*/  FADD.FTZ R0, R223, R0 ;  /* 0x00000000df007221 */ /* 0x000fe40000010000 */
[----:B------:R-:W-:Y:S01]  /*12e40*/  FADD.FTZ R2, R217, R2 ;  /* 0x00000002d9027221 */ /* 0x000fe20000010000 */
[----:B------:R-:W-:Y:S01]  /*12e50*/  IADD3 R217, R251, -0x2, RZ ;  /* 0xfffffffefbd97810 */ /* 0x000fe20007ffe0ff */
        /* <DEDUP_REMOVED lines=24> */
[----:B------:R-:W-:Y:S01]  /*12fe0*/  IMAD.MOV.U32 R0, RZ, RZ, R252 ;  /* 0x000000ffff007224 */ /* 0x000fe200078e00fc */
[----:B------:R-:W-:Y:S01]  /*12ff0*/  @P3 SHF.R.U32.HI R0, RZ, c[0x0][0x2cc], R4 ;  /* 0x0000b300ff003a19 */ /* 0x000fe20000011604 */
[----:B------:R-:W-:-:S02]  /*13000*/  FADD.FTZ R2, R152, R2 ;  /* 0x0000000298027221 */ /* 0x000fc40000010000 */
[----:B------:R-:W-:Y:S01]  /*13010*/  FADD.FTZ R3, R150, R3 ;  /* 0x0000000396037221 */ /* 0x000fe20000010000 */
[C---:B------:R-:W-:Y:S01]  /*13020*/  HMMA.16816.F32 R80, R64.reuse, R82, R24 ;  /* 0x000000524050723c */ /* 0x040fe20000001818 */
[----:B------:R-:W-:Y:S02]  /*13030*/  FADD.FTZ R2, R143, R2 ;  /* 0x000000028f027221 */ /* 0x000fe40000010000 */
[----:B------:R-:W-:Y:S01]  /*13040*/  FADD.FTZ R4, R148, R3 ;  /* 0x0000000394047221 */ /* 0x000fe20000010000 */
[----:B------:R-:W-:Y:S01]  /*13050*/  IADD3 R3, R0, R214, -R219 ;  /* 0x000000d600037210 */ /* 0x000fe20007ffe8db */
[----:B------:R-:W-:Y:S02]  /*13060*/  FADD.FTZ R0, R146, R2 ;  /* 0x0000000292007221 */ /* 0x000fe40000010000 */
[----:B------:R-:W-:Y:S01]  /*13070*/  IMAD.MOV.U32 R2, RZ, RZ, RZ ;  /* 0x000000ffff027224 */ /* 0x000fe200078e00ff */
[----:B------:R-:W-:Y:S01]  /*13080*/  HMMA.16816.F32 R88, R64, R90, R32 ;  /* 0x0000005a4058723c */ /* 0x000fe20000001820 */
[----:B------:R-:W-:-:S02]  /*13090*/  FADD.FTZ R4, R142, R4 ;  /* 0x000000048e047221 */ /* 0x000fc40000010000 */
[----:B------:R-:W-:-:S04]  /*130a0*/  IMAD.HI R2, R3, -0x6db6db6d, R2 ;  /* 0x9249249303027827 */ /* 0x000fc800078e0202 */
[----:B------:R-:W-:Y:S01]  /*130b0*/  FADD.FTZ R3, R140, R4 ;  /* 0x000000048c037221 */ /* 0x000fe20000010000 */
[C---:B------:R-:W-:Y:S01]  /*130c0*/  HMMA.16816.F32 R96, R64.reuse, R98, R44 ;  /* 0x000000624060723c */ /* 0x040fe2000000182c */
[----:B------:R-:W-:Y:S02]  /*130d0*/  FADD.FTZ R0, R145, R0 ;  /* 0x0000000091007221 */ /* 0x000fe40000010000 */
[----:B------:R-:W-:Y:S02]  /*130e0*/  FADD.FTZ R3, R71, R3 ;  /* 0x0000000347037221 */ /* 0x000fe40000010000 */
[----:B------:R-:W-:Y:S01]  /*130f0*/  FADD.FTZ R4, R144, R0 ;  /* 0x0000000090047221 */ /* 0x000fe20000010000 */
[----:B------:R-:W-:Y:S01]  /*13100*/  SHF.R.U32.HI R0, RZ, 0x1f, R2 ;  /* 0x0000001fff007819 */ /* 0x000fe20000011602 */
[----:B------:R-:W-:Y:S01]  /*13110*/  FADD.FTZ R3, R141, R3 ;  /* 0x000000038d037221 */ /* 0x000fe20000010000 */
[----:B------:R-:W-:Y:S02]  /*13120*/  HMMA.16816.F32 R104, R64, R106, R52 ;  /* 0x0000006a4068723c */ /* 0x000fe40000001834 */
[----:B------:R-:W-:Y:S01]  /*13130*/  LEA.HI.SX32 R2, R2, R0, 0x1a ;  /* 0x0000000002027211 */ /* 0x000fe200078fd2ff */
        /* <DEDUP_REMOVED lines=12> */
[----:B------:R-:W-:-:S05]  /*13200*/  FADD.FTZ R0, R12, R2 ;  /* 0x000000020c007221 */ /* 0x000fca0000010000 */
[----:B------:R2:W-:Y:S02]  /*13210*/  STL [R1+0x38], R0 ;  /* 0x0000380001007387 */ /* 0x0005e40000100800 */
[C---:B-1----:R-:W-:Y:S02]  /*13220*/  HMMA.16816.F32 R60, R64.reuse, R8, R40 ;  /* 0x00000008403c723c */ /* 0x042fe40000001828 */
[----:B------:R2:W-:Y:S06]  /*13230*/  STL [R1+0x34], R3 ;  /* 0x0000340301007387 */ /* 0x0005ec0000100800 */
[----:B------:R-:W-:Y:S01]  /*13240*/  HMMA.16816.F32 R64, R64, R10, R28 ;  /* 0x0000000a4040723c */ /* 0x000fe2000000181c */
[----:B------:R-:W-:Y:S07]  /*13250*/  @!P0 BRA `(.L_x_1233) ;  /* 0x0000428000008947 */ /* 0x000fee0003800000 */
[----:B--2---:R-:W-:Y:S01]  /*13260*/  IMAD.IADD R0, R250, 0x1, R252 ;  /* 0x00000001fa007824 */ /* 0x004fe200078e02fc */
[----:B------:R-:W-:Y:S01]  /*13270*/  MOV R3, R70 ;  /* 0x0000004600037202 */ /* 0x000fe20000000f00 */
[----:B------:R-:W-:Y:S01]  /*13280*/  IMAD.MOV.U32 R71, RZ, RZ, R69 ;  /* 0x000000ffff477224 */ /* 0x000fe200078e0045 */
[----:B------:R-:W-:-:S02]  /*13290*/  MOV R188, R217 ;  /* 0x000000d900bc7202 */ /* 0x000fc40000000f00 */
[----:B------:R1:W-:Y:S02]  /*132a0*/  STL [R1+0x20], R0 ;  /* 0x0000200001007387 */ /* 0x0003e40000100800 */
[----:B-1----:R-:W-:-:S05]  /*132b0*/  @P3 IMAD.HI.U32 R0, R0, c[0x0][0x2c8], RZ ;  /* 0x0000b20000003a27 */ /* 0x002fca00078e00ff */
[----:B------:R-:W-:-:S05]  /*132c0*/  @P3 SHF.R.U32.HI R0, RZ, c[0x0][0x2cc], R0 ;  /* 0x0000b300ff003a19 */ /* 0x000fca0000011600 */
[----:B------:R1:W-:Y:S02]  /*132d0*/  @P3 STL [R1+0x28], R0 ;  /* 0x0000280001003387 */ /* 0x0003e40000100800 */
.L_x_1238:
[----:B--2---:R-:W2:Y:S01]  /*132e0*/  LDL R189, [R1+0x40] ;  /* 0x0000400001bd7983 */ /* 0x004ea20000100800 */
        /* <DEDUP_REMOVED lines=21> */
[----:B-1-34-:R-:W-:Y:S01]  /*13440*/  IMAD.WIDE.U32 R22, R188, c[0x0][0x208], RZ ;  /* 0x00008200bc167a25 */ /* 0x01afe200078e00ff */
[----:B------:R-:W2:Y:S01]  /*13450*/  LDL.64 R30, [R1+0x8] ;  /* 0x00000800011e7983 */ /* 0x000ea20000100a00 */
[----:B------:R-:W-:Y:S01]  /*13460*/  ULDC.64 UR4, c[0x0][0x208] ;  /* 0x0000820000047ab9 */ /* 0x000fe20000000a00 */
[----:B------:R-:W-:Y:S01]  /*13470*/  SHF.R.S32.HI R0, RZ, 0x1f, R188 ;  /* 0x0000001fff007819 */ /* 0x000fe200000114bc */
[----:B------:R-:W-:Y:S01]  /*13480*/  USHF.L.U32 UR9, UR4, 0x5, URZ ;  /* 0x0000000504097899 */ /* 0x000fe2000800063f */
[----:B------:R-:W3:Y:S01]  /*13490*/  LDL R28, [R1] ;  /* 0x00000000011c7983 */ /* 0x000ee20000100800 */
        /* <DEDUP_REMOVED lines=52> */
.L_x_1235:
[----:B-1-34-:R-:W-:Y:S05]  /*137e0*/  BSYNC B0 ;  /* 0x0000000000007941 */ /* 0x01afea0003800000 */
.L_x_1234:
        /* <DEDUP_REMOVED lines=36> */
[----:B------:R-:W-:Y:S01]  /*13a30*/  HMMA.16816.F32 R56, R136, R162, R56 ;  /* 0x000000a28838723c */ /* 0x000fe20000001838 */
[----:B------:R-:W4:Y:S07]  /*13a40*/  LDSM.16.M88.4 R160, [R193+0x3000] ;  /* 0x00300000c1a0783b */ /* 0x000f2e0000000200 */
[C---:B-1----:R-:W-:Y:S08]  /*13a50*/  HMMA.16816.F32 R4, R164.reuse, R72, R4 ;  /* 0x00000048a404723c */ /* 0x042ff00000001804 */
[C---:B------:R-:W-:Y:S01]  /*13a60*/  HMMA.16816.F32 R8, R164.reuse, R74, R8 ;  /* 0x0000004aa408723c */ /* 0x040fe20000001808 */
[----:B------:R-:W1:Y:S07]  /*13a70*/  LDSM.16.M88.4 R72, [R192] ;  /* 0x00000000c048783b */ /* 0x000e6e0000000200 */
        /* <DEDUP_REMOVED lines=44> */
[----:B------:R-:W2:Y:S07]  /*13d40*/  LDSM.16.M88.4 R140, [R200] ;  /* 0x00000000c88c783b */ /* 0x000eae0000000200 */
[C---:B---3--:R-:W-:Y:S08]  /*13d50*/  HMMA.16816.F32 R20, R172.reuse, R144, R20 ;  /* 0x00000090ac14723c */ /* 0x048ff00000001814 */
[C---:B------:R-:W-:Y:S01]  /*13d60*/  HMMA.16816.F32 R24, R172.reuse, R146, R24 ;  /* 0x00000092ac18723c */ /* 0x040fe20000001818 */
[----:B------:R-:W3:Y:S07]  /*13d70*/  LDSM.16.M88.4 R144, [R201] ;  /* 0x00000000c990783b */ /* 0x000eee0000000200 */
        /* <DEDUP_REMOVED lines=8> */
[----:B------:R-:W3:Y:S07]  /*13e00*/  LDSM.16.M88.4 R156, [R204] ;  /* 0x00000000cc9c783b */ /* 0x000eee0000000200 */
[C---:B------:R-:W-:Y:S08]  /*13e10*/  HMMA.16816.F32 R52, R172.reuse, R160, R52 ;  /* 0x000000a0ac34723c */ /* 0x040ff00000001834 */
[----:B------:R-:W-:Y:S01]  /*13e20*/  HMMA.16816.F32 R56, R172, R162, R56 ;  /* 0x000000a2ac38723c */ /* 0x000fe20000001838 */
[----:B------:R-:W4:Y:S07]  /*13e30*/  LDSM.16.M88.4 R160, [R205] ;  /* 0x00000000cda0783b */ /* 0x000f2e0000000200 */
        /* <DEDUP_REMOVED lines=28> */
[C---:B------:R-:W-:Y:S08]  /*14000*/  HMMA.16816.F32 R24, R180.reuse, R146, R24 ;  /* 0x00000092b418723c */ /* 0x040ff00000001818 */
[C---:B----4-:R-:W-:Y:S08]  /*14010*/  HMMA.16816.F32 R28, R180.reuse, R148, R28 ;  /* 0x00000094b41c723c */ /* 0x050ff0000000181c */
[C---:B------:R-:W-:Y:S08]  /*14020*/  HMMA.16816.F32 R32, R180.reuse, R150, R32 ;  /* 0x00000096b420723c */ /* 0x040ff00000001820 */
        /* <DEDUP_REMOVED lines=8> */
[C---:B--2---:R-:W-:Y:S08]  /*140b0*/  HMMA.16816.F32 R12, R184.reuse, R140, R12 ;  /* 0x0000008cb80c723c */ /* 0x044ff0000000180c */
        /* <DEDUP_REMOVED lines=137> */
[----:B------:R-:W3:Y:S01]  /*14950*/  LDL R189, [R1+0x10] ;  /* 0x0000100001bd7983 */ /* 0x000ee20000100800 */
        /* <DEDUP_REMOVED lines=47> */
.L_x_1237:
[----:B--234-:R-:W-:Y:S05]  /*14c50*/  BSYNC B0 ;  /* 0x0000000000007941 */ /* 0x01cfea0003800000 */
.L_x_1236:
        /* <DEDUP_REMOVED lines=19> */
[----:B------:R-:W-:Y:S02]  /*14d90*/  ISETP.GT.AND P0, PT, R0, 0x1, PT ;  /* 0x000000010000780c */ /* 0x000fe40003f04270 */
[----:B------:R-:W-:Y:S02]  /*14da0*/  FSEL R5, R160, -INF , P1 ;  /* 0xff800000a0057808 */ /* 0x000fe40000800000 */
[----:B------:R-:W-:Y:S02]  /*14db0*/  FSEL R6, R158, -INF , P0 ;  /* 0xff8000009e067808 */ /* 0x000fe40000000000 */
[----:B------:R-:W-:Y:S02]  /*14dc0*/  ISETP.GT.AND P4, PT, R0, 0x8, PT ;  /* 0x000000080000780c */ /* 0x000fe40003f84270 */
[----:B------:R-:W-:Y:S02]  /*14dd0*/  FMNMX.FTZ R2, R5, R71, !PT ;  /* 0x0000004705027209 */ /* 0x000fe40007810000 */
        /* <DEDUP_REMOVED lines=9> */
[----:B------:R-:W-:Y:S02]  /*14e70*/  ISETP.GT.AND P4, PT, R4, RZ, PT ;  /* 0x000000ff0400720c */ /* 0x000fe40003f84270 */
[----:B------:R-:W-:Y:S02]  /*14e80*/  FMNMX.FTZ R2, R41, R2, !PT ;  /* 0x0000000229027209 */ /* 0x000fe40007810000 */
[----:B------:R-:W-:Y:S02]  /*14e90*/  ISETP.GT.AND P1, PT, R0, 0x18, PT ;  /* 0x000000180000780c */ /* 0x000fe40003f24270 */
[----:B------:R-:W-:Y:S02]  /*14ea0*/  FSEL R48, R146, -INF , P0 ;  /* 0xff80000092307808 */ /* 0x000fe40000000000 */
[----:B------:R-:W-:Y:S02]  /*14eb0*/  FSEL R8, R163, -INF , P4 ;  /* 0xff800000a3087808 */ /* 0x000fe40002000000 */
[----:B------:R-:W-:Y:S02]  /*14ec0*/  ISETP.GT.AND P2, PT, R4, 0x1, PT ;  /* 0x000000010400780c */ /* 0x000fe40003f44270 */
[----:B------:R-:W-:Y:S02]  /*14ed0*/  FSEL R57, R75, -INF , P1 ;  /* 0xff8000004b397808 */ /* 0x000fe40000800000 */
[----:B------:R-:W-:Y:S02]  /*14ee0*/  ISETP.GT.AND P0, PT, R0, 0x19, PT ;  /* 0x000000190000780c */ /* 0x000fe40003f04270 */
        /* <DEDUP_REMOVED lines=44> */
[----:B------:R-:W-:Y:S02]  /*151b0*/  ISETP.GT.AND P2, PT, R4, 0x21, PT ;  /* 0x000000210400780c */ /* 0x000fe40003f44270 */
[----:B------:R-:W-:Y:S02]  /*151c0*/  FSEL R144, R153, -INF , P3 ;  /* 0xff80000099907808 */ /* 0x000fe40001800000 */
[----:B------:R-:W-:Y:S02]  /*151d0*/  FSEL R158, R34, -INF , P1 ;  /* 0xff800000229e7808 */ /* 0x000fe40000800000 */
[----:B------:R-:W-:Y:S02]  /*151e0*/  ISETP.GT.AND P0, PT, R0, 0x39, PT ;  /* 0x000000390000780c */ /* 0x000fe40003f04270 */
[----:B------:R-:W-:Y:S02]  /*151f0*/  FMNMX.FTZ R2, R157, R2, !PT ;  /* 0x000000029d027209 */ /* 0x000fe40007810000 */
        /* <DEDUP_REMOVED lines=43> */
[C---:B------:R-:W-:Y:S02]  /*154b0*/  ISETP.GT.AND P2, PT, R4.reuse, 0x41, PT ;  /* 0x000000410400780c */ /* 0x040fe40003f44270 */
[----:B------:R-:W-:Y:S02]  /*154c0*/  FMNMX.FTZ R7, R155, R7, !PT ;  /* 0x000000079b077209 */ /* 0x000fe40007810000 */
[----:B------:R-:W-:Y:S02]  /*154d0*/  ISETP.GT.AND P3, PT, R4, 0x48, PT ;  /* 0x000000480400780c */ /* 0x000fe40003f64270 */
[----:B------:R-:W-:Y:S02]  /*154e0*/  FSEL R232, R18, -INF , P1 ;  /* 0xff80000012e87808 */ /* 0x000fe40000800000 */
[----:B------:R-:W-:Y:S02]  /*154f0*/  ISETP.GT.AND P0, PT, R0, 0x59, PT ;  /* 0x000000590000780c */ /* 0x000fe40003f04270 */
        /* <DEDUP_REMOVED lines=38> */
[C---:B------:R-:W-:Y:S02]  /*15760*/  ISETP.GT.AND P0, PT, R4.reuse, 0x61, PT ;  /* 0x000000610400780c */ /* 0x040fe40003f04270 */
[----:B------:R-:W-:Y:S02]  /*15770*/  FSEL R239, R29, -INF , P1 ;  /* 0xff8000001def7808 */ /* 0x000fe40000800000 */
[----:B------:R-:W-:Y:S01]  /*15780*/  FSEL R240, R25, -INF , P0 ;  /* 0xff80000019f07808 */ /* 0x000fe20000000000 */
[----:B------:R-:W-:Y:S01]  /*15790*/  LDSM.16.MT88.4 R28, [R198] ;  /* 0x00000000c61c783b */ /* 0x000fe20000004200 */
[----:B------:R-:W-:Y:S02]  /*157a0*/  ISETP.GT.AND P0, PT, R4, 0x69, PT ;  /* 0x000000690400780c */ /* 0x000fe40003f04270 */
[----:B------:R-:W-:Y:S02]  /*157b0*/  FMNMX.FTZ R7, R228, R7, !PT ;  /* 0x00000007e4077209 */ /* 0x000fe40007810000 */
[----:B------:R-:W-:Y:S02]  /*157c0*/  FSEL R244, R21, -INF , P0 ;  /* 0xff80000015f47808 */ /* 0x000fe40000000000 */
[----:B------:R-:W-:Y:S02]  /*157d0*/  ISETP.GT.AND P1, PT, R4, 0x68, PT ;  /* 0x000000680400780c */ /* 0x000fe40003f24270 */
[----:B------:R-:W-:Y:S02]  /*157e0*/  FMNMX.FTZ R7, R239, R7, !PT ;  /* 0x00000007ef077209 */ /* 0x000fe40007810000 */
[----:B------:R-:W-:Y:S02]  /*157f0*/  FSEL R243, R23, -INF , P1 ;  /* 0xff80000017f37808 */ /* 0x000fe40000800000 */
[----:B------:R-:W-:Y:S01]  /*15800*/  FMNMX.FTZ R4, R240, R7, !PT ;  /* 0x00000007f0047209 */ /* 0x000fe20007810000 */
[----:B------:R-:W-:Y:S01]  /*15810*/  LDSM.16.MT88.4 R20, [R196] ;  /* 0x00000000c414783b */ /* 0x000fe20000004200 */
[----:B--2---:R-:W-:Y:S02]  /*15820*/  FMNMX.FTZ R0, R0, R2, !PT ;  /* 0x0000000200007209 */ /* 0x004fe40007810000 */
[----:B------:R-:W-:Y:S04]  /*15830*/  FMNMX.FTZ R4, R243, R4, !PT ;  /* 0x00000004f3047209 */ /* 0x000fe80007810000 */
[----:B------:R-:W-:Y:S01]  /*15840*/  FMNMX.FTZ R4, R244, R4, !PT ;  /* 0x00000004f4047209 */ /* 0x000fe20007810000 */
[----:B------:R-:W2:Y:S08]  /*15850*/  SHFL.BFLY PT, R2, R0, 0x1, 0x1f ;  /* 0x0c201f0000027f89 */ /* 0x000eb000000e0000 */
        /* <DEDUP_REMOVED lines=16> */
[--C-:B------:R-:W-:Y:S02]  /*15960*/  FFMA.FTZ R5, R8, c[0x0][0x2d0], -R73.reuse ;  /* 0x0000b40008057a23 */ /* 0x100fe40000010849 */
[--C-:B------:R-:W-:Y:S02]  /*15970*/  FFMA.FTZ R4, R11, c[0x0][0x2d0], -R73.reuse ;  /* 0x0000b4000b047a23 */ /* 0x100fe40000010849 */
[----:B------:R4:W-:Y:S10]  /*15980*/  MUFU.EX2 R252, R2 ;  /* 0x0000000200fc7308 */ /* 0x0009f40000000800 */
[----:B------:R-:W-:Y:S01]  /*15990*/  MUFU.EX2 R248, R5 ;  /* 0x0000000500f87308 */ /* 0x000fe20000000800 */
[--C-:B--2---:R-:W-:Y:S01]  /*159a0*/  FFMA.FTZ R0, R9, c[0x0][0x2d0], -R74.reuse ;  /* 0x0000b40009007a23 */ /* 0x104fe2000001084a */
[----:B---3--:R-:W-:Y:S08]  /*159b0*/  F2FP.PACK_AB R141, R250, R251 ;  /* 0x000000fbfa8d723e */ /* 0x008ff000000000ff */
[----:B------:R2:W-:Y:S01]  /*159c0*/  MUFU.EX2 R51, R0 ;  /* 0x0000000000337308 */ /* 0x0005e20000000800 */
[----:B----4-:R-:W-:Y:S09]  /*159d0*/  FSEL R2, R69, RZ, P0 ;  /* 0x000000ff45027208 */ /* 0x010ff20000000000 */
[----:B------:R-:W3:Y:S01]  /*159e0*/  MUFU.EX2 R247, R4 ;  /* 0x0000000400f77308 */ /* 0x000ee20000000800 */
[--C-:B--2---:R-:W-:Y:S09]  /*159f0*/  FFMA.FTZ R0, R10, c[0x0][0x2d0], -R74.reuse ;  /* 0x0000b4000a007a23 */ /* 0x104ff2000001084a */
[----:B------:R2:W4:Y:S01]  /*15a00*/  MUFU.EX2 R58, R0 ;  /* 0x00000000003a7308 */ /* 0x0005220000000800 */
[----:B---3--:R-:W-:Y:S01]  /*15a10*/  F2FP.PACK_AB R140, R247, R248 ;  /* 0x000000f8f78c723e */ /* 0x008fe200000000ff */
[----:B--2---:R-:W-:Y:S01]  /*15a20*/  FFMA.FTZ R0, R12, c[0x0][0x2d0], -R73 ;  /* 0x0000b4000c007a23 */ /* 0x004fe20000010849 */
[----:B----4-:R-:W-:Y:S01]  /*15a30*/  F2FP.PACK_AB R143, R58, R51 ;  /* 0x000000333a8f723e */ /* 0x010fe200000000ff */
        /* <DEDUP_REMOVED lines=9> */
[----:B------:R-:W-:Y:S04]  /*15ad0*/  FMUL.FTZ R0, R0, c[0x0][0x2d0] ;  /* 0x0000b40000007a20 */ /* 0x000fe80000410000 */
[----:B------:R3:W-:Y:S01]  /*15ae0*/  MUFU.EX2 R242, R2 ;  /* 0x0000000200f27308 */ /* 0x0007e20000000800 */
[C---:B----4-:R-:W-:Y:S02]  /*15af0*/  FMUL.FTZ R4, R3.reuse, R76 ;  /* 0x0000004c03047220 */ /* 0x050fe40000410000 */
        /* <DEDUP_REMOVED lines=10> */
[----:B------:R-:W5:Y:S01]  /*15ba0*/  LDL.LU R105, [R1+0x38] ;  /* 0x0000380001697983 */ /* 0x000f620000300800 */
[C---:B------:R-:W-:Y:S02]  /*15bb0*/  FMUL.FTZ R60, R3.reuse, R60 ;  /* 0x0000003c033c7220 */ /* 0x040fe40000410000 */
[--C-:B---3--:R-:W-:Y:S01]  /*15bc0*/  FFMA.FTZ R2, R40, c[0x0][0x2d0], -R73.reuse ;  /* 0x0000b40028027a23 */ /* 0x108fe20000010849 */
[----:B------:R-:W3:Y:S01]  /*15bd0*/  LDL.LU R104, [R1+0x34] ;  /* 0x0000340001687983 */ /* 0x000ee20000300800 */
[C---:B------:R-:W-:Y:S02]  /*15be0*/  FMUL.FTZ R40, R3.reuse, R112 ;  /* 0x0000007003287220 */ /* 0x040fe40000410000 */
[----:B------:R1:W1:Y:S01]  /*15bf0*/  MUFU.EX2 R241, R2 ;  /* 0x0000000200f17308 */ /* 0x0002620000000800 */
[C---:B------:R-:W-:Y:S02]  /*15c00*/  FMUL.FTZ R61, R3.reuse, R61 ;  /* 0x0000003d033d7220 */ /* 0x040fe40000410000 */
[C---:B------:R-:W-:Y:S02]  /*15c10*/  FMUL.FTZ R64, R3.reuse, R64 ;  /* 0x0000004003407220 */ /* 0x040fe40000410000 */
[C---:B------:R-:W-:Y:S02]  /*15c20*/  FMUL.FTZ R65, R3.reuse, R65 ;  /* 0x0000004103417220 */ /* 0x040fe40000410000 */
[C---:B----4-:R-:W-:Y:S02]  /*15c30*/  FMUL.FTZ R6, R0.reuse, R78 ;  /* 0x0000004e00067220 */ /* 0x050fe40000410000 */
[C---:B------:R-:W-:Y:S02]  /*15c40*/  FMUL.FTZ R7, R0.reuse, R79 ;  /* 0x0000004f00077220 */ /* 0x040fe40000410000 */
[----:B------:R-:W4:Y:S01]  /*15c50*/  LDSM.16.MT88.4 R76, [R198+0x3800] ;  /* 0x00380000c64c783b */ /* 0x000f220000004200 */
[C---:B------:R-:W-:Y:S02]  /*15c60*/  FMUL.FTZ R10, R0.reuse, R82 ;  /* 0x00000052000a7220 */ /* 0x040fe40000410000 */
[C---:B------:R-:W-:Y:S02]  /*15c70*/  FMUL.FTZ R11, R0.reuse, R83 ;  /* 0x00000053000b7220 */ /* 0x040fe40000410000 */
[C---:B--2---:R-:W-:Y:S03]  /*15c80*/  HMMA.16816.F32 R4, R140.reuse, R12, R4 ;  /* 0x0000000c8c04723c */ /* 0x044fe60000001804 */
[----:B------:R-:W2:Y:S02]  /*15c90*/  LDSM.16.MT88.4 R80, [R197+0x3800] ;  /* 0x00380000c550783b */ /* 0x000ea40000004200 */
[C---:B------:R-:W-:Y:S02]  /*15ca0*/  FMUL.FTZ R18, R0.reuse, R90 ;  /* 0x0000005a00127220 */ /* 0x040fe40000410000 */
[----:B------:R-:W-:Y:S01]  /*15cb0*/  FMUL.FTZ R12, R3, R84 ;  /* 0x00000054030c7220 */ /* 0x000fe20000410000 */
[C---:B------:R-:W-:Y:S04]  /*15cc0*/  HMMA.16816.F32 R8, R140.reuse, R14, R8 ;  /* 0x0000000e8c08723c */ /* 0x040fe80000001808 */
[--C-:B-1----:R-:W-:Y:S02]  /*15cd0*/  FFMA.FTZ R2, R41, c[0x0][0x2d0], -R74.reuse ;  /* 0x0000b40029027a23 */ /* 0x102fe4000001084a */
        /* <DEDUP_REMOVED lines=8> */
[----:B------:R-:W2:Y:S01]  /*15d60*/  LDSM.16.MT88.4 R88, [R196+0x800] ;  /* 0x00080000c458783b */ /* 0x000ea20000004200 */
[C---:B------:R-:W-:Y:S02]  /*15d70*/  FMUL.FTZ R27, R0.reuse, R99 ;  /* 0x00000063001b7220 */ /* 0x040fe40000410000 */
[----:B------:R-:W-:Y:S02]  /*15d80*/  FMUL.FTZ R34, R0, R106 ;  /* 0x0000006a00227220 */ /* 0x000fe40000410000 */
[C---:B------:R-:W-:Y:S03]  /*15d90*/  HMMA.16816.F32 R16, R140.reuse, R22, R16 ;  /* 0x000000168c10723c */ /* 0x040fe60000001810 */
[----:B------:R-:W-:Y:S01]  /*15da0*/  LDSM.16.MT88.4 R96, [R197+0x800] ;  /* 0x00080000c560783b */ /* 0x000fe20000004200 */
[C---:B------:R-:W-:Y:S02]  /*15db0*/  FMUL.FTZ R20, R3.reuse, R92 ;  /* 0x0000005c03147220 */ /* 0x040fe40000410000 */
[----:B-1----:R-:W-:Y:S02]  /*15dc0*/  FFMA.FTZ R2, R48, c[0x0][0x2d0], -R74 ;  /* 0x0000b40030027a23 */ /* 0x002fe4000001084a */
[C---:B------:R-:W-:Y:S02]  /*15dd0*/  FMUL.FTZ R21, R3.reuse, R93 ;  /* 0x0000005d03157220 */ /* 0x040fe40000410000 */
[----:B------:R1:W1:Y:S02]  /*15de0*/  MUFU.EX2 R236, R2 ;  /* 0x0000000200ec7308 */ /* 0x0002640000000800 */
[C---:B------:R-:W-:Y:S02]  /*15df0*/  FMUL.FTZ R22, R0.reuse, R94 ;  /* 0x0000005e00167220 */ /* 0x040fe40000410000 */
[C---:B------:R-:W-:Y:S02]  /*15e00*/  FMUL.FTZ R23, R0.reuse, R95 ;  /* 0x0000005f00177220 */ /* 0x040fe40000410000 */
[----:B------:R-:W2:Y:S01]  /*15e10*/  LDSM.16.MT88.4 R92, [R198+0x800] ;  /* 0x00080000c65c783b */ /* 0x000ea20000004200 */
[C---:B------:R-:W-:Y:S02]  /*15e20*/  FMUL.FTZ R35, R0.reuse, R107 ;  /* 0x0000006b00237220 */ /* 0x040fe40000410000 */
[C---:B------:R-:W-:Y:S02]  /*15e30*/  FMUL.FTZ R41, R3.reuse, R113 ;  /* 0x0000007103297220 */ /* 0x040fe40000410000 */
[C---:B------:R-:W-:Y:S03]  /*15e40*/  HMMA.16816.F32 R20, R140.reuse, R28, R20 ;  /* 0x0000001c8c14723c */ /* 0x040fe60000001814 */
[C---:B------:R-:W-:Y:S02]  /*15e50*/  FMUL.FTZ R42, R0.reuse, R114 ;  /* 0x00000072002a7220 */ /* 0x040fe40000410000 */
[C---:B------:R-:W-:Y:S02]  /*15e60*/  FMUL.FTZ R43, R0.reuse, R115 ;  /* 0x00000073002b7220 */ /* 0x040fe40000410000 */
[----:B------:R-:W-:Y:S01]  /*15e70*/  LDSM.16.MT88.4 R112, [R195+0x6800] ;  /* 0x00680000c370783b */ /* 0x000fe20000004200 */
[C---:B------:R-:W-:Y:S04]  /*15e80*/  HMMA.16816.F32 R24, R140.reuse, R30, R24 ;  /* 0x0000001e8c18723c */ /* 0x040fe80000001818 */
[----:B------:R-:W-:Y:S02]  /*15e90*/  FMUL.FTZ R28, R3, R100 ;  /* 0x00000064031c7220 */ /* 0x000fe40000410000 */
[--C-:B-1----:R-:W-:Y:S02]  /*15ea0*/  FFMA.FTZ R2, R49, c[0x0][0x2d0], -R73.reuse ;  /* 0x0000b40031027a23 */ /* 0x102fe40000010849 */
[C---:B------:R-:W-:Y:S02]  /*15eb0*/  FMUL.FTZ R29, R3.reuse, R101 ;  /* 0x00000065031d7220 */ /* 0x040fe40000410000 */
[----:B------:R1:W-:Y:S02]  /*15ec0*/  MUFU.EX2 R235, R2 ;  /* 0x0000000200eb7308 */ /* 0x0003e40000000800 */
[C---:B------:R-:W-:Y:S02]  /*15ed0*/  FMUL.FTZ R30, R0.reuse, R102 ;  /* 0x00000066001e7220 */ /* 0x040fe40000410000 */
[C---:B------:R-:W-:Y:S02]  /*15ee0*/  FMUL.FTZ R31, R0.reuse, R103 ;  /* 0x00000067001f7220 */ /* 0x040fe40000410000 */
[----:B------:R-:W-:Y:S01]  /*15ef0*/  LDSM.16.MT88.4 R100, [R198+0x3000] ;  /* 0x00300000c664783b */ /* 0x000fe20000004200 */
[C---:B------:R-:W-:Y:S02]  /*15f00*/  FMUL.FTZ R59, R0.reuse, R131 ;  /* 0x00000083003b7220 */ /* 0x040fe40000410000 */
[C---:B------:R-:W-:Y:S02]  /*15f10*/  FMUL.FTZ R48, R3.reuse, R120 ;  /* 0x0000007803307220 */ /* 0x040fe40000410000 */
[C---:B------:R-:W-:Y:S03]  /*15f20*/  HMMA.16816.F32 R28, R140.reuse, R36, R28 ;  /* 0x000000248c1c723c */ /* 0x040fe6000000181c */
[----:B------:R-:W-:Y:S02]  /*15f30*/  IMAD.MOV.U32 R120, RZ, RZ, R58 ;  /* 0x000000ffff787224 */ /* 0x000fe400078e003a */
[----:B------:R-:W-:Y:S02]  /*15f40*/  FMUL.FTZ R58, R0, R130 ;  /* 0x00000082003a7220 */ /* 0x000fe40000410000 */
[C---:B------:R-:W-:Y:S01]  /*15f50*/  FMUL.FTZ R37, R3.reuse, R109 ;  /* 0x0000006d03257220 */ /* 0x040fe20000410000 */
[C---:B------:R-:W-:Y:S04]  /*15f60*/  HMMA.16816.F32 R32, R140.reuse, R38, R32 ;  /* 0x000000268c20723c */ /* 0x040fe80000001820 */
[C---:B------:R-:W-:Y:S02]  /*15f70*/  FMUL.FTZ R36, R3.reuse, R108 ;  /* 0x0000006c03247220 */ /* 0x040fe40000410000 */
[----:B-1----:R-:W-:Y:S02]  /*15f80*/  FFMA.FTZ R2, R56, c[0x0][0x2d0], -R73 ;  /* 0x0000b40038027a23 */ /* 0x002fe40000010849 */
[C---:B------:R-:W-:Y:S02]  /*15f90*/  FMUL.FTZ R56, R3.reuse, R128 ;  /* 0x0000008003387220 */ /* 0x040fe40000410000 */
[----:B------:R1:W1:Y:S02]  /*15fa0*/  MUFU.EX2 R233, R2 ;  /* 0x0000000200e97308 */ /* 0x0002640000000800 */
[C---:B------:R-:W-:Y:S02]  /*15fb0*/  FMUL.FTZ R39, R0.reuse, R111 ;  /* 0x0000006f00277220 */ /* 0x040fe40000410000 */
[C---:B------:R-:W-:Y:S02]  /*15fc0*/  FMUL.FTZ R38, R0.reuse, R110 ;  /* 0x0000006e00267220 */ /* 0x040fe40000410000 */
[C---:B------:R-:W-:Y:S02]  /*15fd0*/  FMUL.FTZ R49, R3.reuse, R121 ;  /* 0x0000007903317220 */ /* 0x040fe40000410000 */
[----:B------:R-:W-:Y:S02]  /*15fe0*/  IMAD.MOV.U32 R121, RZ, RZ, R50 ;  /* 0x000000ffff797224 */ /* 0x000fe400078e0032 */
[C---:B------:R-:W-:Y:S01]  /*15ff0*/  FMUL.FTZ R50, R0.reuse, R122 ;  /* 0x0000007a00327220 */ /* 0x040fe20000410000 */
[C---:B------:R-:W-:Y:S03]  /*16000*/  HMMA.16816.F32 R36, R140.reuse, R44, R36 ;  /* 0x0000002c8c24723c */ /* 0x040fe60000001824 */
[----:B------:R-:W-:Y:S02]  /*16010*/  IMAD.MOV.U32 R122, RZ, RZ, R51 ;  /* 0x000000ffff7a7224 */ /* 0x000fe400078e0033 */
[C---:B------:R-:W-:Y:S02]  /*16020*/  FMUL.FTZ R51, R0.reuse, R123 ;  /* 0x0000007b00337220 */ /* 0x040fe40000410000 */
[C---:B------:R-:W-:Y:S01]  /*16030*/  FMUL.FTZ R45, R3.reuse, R117 ;  /* 0x00000075032d7220 */ /* 0x040fe20000410000 */
[C---:B------:R-:W-:Y:S04]  /*16040*/  HMMA.16816.F32 R40, R140.reuse, R46, R40 ;  /* 0x0000002e8c28723c */ /* 0x040fe80000001828 */
[----:B------:R-:W-:Y:S02]  /*16050*/  FMUL.FTZ R44, R3, R116 ;  /* 0x00000074032c7220 */ /* 0x000fe40000410000 */
[--C-:B-1----:R-:W-:Y:S02]  /*16060*/  FFMA.FTZ R2, R57, c[0x0][0x2d0], -R74.reuse ;  /* 0x0000b40039027a23 */ /* 0x102fe4000001084a */
[C---:B------:R-:W-:Y:S02]  /*16070*/  FMUL.FTZ R47, R0.reuse, R119 ;  /* 0x00000077002f7220 */ /* 0x040fe40000410000 */
[----:B------:R1:W-:Y:S02]  /*16080*/  MUFU.EX2 R231, R2 ;  /* 0x0000000200e77308 */ /* 0x0003e40000000800 */
[C---:B------:R-:W-:Y:S02]  /*16090*/  FMUL.FTZ R46, R0.reuse, R118 ;  /* 0x00000076002e7220 */ /* 0x040fe40000410000 */
[C---:B------:R-:W-:Y:S02]  /*160a0*/  FMUL.FTZ R57, R3.reuse, R129 ;  /* 0x0000008103397220 */ /* 0x040fe40000410000 */
[C---:B------:R-:W-:Y:S02]  /*160b0*/  FMUL.FTZ R62, R0.reuse, R62 ;  /* 0x0000003e003e7220 */ /* 0x040fe40000410000 */
[C---:B------:R-:W-:Y:S01]  /*160c0*/  FMUL.FTZ R63, R0.reuse, R63 ;  /* 0x0000003f003f7220 */ /* 0x040fe20000410000 */
[C---:B------:R-:W-:Y:S03]  /*160d0*/  HMMA.16816.F32 R44, R140.reuse, R52, R44 ;  /* 0x000000348c2c723c */ /* 0x040fe6000000182c */
[C---:B------:R-:W-:Y:S02]  /*160e0*/  FMUL.FTZ R66, R0.reuse, R66 ;  /* 0x0000004200427220 */ /* 0x040fe40000410000 */
[C---:B------:R-:W-:Y:S02]  /*160f0*/  FMUL.FTZ R67, R0.reuse, R67 ;  /* 0x0000004300437220 */ /* 0x040fe40000410000 */
[C---:B------:R-:W-:Y:S01]  /*16100*/  FMUL.FTZ R53, R3.reuse, R125 ;  /* 0x0000007d03357220 */ /* 0x040fe20000410000 */
[C---:B------:R-:W-:Y:S04]  /*16110*/  HMMA.16816.F32 R48, R140.reuse, R54, R48 ;  /* 0x000000368c30723c */ /* 0x040fe80000001830 */
[----:B------:R-:W-:Y:S02]  /*16120*/  FMUL.FTZ R52, R3, R124 ;  /* 0x0000007c03347220 */ /* 0x000fe40000410000 */
[--C-:B-1----:R-:W-:Y:S02]  /*16130*/  FFMA.FTZ R2, R75, c[0x0][0x2d0], -R74.reuse ;  /* 0x0000b4004b027a23 */ /* 0x102fe4000001084a */
[C---:B------:R-:W-:Y:S02]  /*16140*/  FMUL.FTZ R55, R0.reuse, R127 ;  /* 0x0000007f00377220 */ /* 0x040fe40000410000 */
[----:B------:R1:W1:Y:S02]  /*16150*/  MUFU.EX2 R128, R2 ;  /* 0x0000000200807308 */ /* 0x0002640000000800 */
[----:B------:R-:W-:Y:S07]  /*16160*/  FMUL.FTZ R54, R0, R126 ;  /* 0x0000007e00367220 */ /* 0x000fee0000410000 */
[C---:B----4-:R-:W-:Y:S07]  /*16170*/  HMMA.16816.F32 R52, R140.reuse, R76, R52 ;  /* 0x0000004c8c34723c */ /* 0x050fee0000001834 */
[----:B------:R-:W-:Y:S01]  /*16180*/  F2FP.PACK_AB R76, R241, R242 ;  /* 0x000000f2f14c723e */ /* 0x000fe200000000ff */
[C---:B------:R-:W-:Y:S04]  /*16190*/  HMMA.16816.F32 R56, R140.reuse, R78, R56 ;  /* 0x0000004e8c38723c */ /* 0x040fe80000001838 */
[----:B------:R-:W-:Y:S03]  /*161a0*/  F2FP.PACK_AB R77, R236, R237 ;  /* 0x000000edec4d723e */ /* 0x000fe600000000ff */
[----:B------:R-:W-:Y:S01]  /*161b0*/  F2FP.PACK_AB R78, R233, R235 ;  /* 0x000000ebe94e723e */ /* 0x000fe200000000ff */
[C---:B--2---:R-:W-:Y:S04]  /*161c0*/  HMMA.16816.F32 R60, R140.reuse, R80, R60 ;  /* 0x000000508c3c723c */ /* 0x044fe8000000183c */
[--C-:B-1----:R-:W-:Y:S01]  /*161d0*/  FFMA.FTZ R2, R144, c[0x0][0x2d0], -R73.reuse ;  /* 0x0000b40090027a23 */ /* 0x102fe20000010849 */
[----:B------:R-:W-:Y:S03]  /*161e0*/  F2FP.PACK_AB R79, R128, R231 ;  /* 0x000000e7804f723e */ /* 0x000fe600000000ff */
[----:B------:R-:W-:Y:S01]  /*161f0*/  HMMA.16816.F32 R64, R140, R82, R64 ;  /* 0x000000528c40723c */ /* 0x000fe20000001840 */
[----:B------:R1:W-:Y:S01]  /*16200*/  MUFU.EX2 R227, R2 ;  /* 0x0000000200e37308 */ /* 0x0003e20000000800 */
[----:B------:R-:W2:Y:S06]  /*16210*/  LDSM.16.MT88.4 R80, [R195+0x4000] ;  /* 0x00400000c350783b */ /* 0x000eac0000004200 */
[C---:B------:R-:W-:Y:S08]  /*16220*/  HMMA.16816.F32 R4, R76.reuse, R84, R4 ;  /* 0x000000544c04723c */ /* 0x040ff00000001804 */
[C---:B------:R-:W-:Y:S01]  /*16230*/  HMMA.16816.F32 R8, R76.reuse, R86, R8 ;  /* 0x000000564c08723c */ /* 0x040fe20000001808 */
[----:B------:R-:W4:Y:S07]  /*16240*/  LDSM.16.MT88.4 R84, [R196+0x4000] ;  /* 0x00400000c454783b */ /* 0x000f2e0000004200 */
[C---:B------:R-:W-:Y:S04]  /*16250*/  HMMA.16816.F32 R12, R76.reuse, R88, R12 ;  /* 0x000000584c0c723c */ /* 0x040fe8000000180c */
[----:B-1----:R-:W-:Y:S04]  /*16260*/  FFMA.FTZ R2, R145, c[0x0][0x2d0], -R73 ;  /* 0x0000b40091027a23 */ /* 0x002fe80000010849 */
[C---:B------:R-:W-:Y:S01]  /*16270*/  HMMA.16816.F32 R16, R76.reuse, R90, R16 ;  /* 0x0000005a4c10723c */ /* 0x040fe20000001810 */
[----:B------:R1:W1:Y:S01]  /*16280*/  MUFU.EX2 R111, R2 ;  /* 0x00000002006f7308 */ /* 0x0002620000000800 */
[----:B------:R-:W3:Y:S06]  /*16290*/  LDSM.16.MT88.4 R88, [R198+0x4000] ;  /* 0x00400000c658783b */ /* 0x000eec0000004200 */
[C---:B------:R-:W-:Y:S08]  /*162a0*/  HMMA.16816.F32 R20, R76.reuse, R92, R20 ;  /* 0x0000005c4c14723c */ /* 0x040ff00000001814 */
[C---:B------:R-:W-:Y:S01]  /*162b0*/  HMMA.16816.F32 R24, R76.reuse, R94, R24 ;  /* 0x0000005e4c18723c */ /* 0x040fe20000001818 */
[----:B------:R-:W3:Y:S07]  /*162c0*/  LDSM.16.MT88.4 R92, [R197+0x4000] ;  /* 0x00400000c55c783b */ /* 0x000eee0000004200 */
[C---:B------:R-:W-:Y:S04]  /*162d0*/  HMMA.16816.F32 R28, R76.reuse, R96, R28 ;  /* 0x000000604c1c723c */ /* 0x040fe8000000181c */
[--C-:B-1----:R-:W-:Y:S04]  /*162e0*/  FFMA.FTZ R2, R146, c[0x0][0x2d0], -R74.reuse ;  /* 0x0000b40092027a23 */ /* 0x102fe8000001084a */
[C---:B------:R-:W-:Y:S01]  /*162f0*/  HMMA.16816.F32 R32, R76.reuse, R98, R32 ;  /* 0x000000624c20723c */ /* 0x040fe20000001820 */
[----:B------:R1:W-:Y:S01]  /*16300*/  MUFU.EX2 R109, R2 ;  /* 0x00000002006d7308 */ /* 0x0003e20000000800 */
[----:B------:R-:W-:Y:S06]  /*16310*/  LDSM.16.MT88.4 R96, [R196+0x1000] ;  /* 0x00100000c460783b */ /* 0x000fec0000004200 */
[C---:B--2---:R-:W-:Y:S08]  /*16320*/  HMMA.16816.F32 R36, R76.reuse, R80, R36 ;  /* 0x000000504c24723c */ /* 0x044ff00000001824 */
[C---:B------:R-:W-:Y:S01]  /*16330*/  HMMA.16816.F32 R40, R76.reuse, R82, R40 ;  /* 0x000000524c28723c */ /* 0x040fe20000001828 */
[----:B------:R-:W2:Y:S03]  /*16340*/  LDSM.16.MT88.4 R80, [R195+0x1000] ;  /* 0x00100000c350783b */ /* 0x000ea60000004200 */
[----:B-----5:R-:W-:Y:S04]  /*16350*/  FFMA.FTZ R0, R0, R105, R251 ;  /* 0x0000006900007223 */ /* 0x020fe800000100fb */
[C---:B----4-:R-:W-:Y:S04]  /*16360*/  HMMA.16816.F32 R44, R76.reuse, R84, R44 ;  /* 0x000000544c2c723c */ /* 0x050fe8000000182c */
[----:B-1----:R-:W-:Y:S02]  /*16370*/  FFMA.FTZ R2, R148, c[0x0][0x2d0], -R74 ;  /* 0x0000b40094027a23 */ /* 0x002fe4000001084a */
[----:B---3--:R-:W-:Y:S02]  /*16380*/  FFMA.FTZ R3, R3, R104, R248 ;  /* 0x0000006803037223 */ /* 0x008fe400000100f8 */
[C---:B------:R-:W-:Y:S01]  /*16390*/  HMMA.16816.F32 R48, R76.reuse, R86, R48 ;  /* 0x000000564c30723c */ /* 0x040fe20000001830 */
[----:B------:R1:W3:Y:S01]  /*163a0*/  MUFU.EX2 R110, R2 ;  /* 0x00000002006e7308 */ /* 0x0002e20000000800 */
[----:B------:R-:W4:Y:S02]  /*163b0*/  LDSM.16.MT88.4 R84, [R198+0x1000] ;  /* 0x00100000c654783b */ /* 0x000f240000004200 */
[----:B------:R-:W-:Y:S04]  /*163c0*/  FADD.FTZ R0, R250, R0 ;  /* 0x00000000fa007221 */ /* 0x000fe80000010000 */
[C---:B------:R-:W-:Y:S02]  /*163d0*/  HMMA.16816.F32 R52, R76.reuse, R88, R52 ;  /* 0x000000584c34723c */ /* 0x040fe40000001834 */
[----:B------:R-:W-:Y:S02]  /*163e0*/  LDSM.16.MT88.4 R104, [R197+0x3000] ;  /* 0x00300000c568783b */ /* 0x000fe40000004200 */
[----:B------:R-:W-:Y:S04]  /*163f0*/  FADD.FTZ R0, R122, R0 ;  /* 0x000000007a007221 */ /* 0x000fe80000010000 */
[C---:B------:R-:W-:Y:S02]  /*16400*/  HMMA.16816.F32 R56, R76.reuse, R90, R56 ;  /* 0x0000005a4c38723c */ /* 0x040fe40000001838 */
[----:B------:R-:W5:Y:S02]  /*16410*/  LDSM.16.MT88.4 R88, [R197+0x1000] ;  /* 0x00100000c558783b */ /* 0x000f640000004200 */
[----:B------:R-:W-:Y:S04]  /*16420*/  FADD.FTZ R0, R120, R0 ;  /* 0x0000000078007221 */ /* 0x000fe80000010000 */
[C---:B------:R-:W-:Y:S04]  /*16430*/  HMMA.16816.F32 R60, R76.reuse, R92, R60 ;  /* 0x0000005c4c3c723c */ /* 0x040fe8000000183c */
[--C-:B-1----:R-:W-:Y:S02]  /*16440*/  FFMA.FTZ R2, R147, c[0x0][0x2d0], -R73.reuse ;  /* 0x0000b40093027a23 */ /* 0x102fe40000010849 */
[----:B------:R-:W-:Y:S02]  /*16450*/  FADD.FTZ R0, R237, R0 ;  /* 0x00000000ed007221 */ /* 0x000fe40000010000 */
[----:B------:R-:W-:Y:S01]  /*16460*/  HMMA.16816.F32 R64, R76, R94, R64 ;  /* 0x0000005e4c40723c */ /* 0x000fe20000001840 */
[----:B------:R1:W-:Y:S01]  /*16470*/  MUFU.EX2 R224, R2 ;  /* 0x0000000200e07308 */ /* 0x0003e20000000800 */
[----:B------:R-:W-:Y:S02]  /*16480*/  LDSM.16.MT88.4 R92, [R196+0x4800] ;  /* 0x00480000c45c783b */ /* 0x000fe40000004200 */
[----:B------:R-:W-:Y:S03]  /*16490*/  FADD.FTZ R0, R236, R0 ;  /* 0x00000000ec007221 */ /* 0x000fe60000010000 */
[----:B------:R-:W-:Y:S01]  /*164a0*/  F2FP.PACK_AB R76, R111, R227 ;  /* 0x000000e36f4c723e */ /* 0x000fe200000000ff */
[----:B------:R-:W-:Y:S01]  /*164b0*/  FADD.FTZ R0, R231, R0 ;  /* 0x00000000e7007221 */ /* 0x000fe20000010000 */
[----:B---3--:R-:W-:Y:S03]  /*164c0*/  F2FP.PACK_AB R77, R110, R109 ;  /* 0x0000006d6e4d723e */ /* 0x008fe600000000ff */
[----:B------:R-:W-:Y:S02]  /*164d0*/  FADD.FTZ R0, R128, R0 ;  /* 0x0000000080007221 */ /* 0x000fe40000010000 */
[----:B------:R-:W-:Y:S02]  /*164e0*/  LDSM.16.MT88.4 R128, [R198+0x6800] ;  /* 0x00680000c680783b */ /* 0x000fe40000004200 */
[----:B------:R-:W-:Y:S04]  /*164f0*/  FADD.FTZ R0, R109, R0 ;  /* 0x000000006d007221 */ /* 0x000fe80000010000 */
[----:B------:R-:W-:Y:S02]  /*16500*/  FADD.FTZ R0, R110, R0 ;  /* 0x000000006e007221 */ /* 0x000fe40000010000 */
[--C-:B-1----:R-:W-:Y:S04]  /*16510*/  FFMA.FTZ R2, R149, c[0x0][0x2d0], -R73.reuse ;  /* 0x0000b40095027a23 */ /* 0x102fe80000010849 */
[----:B------:R1:W3:Y:S02]  /*16520*/  MUFU.EX2 R221, R2 ;  /* 0x0000000200dd7308 */ /* 0x0002e40000000800 */
[--C-:B-1----:R-:W-:Y:S01]  /*16530*/  FFMA.FTZ R2, R151, c[0x0][0x2d0], -R74.reuse ;  /* 0x0000b40097027a23 */ /* 0x102fe2000001084a */
[----:B---3--:R-:W-:Y:S07]  /*16540*/  F2FP.PACK_AB R78, R221, R224 ;  /* 0x000000e0dd4e723e */ /* 0x008fee00000000ff */
[----:B------:R1:W3:Y:S02]  /*16550*/  MUFU.EX2 R108, R2 ;  /* 0x00000002006c7308 */ /* 0x0002e40000000800 */
[----:B-1----:R-:W-:Y:S02]  /*16560*/  FFMA.FTZ R2, R152, c[0x0][0x2d0], -R74 ;  /* 0x0000b40098027a23 */ /* 0x002fe4000001084a */
[----:B---3--:R-:W-:Y:S06]  /*16570*/  FADD.FTZ R0, R108, R0 ;  /* 0x000000006c007221 */ /* 0x008fec0000010000 */
[----:B------:R1:W3:Y:S02]  /*16580*/  MUFU.EX2 R219, R2 ;  /* 0x0000000200db7308 */ /* 0x0002e40000000800 */
[--C-:B-1----:R-:W-:Y:S01]  /*16590*/  FFMA.FTZ R2, R153, c[0x0][0x2d0], -R73.reuse ;  /* 0x0000b40099027a23 */ /* 0x102fe20000010849 */
[C---:B---3--:R-:W-:Y:S01]  /*165a0*/  F2FP.PACK_AB R79, R219.reuse, R108 ;  /* 0x0000006cdb4f723e */ /* 0x048fe200000000ff */
[----:B------:R-:W-:Y:S06]  /*165b0*/  FADD.FTZ R0, R219, R0 ;  /* 0x00000000db007221 */ /* 0x000fec0000010000 */
[----:B------:R1:W-:Y:S01]  /*165c0*/  MUFU.EX2 R189, R2 ;  /* 0x0000000200bd7308 */ /* 0x0003e20000000800 */
[C---:B--2---:R-:W-:Y:S08]  /*165d0*/  HMMA.16816.F32 R4, R76.reuse, R80, R4 ;  /* 0x000000504c04723c */ /* 0x044ff00000001804 */
[C---:B------:R-:W-:Y:S01]  /*165e0*/  HMMA.16816.F32 R8, R76.reuse, R82, R8 ;  /* 0x000000524c08723c */ /* 0x040fe20000001808 */
[----:B------:R-:W2:Y:S07]  /*165f0*/  LDSM.16.MT88.4 R80, [R195+0x4800] ;  /* 0x00480000c350783b */ /* 0x000eae0000004200 */
[C---:B------:R-:W-:Y:S04]  /*16600*/  HMMA.16816.F32 R12, R76.reuse, R96, R12 ;  /* 0x000000604c0c723c */ /* 0x040fe8000000180c */
[--C-:B-1----:R-:W-:Y:S04]  /*16610*/  FFMA.FTZ R2, R150, c[0x0][0x2d0], -R73.reuse ;  /* 0x0000b40096027a23 */ /* 0x102fe80000010849 */
[C---:B------:R-:W-:Y:S01]  /*16620*/  HMMA.16816.F32 R16, R76.reuse, R98, R16 ;  /* 0x000000624c10723c */ /* 0x040fe20000001810 */
[----:B------:R1:W-:Y:S01]  /*16630*/  MUFU.EX2 R119, R2 ;  /* 0x0000000200777308 */ /* 0x0003e20000000800 */
[----:B------:R-:W-:Y:S06]  /*16640*/  LDSM.16.MT88.4 R96, [R196+0x1800] ;  /* 0x00180000c460783b */ /* 0x000fec0000004200 */
[C---:B----4-:R-:W-:Y:S08]  /*16650*/  HMMA.16816.F32 R20, R76.reuse, R84, R20 ;  /* 0x000000544c14723c */ /* 0x050ff00000001814 */
[C---:B------:R-:W-:Y:S01]  /*16660*/  HMMA.16816.F32 R24, R76.reuse, R86, R24 ;  /* 0x000000564c18723c */ /* 0x040fe20000001818 */
[----:B------:R-:W3:Y:S07]  /*16670*/  LDSM.16.MT88.4 R84, [R198+0x4800] ;  /* 0x00480000c654783b */ /* 0x000eee0000004200 */
[C---:B-----5:R-:W-:Y:S04]  /*16680*/  HMMA.16816.F32 R28, R76.reuse, R88, R28 ;  /* 0x000000584c1c723c */ /* 0x060fe8000000181c */
        /* <DEDUP_REMOVED lines=8> */
[----:B-1----:R-:W-:Y:S02]  /*16710*/  FFMA.FTZ R2, R157, c[0x0][0x2d0], -R74 ;  /* 0x0000b4009d027a23 */ /* 0x002fe4000001084a */
[----:B----4-:R-:W-:Y:S02]  /*16720*/  FADD.FTZ R0, R117, R0 ;  /* 0x0000000075007221 */ /* 0x010fe40000010000 */
[C---:B------:R-:W-:Y:S01]  /*16730*/  HMMA.16816.F32 R48, R76.reuse, R94, R48 ;  /* 0x0000005e4c30723c */ /* 0x040fe20000001830 */
[----:B------:R1:W4:Y:S01]  /*16740*/  MUFU.EX2 R118, R2 ;  /* 0x0000000200767308 */ /* 0x0003220000000800 */
[----:B------:R-:W2:Y:S06]  /*16750*/  LDSM.16.MT88.4 R92, [R198+0x1800] ;  /* 0x00180000c65c783b */ /* 0x000eac0000004200 */
[C---:B---3--:R-:W-:Y:S08]  /*16760*/  HMMA.16816.F32 R52, R76.reuse, R84, R52 ;  /* 0x000000544c34723c */ /* 0x048ff00000001834 */
[C---:B------:R-:W-:Y:S01]  /*16770*/  HMMA.16816.F32 R56, R76.reuse, R86, R56 ;  /* 0x000000564c38723c */ /* 0x040fe20000001838 */
[----:B------:R-:W3:Y:S07]  /*16780*/  LDSM.16.MT88.4 R84, [R197+0x1800] ;  /* 0x00180000c554783b */ /* 0x000eee0000004200 */
[C---:B-----5:R-:W-:Y:S04]  /*16790*/  HMMA.16816.F32 R60, R76.reuse, R88, R60 ;  /* 0x000000584c3c723c */ /* 0x060fe8000000183c */
[--C-:B-1----:R-:W-:Y:S02]  /*167a0*/  FFMA.FTZ R2, R154, c[0x0][0x2d0], -R73.reuse ;  /* 0x0000b4009a027a23 */ /* 0x102fe40000010849 */
[C---:B----4-:R-:W-:Y:S02]  /*167b0*/  FADD.FTZ R0, R118.reuse, R0 ;  /* 0x0000000076007221 */ /* 0x050fe40000010000 */
[----:B------:R-:W-:Y:S01]  /*167c0*/  HMMA.16816.F32 R64, R76, R90, R64 ;  /* 0x0000005a4c40723c */ /* 0x000fe20000001840 */
[----:B------:R1:W-:Y:S01]  /*167d0*/  MUFU.EX2 R161, R2 ;  /* 0x0000000200a17308 */ /* 0x0003e20000000800 */
[----:B------:R-:W-:Y:S05]  /*167e0*/  LDSM.16.MT88.4 R88, [R196+0x5000] ;  /* 0x00500000c458783b */ /* 0x000fea0000004200 */
[----:B------:R-:W-:Y:S02]  /*167f0*/  F2FP.PACK_AB R76, R119, R189 ;  /* 0x000000bd774c723e */ /* 0x000fe400000000ff */
[----:B------:R-:W-:Y:S03]  /*16800*/  F2FP.PACK_AB R77, R118, R117 ;  /* 0x00000075764d723e */ /* 0x000fe600000000ff */
[--C-:B-1----:R-:W-:Y:S04]  /*16810*/  FFMA.FTZ R2, R155, c[0x0][0x2d0], -R73.reuse ;  /* 0x0000b4009b027a23 */ /* 0x102fe80000010849 */
[----:B------:R1:W4:Y:S02]  /*16820*/  MUFU.EX2 R160, R2 ;  /* 0x0000000200a07308 */ /* 0x0003240000000800 */
[--C-:B-1----:R-:W-:Y:S01]  /*16830*/  FFMA.FTZ R2, R158, c[0x0][0x2d0], -R74.reuse ;  /* 0x0000b4009e027a23 */ /* 0x102fe2000001084a */
[----:B----4-:R-:W-:Y:S07]  /*16840*/  F2FP.PACK_AB R78, R160, R161 ;  /* 0x000000a1a04e723e */ /* 0x010fee00000000ff */
[----:B------:R1:W4:Y:S02]  /*16850*/  MUFU.EX2 R116, R2 ;  /* 0x0000000200747308 */ /* 0x0003240000000800 */
[----:B-1----:R-:W-:Y:S02]  /*16860*/  FFMA.FTZ R2, R159, c[0x0][0x2d0], -R74 ;  /* 0x0000b4009f027a23 */ /* 0x002fe4000001084a */
[----:B----4-:R-:W-:Y:S06]  /*16870*/  FADD.FTZ R0, R116, R0 ;  /* 0x0000000074007221 */ /* 0x010fec0000010000 */
[----:B------:R1:W4:Y:S02]  /*16880*/  MUFU.EX2 R159, R2 ;  /* 0x00000002009f7308 */ /* 0x0003240000000800 */
[--C-:B-1----:R-:W-:Y:S01]  /*16890*/  FFMA.FTZ R2, R162, c[0x0][0x2d0], -R73.reuse ;  /* 0x0000b400a2027a23 */ /* 0x102fe20000010849 */
[C---:B----4-:R-:W-:Y:S01]  /*168a0*/  F2FP.PACK_AB R79, R159.reuse, R116 ;  /* 0x000000749f4f723e */ /* 0x050fe200000000ff */
        /* <DEDUP_REMOVED lines=10> */
[C---:B------:R-:W-:Y:S08]  /*16950*/  HMMA.16816.F32 R20, R76.reuse, R92, R20 ;  /* 0x0000005c4c14723c */ /* 0x040ff00000001814 */
[C---:B------:R-:W-:Y:S01]  /*16960*/  HMMA.16816.F32 R24, R76.reuse, R94, R24 ;  /* 0x0000005e4c18723c */ /* 0x040fe20000001818 */
[----:B------:R-:W4:Y:S07]  /*16970*/  LDSM.16.MT88.4 R92, [R198+0x5000] ;  /* 0x00500000c65c783b */ /* 0x000f2e0000004200 */
[C---:B---3--:R-:W-:Y:S04]  /*16980*/  HMMA.16816.F32 R28, R76.reuse, R84, R28 ;  /* 0x000000544c1c723c */ /* 0x048fe8000000181c */
[--C-:B-1----:R-:W-:Y:S04]  /*16990*/  FFMA.FTZ R2, R214, c[0x0][0x2d0], -R74.reuse ;  /* 0x0000b400d6027a23 */ /* 0x102fe8000001084a */
[C---:B------:R-:W-:Y:S01]  /*169a0*/  HMMA.16816.F32 R32, R76.reuse, R86, R32 ;  /* 0x000000564c20723c */ /* 0x040fe20000001820 */
[----:B------:R1:W3:Y:S01]  /*169b0*/  MUFU.EX2 R126, R2 ;  /* 0x00000002007e7308 */ /* 0x0002e20000000800 */
[----:B------:R-:W-:Y:S06]  /*169c0*/  LDSM.16.MT88.4 R84, [R196+0x2000] ;  /* 0x00200000c454783b */ /* 0x000fec0000004200 */
[C---:B--2---:R-:W-:Y:S08]  /*169d0*/  HMMA.16816.F32 R36, R76.reuse, R80, R36 ;  /* 0x000000504c24723c */ /* 0x044ff00000001824 */
[C---:B------:R-:W-:Y:S01]  /*169e0*/  HMMA.16816.F32 R40, R76.reuse, R82, R40 ;  /* 0x000000524c28723c */ /* 0x040fe20000001828 */
[----:B------:R-:W2:Y:S07]  /*169f0*/  LDSM.16.MT88.4 R80, [R195+0x2000] ;  /* 0x00200000c350783b */ /* 0x000eae0000004200 */
[C---:B------:R-:W-:Y:S04]  /*16a00*/  HMMA.16816.F32 R44, R76.reuse, R88, R44 ;  /* 0x000000584c2c723c */ /* 0x040fe8000000182c */
[----:B-1----:R-:W-:Y:S01]  /*16a10*/  FFMA.FTZ R2, R217, c[0x0][0x2d0], -R74 ;  /* 0x0000b400d9027a23 */ /* 0x002fe2000001084a */
[----:B------:R-:W-:Y:S01]  /*16a20*/  IADD3 R217, R188, -0x1, RZ ;  /* 0xffffffffbcd97810 */ /* 0x000fe20007ffe0ff */
[----:B---3--:R-:W-:Y:S02]  /*16a30*/  FADD.FTZ R0, R126, R0 ;  /* 0x000000007e007221 */ /* 0x008fe40000010000 */
[C---:B------:R-:W-:Y:S01]  /*16a40*/  HMMA.16816.F32 R48, R76.reuse, R90, R48 ;  /* 0x0000005a4c30723c */ /* 0x040fe20000001830 */
[----:B------:R1:W3:Y:S01]  /*16a50*/  MUFU.EX2 R125, R2 ;  /* 0x00000002007d7308 */ /* 0x0002e20000000800 */
[----:B------:R-:W5:Y:S06]  /*16a60*/  LDSM.16.MT88.4 R88, [R198+0x2000] ;  /* 0x00200000c658783b */ /* 0x000f6c0000004200 */
[C---:B----4-:R-:W-:Y:S08]  /*16a70*/  HMMA.16816.F32 R52, R76.reuse, R92, R52 ;  /* 0x0000005c4c34723c */ /* 0x050ff00000001834 */
[C---:B------:R-:W-:Y:S01]  /*16a80*/  HMMA.16816.F32 R56, R76.reuse, R94, R56 ;  /* 0x0000005e4c38723c */ /* 0x040fe20000001838 */
[----:B------:R-:W4:Y:S07]  /*16a90*/  LDSM.16.MT88.4 R92, [R197+0x2000] ;  /* 0x00200000c55c783b */ /* 0x000f2e0000004200 */
[C---:B------:R-:W-:Y:S04]  /*16aa0*/  HMMA.16816.F32 R60, R76.reuse, R96, R60 ;  /* 0x000000604c3c723c */ /* 0x040fe8000000183c */
[--C-:B-1----:R-:W-:Y:S02]  /*16ab0*/  FFMA.FTZ R2, R191, c[0x0][0x2d0], -R73.reuse ;  /* 0x0000b400bf027a23 */ /* 0x102fe40000010849 */
[----:B---3--:R-:W-:Y:S02]  /*16ac0*/  FADD.FTZ R0, R125, R0 ;  /* 0x000000007d007221 */ /* 0x008fe40000010000 */
[----:B------:R-:W-:Y:S01]  /*16ad0*/  HMMA.16816.F32 R64, R76, R98, R64 ;  /* 0x000000624c40723c */ /* 0x000fe20000001840 */
[----:B------:R1:W-:Y:S01]  /*16ae0*/  MUFU.EX2 R157, R2 ;  /* 0x00000002009d7308 */ /* 0x0003e20000000800 */
[----:B------:R-:W-:Y:S05]  /*16af0*/  LDSM.16.MT88.4 R96, [R196+0x2800] ;  /* 0x00280000c460783b */ /* 0x000fea0000004200 */
[----:B------:R-:W-:Y:S02]  /*16b00*/  F2FP.PACK_AB R76, R127, R158 ;  /* 0x0000009e7f4c723e */ /* 0x000fe400000000ff */
[----:B------:R-:W-:Y:S03]  /*16b10*/  F2FP.PACK_AB R77, R125, R126 ;  /* 0x0000007e7d4d723e */ /* 0x000fe600000000ff */
        /* <DEDUP_REMOVED lines=19> */
[----:B------:R-:W3:Y:S06]  /*16c50*/  LDSM.16.MT88.4 R84, [R196+0x5800] ;  /* 0x00580000c454783b */ /* 0x000eec0000004200 */
[C---:B-----5:R-:W-:Y:S08]  /*16c60*/  HMMA.16816.F32 R20, R76.reuse, R88, R20 ;  /* 0x000000584c14723c */ /* 0x060ff00000001814 */
[C---:B------:R-:W-:Y:S01]  /*16c70*/  HMMA.16816.F32 R24, R76.reuse, R90, R24 ;  /* 0x0000005a4c18723c */ /* 0x040fe20000001818 */
[----:B------:R-:W5:Y:S07]  /*16c80*/  LDSM.16.MT88.4 R88, [R198+0x5800] ;  /* 0x00580000c658783b */ /* 0x000f6e0000004200 */
[C---:B----4-:R-:W-:Y:S04]  /*16c90*/  HMMA.16816.F32 R28, R76.reuse, R92, R28 ;  /* 0x0000005c4c1c723c */ /* 0x050fe8000000181c */
[--C-:B-1----:R-:W-:Y:S04]  /*16ca0*/  FFMA.FTZ R2, R230, c[0x0][0x2d0], -R74.reuse ;  /* 0x0000b400e6027a23 */ /* 0x102fe8000001084a */
[C---:B------:R-:W-:Y:S01]  /*16cb0*/  HMMA.16816.F32 R32, R76.reuse, R94, R32 ;  /* 0x0000005e4c20723c */ /* 0x040fe20000001820 */
[----:B------:R1:W4:Y:S01]  /*16cc0*/  MUFU.EX2 R152, R2 ;  /* 0x0000000200987308 */ /* 0x0003220000000800 */
[----:B------:R-:W5:Y:S06]  /*16cd0*/  LDSM.16.MT88.4 R92, [R197+0x5800] ;  /* 0x00580000c55c783b */ /* 0x000f6c0000004200 */
[C---:B--2---:R-:W-:Y:S08]  /*16ce0*/  HMMA.16816.F32 R36, R76.reuse, R80, R36 ;  /* 0x000000504c24723c */ /* 0x044ff00000001824 */
[C---:B------:R-:W-:Y:S01]  /*16cf0*/  HMMA.16816.F32 R40, R76.reuse, R82, R40 ;  /* 0x000000524c28723c */ /* 0x040fe20000001828 */
[----:B------:R-:W2:Y:S07]  /*16d00*/  LDSM.16.MT88.4 R80, [R195+0x2800] ;  /* 0x00280000c350783b */ /* 0x000eae0000004200 */
[C---:B---3--:R-:W-:Y:S04]  /*16d10*/  HMMA.16816.F32 R44, R76.reuse, R84, R44 ;  /* 0x000000544c2c723c */ /* 0x048fe8000000182c */
[----:B-1----:R-:W-:Y:S02]  /*16d20*/  FFMA.FTZ R2, R229, c[0x0][0x2d0], -R74 ;  /* 0x0000b400e5027a23 */ /* 0x002fe4000001084a */
[----:B----4-:R-:W-:Y:S02]  /*16d30*/  FADD.FTZ R0, R152, R0 ;  /* 0x0000000098007221 */ /* 0x010fe40000010000 */
[C---:B------:R-:W-:Y:S01]  /*16d40*/  HMMA.16816.F32 R48, R76.reuse, R86, R48 ;  /* 0x000000564c30723c */ /* 0x040fe20000001830 */
[----:B------:R1:W3:Y:S01]  /*16d50*/  MUFU.EX2 R150, R2 ;  /* 0x0000000200967308 */ /* 0x0002e20000000800 */
[----:B------:R-:W4:Y:S06]  /*16d60*/  LDSM.16.MT88.4 R84, [R198+0x2800] ;  /* 0x00280000c654783b */ /* 0x000f2c0000004200 */
[C---:B-----5:R-:W-:Y:S08]  /*16d70*/  HMMA.16816.F32 R52, R76.reuse, R88, R52 ;  /* 0x000000584c34723c */ /* 0x060ff00000001834 */
[C---:B------:R-:W-:Y:S01]  /*16d80*/  HMMA.16816.F32 R56, R76.reuse, R90, R56 ;  /* 0x0000005a4c38723c */ /* 0x040fe20000001838 */
[----:B------:R-:W5:Y:S07]  /*16d90*/  LDSM.16.MT88.4 R88, [R197+0x2800] ;  /* 0x00280000c558783b */ /* 0x000f6e0000004200 */
[C---:B------:R-:W-:Y:S04]  /*16da0*/  HMMA.16816.F32 R60, R76.reuse, R92, R60 ;  /* 0x0000005c4c3c723c */ /* 0x040fe8000000183c */
[--C-:B-1----:R-:W-:Y:S02]  /*16db0*/  FFMA.FTZ R2, R226, c[0x0][0x2d0], -R73.reuse ;  /* 0x0000b400e2027a23 */ /* 0x102fe40000010849 */
[C---:B---3--:R-:W-:Y:S02]  /*16dc0*/  FADD.FTZ R0, R150.reuse, R0 ;  /* 0x0000000096007221 */ /* 0x048fe40000010000 */
        /* <DEDUP_REMOVED lines=35> */
[----:B------:R-:W3:Y:S07]  /*17000*/  LDSM.16.MT88.4 R80, [R195+0x3000] ;  /* 0x00300000c350783b */ /* 0x000eee0000004200 */
[C---:B------:R-:W-:Y:S04]  /*17010*/  HMMA.16816.F32 R44, R76.reuse, R92, R44 ;  /* 0x0000005c4c2c723c */ /* 0x040fe8000000182c */
[----:B-1----:R-:W-:Y:S02]  /*17020*/  FFMA.FTZ R2, R246, c[0x0][0x2d0], -R74 ;  /* 0x0000b400f6027a23 */ /* 0x002fe4000001084a */
[----:B----4-:R-:W-:Y:S02]  /*17030*/  FADD.FTZ R0, R144, R0 ;  /* 0x0000000090007221 */ /* 0x010fe40000010000 */
[C---:B------:R-:W-:Y:S01]  /*17040*/  HMMA.16816.F32 R48, R76.reuse, R94, R48 ;  /* 0x0000005e4c30723c */ /* 0x040fe20000001830 */
[----:B------:R1:W4:Y:S07]  /*17050*/  MUFU.EX2 R143, R2 ;  /* 0x00000002008f7308 */ /* 0x00032e0000000800 */
[C---:B---3--:R-:W-:Y:S08]  /*17060*/  HMMA.16816.F32 R52, R76.reuse, R84, R52 ;  /* 0x000000544c34723c */ /* 0x048ff00000001834 */
[C---:B------:R-:W-:Y:S08]  /*17070*/  HMMA.16816.F32 R56, R76.reuse, R86, R56 ;  /* 0x000000564c38723c */ /* 0x040ff00000001838 */
[C---:B-----5:R-:W-:Y:S04]  /*17080*/  HMMA.16816.F32 R60, R76.reuse, R88, R60 ;  /* 0x000000584c3c723c */ /* 0x060fe8000000183c */
[--C-:B-1----:R-:W-:Y:S02]  /*17090*/  FFMA.FTZ R2, R243, c[0x0][0x2d0], -R73.reuse ;  /* 0x0000b400f3027a23 */ /* 0x102fe40000010849 */
[----:B------:R-:W-:Y:S02]  /*170a0*/  FFMA.FTZ R73, R244, c[0x0][0x2d0], -R73 ;  /* 0x0000b400f4497a23 */ /* 0x000fe40000010849 */
[----:B------:R-:W-:Y:S01]  /*170b0*/  HMMA.16816.F32 R64, R76, R90, R64 ;  /* 0x0000005a4c40723c */ /* 0x000fe20000001840 */
[----:B------:R1:W-:Y:S03]  /*170c0*/  MUFU.EX2 R142, R2 ;  /* 0x00000002008e7308 */ /* 0x0003e60000000800 */
[----:B----4-:R-:W-:Y:S07]  /*170d0*/  FADD.FTZ R0, R143, R0 ;  /* 0x000000008f007221 */ /* 0x010fee0000010000 */
[----:B------:R3:W-:Y:S01]  /*170e0*/  MUFU.EX2 R141, R73 ;  /* 0x00000049008d7308 */ /* 0x0007e20000000800 */
[--C-:B-1----:R-:W-:Y:S02]  /*170f0*/  FFMA.FTZ R2, R249, c[0x0][0x2d0], -R74.reuse ;  /* 0x0000b400f9027a23 */ /* 0x102fe4000001084a */
[----:B------:R-:W-:Y:S01]  /*17100*/  FFMA.FTZ R74, R72, c[0x0][0x2d0], -R74 ;  /* 0x0000b400484a7a23 */ /* 0x000fe2000001084a */
[----:B------:R-:W-:Y:S06]  /*17110*/  F2FP.PACK_AB R72, R145, R146 ;  /* 0x000000929148723e */ /* 0x000fec00000000ff */
[----:B------:R1:W4:Y:S01]  /*17120*/  MUFU.EX2 R140, R2 ;  /* 0x00000002008c7308 */ /* 0x0003220000000800 */
[----:B---3--:R-:W-:Y:S09]  /*17130*/  F2FP.PACK_AB R73, R143, R144 ;  /* 0x000000908f49723e */ /* 0x008ff200000000ff */
[----:B------:R3:W5:Y:S01]  /*17140*/  MUFU.EX2 R71, R74 ;  /* 0x0000004a00477308 */ /* 0x0007620000000800 */
[----:B-1----:R-:W-:Y:S02]  /*17150*/  FADD.FTZ R2, R247, R3 ;  /* 0x00000003f7027221 */ /* 0x002fe40000010000 */
[----:B------:R-:W2:Y:S01]  /*17160*/  LDL R3, [R1+0x24] ;  /* 0x0000240001037983 */ /* 0x000ea20000100800 */
[----:B----4-:R-:W-:Y:S02]  /*17170*/  FADD.FTZ R0, R140, R0 ;  /* 0x000000008c007221 */ /* 0x010fe40000010000 */
[----:B------:R-:W-:Y:S02]  /*17180*/  FADD.FTZ R2, R121, R2 ;  /* 0x0000000279027221 */ /* 0x000fe40000010000 */
[----:B------:R-:W1:Y:S02]  /*17190*/  LDSM.16.MT88.4 R120, [R196+0x6800] ;  /* 0x00680000c478783b */ /* 0x000e640000004200 */
[----:B------:R-:W-:Y:S01]  /*171a0*/  FADD.FTZ R2, R252, R2 ;  /* 0x00000002fc027221 */ /* 0x000fe20000010000 */
[----:B---3--:R-:W-:Y:S02]  /*171b0*/  F2FP.PACK_AB R74, R141, R142 ;  /* 0x0000008e8d4a723e */ /* 0x008fe400000000ff */
[----:B-----5:R-:W-:Y:S01]  /*171c0*/  F2FP.PACK_AB R75, R71, R140 ;  /* 0x0000008c474b723e */ /* 0x020fe200000000ff */
[----:B------:R-:W-:Y:S04]  /*171d0*/  FADD.FTZ R2, R242, R2 ;  /* 0x00000002f2027221 */ /* 0x000fe80000010000 */
[----:B------:R-:W-:Y:S02]  /*171e0*/  FADD.FTZ R2, R241, R2 ;  /* 0x00000002f1027221 */ /* 0x000fe40000010000 */
[C---:B------:R-:W-:Y:S01]  /*171f0*/  HMMA.16816.F32 R76, R72.reuse, R80, R4 ;  /* 0x00000050484c723c */ /* 0x040fe20000001804 */
[----:B------:R-:W3:Y:S04]  /*17200*/  LDSM.16.MT88.4 R4, [R197+0x6800] ;  /* 0x00680000c504783b */ /* 0x000ee80000004200 */
[----:B------:R-:W-:Y:S03]  /*17210*/  FADD.FTZ R2, R235, R2 ;  /* 0x00000002eb027221 */ /* 0x000fe60000010000 */
        /* <DEDUP_REMOVED lines=20> */
[C---:B------:R-:W-:Y:S04]  /*17360*/  HMMA.16816.F32 R120, R72.reuse, R122, R48 ;  /* 0x0000007a4878723c */ /* 0x040fe80000001830 */
[----:B------:R-:W-:Y:S04]  /*17370*/  FADD.FTZ R2, R127, R2 ;  /* 0x000000027f027221 */ /* 0x000fe80000010000 */
[C---:B------:R-:W-:Y:S04]  /*17380*/  HMMA.16816.F32 R124, R72.reuse, R128, R52 ;  /* 0x00000080487c723c */ /* 0x040fe80000001834 */
[----:B------:R-:W-:Y:S04]  /*17390*/  FADD.FTZ R2, R157, R2 ;  /* 0x000000029d027221 */ /* 0x000fe80000010000 */
[----:B------:R-:W-:Y:S01]  /*173a0*/  FADD.FTZ R2, R156, R2 ;  /* 0x000000029c027221 */ /* 0x000fe20000010000 */
[C---:B------:R-:W-:Y:S03]  /*173b0*/  HMMA.16816.F32 R128, R72.reuse, R130, R56 ;  /* 0x000000824880723c */ /* 0x040fe60000001838 */
[----:B------:R-:W-:Y:S04]  /*173c0*/  FADD.FTZ R2, R154, R2 ;  /* 0x000000029a027221 */ /* 0x000fe80000010000 */
[----:B------:R-:W-:Y:S01]  /*173d0*/  FADD.FTZ R2, R153, R2 ;  /* 0x0000000299027221 */ /* 0x000fe20000010000 */
[C---:B---3--:R-:W-:Y:S04]  /*173e0*/  HMMA.16816.F32 R60, R72.reuse, R4, R60 ;  /* 0x00000004483c723c */ /* 0x048fe8000000183c */
[----:B------:R-:W-:Y:S04]  /*173f0*/  FADD.FTZ R2, R151, R2 ;  /* 0x0000000297027221 */ /* 0x000fe80000010000 */
[----:B------:R-:W-:Y:S01]  /*17400*/  FADD.FTZ R2, R149, R2 ;  /* 0x0000000295027221 */ /* 0x000fe20000010000 */
[----:B------:R-:W-:Y:S03]  /*17410*/  HMMA.16816.F32 R64, R72, R6, R64 ;  /* 0x000000064840723c */ /* 0x000fe60000001840 */
[----:B------:R-:W-:Y:S04]  /*17420*/  FADD.FTZ R2, R146, R2 ;  /* 0x0000000292027221 */ /* 0x000fe80000010000 */
[----:B------:R-:W-:Y:S05]  /*17430*/  FADD.FTZ R2, R145, R2 ;  /* 0x0000000291027221 */ /* 0x000fea0000010000 */
[----:B------:R-:W-:Y:S01]  /*17440*/  FADD.FTZ R2, R142, R2 ;  /* 0x000000028e027221 */ /* 0x000fe20000010000 */
[----:B--2---:R-:W-:Y:S01]  /*17450*/  ISETP.GT.AND P0, PT, R188, R3, PT ;  /* 0x00000003bc00720c */ /* 0x004fe20003f04270 */
[----:B------:R-:W-:Y:S02]  /*17460*/  FADD.FTZ R3, R71, R0 ;  /* 0x0000000047037221 */ /* 0x000fe40000010000 */
[----:B------:R-:W-:Y:S02]  /*17470*/  FADD.FTZ R0, R141, R2 ;  /* 0x000000028d007221 */ /* 0x000fe40000010000 */
[----:B------:R-:W-:Y:S01]  /*17480*/  IMAD.MOV.U32 R188, RZ, RZ, R217 ;  /* 0x000000ffffbc7224 */ /* 0x000fe200078e00d9 */
[----:B------:R1:W-:Y:S01]  /*17490*/  STL [R1+0x38], R3 ;  /* 0x0000380301007387 */ /* 0x0003e20000100800 */
[----:B------:R-:W-:Y:S03]  /*174a0*/  IMAD.MOV.U32 R71, RZ, RZ, R69 ;  /* 0x000000ffff477224 */ /* 0x000fe600078e0045 */
[----:B------:R2:W-:Y:S01]  /*174b0*/  STL [R1+0x34], R0 ;  /* 0x0000340001007387 */ /* 0x0005e20000100800 */
[----:B-1----:R-:W-:Y:S02]  /*174c0*/  IMAD.MOV.U32 R3, RZ, RZ, R70 ;  /* 0x000000ffff037224 */ /* 0x002fe400078e0046 */
[----:B------:R-:W-:-:S05]  /*174d0*/  @P0 BRA `(.L_x_1238) ;  /* 0xffffbe0000000947 */ /* 0x000fca000383ffff */
.L_x_1233:
[----:B--2---:R-:W2:Y:S02]  /*174e0*/  LDL R0, [R1+0x40] ;  /* 0x0000400001007983 */ /* 0x004ea40000100800 */
[----:B--2---:R-:W-:-:S13]  /*174f0*/  ISETP.GE.AND P0, PT, R217, R0, PT ;  /* 0x00000000d900720c */ /* 0x004fda0003f06270 */
[----:B------:R-:W-:Y:S05]  /*17500*/  @!P0 BRA `(.L_x_1239) ;  /* 0x00003ab000008947 */ /* 0x000fea0003800000 */
.L_x_1242:
[----:B------:R-:W2:Y:S01]  /*17510*/  LDL.64 R190, [R1+0x8] ;  /* 0x0000080001be7983 */ /* 0x000ea20000100a00 */
[----:B------:R-:W-:Y:S04]  /*17520*/  DEPBAR.LE SB0, 0x0 ;  /* 0x000080000000791a */ /* 0x000fe80000000000 */
[----:B------:R-:W-:Y:S01]  /*17530*/  WARPSYNC 0xffffffff ;  /* 0xffffffff00007948 */ /* 0x000fe20003800000 */
[----:B------:R-:W3:Y:S01]  /*17540*/  LDL R55, [R1] ;  /* 0x0000000001377983 */ /* 0x000ee20000100800 */
[----:B-1----:R-:W-:Y:S01]  /*17550*/  SHF.R.S32.HI R0, RZ, 0x1f, R217 ;  /* 0x0000001fff007819 */ /* 0x002fe200000114d9 */
[C---:B------:R-:W-:Y:S01]  /*17560*/  IMAD.WIDE.U32 R38, R217.reuse, c[0x0][0x208], RZ ;  /* 0x00008200d9267a25 */ /* 0x040fe200078e00ff */
[----:B------:R-:W-:Y:S01]  /*17570*/  ULDC.64 UR4, c[0x0][0x208] ;  /* 0x0000820000047ab9 */ /* 0x000fe20000000a00 */
[----:B------:R-:W-:Y:S01]  /*17580*/  BAR.SYNC.DEFER_BLOCKING 0x0 ;  /* 0x0000000000007b1d */ /* 0x000fe20000010000 */
[----:B------:R-:W-:Y:S01]  /*17590*/  ISETP.GE.AND P4, PT, R218, c[0x0][0x1d4], PT ;  /* 0x00007500da007a0c */ /* 0x000fe20003f86270 */
[----:B------:R-:W-:Y:S03]  /*175a0*/  IMAD R2, R0, c[0x0][0x208], RZ ;  /* 0x0000820000027a24 */ /* 0x000fe600078e02ff */
[----:B------:R-:W-:Y:S01]  /*175b0*/  USHF.L.U32 UR8, UR4, 0x5, URZ ;  /* 0x0000000504087899 */ /* 0x000fe2000800063f */
[----:B------:R-:W-:Y:S05]  /*175c0*/  IMAD R2, R217, c[0x0][0x20c], R2 ;  /* 0x00008300d9027a24 */ /* 0x000fea00078e0202 */
[----:B------:R-:W-:Y:S05]  /*175d0*/  IADD3 R28, R39, R2, RZ ;  /* 0x00000002271c7210 */ /* 0x000fea0007ffe0ff */
[----:B------:R-:W-:Y:S01]  /*175e0*/  IMAD R54, R28, 0x70, RZ ;  /* 0x000000701c367824 */ /* 0x000fe200078e02ff */
[----:B------:R-:W-:Y:S01]  /*175f0*/  MOV R28, UR8 ;  /* 0x00000008001c7c02 */ /* 0x000fe20008000f00 */
[----:B------:R-:W1:Y:S01]  /*17600*/  LDSM.16.M88.4 R8, [R194] ;  /* 0x00000000c208783b */ /* 0x000e620000000200 */
[----:B------:R-:W-:Y:S01]  /*17610*/  UMOV UR9, 0x5 ;  /* 0x0000000500097882 */ /* 0x000fe20000000000 */
[----:B------:R-:W-:Y:S01]  /*17620*/  BSSY B0, `(.L_x_1240) ;  /* 0x000018b000007945 */ /* 0x000fe20003800000 */
[----:B------:R-:W-:Y:S02]  /*17630*/  USHF.L.U64.HI UR9, UR4, UR9, UR5 ;  /* 0x0000000904097299 */ /* 0x000fe40008010205 */
[----:B------:R-:W-:Y:S03]  /*17640*/  UIADD3 UR5, UP0, UR8, UR8, URZ ;  /* 0x0000000808057290 */ /* 0x000fe6000ff1e03f */
[----:B------:R-:W4:Y:S01]  /*17650*/  LDSM.16.M88.4 R16, [R194+0x800] ;  /* 0x00080000c210783b */ /* 0x000f220000000200 */
[----:B------:R-:W-:Y:S01]  /*17660*/  MOV R29, UR9 ;  /* 0x00000009001d7c02 */ /* 0x000fe20008000f00 */
[----:B------:R-:W-:Y:S04]  /*17670*/  UIADD3.X UR4, UR9, UR9, URZ, UP0, !UPT ;  /* 0x0000000909047290 */ /* 0x000fe800087fe43f */
[----:B------:R-:W-:Y:S02]  /*17680*/  IMAD.WIDE.U32 R36, R38, 0x70, R28 ;  /* 0x0000007026247825 */ /* 0x000fe400078e001c */
[----:B------:R-:W5:Y:S03]  /*17690*/  S2R R52, SR_TID.X ;  /* 0x0000000000347919 */ /* 0x000f660000002100 */
[----:B------:R-:W-:Y:S05]  /*176a0*/  IADD3 R46, P1, R36, UR8, RZ ;  /* 0x00000008242e7c10 */ /* 0x000fea000ff3e0ff */
[----:B------:R-:W4:Y:S08]  /*176b0*/  LDSM.16.M88.4 R24, [R194+0x1000] ;  /* 0x00100000c218783b */ /* 0x000f300000000200 */
[----:B------:R-:W3:Y:S04]  /*176c0*/  LDL R243, [R1+0x40] ;  /* 0x0000400001f37983 */ /* 0x000ee80000100800 */
[----:B------:R-:W4:Y:S01]  /*176d0*/  LDSM.16.M88.4 R32, [R194+0x1800] ;  /* 0x00180000c220783b */ /* 0x000f220000000200 */
[C---:B-1----:R-:W-:Y:S03]  /*176e0*/  HMMA.16816.F32 R4, R132.reuse, R8, RZ ;  /* 0x000000088404723c */ /* 0x042fe600000018ff */
[----:B-----5:R-:W-:Y:S04]  /*176f0*/  ISETP.GT.AND P6, PT, R52, 0x7f, PT ;  /* 0x0000007f3400780c */ /* 0x020fe80003fc4270 */
[----:B------:R-:W1:Y:S01]  /*17700*/  LDSM.16.M88.4 R40, [R194+0x2000] ;  /* 0x00200000c228783b */ /* 0x000e620000000200 */
[----:B------:R-:W-:Y:S01]  /*17710*/  SHF.R.S32.HI R3, RZ, 0x1f, R52 ;  /* 0x0000001fff037819 */ /* 0x000fe20000011434 */
[C---:B------:R-:W-:Y:S03]  /*17720*/  HMMA.16816.F32 R8, R132.reuse, R10, RZ ;  /* 0x0000000a8408723c */ /* 0x040fe600000018ff */
[-C--:B------:R-:W-:Y:S03]  /*17730*/  LEA.HI R3, R3, R52.reuse, RZ, 0x3 ;  /* 0x0000003403037211 */ /* 0x080fe600078f18ff */
[----:B------:R-:W5:Y:S01]  /*17740*/  LDSM.16.M88.4 R48, [R194+0x2800] ;  /* 0x00280000c230783b */ /* 0x000f620000000200 */
[----:B------:R-:W-:Y:S01]  /*17750*/  LOP3.LUT R0, R3, 0xfffffff8, RZ, 0xc0, !PT ;  /* 0xfffffff803007812 */ /* 0x000fe200078ec0ff */
[C---:B----4-:R-:W-:Y:S04]  /*17760*/  HMMA.16816.F32 R12, R132.reuse, R16, RZ ;  /* 0x00000010840c723c */ /* 0x050fe800000018ff */
[----:B------:R-:W-:Y:S02]  /*17770*/  IADD3 R0, -R0, R52, RZ ;  /* 0x0000003400007210 */ /* 0x000fe40007ffe1ff */
[----:B------:R-:W4:Y:S02]  /*17780*/  LDSM.16.M88.4 R56, [R194+0x3000] ;  /* 0x00300000c238783b */ /* 0x000f240000000200 */
[----:B------:R-:W-:Y:S01]  /*17790*/  SHF.L.U32 R0, R0, 0x3, RZ ;  /* 0x0000000300007819 */ /* 0x000fe200000006ff */
[C---:B------:R-:W-:Y:S03]  /*177a0*/  HMMA.16816.F32 R16, R132.reuse, R18, RZ ;  /* 0x000000128410723c */ /* 0x040fe600000018ff */
[----:B------:R-:W-:Y:S02]  /*177b0*/  ISETP.GE.AND P5, PT, R0, c[0x0][0x1d4], PT ;  /* 0x0000750000007a0c */ /* 0x000fe40003fa6270 */
[----:B------:R-:W1:Y:S03]  /*177c0*/  LDSM.16.M88.4 R72, [R199] ;  /* 0x00000000c748783b */ /* 0x000e660000000200 */
[C---:B------:R-:W-:Y:S05]  /*177d0*/  HMMA.16816.F32 R20, R132.reuse, R24, RZ ;  /* 0x000000188414723c */ /* 0x040fea00000018ff */
[----:B------:R-:W1:Y:S03]  /*177e0*/  LDSM.16.M88.4 R140, [R207] ;  /* 0x00000000cf8c783b */ /* 0x000e660000000200 */
[C---:B------:R-:W-:Y:S05]  /*177f0*/  HMMA.16816.F32 R24, R132.reuse, R26, RZ ;  /* 0x0000001a8418723c */ /* 0x040fea00000018ff */
[----:B------:R-:W1:Y:S03]  /*17800*/  LDSM.16.M88.4 R144, [R208] ;  /* 0x00000000d090783b */ /* 0x000e660000000200 */
[C---:B------:R-:W-:Y:S05]  /*17810*/  HMMA.16816.F32 R28, R132.reuse, R32, RZ ;  /* 0x00000020841c723c */ /* 0x040fea00000018ff */
[----:B------:R-:W1:Y:S03]  /*17820*/  LDSM.16.M88.4 R148, [R209] ;  /* 0x00000000d194783b */ /* 0x000e660000000200 */
[C---:B------:R-:W-:Y:S05]  /*17830*/  HMMA.16816.F32 R32, R132.reuse, R34, RZ ;  /* 0x000000228420723c */ /* 0x040fea00000018ff */
[----:B------:R-:W1:Y:S08]  /*17840*/  LDSM.16.M88.4 R152, [R210] ;  /* 0x00000000d298783b */ /* 0x000e700000000200 */
[----:B------:R-:W1:Y:S08]  /*17850*/  LDSM.16.M88.4 R156, [R211] ;  /* 0x00000000d39c783b */ /* 0x000e700000000200 */
[----:B------:R-:W1:Y:S01]  /*17860*/  LDSM.16.M88.4 R160, [R212] ;  /* 0x00000000d4a0783b */ /* 0x000e620000000200 */
[----:B--2---:R-:W-:Y:S02]  /*17870*/  MOV R2, R190 ;  /* 0x000000be00027202 */ /* 0x004fe40000000f00 */
[----:B------:R-:W-:Y:S02]  /*17880*/  @!P6 IADD3 R53, P3, P2, R190, UR8, R46 ;  /* 0x00000008be35ec10 */ /* 0x000fe4000fa7e02e */
[----:B---3--:R-:W-:Y:S05]  /*17890*/  MOV R3, R55 ;  /* 0x0000003700037202 */ /* 0x008fea0000000f00 */
[----:B------:R-:W-:Y:S05]  /*178a0*/  IMAD.WIDE.U32 R2, R38, 0x70, R2 ;  /* 0x0000007026027825 */ /* 0x000fea00078e0002 */
[C---:B------:R-:W-:Y:S02]  /*178b0*/  LEA R44, P0, R2.reuse, c[0x0][0x1f8], 0x1 ;  /* 0x00007e00022c7a11 */ /* 0x040fe400078008ff */
[----:B------:R-:W-:Y:S02]  /*178c0*/  IADD3 R0, R3, R54, RZ ;  /* 0x0000003603007210 */ /* 0x000fe40007ffe0ff */
[----:B------:R-:W-:Y:S02]  /*178d0*/  MOV R3, UR4 ;  /* 0x0000000400037c02 */ /* 0x000fe40008000f00 */
[----:B------:R-:W-:Y:S02]  /*178e0*/  LEA.HI.X R45, R2, c[0x0][0x1fc], R0, 0x1, P0 ;  /* 0x00007f00022d7a11 */ /* 0x000fe400000f0c00 */
[----:B------:R-:W-:Y:S02]  /*178f0*/  MOV R2, UR5 ;  /* 0x0000000500027c02 */ /* 0x000fe40008000f00 */
[----:B------:R-:W-:Y:S01]  /*17900*/  IADD3 R47, P0, R190, R36, RZ ;  /* 0x00000024be2f7210 */ /* 0x000fe20007f1e0ff */
[----:B------:R-:W-:Y:S01]  /*17910*/  @!PT LDS RZ, [RZ] ;  /* 0x00000000fffff984 */ /* 0x000fe20000000800 */
[----:B------:R-:W-:Y:S01]  /*17920*/  @!PT LDS RZ, [RZ] ;  /* 0x00000000fffff984 */ /* 0x000fe20000000800 */
[----:B------:R-:W-:Y:S01]  /*17930*/  @!PT LDS RZ, [RZ] ;  /* 0x00000000fffff984 */ /* 0x000fe20000000800 */
[----:B------:R5:W-:Y:S01]  /*17940*/  LDGSTS.E.BYPASS.LTC128B.128 [R216+0x100], [R44.64], !P5 ;  /* 0x001000002cd87fae */ /* 0x000be2000e901d46 */
[----:B------:R-:W-:Y:S01]  /*17950*/  IADD3 R0, R54, R37, RZ ;  /* 0x0000002536007210 */ /* 0x000fe20007ffe0ff */
[----:B------:R-:W-:Y:S02]  /*17960*/  IMAD.WIDE.U32 R188, R38, 0x70, R2 ;  /* 0x0000007026bc7825 */ /* 0x000fe400078e0002 */
[C---:B-1----:R-:W-:Y:S01]  /*17970*/  HMMA.16816.F32 R36, R132.reuse, R40, RZ ;  /* 0x000000288424723c */ /* 0x042fe200000018ff */
[CC--:B------:R-:W-:Y:S02]  /*17980*/  IADD3.X R3, R0.reuse, R55.reuse, RZ, P0, !PT ;  /* 0x0000003700037210 */ /* 0x0c0fe400007fe4ff */
[C---:B------:R-:W-:Y:S01]  /*17990*/  LEA R2, P0, R47.reuse, c[0x0][0x1f8], 0x1 ;  /* 0x00007e002f027a11 */ /* 0x040fe200078008ff */
[----:B------:R5:W-:Y:S01]  /*179a0*/  LDGSTS.E.BYPASS.LTC128B.128 [R216+0x3900], [R44.64+0x80], !P4 ;  /* 0x039000802cd87fae */ /* 0x000be2000e101d46 */
[----:B------:R-:W-:Y:S02]  /*179b0*/  IADD3.X R0, R0, UR9, RZ, P1, !PT ;  /* 0x0000000900007c10 */ /* 0x000fe40008ffe4ff */
[----:B------:R-:W-:Y:S01]  /*179c0*/  LEA.HI.X R3, R47, c[0x0][0x1fc], R3, 0x1, P0 ;  /* 0x00007f002f037a11 */ /* 0x000fe200000f0c03 */
[C---:B------:R-:W-:Y:S01]  /*179d0*/  HMMA.16816.F32 R40, R132.reuse, R42, RZ ;  /* 0x0000002a8428723c */ /* 0x040fe200000018ff */
[----:B------:R-:W-:Y:S03]  /*179e0*/  IADD3 R52, P1, R46, R190, RZ ;  /* 0x000000be2e347210 */ /* 0x000fe60007f3e0ff */
[----:B------:R1:W-:Y:S01]  /*179f0*/  LDGSTS.E.BYPASS.LTC128B.128 [R216+0x1100], [R2.64], !P5 ;  /* 0x0110000002d87fae */ /* 0x0003e2000e901d46 */
[----:B------:R-:W-:Y:S04]  /*17a00*/  IADD3 R71, P0, R190, R188, RZ ;  /* 0x000000bcbe477210 */ /* 0x000fe80007f1e0ff */
[----:B------:R-:W-:Y:S03]  /*17a10*/  IADD3.X R214, R55, R54, R189, P0, !PT ;  /* 0x0000003637d67210 */ /* 0x000fe600007fe4bd */
[----:B------:R1:W-:Y:S01]  /*17a20*/  LDGSTS.E.BYPASS.LTC128B.128 [R216+0x4900], [R2.64+0x80], !P4 ;  /* 0x0490008002d87fae */ /* 0x0003e2000e101d46 */
[----:B------:R-:W-:Y:S01]  /*17a30*/  @!P6 LEA R188, P0, R53, c[0x0][0x1f8], 0x1 ;  /* 0x00007e0035bcea11 */ /* 0x000fe200078008ff */
[C---:B-----5:R-:W-:Y:S07]  /*17a40*/  HMMA.16816.F32 R44, R132.reuse, R48, RZ ;  /* 0x00000030842c723c */ /* 0x060fee00000018ff */
[----:B------:R-:W-:Y:S02]  /*17a50*/  IADD3.X R48, R0, R55, RZ, P1, !PT ;  /* 0x0000003700307210 */ /* 0x000fe40000ffe4ff */
[C---:B------:R-:W-:Y:S03]  /*17a60*/  LEA R190, P1, R52.reuse, c[0x0][0x1f8], 0x1 ;  /* 0x00007e0034be7a11 */ /* 0x040fe600078208ff */
[----:B------:R-:W-:Y:S02]  /*17a70*/  @!P6 IADD3.X R0, R55, UR9, R0, P3, P2 ;  /* 0x000000093700ec10 */ /* 0x000fe40009fe4400 */
[----:B------:R-:W-:Y:S02]  /*17a80*/  LEA.HI.X R191, R52, c[0x0][0x1fc], R48, 0x1, P1 ;  /* 0x00007f0034bf7a11 */ /* 0x000fe400008f0c30 */
[C---:B------:R-:W-:Y:S01]  /*17a90*/  HMMA.16816.F32 R48, R132.reuse, R50, RZ ;  /* 0x000000328430723c */ /* 0x040fe200000018ff */
[----:B------:R-:W-:Y:S02]  /*17aa0*/  @!P6 LEA.HI.X R189, R53, c[0x0][0x1fc], R0, 0x1, P0 ;  /* 0x00007f0035bdea11 */ /* 0x000fe400000f0c00 */
[----:B------:R2:W-:Y:S01]  /*17ab0*/  LDGSTS.E.BYPASS.LTC128B.128 [R216+0x2100], [R190.64], !P5 ;  /* 0x02100000bed87fae */ /* 0x0005e2000e901d46 */
[----:B-1----:R-:W-:Y:S02]  /*17ac0*/  LEA R2, P0, R71, c[0x0][0x1f8], 0x1 ;  /* 0x00007e0047027a11 */ /* 0x002fe400078008ff */
[----:B------:R-:W-:Y:S02]  /*17ad0*/  ISETP.GT.AND P2, PT, R217, R243, PT ;  /* 0x000000f3d900720c */ /* 0x000fe40003f44270 */
[C---:B----4-:R-:W-:Y:S01]  /*17ae0*/  HMMA.16816.F32 R52, R132.reuse, R56, RZ ;  /* 0x000000388434723c */ /* 0x050fe200000018ff */
[----:B------:R-:W-:Y:S05]  /*17af0*/  LEA.HI.X R3, R71, c[0x0][0x1fc], R214, 0x1, P0 ;  /* 0x00007f0047037a11 */ /* 0x000fea00000f0cd6 */
[----:B------:R1:W-:Y:S02]  /*17b00*/  LDGSTS.E.BYPASS.LTC128B.128 [R216+0x5900], [R2.64+0x80], !P4 ;  /* 0x0590008002d87fae */ /* 0x0003e4000e101d46 */
[----:B------:R-:W-:Y:S06]  /*17b10*/  HMMA.16816.F32 R56, R132, R58, RZ ;  /* 0x0000003a8438723c */ /* 0x000fec00000018ff */
[----:B------:R2:W-:Y:S02]  /*17b20*/  @!P6 LDGSTS.E.BYPASS.LTC128B.128 [R216+0x3100], [R188.64], !P5 ;  /* 0x03100000bcd8efae */ /* 0x0005e4000e901d46 */
[C---:B------:R-:W-:Y:S06]  /*17b30*/  HMMA.16816.F32 R4, R136.reuse, R72, R4 ;  /* 0x000000488804723c */ /* 0x040fec0000001804 */
[----:B------:R2:W-:Y:S02]  /*17b40*/  @!P6 LDGSTS.E.BYPASS.LTC128B.128 [R216+0x6900], [R188.64+0x80], !P4 ;  /* 0x06900080bcd8efae */ /* 0x0005e4000e101d46 */
[C---:B------:R-:W-:Y:S06]  /*17b50*/  HMMA.16816.F32 R8, R136.reuse, R74, R8 ;  /* 0x0000004a8808723c */ /* 0x040fec0000001808 */
[----:B------:R-:W-:Y:S02]  /*17b60*/  LDSM.16.M88.4 R72, [R193+0x800] ;  /* 0x00080000c148783b */ /* 0x000fe40000000200 */
[C---:B------:R-:W-:Y:S06]  /*17b70*/  HMMA.16816.F32 R12, R136.reuse, R140, R12 ;  /* 0x0000008c880c723c */ /* 0x040fec000000180c */
[----:B------:R-:W0:Y:S02]  /*17b80*/  LDGDEPBAR ;  /* 0x00000000000079af */ /* 0x000e240000000000 */
[C---:B------:R-:W-:Y:S06]  /*17b90*/  HMMA.16816.F32 R16, R136.reuse, R142, R16 ;  /* 0x0000008e8810723c */ /* 0x040fec0000001810 */
[----:B------:R-:W-:Y:S02]  /*17ba0*/  LDSM.16.M88.4 R140, [R193+0x1000] ;  /* 0x00100000c18c783b */ /* 0x000fe40000000200 */
[C---:B------:R-:W-:Y:S06]  /*17bb0*/  HMMA.16816.F32 R20, R136.reuse, R144, R20 ;  /* 0x000000908814723c */ /* 0x040fec0000001814 */
[----:B--2---:R-:W2:Y:S02]  /*17bc0*/  LDSM.16.M88.4 R188, [R193] ;  /* 0x00000000c1bc783b */ /* 0x004ea40000000200 */
[C---:B------:R-:W-:Y:S06]  /*17bd0*/  HMMA.16816.F32 R24, R136.reuse, R146, R24 ;  /* 0x000000928818723c */ /* 0x040fec0000001818 */
[----:B------:R-:W3:Y:S02]  /*17be0*/  LDSM.16.M88.4 R144, [R193+0x1800] ;  /* 0x00180000c190783b */ /* 0x000ee40000000200 */
        /* <DEDUP_REMOVED lines=10> */
[----:B------:R-:W-:Y:S01]  /*17c90*/  HMMA.16816.F32 R56, R136, R162, R56 ;  /* 0x000000a28838723c */ /* 0x000fe20000001838 */
[----:B------:R-:W1:Y:S07]  /*17ca0*/  LDSM.16.M88.4 R160, [R192] ;  /* 0x00000000c0a0783b */ /* 0x000e6e0000000200 */
        /* <DEDUP_REMOVED lines=20> */
[----:B------:R-:W-:Y:S07]  /*17df0*/  LDSM.16.M88.4 R156, [R194+0x4000] ;  /* 0x00400000c29c783b */ /* 0x000fee0000000200 */
[C---:B------:R-:W-:Y:S08]  /*17e00*/  HMMA.16816.F32 R4, R168.reuse, R160, R4 ;  /* 0x000000a0a804723c */ /* 0x040ff00000001804 */
[C---:B------:R-:W-:Y:S01]  /*17e10*/  HMMA.16816.F32 R8, R168.reuse, R162, R8 ;  /* 0x000000a2a808723c */ /* 0x040fe20000001808 */
[----:B------:R-:W-:Y:S07]  /*17e20*/  LDSM.16.M88.4 R160, [R194+0x4800] ;  /* 0x00480000c2a0783b */ /* 0x000fee0000000200 */
[C---:B--2---:R-:W-:Y:S08]  /*17e30*/  HMMA.16816.F32 R12, R168.reuse, R188, R12 ;  /* 0x000000bca80c723c */ /* 0x044ff0000000180c */
[C---:B------:R-:W-:Y:S01]  /*17e40*/  HMMA.16816.F32 R16, R168.reuse, R190, R16 ;  /* 0x000000bea810723c */ /* 0x040fe20000001810 */
[----:B------:R-:W-:Y:S07]  /*17e50*/  LDSM.16.M88.4 R188, [R194+0x5000] ;  /* 0x00500000c2bc783b */ /* 0x000fee0000000200 */
[C---:B------:R-:W-:Y:S08]  /*17e60*/  HMMA.16816.F32 R20, R168.reuse, R72, R20 ;  /* 0x00000048a814723c */ /* 0x040ff00000001814 */
        /* <DEDUP_REMOVED lines=10> */
[----:B------:R-:W-:Y:S07]  /*17f10*/  LDSM.16.M88.4 R148, [R206] ;  /* 0x00000000ce94783b */ /* 0x000fee0000000200 */
[C---:B-1----:R-:W-:Y:S08]  /*17f20*/  HMMA.16816.F32 R52, R168.reuse, R72, R52 ;  /* 0x00000048a834723c */ /* 0x042ff00000001834 */
[----:B------:R-:W-:Y:S01]  /*17f30*/  HMMA.16816.F32 R56, R168, R74, R56 ;  /* 0x0000004aa838723c */ /* 0x000fe20000001838 */
[----:B------:R-:W1:Y:S07]  /*17f40*/  LDSM.16.M88.4 R72, [R194+0x6800] ;  /* 0x00680000c248783b */ /* 0x000e6e0000000200 */
[C---:B------:R-:W-:Y:S08]  /*17f50*/  HMMA.16816.F32 R4, R172.reuse, R152, R4 ;  /* 0x00000098ac04723c */ /* 0x040ff00000001804 */
[C---:B------:R-:W-:Y:S01]  /*17f60*/  HMMA.16816.F32 R8, R172.reuse, R154, R8 ;  /* 0x0000009aac08723c */ /* 0x040fe20000001808 */
[----:B------:R-:W4:Y:S07]  /*17f70*/  LDSM.16.M88.4 R152, [R200] ;  /* 0x00000000c898783b */ /* 0x000f2e0000000200 */
[C---:B------:R-:W-:Y:S08]  /*17f80*/  HMMA.16816.F32 R12, R172.reuse, R156, R12 ;  /* 0x0000009cac0c723c */ /* 0x040ff0000000180c */
[C---:B------:R-:W-:Y:S01]  /*17f90*/  HMMA.16816.F32 R16, R172.reuse, R158, R16 ;  /* 0x0000009eac10723c */ /* 0x040fe20000001810 */
[----:B------:R-:W5:Y:S07]  /*17fa0*/  LDSM.16.M88.4 R156, [R201] ;  /* 0x00000000c99c783b */ /* 0x000f6e0000000200 */
        /* <DEDUP_REMOVED lines=9> */
[C---:B---3--:R-:W-:Y:S08]  /*18040*/  HMMA.16816.F32 R44, R172.reuse, R144, R44 ;  /* 0x00000090ac2c723c */ /* 0x048ff0000000182c */
[C---:B------:R-:W-:Y:S01]  /*18050*/  HMMA.16816.F32 R48, R172.reuse, R146, R48 ;  /* 0x00000092ac30723c */ /* 0x040fe20000001830 */
[----:B------:R-:W3:Y:S07]  /*18060*/  LDSM.16.M88.4 R144, [R205] ;  /* 0x00000000cd90783b */ /* 0x000eee0000000200 */
[C---:B-1----:R-:W-:Y:S08]  /*18070*/  HMMA.16816.F32 R52, R172.reuse, R72, R52 ;  /* 0x00000048ac34723c */ /* 0x042ff00000001834 */
[----:B------:R-:W-:Y:S01]  /*18080*/  HMMA.16816.F32 R56, R172, R74, R56 ;  /* 0x0000004aac38723c */ /* 0x000fe20000001838 */
[----:B------:R-:W1:Y:S07]  /*18090*/  LDSM.16.M88.4 R72, [R193+0x3800] ;  /* 0x00380000c148783b */ /* 0x000e6e0000000200 */
        /* <DEDUP_REMOVED lines=36> */
[C---:B---3--:R-:W-:Y:S08]  /*182e0*/  HMMA.16816.F32 R4, R184.reuse, R144, R4 ;  /* 0x00000090b804723c */ /* 0x048ff00000001804 */
        /* <DEDUP_REMOVED lines=8> */
[----:B------:R-:W-:Y:S01]  /*18370*/  FMUL.FTZ R2, R12, c[0x0][0x320] ;  /* 0x0000c8000c027a20 */ /* 0x000fe20000410000 */
[----:B------:R-:W-:Y:S07]  /*18380*/  P2R R12, PR, RZ, 0x4 ;  /* 0x00000004ff0c7803 */ /* 0x000fee0000000000 */
        /* <DEDUP_REMOVED lines=130> */
[----:B------:R-:W3:Y:S01]  /*18bb0*/  LDL R243, [R1+0x10] ;  /* 0x0000100001f37983 */ /* 0x000ee20000100800 */
        /* <DEDUP_REMOVED lines=49> */
.L_x_1241:
[----:B---34-:R-:W-:Y:S05]  /*18ed0*/  BSYNC B0 ;  /* 0x0000000000007941 */ /* 0x018fea0003800000 */
.L_x_1240:
        /* <DEDUP_REMOVED lines=79> */
[--C-:B------:R-:W-:Y:S02]  /*193d0*/  FFMA.FTZ R48, R150, c[0x0][0x2d0], -R148.reuse ;  /* 0x0000b40096307a23 */ /* 0x100fe40000010894 */
[--C-:B------:R-:W-:Y:S05]  /*193e0*/  FFMA.FTZ R74, R226, c[0x0][0x2d0], -R148.reuse ;  /* 0x0000b400e24a7a23 */ /* 0x100fea0000010894 */
[----:B------:R2:W3:Y:S10]  /*193f0*/  MUFU.EX2 R2, R0 ;  /* 0x0000000000027308 */ /* 0x0004f40000000800 */
[----:B------:R-:W-:Y:S01]  /*19400*/  MUFU.EX2 R58, R48 ;  /* 0x00000030003a7308 */ /* 0x000fe20000000800 */
[--C-:B-1----:R-:W-:Y:S09]  /*19410*/  FFMA.FTZ R4, R144, c[0x0][0x2d0], -R148.reuse ;  /* 0x0000b40090047a23 */ /* 0x102ff20000010894 */
[----:B------:R1:W4:Y:S01]  /*19420*/  MUFU.EX2 R7, R4 ;  /* 0x0000000400077308 */ /* 0x0003220000000800 */
[C---:B--2---:R-:W-:Y:S02]  /*19430*/  FADD.FTZ R0, -R3.reuse, R69 ;  /* 0x0000004503007221 */ /* 0x044fe40000010100 */
[----:B------:R-:W-:Y:S02]  /*19440*/  FMUL.FTZ R69, R3, c[0x0][0x2d0] ;  /* 0x0000b40003457a20 */ /* 0x000fe40000410000 */
[----:B------:R-:W-:Y:S02]  /*19450*/  FMUL.FTZ R0, R0, c[0x0][0x2d0] ;  /* 0x0000b40000007a20 */ /* 0x000fe40000410000 */
[--C-:B------:R-:W-:Y:S02]  /*19460*/  FFMA.FTZ R8, R146, c[0x0][0x2d0], -R69.reuse ;  /* 0x0000b40092087a23 */ /* 0x100fe40000010845 */
[--C-:B------:R-:W-:Y:S02]  /*19470*/  FFMA.FTZ R6, R140, c[0x0][0x2d0], -R69.reuse ;  /* 0x0000b4008c067a23 */ /* 0x100fe40000010845 */
[----:B------:R-:W2:Y:S01]  /*19480*/  MUFU.EX2 R0, R0 ;  /* 0x0000000000007308 */ /* 0x000ea20000000800 */
[C---:B---3--:R-:W-:Y:S02]  /*19490*/  FMUL.FTZ R9, R2.reuse, R81 ;  /* 0x0000005102097220 */ /* 0x048fe40000410000 */
[C---:B------:R-:W-:Y:S02]  /*194a0*/  FMUL.FTZ R16, R2.reuse, R88 ;  /* 0x0000005802107220 */ /* 0x040fe40000410000 */
[----:B------:R-:W-:Y:S02]  /*194b0*/  FMUL.FTZ R17, R2, R89 ;  /* 0x0000005902117220 */ /* 0x000fe40000410000 */
[--C-:B------:R-:W-:Y:S02]  /*194c0*/  FFMA.FTZ R56, R152, c[0x0][0x2d0], -R69.reuse ;  /* 0x0000b40098387a23 */ /* 0x100fe40000010845 */
[----:B------:R-:W-:Y:S01]  /*194d0*/  FMUL.FTZ R24, R2, R96 ;  /* 0x0000006002187220 */ /* 0x000fe20000410000 */
[----:B------:R3:W-:Y:S01]  /*194e0*/  MUFU.EX2 R140, R8 ;  /* 0x00000008008c7308 */ /* 0x0007e20000000800 */
[--C-:B-1----:R-:W-:Y:S01]  /*194f0*/  FFMA.FTZ R4, R142, c[0x0][0x2d0], -R148.reuse ;  /* 0x0000b4008e047a23 */ /* 0x102fe20000010894 */
[----:B----4-:R-:W-:Y:S01]  /*19500*/  MOV R142, R7 ;  /* 0x00000007008e7202 */ /* 0x010fe20000000f00 */
[C---:B------:R-:W-:Y:S02]  /*19510*/  FMUL.FTZ R25, R2.reuse, R97 ;  /* 0x0000006102197220 */ /* 0x040fe40000410000 */
[C---:B------:R-:W-:Y:S02]  /*19520*/  FMUL.FTZ R33, R2.reuse, R105 ;  /* 0x0000006902217220 */ /* 0x040fe40000410000 */
[--C-:B------:R-:W-:Y:S02]  /*19530*/  FFMA.FTZ R40, R147, c[0x0][0x2d0], -R69.reuse ;  /* 0x0000b40093287a23 */ /* 0x100fe40000010845 */
[C---:B------:R-:W-:Y:S01]  /*19540*/  FMUL.FTZ R57, R2.reuse, R129 ;  /* 0x0000008102397220 */ /* 0x040fe20000410000 */
[----:B------:R-:W1:Y:S01]  /*19550*/  MUFU.EX2 R7, R4 ;  /* 0x0000000400077308 */ /* 0x000e620000000800 */
[----:B------:R-:W-:Y:S01]  /*19560*/  MOV R129, R58 ;  /* 0x0000003a00817202 */ /* 0x000fe20000000f00 */
[----:B------:R-:W-:Y:S02]  /*19570*/  FMUL.FTZ R41, R2, R113 ;  /* 0x0000007102297220 */ /* 0x000fe40000410000 */
[C---:B--2---:R-:W-:Y:S02]  /*19580*/  FMUL.FTZ R10, R0.reuse, R82 ;  /* 0x00000052000a7220 */ /* 0x044fe40000410000 */
[C---:B------:R-:W-:Y:S02]  /*19590*/  FMUL.FTZ R11, R0.reuse, R83 ;  /* 0x00000053000b7220 */ /* 0x040fe40000410000 */
[C---:B------:R-:W-:Y:S02]  /*195a0*/  FMUL.FTZ R18, R0.reuse, R90 ;  /* 0x0000005a00127220 */ /* 0x040fe40000410000 */
[----:B------:R2:W-:Y:S01]  /*195b0*/  MUFU.EX2 R144, R6 ;  /* 0x0000000600907308 */ /* 0x0005e20000000800 */
[C---:B------:R-:W-:Y:S02]  /*195c0*/  FMUL.FTZ R19, R0.reuse, R91 ;  /* 0x0000005b00137220 */ /* 0x040fe40000410000 */
[----:B------:R-:W-:Y:S01]  /*195d0*/  FMUL.FTZ R26, R0, R98 ;  /* 0x00000062001a7220 */ /* 0x000fe20000410000 */
[----:B------:R-:W-:Y:S01]  /*195e0*/  LDSM.16.MT88.4 R88, [R195+0x800] ;  /* 0x00080000c358783b */ /* 0x000fe20000004200 */
[----:B---3--:R-:W-:Y:S02]  /*195f0*/  FMUL.FTZ R8, R2, R80 ;  /* 0x0000005002087220 */ /* 0x008fe40000410000 */
[C---:B------:R-:W-:Y:S02]  /*19600*/  FMUL.FTZ R27, R0.reuse, R99 ;  /* 0x00000063001b7220 */ /* 0x040fe40000410000 */
[C---:B------:R-:W-:Y:S01]  /*19610*/  FMUL.FTZ R34, R0.reuse, R106 ;  /* 0x0000006a00227220 */ /* 0x040fe20000410000 */
[----:B------:R3:W-:Y:S01]  /*19620*/  MUFU.EX2 R251, R56 ;  /* 0x0000003800fb7308 */ /* 0x0007e20000000800 */
[C---:B------:R-:W-:Y:S01]  /*19630*/  FMUL.FTZ R35, R0.reuse, R107 ;  /* 0x0000006b00237220 */ /* 0x040fe20000410000 */
[----:B------:R-:W4:Y:S01]  /*19640*/  LDSM.16.MT88.4 R80, [R198+0x3800] ;  /* 0x00380000c650783b */ /* 0x000f220000004200 */
[C---:B------:R-:W-:Y:S01]  /*19650*/  FMUL.FTZ R58, R0.reuse, R130 ;  /* 0x00000082003a7220 */ /* 0x040fe20000410000 */
[----:B-1----:R-:W-:Y:S01]  /*19660*/  MOV R146, R7 ;  /* 0x0000000700927202 */ /* 0x002fe20000000f00 */
[--C-:B------:R-:W-:Y:S02]  /*19670*/  FFMA.FTZ R4, R73, c[0x0][0x2d0], -R148.reuse ;  /* 0x0000b40049047a23 */ /* 0x100fe40000010894 */
[C---:B------:R-:W-:Y:S02]  /*19680*/  FMUL.FTZ R7, R0.reuse, R79 ;  /* 0x0000004f00077220 */ /* 0x040fe40000410000 */
[C---:B------:R-:W-:Y:S01]  /*19690*/  FMUL.FTZ R42, R0.reuse, R114 ;  /* 0x00000072002a7220 */ /* 0x040fe20000410000 */
[----:B------:R1:W5:Y:S01]  /*196a0*/  MUFU.EX2 R5, R4 ;  /* 0x0000000400057308 */ /* 0x0003620000000800 */
[----:B------:R-:W-:Y:S01]  /*196b0*/  FMUL.FTZ R43, R0, R115 ;  /* 0x00000073002b7220 */ /* 0x000fe20000410000 */
[----:B------:R-:W-:Y:S01]  /*196c0*/  LDSM.16.MT88.4 R96, [R197+0x4000] ;  /* 0x00400000c560783b */ /* 0x000fe20000004200 */
[----:B------:R-:W-:Y:S02]  /*196d0*/  FMUL.FTZ R48, R2, R120 ;  /* 0x0000007802307220 */ /* 0x000fe40000410000 */
[----:B--2---:R-:W-:Y:S02]  /*196e0*/  FMUL.FTZ R6, R0, R78 ;  /* 0x0000004e00067220 */ /* 0x004fe40000410000 */
[----:B------:R-:W-:Y:S02]  /*196f0*/  FMUL.FTZ R49, R2, R121 ;  /* 0x0000007902317220 */ /* 0x000fe40000410000 */
[C---:B------:R-:W-:Y:S02]  /*19700*/  FMUL.FTZ R50, R0.reuse, R122 ;  /* 0x0000007a00327220 */ /* 0x040fe40000410000 */
[----:B------:R-:W-:Y:S01]  /*19710*/  FMUL.FTZ R51, R0, R123 ;  /* 0x0000007b00337220 */ /* 0x000fe20000410000 */
[----:B------:R-:W-:Y:S01]  /*19720*/  MOV R123, R146 ;  /* 0x00000092007b7202 */ /* 0x000fe20000000f00 */
[C---:B------:R-:W-:Y:S02]  /*19730*/  FMUL.FTZ R60, R2.reuse, R60 ;  /* 0x0000003c023c7220 */ /* 0x040fe40000410000 */
[C---:B---3--:R-:W-:Y:S02]  /*19740*/  FMUL.FTZ R56, R2.reuse, R128 ;  /* 0x0000008002387220 */ /* 0x048fe40000410000 */
[----:B------:R-:W-:Y:S02]  /*19750*/  FMUL.FTZ R61, R2, R61 ;  /* 0x0000003d023d7220 */ /* 0x000fe40000410000 */
[C---:B------:R-:W-:Y:S02]  /*19760*/  FMUL.FTZ R62, R0.reuse, R62 ;  /* 0x0000003e003e7220 */ /* 0x040fe40000410000 */
[----:B------:R-:W-:Y:S02]  /*19770*/  FMUL.FTZ R63, R0, R63 ;  /* 0x0000003f003f7220 */ /* 0x000fe40000410000 */
[C---:B------:R-:W-:Y:S02]  /*19780*/  FMUL.FTZ R64, R2.reuse, R64 ;  /* 0x0000004002407220 */ /* 0x040fe40000410000 */
[--C-:B-1----:R-:W-:Y:S02]  /*19790*/  FFMA.FTZ R4, R141, c[0x0][0x2d0], -R69.reuse ;  /* 0x0000b4008d047a23 */ /* 0x102fe40000010845 */
[----:B------:R-:W-:Y:S02]  /*197a0*/  FMUL.FTZ R65, R2, R65 ;  /* 0x0000004102417220 */ /* 0x000fe40000410000 */
[----:B------:R1:W2:Y:S01]  /*197b0*/  MUFU.EX2 R141, R4 ;  /* 0x00000004008d7308 */ /* 0x0002a20000000800 */
[C---:B------:R-:W-:Y:S02]  /*197c0*/  FMUL.FTZ R66, R0.reuse, R66 ;  /* 0x0000004200427220 */ /* 0x040fe40000410000 */
[----:B------:R-:W-:Y:S02]  /*197d0*/  FMUL.FTZ R67, R0, R67 ;  /* 0x0000004300437220 */ /* 0x000fe40000410000 */
[--C-:B------:R-:W-:Y:S06]  /*197e0*/  FFMA.FTZ R71, R71, c[0x0][0x2d0], -R69.reuse ;  /* 0x0000b40047477a23 */ /* 0x100fec0000010845 */
[----:B------:R-:W-:Y:S01]  /*197f0*/  MUFU.EX2 R71, R71 ;  /* 0x0000004700477308 */ /* 0x000fe20000000800 */
[--C-:B-1----:R-:W-:Y:S01]  /*19800*/  FFMA.FTZ R4, R143, c[0x0][0x2d0], -R69.reuse ;  /* 0x0000b4008f047a23 */ /* 0x102fe20000010845 */
[----:B-----5:R-:W-:Y:S01]  /*19810*/  MOV R143, R5 ;  /* 0x00000005008f7202 */ /* 0x020fe20000000f00 */
[----:B------:R-:W-:Y:S01]  /*19820*/  FMUL.FTZ R5, R2, R77 ;  /* 0x0000004d02057220 */ /* 0x000fe20000410000 */
[----:B------:R-:W-:Y:S06]  /*19830*/  F2FP.PACK_AB R77, R140, R144 ;  /* 0x000000908c4d723e */ /* 0x000fec00000000ff */
[----:B------:R1:W3:Y:S01]  /*19840*/  MUFU.EX2 R73, R4 ;  /* 0x0000000400497308 */ /* 0x0002e20000000800 */
[----:B------:R-:W-:Y:S02]  /*19850*/  F2FP.PACK_AB R78, R143, R146 ;  /* 0x000000928f4e723e */ /* 0x000fe400000000ff */
[----:B------:R-:W-:Y:S02]  /*19860*/  MOV R121, R143 ;  /* 0x0000008f00797202 */ /* 0x000fe40000000f00 */
[----:B--2---:R-:W-:Y:S01]  /*19870*/  MOV R122, R141 ;  /* 0x0000008d007a7202 */ /* 0x004fe20000000f00 */
[----:B-1----:R-:W-:Y:S01]  /*19880*/  FMUL.FTZ R4, R2, R76 ;  /* 0x0000004c02047220 */ /* 0x002fe20000410000 */
[----:B------:R-:W-:Y:S02]  /*19890*/  F2FP.PACK_AB R76, R142, R145 ;  /* 0x000000918e4c723e */ /* 0x000fe400000000ff */
[----:B---3--:R-:W-:Y:S07]  /*198a0*/  F2FP.PACK_AB R79, R73, R141 ;  /* 0x0000008d494f723e */ /* 0x008fee00000000ff */
        /* <DEDUP_REMOVED lines=15> */
[----:B------:R-:W-:Y:S01]  /*199a0*/  FMUL.FTZ R28, R2, R100 ;  /* 0x00000064021c7220 */ /* 0x000fe20000410000 */
[C---:B------:R-:W-:Y:S04]  /*199b0*/  HMMA.16816.F32 R24, R76.reuse, R30, R24 ;  /* 0x0000001e4c18723c */ /* 0x040fe80000001818 */
[----:B------:R-:W-:Y:S01]  /*199c0*/  MOV R100, R73 ;  /* 0x0000004900647202 */ /* 0x000fe20000000f00 */
[--C-:B------:R-:W-:Y:S02]  /*199d0*/  FFMA.FTZ R73, R153, c[0x0][0x2d0], -R69.reuse ;  /* 0x0000b40099497a23 */ /* 0x100fe40000010845 */
[----:B------:R-:W-:Y:S01]  /*199e0*/  FMUL.FTZ R31, R0, R103 ;  /* 0x00000067001f7220 */ /* 0x000fe20000410000 */
[----:B------:R-:W-:Y:S01]  /*199f0*/  MOV R120, R100 ;  /* 0x0000006400787202 */ /* 0x000fe20000000f00 */
[----:B------:R2:W-:Y:S03]  /*19a00*/  MUFU.EX2 R128, R73 ;  /* 0x0000004900807308 */ /* 0x0005e60000000800 */
[----:B------:R-:W-:Y:S02]  /*19a10*/  FMUL.FTZ R29, R2, R101 ;  /* 0x00000065021d7220 */ /* 0x000fe40000410000 */
[----:B------:R-:W-:Y:S05]  /*19a20*/  FMUL.FTZ R30, R0, R102 ;  /* 0x00000066001e7220 */ /* 0x000fea0000410000 */
[----:B------:R3:W-:Y:S02]  /*19a30*/  MUFU.EX2 R101, R32 ;  /* 0x0000002000657308 */ /* 0x0007e40000000800 */
[C---:B------:R-:W-:Y:S07]  /*19a40*/  HMMA.16816.F32 R28, R76.reuse, R36, R28 ;  /* 0x000000244c1c723c */ /* 0x040fee000000181c */
[--C-:B------:R-:W-:Y:S01]  /*19a50*/  FFMA.FTZ R36, R75, c[0x0][0x2d0], -R148.reuse ;  /* 0x0000b4004b247a23 */ /* 0x100fe20000010894 */
[----:B------:R5:W-:Y:S01]  /*19a60*/  MUFU.EX2 R102, R40 ;  /* 0x0000002800667308 */ /* 0x000be20000000800 */
[----:B------:R-:W-:Y:S03]  /*19a70*/  FMUL.FTZ R37, R2, R109 ;  /* 0x0000006d02257220 */ /* 0x000fe60000410000 */
[--C-:B--2---:R-:W-:Y:S06]  /*19a80*/  FFMA.FTZ R73, R154, c[0x0][0x2d0], -R148.reuse ;  /* 0x0000b4009a497a23 */ /* 0x104fec0000010894 */
[----:B------:R2:W-:Y:S01]  /*19a90*/  MUFU.EX2 R250, R73 ;  /* 0x0000004900fa7308 */ /* 0x0005e20000000800 */
[C---:B---3--:R-:W-:Y:S02]  /*19aa0*/  FMUL.FTZ R32, R2.reuse, R104 ;  /* 0x0000006802207220 */ /* 0x048fe40000410000 */
[----:B------:R-:W-:Y:S07]  /*19ab0*/  LDSM.16.MT88.4 R104, [R196+0x3000] ;  /* 0x00300000c468783b */ /* 0x000fee0000004200 */
[----:B------:R3:W-:Y:S01]  /*19ac0*/  MUFU.EX2 R243, R36 ;  /* 0x0000002400f37308 */ /* 0x0007e20000000800 */
[C---:B------:R-:W-:Y:S03]  /*19ad0*/  HMMA.16816.F32 R32, R76.reuse, R38, R32 ;  /* 0x000000264c20723c */ /* 0x040fe60000001820 */
[----:B-----5:R-:W-:Y:S01]  /*19ae0*/  FMUL.FTZ R40, R2, R112 ;  /* 0x0000007002287220 */ /* 0x020fe20000410000 */
[----:B------:R-:W-:Y:S03]  /*19af0*/  MOV R112, R145 ;  /* 0x0000009100707202 */ /* 0x000fe60000000f00 */
[C---:B------:R-:W-:Y:S02]  /*19b00*/  FMUL.FTZ R38, R0.reuse, R110 ;  /* 0x0000006e00267220 */ /* 0x040fe40000410000 */
[----:B------:R-:W-:Y:S03]  /*19b10*/  FMUL.FTZ R39, R0, R111 ;  /* 0x0000006f00277220 */ /* 0x000fe60000410000 */
[--C-:B--2---:R-:W-:Y:S04]  /*19b20*/  FFMA.FTZ R73, R155, c[0x0][0x2d0], -R148.reuse ;  /* 0x0000b4009b497a23 */ /* 0x104fe80000010894 */
[----:B------:R2:W-:Y:S01]  /*19b30*/  MUFU.EX2 R249, R73 ;  /* 0x0000004900f97308 */ /* 0x0005e20000000800 */
[----:B---3--:R-:W-:Y:S02]  /*19b40*/  FMUL.FTZ R36, R2, R108 ;  /* 0x0000006c02247220 */ /* 0x008fe40000410000 */
[----:B------:R-:W-:Y:S05]  /*19b50*/  LDSM.16.MT88.4 R108, [R198+0x3000] ;  /* 0x00300000c66c783b */ /* 0x000fea0000004200 */
[C---:B------:R-:W-:Y:S07]  /*19b60*/  HMMA.16816.F32 R36, R76.reuse, R44, R36 ;  /* 0x0000002c4c24723c */ /* 0x040fee0000001824 */
[--C-:B------:R-:W-:Y:S01]  /*19b70*/  FFMA.FTZ R44, R149, c[0x0][0x2d0], -R69.reuse ;  /* 0x0000b400952c7a23 */ /* 0x100fe20000010845 */
[C---:B------:R-:W-:Y:S03]  /*19b80*/  HMMA.16816.F32 R40, R76.reuse, R46, R40 ;  /* 0x0000002e4c28723c */ /* 0x040fe60000001828 */
[----:B------:R-:W3:Y:S01]  /*19b90*/  MUFU.EX2 R59, R44 ;  /* 0x0000002c003b7308 */ /* 0x000ee20000000800 */
[--C-:B--2---:R-:W-:Y:S02]  /*19ba0*/  FFMA.FTZ R73, R156, c[0x0][0x2d0], -R69.reuse ;  /* 0x0000b4009c497a23 */ /* 0x104fe40000010845 */
[----:B------:R-:W-:Y:S02]  /*19bb0*/  FMUL.FTZ R45, R2, R117 ;  /* 0x00000075022d7220 */ /* 0x000fe40000410000 */
[C---:B------:R-:W-:Y:S04]  /*19bc0*/  FMUL.FTZ R47, R0.reuse, R119 ;  /* 0x00000077002f7220 */ /* 0x040fe80000410000 */
[C---:B------:R-:W-:Y:S01]  /*19bd0*/  FMUL.FTZ R46, R0.reuse, R118 ;  /* 0x00000076002e7220 */ /* 0x040fe20000410000 */
[----:B------:R2:W-:Y:S01]  /*19be0*/  MUFU.EX2 R248, R73 ;  /* 0x0000004900f87308 */ /* 0x0005e20000000800 */
[----:B---3--:R-:W-:Y:S01]  /*19bf0*/  MOV R130, R59 ;  /* 0x0000003b00827202 */ /* 0x008fe20000000f00 */
[----:B------:R-:W-:Y:S01]  /*19c00*/  FMUL.FTZ R59, R0, R131 ;  /* 0x00000083003b7220 */ /* 0x000fe20000410000 */
[----:B------:R-:W-:Y:S01]  /*19c10*/  MOV R131, R243 ;  /* 0x000000f300837202 */ /* 0x000fe20000000f00 */
[C---:B------:R-:W-:Y:S07]  /*19c20*/  FMUL.FTZ R44, R2.reuse, R116 ;  /* 0x00000074022c7220 */ /* 0x040fee0000410000 */
[C---:B------:R-:W-:Y:S03]  /*19c30*/  HMMA.16816.F32 R44, R76.reuse, R52, R44 ;  /* 0x000000344c2c723c */ /* 0x040fe6000000182c */
[--C-:B--2---:R-:W-:Y:S04]  /*19c40*/  FFMA.FTZ R73, R157, c[0x0][0x2d0], -R69.reuse ;  /* 0x0000b4009d497a23 */ /* 0x104fe80000010845 */
[----:B------:R2:W-:Y:S01]  /*19c50*/  MUFU.EX2 R247, R73 ;  /* 0x0000004900f77308 */ /* 0x0005e20000000800 */
[C---:B------:R-:W-:Y:S04]  /*19c60*/  HMMA.16816.F32 R48, R76.reuse, R54, R48 ;  /* 0x000000364c30723c */ /* 0x040fe80000001830 */
[--C-:B------:R-:W-:Y:S02]  /*19c70*/  FFMA.FTZ R52, R151, c[0x0][0x2d0], -R148.reuse ;  /* 0x0000b40097347a23 */ /* 0x100fe40000010894 */
[----:B------:R-:W-:Y:S02]  /*19c80*/  FMUL.FTZ R53, R2, R125 ;  /* 0x0000007d02357220 */ /* 0x000fe40000410000 */
[C---:B------:R-:W-:Y:S01]  /*19c90*/  FMUL.FTZ R54, R0.reuse, R126 ;  /* 0x0000007e00367220 */ /* 0x040fe20000410000 */
[----:B------:R3:W5:Y:S03]  /*19ca0*/  MUFU.EX2 R252, R52 ;  /* 0x0000003400fc7308 */ /* 0x0007660000000800 */
[----:B------:R-:W-:Y:S02]  /*19cb0*/  FMUL.FTZ R55, R0, R127 ;  /* 0x0000007f00377220 */ /* 0x000fe40000410000 */
[--C-:B--2---:R-:W-:Y:S05]  /*19cc0*/  FFMA.FTZ R73, R158, c[0x0][0x2d0], -R148.reuse ;  /* 0x0000b4009e497a23 */ /* 0x104fea0000010894 */
[----:B------:R-:W-:Y:S01]  /*19cd0*/  MUFU.EX2 R158, R74 ;  /* 0x0000004a009e7308 */ /* 0x000fe20000000800 */
[----:B---3--:R-:W-:Y:S09]  /*19ce0*/  FMUL.FTZ R52, R2, R124 ;  /* 0x0000007c02347220 */ /* 0x008ff20000410000 */
[----:B------:R2:W-:Y:S01]  /*19cf0*/  MUFU.EX2 R246, R73 ;  /* 0x0000004900f67308 */ /* 0x0005e20000000800 */
[C---:B----4-:R-:W-:Y:S08]  /*19d00*/  HMMA.16816.F32 R52, R76.reuse, R80, R52 ;  /* 0x000000504c34723c */ /* 0x050ff00000001834 */
[C---:B------:R-:W-:Y:S01]  /*19d10*/  HMMA.16816.F32 R56, R76.reuse, R82, R56 ;  /* 0x000000524c38723c */ /* 0x040fe20000001838 */
[----:B------:R-:W3:Y:S07]  /*19d20*/  LDSM.16.MT88.4 R80, [R196+0x800] ;  /* 0x00080000c450783b */ /* 0x000eee0000004200 */
[C---:B-1----:R-:W-:Y:S04]  /*19d30*/  HMMA.16816.F32 R60, R76.reuse, R84, R60 ;  /* 0x000000544c3c723c */ /* 0x042fe8000000183c */
[--C-:B--2---:R-:W-:Y:S04]  /*19d40*/  FFMA.FTZ R73, R159, c[0x0][0x2d0], -R148.reuse ;  /* 0x0000b4009f497a23 */ /* 0x104fe80000010894 */
[----:B------:R-:W-:Y:S01]  /*19d50*/  HMMA.16816.F32 R64, R76, R86, R64 ;  /* 0x000000564c40723c */ /* 0x000fe20000001840 */
[----:B------:R1:W2:Y:S01]  /*19d60*/  MUFU.EX2 R245, R73 ;  /* 0x0000004900f57308 */ /* 0x0002a20000000800 */
[----:B------:R-:W4:Y:S05]  /*19d70*/  LDSM.16.MT88.4 R84, [R197+0x800] ;  /* 0x00080000c554783b */ /* 0x000f2a0000004200 */
[----:B------:R-:W-:Y:S02]  /*19d80*/  F2FP.PACK_AB R76, R131, R101 ;  /* 0x00000065834c723e */ /* 0x000fe400000000ff */
[-C--:B------:R-:W-:Y:S03]  /*19d90*/  F2FP.PACK_AB R77, R130, R102.reuse ;  /* 0x00000066824d723e */ /* 0x080fe600000000ff */
[----:B-----5:R-:W-:Y:S02]  /*19da0*/  F2FP.PACK_AB R78, R252, R129 ;  /* 0x00000081fc4e723e */ /* 0x020fe400000000ff */
[----:B------:R-:W-:Y:S07]  /*19db0*/  F2FP.PACK_AB R79, R128, R251 ;  /* 0x000000fb804f723e */ /* 0x000fee00000000ff */
[C---:B------:R-:W-:Y:S03]  /*19dc0*/  HMMA.16816.F32 R4, R76.reuse, R88, R4 ;  /* 0x000000584c04723c */ /* 0x040fe60000001804 */
[--C-:B-1----:R-:W-:Y:S05]  /*19dd0*/  FFMA.FTZ R73, R160, c[0x0][0x2d0], -R69.reuse ;  /* 0x0000b400a0497a23 */ /* 0x102fea0000010845 */
[C---:B------:R-:W-:Y:S01]  /*19de0*/  HMMA.16816.F32 R8, R76.reuse, R90, R8 ;  /* 0x0000005a4c08723c */ /* 0x040fe20000001808 */
[----:B------:R1:W-:Y:S01]  /*19df0*/  MUFU.EX2 R244, R73 ;  /* 0x0000004900f47308 */ /* 0x0003e20000000800 */
[----:B------:R-:W5:Y:S06]  /*19e00*/  LDSM.16.MT88.4 R88, [R195+0x4000] ;  /* 0x00400000c358783b */ /* 0x000f6c0000004200 */
[C---:B---3--:R-:W-:Y:S08]  /*19e10*/  HMMA.16816.F32 R12, R76.reuse, R80, R12 ;  /* 0x000000504c0c723c */ /* 0x048ff0000000180c */
[C---:B------:R-:W-:Y:S01]  /*19e20*/  HMMA.16816.F32 R16, R76.reuse, R82, R16 ;  /* 0x000000524c10723c */ /* 0x040fe20000001810 */
[----:B------:R-:W3:Y:S07]  /*19e30*/  LDSM.16.MT88.4 R80, [R196+0x4000] ;  /* 0x00400000c450783b */ /* 0x000eee0000004200 */
[C---:B------:R-:W-:Y:S04]  /*19e40*/  HMMA.16816.F32 R20, R76.reuse, R92, R20 ;  /* 0x0000005c4c14723c */ /* 0x040fe80000001814 */
[--C-:B-1----:R-:W-:Y:S04]  /*19e50*/  FFMA.FTZ R73, R161, c[0x0][0x2d0], -R69.reuse ;  /* 0x0000b400a1497a23 */ /* 0x102fe80000010845 */
[C---:B------:R-:W-:Y:S01]  /*19e60*/  HMMA.16816.F32 R24, R76.reuse, R94, R24 ;  /* 0x0000005e4c18723c */ /* 0x040fe20000001818 */
[----:B------:R1:W1:Y:S01]  /*19e70*/  MUFU.EX2 R243, R73 ;  /* 0x0000004900f37308 */ /* 0x0002620000000800 */
[----:B------:R-:W2:Y:S06]  /*19e80*/  LDSM.16.MT88.4 R92, [R198+0x4000] ;  /* 0x00400000c65c783b */ /* 0x000eac0000004200 */
[C---:B----4-:R-:W-:Y:S08]  /*19e90*/  HMMA.16816.F32 R28, R76.reuse, R84, R28 ;  /* 0x000000544c1c723c */ /* 0x050ff0000000181c */
[C---:B------:R-:W-:Y:S01]  /*19ea0*/  HMMA.16816.F32 R32, R76.reuse, R86, R32 ;  /* 0x000000564c20723c */ /* 0x040fe20000001820 */
[----:B------:R-:W4:Y:S07]  /*19eb0*/  LDSM.16.MT88.4 R84, [R195+0x1000] ;  /* 0x00100000c354783b */ /* 0x000f2e0000004200 */
[C---:B-----5:R-:W-:Y:S04]  /*19ec0*/  HMMA.16816.F32 R36, R76.reuse, R88, R36 ;  /* 0x000000584c24723c */ /* 0x060fe80000001824 */
[--C-:B-1----:R-:W-:Y:S04]  /*19ed0*/  FFMA.FTZ R73, R162, c[0x0][0x2d0], -R148.reuse ;  /* 0x0000b400a2497a23 */ /* 0x102fe80000010894 */
[C---:B------:R-:W-:Y:S01]  /*19ee0*/  HMMA.16816.F32 R40, R76.reuse, R90, R40 ;  /* 0x0000005a4c28723c */ /* 0x040fe20000001828 */
[----:B------:R1:W-:Y:S01]  /*19ef0*/  MUFU.EX2 R119, R73 ;  /* 0x0000004900777308 */ /* 0x0003e20000000800 */
[----:B------:R-:W5:Y:S06]  /*19f00*/  LDSM.16.MT88.4 R88, [R196+0x1000] ;  /* 0x00100000c458783b */ /* 0x000f6c0000004200 */
[C---:B---3--:R-:W-:Y:S08]  /*19f10*/  HMMA.16816.F32 R44, R76.reuse, R80, R44 ;  /* 0x000000504c2c723c */ /* 0x048ff0000000182c */
[C---:B------:R-:W-:Y:S01]  /*19f20*/  HMMA.16816.F32 R48, R76.reuse, R82, R48 ;  /* 0x000000524c30723c */ /* 0x040fe20000001830 */
[----:B------:R-:W3:Y:S07]  /*19f30*/  LDSM.16.MT88.4 R80, [R198+0x1000] ;  /* 0x00100000c650783b */ /* 0x000eee0000004200 */
[C---:B--2---:R-:W-:Y:S04]  /*19f40*/  HMMA.16816.F32 R52, R76.reuse, R92, R52 ;  /* 0x0000005c4c34723c */ /* 0x044fe80000001834 */
[--C-:B-1----:R-:W-:Y:S01]  /*19f50*/  FFMA.FTZ R73, R163, c[0x0][0x2d0], -R148.reuse ;  /* 0x0000b400a3497a23 */ /* 0x102fe20000010894 */
[----:B------:R-:W-:Y:S03]  /*19f60*/  MOV R163, R102 ;  /* 0x0000006600a37202 */ /* 0x000fe60000000f00 */
[C---:B------:R-:W-:Y:S01]  /*19f70*/  HMMA.16816.F32 R56, R76.reuse, R94, R56 ;  /* 0x0000005e4c38723c */ /* 0x040fe20000001838 */
[----:B------:R1:W2:Y:S01]  /*19f80*/  MUFU.EX2 R118, R73 ;  /* 0x0000004900767308 */ /* 0x0002a20000000800 */
[----:B------:R-:W2:Y:S06]  /*19f90*/  LDSM.16.MT88.4 R92, [R197+0x1000] ;  /* 0x00100000c55c783b */ /* 0x000eac0000004200 */
[C---:B------:R-:W-:Y:S08]  /*19fa0*/  HMMA.16816.F32 R60, R76.reuse, R96, R60 ;  /* 0x000000604c3c723c */ /* 0x040ff0000000183c */
[----:B------:R-:W-:Y:S01]  /*19fb0*/  HMMA.16816.F32 R64, R76, R98, R64 ;  /* 0x000000624c40723c */ /* 0x000fe20000001840 */
[----:B------:R-:W-:Y:S06]  /*19fc0*/  LDSM.16.MT88.4 R96, [R198+0x4800] ;  /* 0x00480000c660783b */ /* 0x000fec0000004200 */
[----:B------:R-:W-:Y:S01]  /*19fd0*/  F2FP.PACK_AB R76, R249, R250 ;  /* 0x000000faf94c723e */ /* 0x000fe200000000ff */
[--C-:B-1----:R-:W-:Y:S01]  /*19fe0*/  FFMA.FTZ R73, R188, c[0x0][0x2d0], -R69.reuse ;  /* 0x0000b400bc497a23 */ /* 0x102fe20000010845 */
[----:B------:R-:W-:Y:S03]  /*19ff0*/  F2FP.PACK_AB R77, R247, R248 ;  /* 0x000000f8f74d723e */ /* 0x000fe600000000ff */
[----:B------:R1:W-:Y:S01]  /*1a000*/  MUFU.EX2 R117, R73 ;  /* 0x0000004900757308 */ /* 0x0003e20000000800 */
[----:B------:R-:W-:Y:S02]  /*1a010*/  F2FP.PACK_AB R78, R245, R246 ;  /* 0x000000f6f54e723e */ /* 0x000fe400000000ff */
[----:B------:R-:W-:Y:S02]  /*1a020*/  F2FP.PACK_AB R79, R243, R244 ;  /* 0x000000f4f34f723e */ /* 0x000fe400000000ff */
[----:B------:R-:W-:Y:S02]  /*1a030*/  MOV R188, R101 ;  /* 0x0000006500bc7202 */ /* 0x000fe40000000f00 */
[----:B------:R-:W-:Y:S03]  /*1a040*/  LDSM.16.MT88.4 R100, [R196+0x1800] ;  /* 0x00180000c464783b */ /* 0x000fe60000004200 */
[C---:B----4-:R-:W-:Y:S08]  /*1a050*/  HMMA.16816.F32 R4, R76.reuse, R84, R4 ;  /* 0x000000544c04723c */ /* 0x050ff00000001804 */
[C---:B------:R-:W-:Y:S01]  /*1a060*/  HMMA.16816.F32 R8, R76.reuse, R86, R8 ;  /* 0x000000564c08723c */ /* 0x040fe20000001808 */
[----:B------:R-:W4:Y:S03]  /*1a070*/  LDSM.16.MT88.4 R84, [R195+0x4800] ;  /* 0x00480000c354783b */ /* 0x000f260000004200 */
[--C-:B-1----:R-:W-:Y:S01]  /*1a080*/  FFMA.FTZ R73, R189, c[0x0][0x2d0], -R69.reuse ;  /* 0x0000b400bd497a23 */ /* 0x102fe20000010845 */
[----:B------:R-:W-:Y:S03]  /*1a090*/  MOV R189, R140 ;  /* 0x0000008c00bd7202 */ /* 0x000fe60000000f00 */
[C---:B-----5:R-:W-:Y:S01]  /*1a0a0*/  HMMA.16816.F32 R12, R76.reuse, R88, R12 ;  /* 0x000000584c0c723c */ /* 0x060fe2000000180c */
[----:B------:R1:W5:Y:S07]  /*1a0b0*/  MUFU.EX2 R116, R73 ;  /* 0x0000004900747308 */ /* 0x00036e0000000800 */
[C---:B------:R-:W-:Y:S01]  /*1a0c0*/  HMMA.16816.F32 R16, R76.reuse, R90, R16 ;  /* 0x0000005a4c10723c */ /* 0x040fe20000001810 */
[----:B------:R-:W5:Y:S07]  /*1a0d0*/  LDSM.16.MT88.4 R88, [R196+0x4800] ;  /* 0x00480000c458783b */ /* 0x000f6e0000004200 */
[C---:B---3--:R-:W-:Y:S08]  /*1a0e0*/  HMMA.16816.F32 R20, R76.reuse, R80, R20 ;  /* 0x000000504c14723c */ /* 0x048ff00000001814 */
[C---:B------:R-:W-:Y:S01]  /*1a0f0*/  HMMA.16816.F32 R24, R76.reuse, R82, R24 ;  /* 0x000000524c18723c */ /* 0x040fe20000001818 */
[----:B------:R-:W3:Y:S03]  /*1a100*/  LDSM.16.MT88.4 R80, [R197+0x4800] ;  /* 0x00480000c550783b */ /* 0x000ee60000004200 */
[--C-:B-1----:R-:W-:Y:S01]  /*1a110*/  FFMA.FTZ R73, R190, c[0x0][0x2d0], -R148.reuse ;  /* 0x0000b400be497a23 */ /* 0x102fe20000010894 */
[----:B------:R-:W-:Y:S03]  /*1a120*/  MOV R190, R142 ;  /* 0x0000008e00be7202 */ /* 0x000fe60000000f00 */
[C---:B--2---:R-:W-:Y:S01]  /*1a130*/  HMMA.16816.F32 R28, R76.reuse, R92, R28 ;  /* 0x0000005c4c1c723c */ /* 0x044fe2000000181c */
[----:B------:R1:W-:Y:S07]  /*1a140*/  MUFU.EX2 R162, R73 ;  /* 0x0000004900a27308 */ /* 0x0003ee0000000800 */
[C---:B------:R-:W-:Y:S01]  /*1a150*/  HMMA.16816.F32 R32, R76.reuse, R94, R32 ;  /* 0x0000005e4c20723c */ /* 0x040fe20000001820 */
[----:B------:R-:W2:Y:S07]  /*1a160*/  LDSM.16.MT88.4 R92, [R195+0x1800] ;  /* 0x00180000c35c783b */ /* 0x000eae0000004200 */
[C---:B----4-:R-:W-:Y:S08]  /*1a170*/  HMMA.16816.F32 R36, R76.reuse, R84, R36 ;  /* 0x000000544c24723c */ /* 0x050ff00000001824 */
[C---:B------:R-:W-:Y:S01]  /*1a180*/  HMMA.16816.F32 R40, R76.reuse, R86, R40 ;  /* 0x000000564c28723c */ /* 0x040fe20000001828 */
[----:B------:R-:W2:Y:S03]  /*1a190*/  LDSM.16.MT88.4 R84, [R198+0x1800] ;  /* 0x00180000c654783b */ /* 0x000ea60000004200 */
[--C-:B-1----:R-:W-:Y:S04]  /*1a1a0*/  FFMA.FTZ R73, R191, c[0x0][0x2d0], -R148.reuse ;  /* 0x0000b400bf497a23 */ /* 0x102fe80000010894 */
[C---:B-----5:R-:W-:Y:S01]  /*1a1b0*/  HMMA.16816.F32 R44, R76.reuse, R88, R44 ;  /* 0x000000584c2c723c */ /* 0x060fe2000000182c */
[----:B------:R1:W5:Y:S01]  /*1a1c0*/  MUFU.EX2 R161, R73 ;  /* 0x0000004900a17308 */ /* 0x0003620000000800 */
[----:B------:R-:W4:Y:S04]  /*1a1d0*/  LDL.LU R191, [R1+0x38] ;  /* 0x0000380001bf7983 */ /* 0x000f280000300800 */
[----:B------:R-:W4:Y:S02]  /*1a1e0*/  LDL.LU R75, [R1+0x34] ;  /* 0x00003400014b7983 */ /* 0x000f240000300800 */
[C---:B------:R-:W-:Y:S02]  /*1a1f0*/  HMMA.16816.F32 R48, R76.reuse, R90, R48 ;  /* 0x0000005a4c30723c */ /* 0x040fe40000001830 */
[----:B------:R-:W-:Y:S06]  /*1a200*/  LDSM.16.MT88.4 R88, [R195+0x5000] ;  /* 0x00500000c358783b */ /* 0x000fec0000004200 */
[C---:B------:R-:W-:Y:S08]  /*1a210*/  HMMA.16816.F32 R52, R76.reuse, R96, R52 ;  /* 0x000000604c34723c */ /* 0x040ff00000001834 */
[C---:B------:R-:W-:Y:S01]  /*1a220*/  HMMA.16816.F32 R56, R76.reuse, R98, R56 ;  /* 0x000000624c38723c */ /* 0x040fe20000001838 */
[----:B------:R-:W-:Y:S03]  /*1a230*/  LDSM.16.MT88.4 R96, [R196+0x5800] ;  /* 0x00580000c460783b */ /* 0x000fe60000004200 */
[--C-:B-1----:R-:W-:Y:S01]  /*1a240*/  FFMA.FTZ R73, R214, c[0x0][0x2d0], -R69.reuse ;  /* 0x0000b400d6497a23 */ /* 0x102fe20000010845 */
[----:B------:R-:W-:Y:S03]  /*1a250*/  MOV R214, R144 ;  /* 0x0000009000d67202 */ /* 0x000fe60000000f00 */
[C---:B---3--:R-:W-:Y:S01]  /*1a260*/  HMMA.16816.F32 R60, R76.reuse, R80, R60 ;  /* 0x000000504c3c723c */ /* 0x048fe2000000183c */
[----:B------:R1:W-:Y:S07]  /*1a270*/  MUFU.EX2 R160, R73 ;  /* 0x0000004900a07308 */ /* 0x0003ee0000000800 */
[----:B------:R-:W-:Y:S01]  /*1a280*/  HMMA.16816.F32 R64, R76, R82, R64 ;  /* 0x000000524c40723c */ /* 0x000fe20000001840 */
[----:B------:R-:W3:Y:S06]  /*1a290*/  LDSM.16.MT88.4 R80, [R197+0x1800] ;  /* 0x00180000c550783b */ /* 0x000eec0000004200 */
[----:B------:R-:W-:Y:S02]  /*1a2a0*/  F2FP.PACK_AB R76, R118, R119 ;  /* 0x00000077764c723e */ /* 0x000fe400000000ff */
[----:B------:R-:W-:Y:S03]  /*1a2b0*/  F2FP.PACK_AB R77, R116, R117 ;  /* 0x00000075744d723e */ /* 0x000fe600000000ff */
[----:B-----5:R-:W-:Y:S01]  /*1a2c0*/  F2FP.PACK_AB R78, R161, R162 ;  /* 0x000000a2a14e723e */ /* 0x020fe200000000ff */
[--C-:B-1----:R-:W-:Y:S04]  /*1a2d0*/  FFMA.FTZ R73, R219, c[0x0][0x2d0], -R69.reuse ;  /* 0x0000b400db497a23 */ /* 0x102fe80000010845 */
[----:B------:R1:W5:Y:S02]  /*1a2e0*/  MUFU.EX2 R159, R73 ;  /* 0x00000049009f7308 */ /* 0x0003640000000800 */
[--C-:B-1----:R-:W-:Y:S01]  /*1a2f0*/  FFMA.FTZ R73, R220, c[0x0][0x2d0], -R148.reuse ;  /* 0x0000b400dc497a23 */ /* 0x102fe20000010894 */
[----:B-----5:R-:W-:Y:S07]  /*1a300*/  F2FP.PACK_AB R79, R159, R160 ;  /* 0x000000a09f4f723e */ /* 0x020fee00000000ff */
[----:B------:R1:W-:Y:S01]  /*1a310*/  MUFU.EX2 R127, R73 ;  /* 0x00000049007f7308 */ /* 0x0003e20000000800 */
[C---:B--2---:R-:W-:Y:S08]  /*1a320*/  HMMA.16816.F32 R4, R76.reuse, R92, R4 ;  /* 0x0000005c4c04723c */ /* 0x044ff00000001804 */
[C---:B------:R-:W-:Y:S01]  /*1a330*/  HMMA.16816.F32 R8, R76.reuse, R94, R8 ;  /* 0x0000005e4c08723c */ /* 0x040fe20000001808 */
[----:B------:R-:W2:Y:S07]  /*1a340*/  LDSM.16.MT88.4 R92, [R196+0x5000] ;  /* 0x00500000c45c783b */ /* 0x000eae0000004200 */
[C---:B------:R-:W-:Y:S04]  /*1a350*/  HMMA.16816.F32 R12, R76.reuse, R100, R12 ;  /* 0x000000644c0c723c */ /* 0x040fe8000000180c */
[--C-:B-1----:R-:W-:Y:S04]  /*1a360*/  FFMA.FTZ R73, R221, c[0x0][0x2d0], -R148.reuse ;  /* 0x0000b400dd497a23 */ /* 0x102fe80000010894 */
[C---:B------:R-:W-:Y:S01]  /*1a370*/  HMMA.16816.F32 R16, R76.reuse, R102, R16 ;  /* 0x000000664c10723c */ /* 0x040fe20000001810 */
[----:B------:R1:W5:Y:S01]  /*1a380*/  MUFU.EX2 R126, R73 ;  /* 0x00000049007e7308 */ /* 0x0003620000000800 */
[----:B------:R-:W-:Y:S06]  /*1a390*/  LDSM.16.MT88.4 R100, [R198+0x5800] ;  /* 0x00580000c664783b */ /* 0x000fec0000004200 */
[C---:B------:R-:W-:Y:S08]  /*1a3a0*/  HMMA.16816.F32 R20, R76.reuse, R84, R20 ;  /* 0x000000544c14723c */ /* 0x040ff00000001814 */
[C---:B------:R-:W-:Y:S01]  /*1a3b0*/  HMMA.16816.F32 R24, R76.reuse, R86, R24 ;  /* 0x000000564c18723c */ /* 0x040fe20000001818 */
[----:B------:R-:W5:Y:S07]  /*1a3c0*/  LDSM.16.MT88.4 R84, [R198+0x5000] ;  /* 0x00500000c654783b */ /* 0x000f6e0000004200 */
[C---:B---3--:R-:W-:Y:S04]  /*1a3d0*/  HMMA.16816.F32 R28, R76.reuse, R80, R28 ;  /* 0x000000504c1c723c */ /* 0x048fe8000000181c */
[--C-:B-1----:R-:W-:Y:S04]  /*1a3e0*/  FFMA.FTZ R73, R222, c[0x0][0x2d0], -R69.reuse ;  /* 0x0000b400de497a23 */ /* 0x102fe80000010845 */
[C---:B------:R-:W-:Y:S01]  /*1a3f0*/  HMMA.16816.F32 R32, R76.reuse, R82, R32 ;  /* 0x000000524c20723c */ /* 0x040fe20000001820 */
[----:B------:R1:W-:Y:S01]  /*1a400*/  MUFU.EX2 R125, R73 ;  /* 0x00000049007d7308 */ /* 0x0003e20000000800 */
[----:B------:R-:W3:Y:S06]  /*1a410*/  LDSM.16.MT88.4 R80, [R197+0x5000] ;  /* 0x00500000c550783b */ /* 0x000eec0000004200 */
[C---:B------:R-:W-:Y:S08]  /*1a420*/  HMMA.16816.F32 R36, R76.reuse, R88, R36 ;  /* 0x000000584c24723c */ /* 0x040ff00000001824 */
[C---:B------:R-:W-:Y:S01]  /*1a430*/  HMMA.16816.F32 R40, R76.reuse, R90, R40 ;  /* 0x0000005a4c28723c */ /* 0x040fe20000001828 */
[----:B------:R-:W3:Y:S07]  /*1a440*/  LDSM.16.MT88.4 R88, [R195+0x2000] ;  /* 0x00200000c358783b */ /* 0x000eee0000004200 */
        /* <DEDUP_REMOVED lines=9> */
[--C-:B-1----:R-:W-:Y:S04]  /*1a4e0*/  FFMA.FTZ R73, R224, c[0x0][0x2d0], -R148.reuse ;  /* 0x0000b400e0497a23 */ /* 0x102fe80000010894 */
[----:B------:R-:W-:Y:S01]  /*1a4f0*/  HMMA.16816.F32 R64, R76, R82, R64 ;  /* 0x000000524c40723c */ /* 0x000fe20000001840 */
[----:B------:R1:W3:Y:S01]  /*1a500*/  MUFU.EX2 R157, R73 ;  /* 0x00000049009d7308 */ /* 0x0002e20000000800 */
[----:B------:R-:W4:Y:S05]  /*1a510*/  LDSM.16.MT88.4 R80, [R197+0x2000] ;  /* 0x00200000c550783b */ /* 0x000f2a0000004200 */
[----:B------:R-:W-:Y:S02]  /*1a520*/  F2FP.PACK_AB R76, R126, R127 ;  /* 0x0000007f7e4c723e */ /* 0x000fe400000000ff */
[----:B--2---:R-:W-:Y:S03]  /*1a530*/  F2FP.PACK_AB R77, R124, R125 ;  /* 0x0000007d7c4d723e */ /* 0x004fe600000000ff */
[--C-:B-1----:R-:W-:Y:S01]  /*1a540*/  FFMA.FTZ R73, R225, c[0x0][0x2d0], -R69.reuse ;  /* 0x0000b400e1497a23 */ /* 0x102fe20000010845 */
[----:B---3--:R-:W-:Y:S03]  /*1a550*/  F2FP.PACK_AB R78, R157, R158 ;  /* 0x0000009e9d4e723e */ /* 0x008fe600000000ff */
[----:B------:R1:W-:Y:S02]  /*1a560*/  MUFU.EX2 R156, R73 ;  /* 0x00000049009c7308 */ /* 0x0003e40000000800 */
[--C-:B-1----:R-:W-:Y:S08]  /*1a570*/  FFMA.FTZ R73, R227, c[0x0][0x2d0], -R69.reuse ;  /* 0x0000b400e3497a23 */ /* 0x102ff00000010845 */
[----:B------:R1:W2:Y:S02]  /*1a580*/  MUFU.EX2 R155, R73 ;  /* 0x00000049009b7308 */ /* 0x0002a40000000800 */
[----:B-1----:R-:W-:Y:S01]  /*1a590*/  FFMA.FTZ R73, R228, c[0x0][0x2d0], -R148 ;  /* 0x0000b400e4497a23 */ /* 0x002fe20000010894 */
[----:B--2---:R-:W-:Y:S07]  /*1a5a0*/  F2FP.PACK_AB R79, R155, R156 ;  /* 0x0000009c9b4f723e */ /* 0x004fee00000000ff */
[----:B------:R1:W-:Y:S01]  /*1a5b0*/  MUFU.EX2 R154, R73 ;  /* 0x00000049009a7308 */ /* 0x0003e20000000800 */
[C---:B------:R-:W-:Y:S03]  /*1a5c0*/  HMMA.16816.F32 R4, R76.reuse, R88, R4 ;  /* 0x000000584c04723c */ /* 0x040fe60000001804 */
[----:B----4-:R-:W-:Y:S02]  /*1a5d0*/  FFMA.FTZ R0, R0, R191, R214 ;  /* 0x000000bf00007223 */ /* 0x010fe400000100d6 */
[----:B------:R-:W-:Y:S02]  /*1a5e0*/  FFMA.FTZ R2, R2, R75, R112 ;  /* 0x0000004b02027223 */ /* 0x000fe40000010070 */
[----:B------:R-:W-:Y:S01]  /*1a5f0*/  LDSM.16.MT88.4 R112, [R197+0x3000] ;  /* 0x00300000c570783b */ /* 0x000fe20000004200 */
[C---:B------:R-:W-:Y:S04]  /*1a600*/  HMMA.16816.F32 R8, R76.reuse, R90, R8 ;  /* 0x0000005a4c08723c */ /* 0x040fe80000001808 */
[----:B------:R-:W-:Y:S02]  /*1a610*/  FADD.FTZ R2, R190, R2 ;  /* 0x00000002be027221 */ /* 0x000fe40000010000 */
[----:B------:R-:W-:Y:S01]  /*1a620*/  FADD.FTZ R0, R189, R0 ;  /* 0x00000000bd007221 */ /* 0x000fe20000010000 */
[----:B------:R-:W2:Y:S01]  /*1a630*/  LDSM.16.MT88.4 R88, [R195+0x5800] ;  /* 0x00580000c358783b */ /* 0x000ea20000004200 */
[C---:B------:R-:W-:Y:S04]  /*1a640*/  HMMA.16816.F32 R12, R76.reuse, R92, R12 ;  /* 0x0000005c4c0c723c */ /* 0x040fe8000000180c */
[----:B-1----:R-:W-:Y:S02]  /*1a650*/  FFMA.FTZ R73, R229, c[0x0][0x2d0], -R148 ;  /* 0x0000b400e5497a23 */ /* 0x002fe40000010894 */
[----:B------:R-:W-:Y:S02]  /*1a660*/  FADD.FTZ R2, R123, R2 ;  /* 0x000000027b027221 */ /* 0x000fe40000010000 */
[C---:B------:R-:W-:Y:S01]  /*1a670*/  HMMA.16816.F32 R16, R76.reuse, R94, R16 ;  /* 0x0000005e4c10723c */ /* 0x040fe20000001810 */
[----:B------:R1:W3:Y:S01]  /*1a680*/  MUFU.EX2 R153, R73 ;  /* 0x0000004900997308 */ /* 0x0002e20000000800 */
[----:B------:R-:W4:Y:S02]  /*1a690*/  LDSM.16.MT88.4 R92, [R197+0x5800] ;  /* 0x00580000c55c783b */ /* 0x000f240000004200 */
[----:B------:R-:W-:Y:S02]  /*1a6a0*/  FADD.FTZ R0, R122, R0 ;  /* 0x000000007a007221 */ /* 0x000fe40000010000 */
[----:B------:R-:W-:Y:S02]  /*1a6b0*/  FADD.FTZ R2, R121, R2 ;  /* 0x0000000279027221 */ /* 0x000fe40000010000 */
[C---:B-----5:R-:W-:Y:S04]  /*1a6c0*/  HMMA.16816.F32 R20, R76.reuse, R84, R20 ;  /* 0x000000544c14723c */ /* 0x060fe80000001814 */
[----:B------:R-:W-:Y:S02]  /*1a6d0*/  FADD.FTZ R0, R120, R0 ;  /* 0x0000000078007221 */ /* 0x000fe40000010000 */
[----:B------:R-:W-:Y:S01]  /*1a6e0*/  LDSM.16.MT88.4 R120, [R196+0x6800] ;  /* 0x00680000c478783b */ /* 0x000fe20000004200 */
[----:B------:R-:W-:Y:S01]  /*1a6f0*/  FADD.FTZ R2, R188, R2 ;  /* 0x00000002bc027221 */ /* 0x000fe20000010000 */
[C---:B------:R-:W-:Y:S04]  /*1a700*/  HMMA.16816.F32 R24, R76.reuse, R86, R24 ;  /* 0x000000564c18723c */ /* 0x040fe80000001818 */
[----:B------:R-:W-:Y:S02]  /*1a710*/  FADD.FTZ R2, R131, R2 ;  /* 0x0000000283027221 */ /* 0x000fe40000010000 */
[----:B------:R-:W5:Y:S01]  /*1a720*/  LDSM.16.MT88.4 R84, [R195+0x2800] ;  /* 0x00280000c354783b */ /* 0x000f620000004200 */
[----:B------:R-:W-:Y:S01]  /*1a730*/  FADD.FTZ R0, R163, R0 ;  /* 0x00000000a3007221 */ /* 0x000fe20000010000 */
[C---:B------:R-:W-:Y:S04]  /*1a740*/  HMMA.16816.F32 R28, R76.reuse, R80, R28 ;  /* 0x000000504c1c723c */ /* 0x040fe8000000181c */
[--C-:B-1----:R-:W-:Y:S02]  /*1a750*/  FFMA.FTZ R73, R231, c[0x0][0x2d0], -R69.reuse ;  /* 0x0000b400e7497a23 */ /* 0x102fe40000010845 */
[----:B------:R-:W-:Y:S02]  /*1a760*/  FADD.FTZ R0, R130, R0 ;  /* 0x0000000082007221 */ /* 0x000fe40000010000 */
[C---:B------:R-:W-:Y:S01]  /*1a770*/  HMMA.16816.F32 R32, R76.reuse, R82, R32 ;  /* 0x000000524c20723c */ /* 0x040fe20000001820 */
[----:B------:R1:W-:Y:S01]  /*1a780*/  MUFU.EX2 R152, R73 ;  /* 0x0000004900987308 */ /* 0x0003e20000000800 */
[----:B------:R-:W3:Y:S02]  /*1a790*/  LDSM.16.MT88.4 R80, [R196+0x2800] ;  /* 0x00280000c450783b */ /* 0x000ee40000004200 */
[----:B------:R-:W-:Y:S02]  /*1a7a0*/  FADD.FTZ R2, R129, R2 ;  /* 0x0000000281027221 */ /* 0x000fe40000010000 */
[----:B------:R-:W-:Y:S02]  /*1a7b0*/  FADD.FTZ R0, R251, R0 ;  /* 0x00000000fb007221 */ /* 0x000fe40000010000 */
[C---:B--2---:R-:W-:Y:S04]  /*1a7c0*/  HMMA.16816.F32 R36, R76.reuse, R88, R36 ;  /* 0x000000584c24723c */ /* 0x044fe80000001824 */
[----:B------:R-:W-:Y:S02]  /*1a7d0*/  FADD.FTZ R0, R128, R0 ;  /* 0x0000000080007221 */ /* 0x000fe40000010000 */
[----:B------:R-:W-:Y:S01]  /*1a7e0*/  LDSM.16.MT88.4 R128, [R198+0x6800] ;  /* 0x00680000c680783b */ /* 0x000fe20000004200 */
[----:B------:R-:W-:Y:S01]  /*1a7f0*/  FADD.FTZ R2, R252, R2 ;  /* 0x00000002fc027221 */ /* 0x000fe20000010000 */
[C---:B------:R-:W-:Y:S04]  /*1a800*/  HMMA.16816.F32 R40, R76.reuse, R90, R40 ;  /* 0x0000005a4c28723c */ /* 0x040fe80000001828 */
[----:B------:R-:W-:Y:S02]  /*1a810*/  FADD.FTZ R2, R250, R2 ;  /* 0x00000002fa027221 */ /* 0x000fe40000010000 */
[----:B------:R-:W2:Y:S01]  /*1a820*/  LDSM.16.MT88.4 R88, [R198+0x2800] ;  /* 0x00280000c658783b */ /* 0x000ea20000004200 */
[----:B------:R-:W-:Y:S01]  /*1a830*/  FADD.FTZ R0, R248, R0 ;  /* 0x00000000f8007221 */ /* 0x000fe20000010000 */
[C---:B------:R-:W-:Y:S04]  /*1a840*/  HMMA.16816.F32 R44, R76.reuse, R96, R44 ;  /* 0x000000604c2c723c */ /* 0x040fe8000000182c */
[--C-:B-1----:R-:W-:Y:S02]  /*1a850*/  FFMA.FTZ R73, R232, c[0x0][0x2d0], -R69.reuse ;  /* 0x0000b400e8497a23 */ /* 0x102fe40000010845 */
[----:B------:R-:W-:Y:S02]  /*1a860*/  FADD.FTZ R2, R249, R2 ;  /* 0x00000002f9027221 */ /* 0x000fe40000010000 */
[C---:B------:R-:W-:Y:S01]  /*1a870*/  HMMA.16816.F32 R48, R76.reuse, R98, R48 ;  /* 0x000000624c30723c */ /* 0x040fe20000001830 */
[----:B------:R1:W1:Y:S01]  /*1a880*/  MUFU.EX2 R151, R73 ;  /* 0x0000004900977308 */ /* 0x0002620000000800 */
[----:B------:R-:W-:Y:S02]  /*1a890*/  LDSM.16.MT88.4 R96, [R198+0x6000] ;  /* 0x00600000c660783b */ /* 0x000fe40000004200 */
[----:B------:R-:W-:Y:S02]  /*1a8a0*/  FADD.FTZ R2, R246, R2 ;  /* 0x00000002f6027221 */ /* 0x000fe40000010000 */
[----:B------:R-:W-:Y:S02]  /*1a8b0*/  FADD.FTZ R0, R247, R0 ;  /* 0x00000000f7007221 */ /* 0x000fe40000010000 */
[C---:B------:R-:W-:Y:S04]  /*1a8c0*/  HMMA.16816.F32 R52, R76.reuse, R100, R52 ;  /* 0x000000644c34723c */ /* 0x040fe80000001834 */
[----:B------:R-:W-:Y:S02]  /*1a8d0*/  FADD.FTZ R2, R245, R2 ;  /* 0x00000002f5027221 */ /* 0x000fe40000010000 */
[----:B------:R-:W-:Y:S02]  /*1a8e0*/  FADD.FTZ R0, R244, R0 ;  /* 0x00000000f4007221 */ /* 0x000fe40000010000 */
[C---:B------:R-:W-:Y:S01]  /*1a8f0*/  HMMA.16816.F32 R56, R76.reuse, R102, R56 ;  /* 0x000000664c38723c */ /* 0x040fe20000001838 */
[----:B------:R-:W-:Y:S03]  /*1a900*/  LDSM.16.MT88.4 R100, [R197+0x6000] ;  /* 0x00600000c564783b */ /* 0x000fe60000004200 */
[----:B------:R-:W-:Y:S02]  /*1a910*/  FADD.FTZ R2, R119, R2 ;  /* 0x0000000277027221 */ /* 0x000fe40000010000 */
[----:B------:R-:W-:Y:S02]  /*1a920*/  FADD.FTZ R0, R243, R0 ;  /* 0x00000000f3007221 */ /* 0x000fe40000010000 */
[C---:B----4-:R-:W-:Y:S04]  /*1a930*/  HMMA.16816.F32 R60, R76.reuse, R92, R60 ;  /* 0x0000005c4c3c723c */ /* 0x050fe8000000183c */
[----:B-1----:R-:W-:Y:S02]  /*1a940*/  FFMA.FTZ R73, R230, c[0x0][0x2d0], -R148 ;  /* 0x0000b400e6497a23 */ /* 0x002fe40000010894 */
[----:B------:R-:W-:Y:S02]  /*1a950*/  FADD.FTZ R0, R117, R0 ;  /* 0x0000000075007221 */ /* 0x000fe40000010000 */
[----:B------:R-:W-:Y:S01]  /*1a960*/  HMMA.16816.F32 R64, R76, R94, R64 ;  /* 0x0000005e4c40723c */ /* 0x000fe20000001840 */
[----:B------:R1:W4:Y:S01]  /*1a970*/  MUFU.EX2 R150, R73 ;  /* 0x0000004900967308 */ /* 0x0003220000000800 */
[----:B------:R-:W2:Y:S02]  /*1a980*/  LDSM.16.MT88.4 R92, [R197+0x2800] ;  /* 0x00280000c55c783b */ /* 0x000ea40000004200 */
[----:B------:R-:W-:Y:S02]  /*1a990*/  FADD.FTZ R2, R118, R2 ;  /* 0x0000000276027221 */ /* 0x000fe40000010000 */
[----:B------:R-:W-:Y:S01]  /*1a9a0*/  FADD.FTZ R0, R116, R0 ;  /* 0x0000000074007221 */ /* 0x000fe20000010000 */
[----:B---3--:R-:W-:Y:S01]  /*1a9b0*/  F2FP.PACK_AB R76, R153, R154 ;  /* 0x0000009a994c723e */ /* 0x008fe200000000ff */
[----:B------:R-:W-:Y:S01]  /*1a9c0*/  FADD.FTZ R2, R162, R2 ;  /* 0x00000002a2027221 */ /* 0x000fe20000010000 */
[----:B------:R-:W-:Y:S03]  /*1a9d0*/  F2FP.PACK_AB R77, R151, R152 ;  /* 0x00000098974d723e */ /* 0x000fe600000000ff */
        /* <DEDUP_REMOVED lines=9> */
[----:B------:R1:W3:Y:S01]  /*1aa70*/  MUFU.EX2 R149, R73 ;  /* 0x0000004900957308 */ /* 0x0002e20000000800 */
[----:B------:R-:W-:Y:S02]  /*1aa80*/  FADD.FTZ R2, R157, R2 ;  /* 0x000000029d027221 */ /* 0x000fe40000010000 */
[----:B------:R-:W-:Y:S02]  /*1aa90*/  FADD.FTZ R0, R156, R0 ;  /* 0x000000009c007221 */ /* 0x000fe40000010000 */
[----:B------:R-:W-:Y:S02]  /*1aaa0*/  FADD.FTZ R2, R154, R2 ;  /* 0x000000029a027221 */ /* 0x000fe40000010000 */
[----:B------:R-:W-:Y:S02]  /*1aab0*/  FADD.FTZ R0, R155, R0 ;  /* 0x000000009b007221 */ /* 0x000fe40000010000 */
[----:B------:R-:W-:Y:S02]  /*1aac0*/  FADD.FTZ R2, R153, R2 ;  /* 0x0000000299027221 */ /* 0x000fe40000010000 */
[----:B------:R-:W-:Y:S02]  /*1aad0*/  FADD.FTZ R0, R152, R0 ;  /* 0x0000000098007221 */ /* 0x000fe40000010000 */
[----:B----4-:R-:W-:Y:S02]  /*1aae0*/  FADD.FTZ R2, R150, R2 ;  /* 0x0000000296027221 */ /* 0x010fe40000010000 */
[----:B------:R-:W-:Y:S02]  /*1aaf0*/  FADD.FTZ R0, R151, R0 ;  /* 0x0000000097007221 */ /* 0x000fe40000010000 */
[--C-:B-1----:R-:W-:Y:S01]  /*1ab00*/  FFMA.FTZ R73, R234, c[0x0][0x2d0], -R69.reuse ;  /* 0x0000b400ea497a23 */ /* 0x102fe20000010845 */
[----:B---3--:R-:W-:Y:S03]  /*1ab10*/  F2FP.PACK_AB R78, R149, R150 ;  /* 0x00000096954e723e */ /* 0x008fe600000000ff */
[----:B------:R1:W3:Y:S02]  /*1ab20*/  MUFU.EX2 R147, R73 ;  /* 0x0000004900937308 */ /* 0x0002e40000000800 */
[--C-:B-1----:R-:W-:Y:S02]  /*1ab30*/  FFMA.FTZ R73, R235, c[0x0][0x2d0], -R69.reuse ;  /* 0x0000b400eb497a23 */ /* 0x102fe40000010845 */
[----:B---3--:R-:W-:Y:S06]  /*1ab40*/  FADD.FTZ R0, R147, R0 ;  /* 0x0000000093007221 */ /* 0x008fec0000010000 */
[----:B------:R1:W3:Y:S02]  /*1ab50*/  MUFU.EX2 R146, R73 ;  /* 0x0000004900927308 */ /* 0x0002e40000000800 */
[--C-:B-1----:R-:W-:Y:S01]  /*1ab60*/  FFMA.FTZ R73, R236, c[0x0][0x2d0], -R148.reuse ;  /* 0x0000b400ec497a23 */ /* 0x102fe20000010894 */
[----:B---3--:R-:W-:Y:S07]  /*1ab70*/  F2FP.PACK_AB R79, R146, R147 ;  /* 0x00000093924f723e */ /* 0x008fee00000000ff */
[----:B------:R1:W-:Y:S01]  /*1ab80*/  MUFU.EX2 R145, R73 ;  /* 0x0000004900917308 */ /* 0x0003e20000000800 */
[C---:B-----5:R-:W-:Y:S08]  /*1ab90*/  HMMA.16816.F32 R4, R76.reuse, R84, R4 ;  /* 0x000000544c04723c */ /* 0x060ff00000001804 */
        /* <DEDUP_REMOVED lines=13> */
[----:B------:R1:W-:Y:S07]  /*1ac70*/  MUFU.EX2 R143, R73 ;  /* 0x00000049008f7308 */ /* 0x0003ee0000000800 */
[C---:B---3--:R-:W-:Y:S08]  /*1ac80*/  HMMA.16816.F32 R36, R76.reuse, R84, R36 ;  /* 0x000000544c24723c */ /* 0x048ff00000001824 */
[C---:B------:R-:W-:Y:S08]  /*1ac90*/  HMMA.16816.F32 R40, R76.reuse, R86, R40 ;  /* 0x000000564c28723c */ /* 0x040ff00000001828 */
[C---:B-----5:R-:W-:Y:S04]  /*1aca0*/  HMMA.16816.F32 R44, R76.reuse, R80, R44 ;  /* 0x000000504c2c723c */ /* 0x060fe8000000182c */
[--C-:B-1----:R-:W-:Y:S02]  /*1acb0*/  FFMA.FTZ R73, R240, c[0x0][0x2d0], -R69.reuse ;  /* 0x0000b400f0497a23 */ /* 0x102fe40000010845 */
[----:B------:R-:W-:Y:S01]  /*1acc0*/  FFMA.FTZ R69, R72, c[0x0][0x2d0], -R69 ;  /* 0x0000b40048457a23 */ /* 0x000fe20000010845 */
[----:B----4-:R-:W-:Y:S01]  /*1acd0*/  F2FP.PACK_AB R72, R144, R145 ;  /* 0x000000919048723e */ /* 0x010fe200000000ff */
[C---:B------:R-:W-:Y:S01]  /*1ace0*/  HMMA.16816.F32 R48, R76.reuse, R82, R48 ;  /* 0x000000524c30723c */ /* 0x040fe20000001830 */
[----:B------:R1:W-:Y:S07]  /*1acf0*/  MUFU.EX2 R142, R73 ;  /* 0x00000049008e7308 */ /* 0x0003ee0000000800 */
[C---:B------:R-:W-:Y:S03]  /*1ad00*/  HMMA.16816.F32 R52, R76.reuse, R96, R52 ;  /* 0x000000604c34723c */ /* 0x040fe60000001834 */
[----:B------:R-:W3:Y:S05]  /*1ad10*/  MUFU.EX2 R69, R69 ;  /* 0x0000004500457308 */ /* 0x000eea0000000800 */
[C---:B------:R-:W-:Y:S08]  /*1ad20*/  HMMA.16816.F32 R56, R76.reuse, R98, R56 ;  /* 0x000000624c38723c */ /* 0x040ff00000001838 */
[C---:B------:R-:W-:Y:S04]  /*1ad30*/  HMMA.16816.F32 R60, R76.reuse, R100, R60 ;  /* 0x000000644c3c723c */ /* 0x040fe8000000183c */
[--C-:B-1----:R-:W-:Y:S04]  /*1ad40*/  FFMA.FTZ R73, R241, c[0x0][0x2d0], -R148.reuse ;  /* 0x0000b400f1497a23 */ /* 0x102fe80000010894 */
[----:B------:R-:W-:Y:S01]  /*1ad50*/  HMMA.16816.F32 R64, R76, R102, R64 ;  /* 0x000000664c40723c */ /* 0x000fe20000001840 */
[----:B------:R1:W-:Y:S03]  /*1ad60*/  MUFU.EX2 R141, R73 ;  /* 0x00000049008d7308 */ /* 0x0003e60000000800 */
[----:B---3--:R-:W-:Y:S01]  /*1ad70*/  F2FP.PACK_AB R75, R69, R71 ;  /* 0x00000047454b723e */ /* 0x008fe200000000ff */
[----:B-1----:R-:W-:Y:S06]  /*1ad80*/  FFMA.FTZ R73, R242, c[0x0][0x2d0], -R148 ;  /* 0x0000b400f2497a23 */ /* 0x002fec0000010894 */
[----:B------:R1:W3:Y:S02]  /*1ad90*/  MUFU.EX2 R140, R73 ;  /* 0x00000049008c7308 */ /* 0x0002e40000000800 */
[----:B-1----:R-:W-:Y:S02]  /*1ada0*/  F2FP.PACK_AB R73, R142, R143 ;  /* 0x0000008f8e49723e */ /* 0x002fe400000000ff */
[----:B---3--:R-:W-:Y:S07]  /*1adb0*/  F2FP.PACK_AB R74, R140, R141 ;  /* 0x0000008d8c4a723e */ /* 0x008fee00000000ff */
[C---:B--2---:R-:W-:Y:S01]  /*1adc0*/  HMMA.16816.F32 R76, R72.reuse, R88, R4 ;  /* 0x00000058484c723c */ /* 0x044fe20000001804 */
        /* <DEDUP_REMOVED lines=31> */
.L_x_1239:
[----:B------:R-:W-:Y:S02]  /*1afc0*/  MOV R7, 0x1f ;  /* 0x0000001f00077802 */ /* 0x000fe40000000f00 */
[----:B------:R-:W-:Y:S01]  /*1afd0*/  MOV R6, 0xffffffff ;  /* 0xffffffff00067802 */ /* 0x000fe20000000f00 */
[----:B------:R-:W-:Y:S05]  /*1afe0*/  BRA.DIV ~URZ, `(.L_x_1243) ;  /* 0x000048527f007947 */ /* 0x000fea000b800000 */
[----:B-1----:R-:W2:Y:S04]  /*1aff0*/  LDL R2, [R1+0x34] ;  /* 0x0000340001027983 */ /* 0x002ea80000100800 */
[----:B--2---:R1:W2:Y:S02]  /*1b000*/  SHFL.BFLY PT, R0, R2, 0x2, 0x1f ;  /* 0x0c401f0002007f89 */ /* 0x0042a400000e0000 */
.L_x_1310:
        /* <DEDUP_REMOVED lines=9> */
.L_x_1311:
[----:B------:R-:W-:Y:S01]  /*1b0a0*/  FSETP.NE.FTZ.AND P1, PT, R0, RZ, PT ;  /* 0x000000ff0000720b */ /* 0x000fe20003f35000 */
[----:B-12---:R-:W-:Y:S01]  /*1b0b0*/  FADD.FTZ R3, R4, R3 ;  /* 0x0000000304037221 */ /* 0x006fe20000010000 */
[----:B------:R-:W-:Y:S02]  /*1b0c0*/  MOV R2, RZ ;  /* 0x000000ff00027202 */ /* 0x000fe40000000f00 */
[----:B------:R-:W-:Y:S02]  /*1b0d0*/  MOV R24, 0xff800000 ;  /* 0xff80000000187802 */ /* 0x000fe40000000f00 */
[----:B------:R-:W-:Y:S02]  /*1b0e0*/  FSETP.NE.FTZ.AND P0, PT, R3, RZ, PT ;  /* 0x000000ff0300720b */ /* 0x000fe40003f15000 */
        /* <DEDUP_REMOVED lines=59> */
[----:B------:R-:W-:Y:S02]  /*1b4a0*/  FMUL.FTZ R87, R0, R107 ;  /* 0x0000006b00577220 */ /* 0x000fe40000410000 */
[----:B------:R-:W-:Y:S01]  /*1b4b0*/  @P0 FFMA.FTZ R22, R3, R69, R2 ;  /* 0x0000004503160223 */ /* 0x000fe20000010002 */
        /* <DEDUP_REMOVED lines=19> */
.L_x_1194:
        /* <DEDUP_REMOVED lines=19> */
.L_x_1246:
[----:B--2---:R-:W-:Y:S05]  /*1b720*/  BSYNC B0 ;  /* 0x0000000000007941 */ /* 0x004fea0003800000 */
.L_x_1245:
        /* <DEDUP_REMOVED lines=99> */
[----:B-1----:R-:W-:Y:S01]  /*1bd60*/  F2FP.PACK_AB R0, R89, R88 ;  /* 0x000000585900723e */ /* 0x002fe200000000ff */
[----:B------:R-:W-:-:S04]  /*1bd70*/  IMAD.MOV.U32 R16, RZ, RZ, c[0x0][0x388] ;  /* 0x0000e200ff107624 */ /* 0x000fc800078e00ff */
        /* <DEDUP_REMOVED lines=24> */
.L_x_1249:
[----:B-1----:R-:W2:Y:S04]  /*1bf00*/  LDL R112, [R1+0x4c] ;  /* 0x00004c0001707983 */ /* 0x002ea80000100800 */
[----:B------:R-:W3:Y:S04]  /*1bf10*/  LDL R25, [R1+0x60] ;  /* 0x0000600001197983 */ /* 0x000ee80000100800 */
[----:B------:R-:W4:Y:S01]  /*1bf20*/  LDL R15, [R1+0x64] ;  /* 0x00006400010f7983 */ /* 0x000f220000100800 */
[----:B------:R-:W-:Y:S01]  /*1bf30*/  IMAD.MOV.U32 R6, RZ, RZ, 0x368 ;  /* 0x00000368ff067424 */ /* 0x000fe200078e00ff */
[----:B------:R-:W-:-:S04]  /*1bf40*/  ISETP.GT.AND P2, PT, R2, 0x1, PT ;  /* 0x000000010200780c */ /* 0x000fc80003f44270 */
        /* <DEDUP_REMOVED lines=13> */
[----:B------:R-:W-:Y:S02]  /*1c020*/  LEA.HI R2, R2, R14, RZ, 0x2 ;  /* 0x0000000e02027211 */ /* 0x000fe400078f10ff */
[----:B------:R-:W-:-:S02]  /*1c030*/  ISETP.NE.U32.AND P0, PT, RZ, c[0x0][0x500], PT ;  /* 0x00014000ff007a0c */ /* 0x000fc40003f05070 */
[----:B------:R-:W-:Y:S02]  /*1c040*/  LOP3.LUT R0, R0, 0x1ffffffe, RZ, 0xc0, !PT ;  /* 0x1ffffffe00007812 */ /* 0x000fe400078ec0ff */
[----:B------:R-:W-:Y:S02]  /*1c050*/  SHF.R.S32.HI R2, RZ, 0x2, R2 ;  /* 0x00000002ff027819 */ /* 0x000fe40000011402 */
[----:B------:R-:W-:Y:S01]  /*1c060*/  ISETP.NE.AND.EX P0, PT, RZ, c[0x0][0x504], PT, P0 ;  /* 0x00014100ff007a0c */ /* 0x000fe20003f05300 */
[----:B------:R-:W-:Y:S02]  /*1c070*/  IMAD.IADD R0, R8, 0x1, -R0 ;  /* 0x0000000108007824 */ /* 0x000fe400078e0a00 */
[----:B------:R-:W-:Y:S02]  /*1c080*/  IMAD R17, R3, 0x10, R2 ;  /* 0x0000001003117824 */ /* 0x000fe400078e0202 */
[----:B-1----:R-:W-:Y:S01]  /*1c090*/  IMAD.MOV.U32 R6, RZ, RZ, c[0x0][0x4e8] ;  /* 0x00013a00ff067624 */ /* 0x002fe200078e00ff */
[----:B------:R-:W-:-:S04]  /*1c0a0*/  SEL R8, R26, RZ, !P0 ;  /* 0x000000ff1a087207 */ /* 0x000fc80004000000 */
[----:B------:R-:W-:Y:S01]  /*1c0b0*/  ISETP.NE.AND P3, PT, R6, 0x1, PT ;  /* 0x000000010600780c */ /* 0x000fe20003f65270 */
[----:B------:R-:W-:Y:S01]  /*1c0c0*/  IMAD R0, R0, 0x8, R17 ;  /* 0x0000000800007824 */ /* 0x000fe200078e0211 */
[----:B------:R-:W-:Y:S01]  /*1c0d0*/  SEL R3, R11, RZ, !P0 ;  /* 0x000000ff0b037207 */ /* 0x000fe20004000000 */
[----:B------:R-:W-:-:S04]  /*1c0e0*/  IMAD R2, R5, R8, RZ ;  /* 0x0000000805027224 */ /* 0x000fc800078e02ff */
[C---:B------:R-:W-:Y:S02]  /*1c0f0*/  IMAD R10, R4.reuse, R3, R2 ;  /* 0x00000003040a7224 */ /* 0x040fe400078e0202 */
[----:B------:R-:W-:-:S04]  /*1c100*/  IMAD.WIDE.U32 R2, R4, R8, RZ ;  /* 0x0000000804027225 */ /* 0x000fc800078e00ff */
[----:B--2---:R-:W-:-:S04]  /*1c110*/  IMAD.IADD R11, R0, 0x1, R112 ;  /* 0x00000001000b7824 */ /* 0x004fc800078e0270 */
[----:B------:R-:W-:-:S04]  /*1c120*/  @P3 IMAD.HI.U32 R6, R11, c[0x0][0x4ec], RZ ;  /* 0x00013b000b063a27 */ /* 0x000fc800078e00ff */
[----:B---3--:R-:W-:-:S04]  /*1c130*/  IMAD.WIDE.U32 R4, R12, R25, RZ ;  /* 0x000000190c047225 */ /* 0x008fc800078e00ff */
[----:B------:R-:W-:Y:S01]  /*1c140*/  IMAD.MOV.U32 R0, RZ, RZ, R11 ;  /* 0x000000ffff007224 */ /* 0x000fe200078e000b */
[----:B------:R-:W-:Y:S01]  /*1c150*/  @P3 SHF.R.U32.HI R0, RZ, c[0x0][0x4f0], R6 ;  /* 0x00013c00ff003a19 */ /* 0x000fe20000011606 */
[----:B------:R-:W-:Y:S01]  /*1c160*/  IMAD R12, R13, R25, RZ ;  /* 0x000000190d0c7224 */ /* 0x000fe200078e02ff */
[----:B----4-:R-:W-:Y:S01]  /*1c170*/  SEL R6, R15, RZ, P2 ;  /* 0x000000ff0f067207 */ /* 0x010fe20001000000 */
[----:B------:R-:W-:Y:S01]  /*1c180*/  IMAD.IADD R13, R3, 0x1, R10 ;  /* 0x00000001030d7824 */ /* 0x000fe200078e020a */
[--C-:B-----5:R-:W-:Y:S01]  /*1c190*/  IADD3 R15, P1, P0, R2, R4, R9.reuse ;  /* 0x00000004020f7210 */ /* 0x120fe2000783e009 */
[----:B------:R-:W-:Y:S01]  /*1c1a0*/  IMAD.IADD R4, R5, 0x1, R12 ;  /* 0x0000000105047824 */ /* 0x000fe200078e020c */
[----:B------:R-:W-:Y:S01]  /*1c1b0*/  SHF.R.S32.HI R10, RZ, 0x1f, R9 ;  /* 0x0000001fff0a7819 */ /* 0x000fe20000011409 */
        /* <DEDUP_REMOVED lines=43> */
[----:B------:R-:W-:-:S03]  /*1c470*/  IMAD R5, R5, c[0x0][0x3f0], RZ ;  /* 0x0000fc0005057a24 */ /* 0x000fc600078e02ff */
[----:B------:R-:W-:Y:S01]  /*1c480*/  IADD3 R3, R3, R0, RZ ;  /* 0x0000000003037210 */ /* 0x000fe20007ffe0ff */
[----:B------:R1:W1:Y:S01]  /*1c490*/  LDS.128 R44, [R215+0x3080] ;  /* 0x00308000d72c7984 */ /* 0x0002620000000c00 */
[----:B------:R-:W-:-:S03]  /*1c4a0*/  IMAD R9, R8, c[0x0][0x3f4], R5 ;  /* 0x0000fd0008097a24 */ /* 0x000fc600078e0205 */
[C---:B------:R-:W-:Y:S01]  /*1c4b0*/  IMAD.WIDE.U32 R2, R25.reuse, c[0x0][0x3e8], R2 ;  /* 0x0000fa0019027a25 */ /* 0x040fe200078e0002 */
[----:B------:R1:W1:Y:S03]  /*1c4c0*/  LDS.128 R16, [R215+0x4080] ;  /* 0x00408000d7107984 */ /* 0x0002660000000c00 */
[----:B------:R-:W-:Y:S01]  /*1c4d0*/  IMAD R3, R25, c[0x0][0x3ec], R3 ;  /* 0x0000fb0019037a24 */ /* 0x000fe200078e0203 */
[----:B------:R1:W1:Y:S01]  /*1c4e0*/  LDS.128 R32, [R215+0x6080] ;  /* 0x00608000d7207984 */ /* 0x0002620000000c00 */
[----:B--2---:R-:W-:Y:S02]  /*1c4f0*/  SHF.R.S32.HI R111, RZ, 0x1f, R26 ;  /* 0x0000001fff6f7819 */ /* 0x004fe4000001141a */
[----:B------:R-:W-:Y:S01]  /*1c500*/  IMAD.WIDE.U32 R2, R8, c[0x0][0x3f0], R2 ;  /* 0x0000fc0008027a25 */ /* 0x000fe200078e0002 */
[----:B------:R2:W1:Y:S01]  /*1c510*/  LDS.128 R40, [R215+0x7080] ;  /* 0x00708000d7287984 */ /* 0x0004620000000c00 */
[----:B------:R-:W-:-:S03]  /*1c520*/  LEA.HI R111, R111, R26, RZ, 0x3 ;  /* 0x0000001a6f6f7211 */ /* 0x000fc600078f18ff */
[----:B------:R2:W1:Y:S01]  /*1c530*/  LDS.128 R24, [R215+0x5080] ;  /* 0x00508000d7187984 */ /* 0x0004620000000c00 */
[----:B------:R-:W-:Y:S02]  /*1c540*/  IADD3 R3, R3, R9, RZ ;  /* 0x0000000903037210 */ /* 0x000fe40007ffe0ff */
[----:B------:R-:W-:-:S04]  /*1c550*/  SHF.R.S32.HI R111, RZ, 0x3, R111 ;  /* 0x00000003ff6f7819 */ /* 0x000fc8000001146f */
[----:B------:R-:W-:Y:S02]  /*1c560*/  LEA R4, R23, R111, 0x5 ;  /* 0x0000006f17047211 */ /* 0x000fe400078e28ff */
[----:B------:R2:W1:Y:S02]  /*1c570*/  LDS.128 R20, [R215+0x80] ;  /* 0x00008000d7147984 */ /* 0x0004640000000c00 */
[----:B------:R-:W-:-:S04]  /*1c580*/  IADD3 R4, R112, R4, RZ ;  /* 0x0000000470047210 */ /* 0x000fc80007ffe0ff */
[----:B------:R-:W-:Y:S01]  /*1c590*/  MOV R0, R4 ;  /* 0x0000000400007202 */ /* 0x000fe20000000f00 */
[----:B------:R-:W-:-:S05]  /*1c5a0*/  @P3 IMAD.HI.U32 R6, R4, c[0x0][0x4ec], RZ ;  /* 0x00013b0004063a27 */ /* 0x000fca00078e00ff */
        /* <DEDUP_REMOVED lines=8> */
[----:B------:R-:W-:Y:S02]  /*1c630*/  SHF.R.S32.HI R0, RZ, 0x1f, R4 ;  /* 0x0000001fff007819 */ /* 0x000fe40000011404 */
[----:B------:R-:W-:-:S03]  /*1c640*/  IADD3 R3, R3, R5, RZ ;  /* 0x0000000503037210 */ /* 0x000fc60007ffe0ff */
        /* <DEDUP_REMOVED lines=8> */
.L_x_1312:
[----:B------:R-:W-:Y:S05]  /*1c6d0*/  BRA.DIV ~URZ, `(.L_x_1252) ;  /* 0x000033427f007947 */ /* 0x000fea000b800000 */
[----:B------:R3:W4:Y:S02]  /*1c6e0*/  SHFL.IDX PT, R0, R9, RZ, 0x181f ;  /* 0x00181fff09007589 */ /* 0x00072400000e0000 */
.L_x_1313:
[----:B------:R-:W-:Y:S01]  /*1c6f0*/  ISETP.GE.AND P0, PT, R6, R12, PT ;  /* 0x0000000c0600720c */ /* 0x000fe20003f06270 */
[----:B------:R-:W-:-:S12]  /*1c700*/  BSSY B0, `(.L_x_1253) ;  /* 0x000000a000007945 */ /* 0x000fd80003800000 */
[----:B------:R-:W-:Y:S05]  /*1c710*/  @P0 BRA `(.L_x_1254) ;  /* 0x0000008000000947 */ /* 0x000fea0003800000 */
[----:B------:R-:W-:Y:S02]  /*1c720*/  ISETP.GE.AND P1, PT, R7, c[0x0][0x3c8], PT ;  /* 0x0000f20007007a0c */ /* 0x000fe40003f26270 */
[----:B------:R-:W-:-:S11]  /*1c730*/  ISETP.GE.AND P0, PT, R218, c[0x0][0x3c8], PT ;  /* 0x0000f200da007a0c */ /* 0x000fd60003f06270 */
[CC--:B----4-:R-:W-:Y:S02]  /*1c740*/  @!P1 LEA R4, P3, R7.reuse, R0.reuse, 0x1 ;  /* 0x0000000007049211 */ /* 0x0d0fe400078608ff */
[C---:B------:R-:W-:Y:S02]  /*1c750*/  @!P0 LEA R2, P2, R218.reuse, R0, 0x1 ;  /* 0x00000000da028211 */ /* 0x040fe400078408ff */
[-C--:B--2---:R-:W-:Y:S02]  /*1c760*/  @!P1 LEA.HI.X R5, R7, R10.reuse, R69, 0x1, P3 ;  /* 0x0000000a07059211 */ /* 0x084fe400018f0c45 */
[----:B------:R-:W-:-:S03]  /*1c770*/  @!P0 LEA.HI.X R3, R218, R10, R110, 0x1, P2 ;  /* 0x0000000ada038211 */ /* 0x000fc600010f0c6e */
[----:B------:R2:W-:Y:S04]  /*1c780*/  @!P1 ST.E.128 [R4.64], R20 ;  /* 0x0000001404009985 */ /* 0x0005e8000c101d06 */
[----:B------:R2:W-:Y:S02]  /*1c790*/  @!P0 ST.E.128 [R2.64], R16 ;  /* 0x0000001002008985 */ /* 0x0005e4000c101d06 */
.L_x_1254:
[----:B------:R-:W-:Y:S05]  /*1c7a0*/  BSYNC B0 ;  /* 0x0000000000007941 */ /* 0x000fea0003800000 */
.L_x_1253:
[----:B------:R-:W-:Y:S05]  /*1c7b0*/  BRA.DIV ~URZ, `(.L_x_1255) ;  /* 0x000032c27f007947 */ /* 0x000fea000b800000 */
[----:B--2---:R2:W1:Y:S04]  /*1c7c0*/  SHFL.IDX PT, R10, R8, 0x1, 0x181f ;  /* 0x00381f00080a7f89 */ /* 0x00446800000e0000 */
[----:B----4-:R2:W4:Y:S02]  /*1c7d0*/  SHFL.IDX PT, R0, R9, 0x1, 0x181f ;  /* 0x00381f0009007f89 */ /* 0x01052400000e0000 */
.L_x_1314:
        /* <DEDUP_REMOVED lines=10> */
[----:B------:R1:W-:Y:S04]  /*1c880*/  @!P1 ST.E.128 [R4.64], R28 ;  /* 0x0000001c04009985 */ /* 0x0003e8000c101d06 */
[----:B------:R1:W-:Y:S02]  /*1c890*/  @!P0 ST.E.128 [R2.64], R24 ;  /* 0x0000001802008985 */ /* 0x0003e4000c101d06 */
.L_x_1257:
[----:B------:R-:W-:Y:S05]  /*1c8a0*/  BSYNC B0 ;  /* 0x0000000000007941 */ /* 0x000fea0003800000 */
.L_x_1256:
[----:B------:R-:W-:Y:S05]  /*1c8b0*/  BRA.DIV ~URZ, `(.L_x_1258) ;  /* 0x000032827f007947 */ /* 0x000fea000b800000 */
[----:B-1----:R1:W2:Y:S02]  /*1c8c0*/  SHFL.IDX PT, R10, R8, 0x2, 0x181f ;  /* 0x00581f00080a7f89 */ /* 0x0022a400000e0000 */
.L_x_1315:
[----:B------:R-:W-:Y:S05]  /*1c8d0*/  BRA.DIV ~URZ, `(.L_x_1259) ;  /* 0x000032d27f007947 */ /* 0x000fea000b800000 */
[----:B----4-:R4:W1:Y:S02]  /*1c8e0*/  SHFL.IDX PT, R0, R9, 0x2, 0x181f ;  /* 0x00581f0009007f89 */ /* 0x01086400000e0000 */
.L_x_1316:
        /* <DEDUP_REMOVED lines=10> */
[----:B------:R1:W-:Y:S04]  /*1c990*/  @!P1 ST.E.128 [R4.64], R36 ;  /* 0x0000002404009985 */ /* 0x0003e8000c101d06 */
[----:B------:R1:W-:Y:S02]  /*1c9a0*/  @!P0 ST.E.128 [R2.64], R32 ;  /* 0x0000002002008985 */ /* 0x0003e4000c101d06 */
.L_x_1261:
[----:B------:R-:W-:Y:S05]  /*1c9b0*/  BSYNC B0 ;  /* 0x0000000000007941 */ /* 0x000fea0003800000 */
.L_x_1260:
[----:B------:R-:W-:Y:S05]  /*1c9c0*/  BRA.DIV ~URZ, `(.L_x_1262) ;  /* 0x000032427f007947 */ /* 0x000fea000b800000 */
[----:B-1----:R1:W3:Y:S04]  /*1c9d0*/  SHFL.IDX PT, R4, R8, 0x3, 0x181f ;  /* 0x00781f0008047f89 */ /* 0x0022e800000e0000 */
[----:B------:R1:W4:Y:S02]  /*1c9e0*/  SHFL.IDX PT, R0, R9, 0x3, 0x181f ;  /* 0x00781f0009007f89 */ /* 0x00032400000e0000 */
.L_x_1317:
[----:B------:R-:W-:-:S04]  /*1c9f0*/  IADD3 R2, R6, 0x60, RZ ;  /* 0x0000006006027810 */ /* 0x000fc80007ffe0ff */
[----:B------:R-:W-:-:S13]  /*1ca00*/  ISETP.GE.AND P0, PT, R2, R12, PT ;  /* 0x0000000c0200720c */ /* 0x000fda0003f06270 */
[----:B------:R-:W-:Y:S05]  /*1ca10*/  @P0 BRA `(.L_x_1263) ;  /* 0x0000194000000947 */ /* 0x000fea0003800000 */
[----:B------:R-:W-:-:S13]  /*1ca20*/  ISETP.GE.AND P0, PT, R7, c[0x0][0x3c8], PT ;  /* 0x0000f20007007a0c */ /* 0x000fda0003f06270 */
[----:B----4-:R-:W-:-:S04]  /*1ca30*/  @!P0 LEA R2, P1, R7, R0, 0x1 ;  /* 0x0000000007028211 */ /* 0x010fc800078208ff */
[----:B---3--:R-:W-:-:S05]  /*1ca40*/  @!P0 LEA.HI.X R3, R7, R4, R69, 0x1, P1 ;  /* 0x0000000407038211 */ /* 0x008fca00008f0c45 */
[----:B------:R3:W-:Y:S01]  /*1ca50*/  @!P0 ST.E.128 [R2.64], R44 ;  /* 0x0000002c02008985 */ /* 0x0007e2000c101d06 */
[----:B------:R-:W-:-:S13]  /*1ca60*/  ISETP.GE.AND P0, PT, R218, c[0x0][0x3c8], PT ;  /* 0x0000f200da007a0c */ /* 0x000fda0003f06270 */
[----:B------:R-:W-:Y:S05]  /*1ca70*/  @P0 BRA `(.L_x_1263) ;  /* 0x000018e000000947 */ /* 0x000fea0003800000 */
[----:B---3--:R-:W-:-:S04]  /*1ca80*/  LEA R2, P0, R218, R0, 0x1 ;  /* 0x00000000da027211 */ /* 0x008fc800078008ff */
[----:B------:R-:W-:-:S05]  /*1ca90*/  LEA.HI.X R3, R218, R4, R110, 0x1, P0 ;  /* 0x00000004da037211 */ /* 0x000fca00000f0c6e */
[----:B------:R3:W-:Y:S01]  /*1caa0*/  ST.E.128 [R2.64], R40 ;  /* 0x0000002802007985 */ /* 0x0007e2000c101d06 */
[----:B------:R-:W-:Y:S05]  /*1cab0*/  BRA `(.L_x_1263) ;  /* 0x000018a000007947 */ /* 0x000fea0003800000 */
.L_x_1250:
        /* <DEDUP_REMOVED lines=34> */
.L_x_1318:
[----:B------:R-:W-:Y:S05]  /*1cce0*/  BRA.DIV ~URZ, `(.L_x_1265) ;  /* 0x000030527f007947 */ /* 0x000fea000b800000 */
[----:B------:R3:W4:Y:S02]  /*1ccf0*/  SHFL.IDX PT, R0, R28, RZ, 0x1c1f ;  /* 0x001c1fff1c007589 */ /* 0x00072400000e0000 */
.L_x_1319:
        /* <DEDUP_REMOVED lines=98> */
.L_x_1267:
[----:B------:R-:W-:Y:S05]  /*1d320*/  BSYNC B0 ;  /* 0x0000000000007941 */ /* 0x000fea0003800000 */
.L_x_1266:
[----:B------:R-:W-:Y:S05]  /*1d330*/  BRA.DIV ~URZ, `(.L_x_1268) ;  /* 0x00002a627f007947 */ /* 0x000fea000b800000 */
[----:B--2---:R2:W1:Y:S04]  /*1d340*/  SHFL.IDX PT, R4, R14, 0x1, 0x1c1f ;  /* 0x003c1f000e047f89 */ /* 0x00446800000e0000 */
[----:B----4-:R2:W4:Y:S02]  /*1d350*/  SHFL.IDX PT, R0, R28, 0x1, 0x1c1f ;  /* 0x003c1f001c007f89 */ /* 0x01052400000e0000 */
.L_x_1320:
        /* <DEDUP_REMOVED lines=71> */
.L_x_1248:
        /* <DEDUP_REMOVED lines=21> */
.L_x_1269:
        /* <DEDUP_REMOVED lines=57> */
.L_x_1271:
[----:B------:R-:W-:Y:S05]  /*1dcb0*/  BSYNC B0 ;  /* 0x0000000000007941 */ /* 0x000fea0003800000 */
.L_x_1270:
[----:B------:R-:W-:-:S13]  /*1dcc0*/  ISETP.GT.AND P0, PT, R19, 0x1, PT ;  /* 0x000000011300780c */ /* 0x000fda0003f04270 */
[----:B------:R-:W-:Y:S05]  /*1dcd0*/  @P0 BRA `(.L_x_1263) ;  /* 0x0000068000000947 */ /* 0x000fea0003800000 */
[----:B------:R-:W2:Y:S04]  /*1dce0*/  LDL.LU R3, [R1+0x60] ;  /* 0x0000600001037983 */ /* 0x000ea80000300800 */
[----:B------:R-:W3:Y:S01]  /*1dcf0*/  LDL.LU R2, [R1+0x4c] ;  /* 0x00004c0001027983 */ /* 0x000ee20000300800 */
[----:B-1----:R-:W-:-:S03]  /*1dd00*/  IMAD R5, R21, c[0x0][0x3f0], RZ ;  /* 0x0000fc0015057a24 */ /* 0x002fc600078e02ff */
[----:B------:R-:W1:Y:S02]  /*1dd10*/  S2R R0, SR_TID.X ;  /* 0x0000000000007919 */ /* 0x000e640000002100 */
[----:B-1----:R-:W-:-:S04]  /*1dd20*/  SHF.R.S32.HI R9, RZ, 0x1f, R0 ;  /* 0x0000001fff097819 */ /* 0x002fc80000011400 */
[----:B------:R-:W-:Y:S01]  /*1dd30*/  LEA.HI R9, R9, R0, RZ, 0x3 ;  /* 0x0000000009097211 */ /* 0x000fe200078f18ff */
[----:B------:R-:W-:-:S03]  /*1dd40*/  IMAD R0, R18, c[0x0][0x3a0], RZ ;  /* 0x0000e80012007a24 */ /* 0x000fc600078e02ff */
[----:B------:R-:W-:Y:S01]  /*1dd50*/  SHF.R.S32.HI R9, RZ, 0x3, R9 ;  /* 0x00000003ff097819 */ /* 0x000fe20000011409 */
[----:B------:R-:W-:-:S03]  /*1dd60*/  IMAD R0, R10, c[0x0][0x3a4], R0 ;  /* 0x0000e9000a007a24 */ /* 0x000fc600078e0200 */
[----:B------:R-:W-:Y:S02]  /*1dd70*/  LEA R4, R23, R9, 0x5 ;  /* 0x0000000917047211 */ /* 0x000fe400078e28ff */
[----:B--2---:R-:W-:Y:S02]  /*1dd80*/  MOV R8, R3 ;  /* 0x0000000300087202 */ /* 0x004fe40000000f00 */
[----:B---3--:R-:W-:Y:S02]  /*1dd90*/  MOV R11, R2 ;  /* 0x00000002000b7202 */ /* 0x008fe40000000f00 */
[----:B------:R-:W-:Y:S02]  /*1dda0*/  MOV R2, c[0x0][0x4e8] ;  /* 0x00013a0000027a02 */ /* 0x000fe40000000f00 */
[----:B------:R-:W-:Y:S02]  /*1ddb0*/  IADD3 R4, R11, R4, RZ ;  /* 0x000000040b047210 */ /* 0x000fe40007ffe0ff */
[----:B------:R-:W-:Y:S01]  /*1ddc0*/  ISETP.NE.AND P0, PT, R2, 0x1, PT ;  /* 0x000000010200780c */ /* 0x000fe20003f05270 */
[----:B------:R-:W-:Y:S01]  /*1ddd0*/  IMAD.WIDE.U32 R2, R10, c[0x0][0x3a0], RZ ;  /* 0x0000e8000a027a25 */ /* 0x000fe200078e00ff */
[----:B------:R-:W-:-:S03]  /*1dde0*/  IADD3 R9, R9, R11, RZ ;  /* 0x0000000b09097210 */ /* 0x000fc60007ffe0ff */
[----:B------:R-:W-:Y:S01]  /*1ddf0*/  IMAD.IADD R3, R3, 0x1, R0 ;  /* 0x0000000103037824 */ /* 0x000fe200078e0200 */
[----:B------:R-:W-:-:S03]  /*1de00*/  MOV R0, R4 ;  /* 0x0000000400007202 */ /* 0x000fc60000000f00 */
[----:B------:R-:W-:-:S04]  /*1de10*/  IMAD.WIDE.U32 R2, R8, c[0x0][0x3e8], R2 ;  /* 0x0000fa0008027a25 */ /* 0x000fc800078e0002 */
[----:B------:R-:W-:-:S04]  /*1de20*/  @P0 IMAD.HI.U32 R6, R4, c[0x0][0x4ec], RZ ;  /* 0x00013b0004060a27 */ /* 0x000fc800078e00ff */
[----:B------:R-:W-:Y:S01]  /*1de30*/  IMAD R3, R8, c[0x0][0x3ec], R3 ;  /* 0x0000fb0008037a24 */ /* 0x000fe200078e0203 */
[----:B------:R-:W-:Y:S01]  /*1de40*/  @P0 SHF.R.U32.HI R0, RZ, c[0x0][0x4f0], R6 ;  /* 0x00013c00ff000a19 */ /* 0x000fe20000011606 */
[C---:B------:R-:W-:Y:S02]  /*1de50*/  IMAD R8, R16.reuse, c[0x0][0x3f4], R5 ;  /* 0x0000fd0010087a24 */ /* 0x040fe400078e0205 */
[----:B------:R-:W-:Y:S01]  /*1de60*/  IMAD.WIDE.U32 R2, R16, c[0x0][0x3f0], R2 ;  /* 0x0000fc0010027a25 */ /* 0x000fe200078e0002 */
[----:B------:R-:W-:Y:S02]  /*1de70*/  SHF.R.S32.HI R6, RZ, 0x1f, R0 ;  /* 0x0000001fff067819 */ /* 0x000fe40000011400 */
[----:B------:R-:W-:Y:S01]  /*1de80*/  IADD3 R5, -R0, RZ, RZ ;  /* 0x000000ff00057210 */ /* 0x000fe20007ffe1ff */
[----:B------:R-:W-:Y:S02]  /*1de90*/  IMAD.IADD R3, R3, 0x1, R8 ;  /* 0x0000000103037824 */ /* 0x000fe400078e0208 */
[----:B------:R-:W-:-:S02]  /*1dea0*/  IMAD R6, R6, c[0x0][0x3e0], RZ ;  /* 0x0000f80006067a24 */ /* 0x000fc400078e02ff */
        /* <DEDUP_REMOVED lines=13> */
.L_x_1321:
[----:B------:R-:W-:Y:S05]  /*1df80*/  BRA.DIV ~URZ, `(.L_x_1273) ;  /* 0x00001f427f007947 */ /* 0x000fea000b800000 */
[----:B------:R3:W4:Y:S02]  /*1df90*/  SHFL.IDX PT, R0, R10, RZ, 0x181f ;  /* 0x00181fff0a007589 */ /* 0x00072400000e0000 */
.L_x_1322:
        /* <DEDUP_REMOVED lines=12> */
.L_x_1275:
[----:B------:R-:W-:Y:S05]  /*1e060*/  BSYNC B0 ;  /* 0x0000000000007941 */ /* 0x000fea0003800000 */
.L_x_1274:
[----:B------:R-:W-:Y:S05]  /*1e070*/  BRA.DIV ~URZ, `(.L_x_1276) ;  /* 0x00001eb27f007947 */ /* 0x000fea000b800000 */
[----:B--2---:R2:W1:Y:S04]  /*1e080*/  SHFL.IDX PT, R11, R6, 0x1, 0x181f ;  /* 0x00381f00060b7f89 */ /* 0x00446800000e0000 */
[----:B----4-:R2:W4:Y:S02]  /*1e090*/  SHFL.IDX PT, R0, R10, 0x1, 0x181f ;  /* 0x00381f000a007f89 */ /* 0x01052400000e0000 */
.L_x_1323:
        /* <DEDUP_REMOVED lines=12> */
.L_x_1278:
[----:B------:R-:W-:Y:S05]  /*1e160*/  BSYNC B0 ;  /* 0x0000000000007941 */ /* 0x000fea0003800000 */
.L_x_1277:
[----:B------:R-:W-:Y:S05]  /*1e170*/  BRA.DIV ~URZ, `(.L_x_1279) ;  /* 0x00001e727f007947 */ /* 0x000fea000b800000 */
[----:B-1----:R1:W2:Y:S02]  /*1e180*/  SHFL.IDX PT, R11, R6, 0x2, 0x181f ;  /* 0x00581f00060b7f89 */ /* 0x0022a400000e0000 */
.L_x_1324:
[----:B------:R-:W-:Y:S05]  /*1e190*/  BRA.DIV ~URZ, `(.L_x_1280) ;  /* 0x00001ec27f007947 */ /* 0x000fea000b800000 */
[----:B----4-:R4:W1:Y:S02]  /*1e1a0*/  SHFL.IDX PT, R0, R10, 0x2, 0x181f ;  /* 0x00581f000a007f89 */ /* 0x01086400000e0000 */
.L_x_1325:
        /* <DEDUP_REMOVED lines=12> */
.L_x_1282:
[----:B------:R-:W-:Y:S05]  /*1e270*/  BSYNC B0 ;  /* 0x0000000000007941 */ /* 0x000fea0003800000 */
.L_x_1281:
[----:B------:R-:W-:Y:S05]  /*1e280*/  BRA.DIV ~URZ, `(.L_x_1283) ;  /* 0x00001e327f007947 */ /* 0x000fea000b800000 */
[----:B-12---:R-:W1:Y:S04]  /*1e290*/  SHFL.IDX PT, R6, R6, 0x3, 0x181f ;  /* 0x00781f0006067f89 */ /* 0x006e6800000e0000 */
[----:B------:R2:W3:Y:S02]  /*1e2a0*/  SHFL.IDX PT, R0, R10, 0x3, 0x181f ;  /* 0x00781f000a007f89 */ /* 0x0004e400000e0000 */
.L_x_1326:
        /* <DEDUP_REMOVED lines=11> */
.L_x_1263:
[----:B------:R-:W-:Y:S05]  /*1e360*/  BSYNC B1 ;  /* 0x0000000000017941 */ /* 0x000fea0003800000 */
.L_x_1247:
        /* <DEDUP_REMOVED lines=15> */
.L_x_1327:
[----:B------:R-:W-:Y:S05]  /*1e460*/  BRA.DIV ~URZ, `(.L_x_1286) ;  /* 0x00001d827f007947 */ /* 0x000fea000b800000 */
[----:B------:R3:W4:Y:S02]  /*1e470*/  SHFL.IDX PT, R8, R67, 0x1, 0x1f ;  /* 0x00201f0043087f89 */ /* 0x00072400000e0000 */
.L_x_1328:
        /* <DEDUP_REMOVED lines=19> */
.L_x_1329:
        /* <DEDUP_REMOVED lines=16> */
.L_x_1330:
[----:B---3--:R-:W-:Y:S01]  /*1e6b0*/  IMAD R0, R0, c[0x0][0x538], RZ ;  /* 0x00014e0000007a24 */ /* 0x008fe200078e02ff */
[----:B------:R-:W-:Y:S04]  /*1e6c0*/  BSSY B1, `(.L_x_1289) ;  /* 0x00000cf000017945 */ /* 0x000fe80003800000 */
[----:B----4-:R-:W-:-:S04]  /*1e6d0*/  IADD3 R8, R0, R8, RZ ;  /* 0x0000000800087210 */ /* 0x010fc80007ffe0ff */
[----:B--2---:R-:W-:-:S13]  /*1e6e0*/  ISETP.GT.AND P0, PT, R8, R9, PT ;  /* 0x000000090800720c */ /* 0x004fda0003f04270 */
[----:B------:R-:W-:Y:S05]  /*1e6f0*/  @P0 BRA `(.L_x_1290) ;  /* 0x0000025000000947 */ /* 0x000fea0003800000 */
.L_x_1294:
        /* <DEDUP_REMOVED lines=17> */
.L_x_1331:
        /* <DEDUP_REMOVED lines=16> */
.L_x_1332:
[----:B--2---:R-:W-:-:S05]  /*1e910*/  IMAD R0, R0, c[0x0][0x538], RZ ;  /* 0x00014e0000007a24 */ /* 0x004fca00078e02ff */
[----:B------:R-:W-:-:S04]  /*1e920*/  IADD3 R8, R0, R8, RZ ;  /* 0x0000000800087210 */ /* 0x000fc80007ffe0ff */
[----:B------:R-:W-:-:S13]  /*1e930*/  ISETP.GT.AND P0, PT, R8, R9, PT ;  /* 0x000000090800720c */ /* 0x000fda0003f04270 */
[----:B-1----:R-:W-:Y:S05]  /*1e940*/  @!P0 BRA `(.L_x_1294) ;  /* 0xfffffdb000008947 */ /* 0x002fea000383ffff */
.L_x_1290:
[----:B------:R-:W-:-:S05]  /*1e950*/  IADD3 R11, -R0, R8, RZ ;  /* 0x00000008000b7210 */ /* 0x000fca0007ffe1ff */
[----:B------:R-:W-:-:S05]  /*1e960*/  IMAD R0, R4, c[0x0][0x538], R11 ;  /* 0x00014e0004007a24 */ /* 0x000fca00078e020b */
[----:B------:R-:W-:Y:S01]  /*1e970*/  ISETP.GT.AND P0, PT, R0, R9, PT ;  /* 0x000000090000720c */ /* 0x000fe20003f04270 */
[----:B------:R-:W-:-:S12]  /*1e980*/  BRA.DIV ~URZ, `(.L_x_1295) ;  /* 0x00001ca27f007947 */ /* 0x000fd8000b800000 */
[----:B------:R-:W-:-:S03]  /*1e990*/  VOTE.ANY R10, PT, !P0 ;  /* 0x00000000000a7806 */ /* 0x000fc600040e0100 */
.L_x_1333:
[----:B------:R-:W2:Y:S01]  /*1e9a0*/  LDL.LU R0, [R1+0x54] ;  /* 0x0000540001007983 */ /* 0x000ea20000300800 */
[----:B------:R-:W2:Y:S02]  /*1e9b0*/  POPC R8, R10 ;  /* 0x0000000a00087309 */ /* 0x000ea40000000000 */
[----:B--2---:R-:W-:-:S05]  /*1e9c0*/  IADD3 R0, R8, R0, RZ ;  /* 0x0000000008007210 */ /* 0x004fca0007ffe0ff */
[----:B------:R2:W-:Y:S01]  /*1e9d0*/  STL [R1+0x54], R0 ;  /* 0x0000540001007387 */ /* 0x0005e20000100800 */
[----:B------:R-:W-:Y:S05]  /*1e9e0*/  BRA.DIV ~URZ, `(.L_x_1296) ;  /* 0x00001c927f007947 */ /* 0x000fea000b800000 */
[----:B------:R3:W4:Y:S04]  /*1e9f0*/  SHFL.IDX PT, R12, R6, R8, 0x1f ;  /* 0x00001f08060c7589 */ /* 0x00072800000e0000 */
[----:B------:R3:W1:Y:S02]  /*1ea00*/  SHFL.IDX PT, R7, R7, R8, 0x1f ;  /* 0x00001f0807077589 */ /* 0x00066400000e0000 */
.L_x_1334:
[----:B------:R-:W-:Y:S01]  /*1ea10*/  ISETP.NE.AND P0, PT, R10, RZ, PT ;  /* 0x000000ff0a00720c */ /* 0x000fe20003f05270 */
[----:B------:R-:W-:-:S12]  /*1ea20*/  BSSY B0, `(.L_x_1297) ;  /* 0x0000005000007945 */ /* 0x000fd80003800000 */
[----:B------:R-:W-:Y:S05]  /*1ea30*/  @!P0 BRA `(.L_x_1298) ;  /* 0x0000003000008947 */ /* 0x000fea0003800000 */
[----:B------:R-:W-:Y:S01]  /*1ea40*/  IADD3 R3, R8, -0x1, RZ ;  /* 0xffffffff08037810 */ /* 0x000fe20007ffe0ff */
[----:B------:R-:W-:Y:S05]  /*1ea50*/  BRA.DIV ~URZ, `(.L_x_1299) ;  /* 0x00001cf27f007947 */ /* 0x000fea000b800000 */
[----:B------:R2:W3:Y:S02]  /*1ea60*/  SHFL.IDX PT, R13, R4, R3, 0x1f ;  /* 0x00001f03040d7589 */ /* 0x0004e400000e0000 */
.L_x_1298:
[----:B------:R-:W-:Y:S05]  /*1ea70*/  BSYNC B0 ;  /* 0x0000000000007941 */ /* 0x000fea0003800000 */
.L_x_1297:
        /* <DEDUP_REMOVED lines=69> */
.L_x_1301:
        /* <DEDUP_REMOVED lines=36> */
[----:B------:R-:W-:Y:S01]  /*1f110*/  IMNMX R2, R4, R2, PT ;  /* 0x0000000204027217 */ /* 0x000fe20003800200 */
[----:B------:R-:W-:-:S03]  /*1f120*/  IMAD.MOV.U32 R4, RZ, RZ, RZ ;  /* 0x000000ffff047224 */ /* 0x000fc600078e00ff */
[-C--:B------:R-:W-:Y:S02]  /*1f130*/  IABS R3, R2.reuse ;  /* 0x0000000200037213 */ /* 0x080fe40000000000 */
[----:B------:R-:W-:-:S03]  /*1f140*/  IABS R8, R2 ;  /* 0x0000000200087213 */ /* 0x000fc60000000000 */
[----:B------:R-:W-:-:S04]  /*1f150*/  IMAD.MOV.U32 R6, RZ, RZ, R3 ;  /* 0x000000ffff067224 */ /* 0x000fc800078e0003 */
[----:B------:R-:W1:Y:S08]  /*1f160*/  I2F.RP R3, R6 ;  /* 0x0000000600037306 */ /* 0x000e700000209400 */
[----:B-1----:R-:W1:Y:S02]  /*1f170*/  MUFU.RCP R3, R3 ;  /* 0x0000000300037308 */ /* 0x002e640000001000 */
[----:B-1----:R-:W-:-:S06]  /*1f180*/  IADD3 R3, R3, 0xffffffe, RZ ;  /* 0x0ffffffe03037810 */ /* 0x002fcc0007ffe0ff */
[----:B------:R-:W1:Y:S02]  /*1f190*/  F2I.FTZ.U32.TRUNC.NTZ R5, R3 ;  /* 0x0000000300057305 */ /* 0x000e64000021f000 */
[----:B-1----:R-:W-:-:S05]  /*1f1a0*/  IMAD.MOV R3, RZ, RZ, -R5 ;  /* 0x000000ffff037224 */ /* 0x002fca00078e0a05 */
[----:B------:R-:W-:Y:S02]  /*1f1b0*/  MOV R0, R3 ;  /* 0x0000000300007202 */ /* 0x000fe40000000f00 */
[----:B------:R-:W-:-:S03]  /*1f1c0*/  IABS R3, R7 ;  /* 0x0000000700037213 */ /* 0x000fc60000000000 */
[----:B------:R-:W-:-:S04]  /*1f1d0*/  IMAD R0, R0, R6, RZ ;  /* 0x0000000600007224 */ /* 0x000fc800078e02ff */
        /* <DEDUP_REMOVED lines=19> */
.L_x_1302:
[----:B------:R-:W-:Y:S05]  /*1f310*/  BSYNC B0 ;  /* 0x0000000000007941 */ /* 0x000fea0003800000 */
.L_x_1300:
[----:B------:R-:W-:-:S04]  /*1f320*/  LOP3.LUT R0, RZ, R0, RZ, 0x33, !PT ;  /* 0x00000000ff007212 */ /* 0x000fc800078e33ff */
[----:B------:R-:W-:-:S05]  /*1f330*/  IADD3 R0, R0, R12, RZ ;  /* 0x0000000c00007210 */ /* 0x000fca0007ffe0ff */
[----:B------:R2:W-:Y:S01]  /*1f340*/  STL [R1+0x4c], R0 ;  /* 0x00004c0001007387 */ /* 0x0005e20000100800 */
[----:B------:R-:W-:Y:S05]  /*1f350*/  BRA `(.L_x_1303) ;  /* 0x0000005000007947 */ /* 0x000fea0003800000 */
.L_x_1291:
[----:B------:R-:W-:Y:S01]  /*1f360*/  MOV R0, c[0x0][0x53c] ;  /* 0x00014f0000007a02 */ /* 0x000fe20000000f00 */
[----:B------:R2:W-:Y:S04]  /*1f370*/  STL [R1+0x48], R9 ;  /* 0x0000480901007387 */ /* 0x0005e80000100800 */
[----:B------:R2:W-:Y:S04]  /*1f380*/  STL [R1+0x4c], RZ ;  /* 0x00004cff01007387 */ /* 0x0005e80000100800 */
[----:B------:R2:W-:Y:S04]  /*1f390*/  STL [R1+0x50], RZ ;  /* 0x000050ff01007387 */ /* 0x0005e80000100800 */
[----:B------:R2:W-:Y:S02]  /*1f3a0*/  STL [R1+0x54], R0 ;  /* 0x0000540001007387 */ /* 0x0005e40000100800 */
.L_x_1303:
[----:B------:R-:W-:Y:S05]  /*1f3b0*/  BSYNC B1 ;  /* 0x0000000000017941 */ /* 0x000fea0003800000 */
.L_x_1289:
        /* <DEDUP_REMOVED lines=9> */
.L_x_1284:
[----:B--2---:R-:W2:Y:S02]  /*1f450*/  LDL R0, [R1+0x54] ;  /* 0x0000540001007983 */ /* 0x004ea40000100800 */
[----:B--2---:R-:W-:-:S13]  /*1f460*/  ISETP.GE.AND P0, PT, R0, c[0x0][0x53c], PT ;  /* 0x00014f0000007a0c */ /* 0x004fda0003f06270 */
[----:B-1----:R-:W-:Y:S01]  /*1f470*/  @P0 CALL.REL.NOINC `(.L_x_1304) ;  /* 0x0000001000000944 */ /* 0x002fe20003c00000 */
[----:B------:R-:W-:Y:S05]  /*1f480*/  BRA `(.L_x_1305) ;  /* 0xfffe231000007947 */ /* 0x000fea000383ffff */
.L_x_1304:
[----:B------:R-:W-:Y:S05]  /*1f490*/  EXIT ;  /* 0x000000000000794d */ /* 0x000fea0003800000 */
.L_x_1125:
[----:B------:R-:W-:Y:S01]  /*1f4a0*/  IMAD.MOV.U32 R0, RZ, RZ, R5 ;  /* 0x000000ffff007224 */ /* 0x000fe200078e0005 */
[----:B------:R-:W-:Y:S02]  /*1f4b0*/  MOV R2, 0x1 ;  /* 0x0000000100027802 */ /* 0x000fe40000000f00 */
[----:B------:R-:W-:Y:S02]  /*1f4c0*/  MOV R3, 0x1f4e0 ;  /* 0x0001f4e000037802 */ /* 0x000fe40000000f00 */
[----:B------:R-:W-:Y:S05]  /*1f4d0*/  CALL.REL.NOINC `($__internal_26_$__cuda_sm70_shflsync_up_p) ;  /* 0x0000136000007944 */ /* 0x000fea0003c00000 */
[----:B------:R-:W-:Y:S01]  /*1f4e0*/  MOV R0, R4 ;  /* 0x0000000400007202 */ /* 0x000fe20000000f00 */
[----:B------:R-:W-:Y:S05]  /*1f4f0*/  BRA `(.L_x_1306) ;  /* 0xfffe0f6000007947 */ /* 0x000fea000383ffff */
.L_x_1126:
[----:B------:R-:W-:Y:S01]  /*1f500*/  IMAD.MOV.U32 R0, RZ, RZ, R5 ;  /* 0x000000ffff007224 */ /* 0x000fe200078e0005 */
[----:B------:R-:W-:Y:S02]  /*1f510*/  MOV R2, 0x2 ;  /* 0x0000000200027802 */ /* 0x000fe40000000f00 */
[----:B------:R-:W-:Y:S02]  /*1f520*/  MOV R3, 0x1f540 ;  /* 0x0001f54000037802 */ /* 0x000fe40000000f00 */
[----:B------:R-:W-:Y:S05]  /*1f530*/  CALL.REL.NOINC `($__internal_26_$__cuda_sm70_shflsync_up_p) ;  /* 0x0000130000007944 */ /* 0x000fea0003c00000 */
[----:B------:R-:W-:Y:S01]  /*1f540*/  SEL R0, R4, RZ, P4 ;  /* 0x000000ff04007207 */ /* 0x000fe20002000000 */
[----:B------:R-:W-:Y:S01]  /*1f550*/  IMAD.MOV.U32 R2, RZ, RZ, 0x4 ;  /* 0x00000004ff027424 */ /* 0x000fe200078e00ff */
[----:B------:R-:W-:-:S03]  /*1f560*/  MOV R3, 0x1f590 ;  /* 0x0001f59000037802 */ /* 0x000fc60000000f00 */
[----:B------:R-:W-:Y:S02]  /*1f570*/  IMAD.IADD R0, R5, 0x1, R0 ;  /* 0x0000000105007824 */ /* 0x000fe400078e0200 */
        /* <DEDUP_REMOVED lines=14> */
[----:B------:R-:W-:Y:S01]  /*1f660*/  IMAD.IADD R4, R0, 0x1, R4 ;  /* 0x0000000100047824 */ /* 0x000fe200078e0204 */
[----:B------:R-:W-:-:S03]  /*1f670*/  MOV R0, 0x1f ;  /* 0x0000001f00007802 */ /* 0x000fc60000000f00 */
[----:B------:R-:W-:Y:S02]  /*1f680*/  IMAD.MOV.U32 R5, RZ, RZ, R4 ;  /* 0x000000ffff057224 */ /* 0x000fe400078e0004 */
[----:B------:R-:W-:Y:S05]  /*1f690*/  CALL.REL.NOINC `($__internal_25_$__cuda_sm70_shflsync_idx_p) ;  /* 0x0000115000007944 */ /* 0x000fea0003c00000 */
[----:B------:R-:W-:Y:S05]  /*1f6a0*/  BRA `(.L_x_1307) ;  /* 0xfffe0eb000007947 */ /* 0x000fea000383ffff */
.L_x_1128:
[----:B------:R-:W-:Y:S02]  /*1f6b0*/  SEL R0, RZ, 0x1, P0 ;  /* 0x00000001ff007807 */ /* 0x000fe40000000000 */
[----:B------:R-:W-:Y:S02]  /*1f6c0*/  MOV R2, 0x1f6e0 ;  /* 0x0001f6e000027802 */ /* 0x000fe40000000f00 */
[----:B------:R-:W-:Y:S05]  /*1f6d0*/  CALL.REL.NOINC `($__internal_27_$__cuda_sm70_votesync_ballot) ;  /* 0x000011d000007944 */ /* 0x000fea0003c00000 */
[----:B------:R-:W-:Y:S01]  /*1f6e0*/  MOV R10, R0 ;  /* 0x00000000000a7202 */ /* 0x000fe20000000f00 */
[----:B------:R-:W-:Y:S05]  /*1f6f0*/  BRA `(.L_x_1308) ;  /* 0xfffe0ef000007947 */ /* 0x000fea000383ffff */
.L_x_1129:
[----:B------:R-:W-:Y:S01]  /*1f700*/  IMAD.MOV.U32 R5, RZ, RZ, R9 ;  /* 0x000000ffff057224 */ /* 0x000fe200078e0009 */
[----:B------:R-:W-:Y:S01]  /*1f710*/  MOV R3, R6 ;  /* 0x0000000600037202 */ /* 0x000fe20000000f00 */
[----:B-1----:R-:W-:Y:S01]  /*1f720*/  IMAD.MOV.U32 R0, RZ, RZ, 0x1f ;  /* 0x0000001fff007424 */ /* 0x002fe200078e00ff */
[----:B------:R-:W-:Y:S02]  /*1f730*/  MOV R2, 0x1f750 ;  /* 0x0001f75000027802 */ /* 0x000fe40000000f00 */
[----:B------:R-:W-:Y:S05]  /*1f740*/  CALL.REL.NOINC `($__internal_25_$__cuda_sm70_shflsync_idx_p) ;  /* 0x000010a000007944 */ /* 0x000fea0003c00000 */
[----:B------:R-:W-:Y:S01]  /*1f750*/  IMAD.MOV.U32 R12, RZ, RZ, R0 ;  /* 0x000000ffff0c7224 */ /* 0x000fe200078e0000 */
[----:B------:R-:W-:Y:S01]  /*1f760*/  MOV R5, R8 ;  /* 0x0000000800057202 */ /* 0x000fe20000000f00 */
[----:B------:R-:W-:Y:S01]  /*1f770*/  IMAD.MOV.U32 R7, RZ, RZ, RZ ;  /* 0x000000ffff077224 */ /* 0x000fe200078e00ff */
[----:B------:R-:W-:Y:S01]  /*1f780*/  MOV R3, R6 ;  /* 0x0000000600037202 */ /* 0x000fe20000000f00 */
[----:B------:R-:W-:Y:S01]  /*1f790*/  IMAD.MOV.U32 R0, RZ, RZ, 0x1f ;  /* 0x0000001fff007424 */ /* 0x000fe200078e00ff */
[----:B------:R-:W-:-:S02]  /*1f7a0*/  MOV R2, 0x1f7c0 ;  /* 0x0001f7c000027802 */ /* 0x000fc40000000f00 */
[----:B------:R-:W-:Y:S05]  /*1f7b0*/  CALL.REL.NOINC `($__internal_25_$__cuda_sm70_shflsync_idx_p) ;  /* 0x0000103000007944 */ /* 0x000fea0003c00000 */
[----:B------:R-:W-:Y:S01]  /*1f7c0*/  MOV R9, R0 ;  /* 0x0000000000097202 */ /* 0x000fe20000000f00 */
[----:B------:R-:W-:Y:S05]  /*1f7d0*/  BRA `(.L_x_1309) ;  /* 0xfffe0e8000007947 */ /* 0x000fea000383ffff */
.L_x_1132:
[----:B------:R-:W-:Y:S01]  /*1f7e0*/  IMAD.MOV.U32 R5, RZ, RZ, R4 ;  /* 0x000000ffff057224 */ /* 0x000fe200078e0004 */
[----:B-1----:R-:W-:-:S02]  /*1f7f0*/  MOV R0, 0x1f ;  /* 0x0000001f00007802 */ /* 0x002fc40000000f00 */
[----:B------:R-:W-:Y:S02]  /*1f800*/  MOV R2, 0x1f820 ;  /* 0x0001f82000027802 */ /* 0x000fe40000000f00 */
[----:B--234-:R-:W-:Y:S05]  /*1f810*/  CALL.REL.NOINC `($__internal_25_$__cuda_sm70_shflsync_idx_p) ;  /* 0x00000fd000007944 */ /* 0x01cfea0003c00000 */
[----:B------:R-:W-:Y:S01]  /*1f820*/  MOV R7, R0 ;  /* 0x0000000000077202 */ /* 0x000fe20000000f00 */
[----:B------:R-:W-:Y:S05]  /*1f830*/  BRA `(.L_x_1131) ;  /* 0xfffe0e8000007947 */ /* 0x000fea000383ffff */
.L_x_1243:
[----:B-1----:R1:W5:Y:S01]  /*1f840*/  LDL R2, [R1+0x34] ;  /* 0x0000340001027983 */ /* 0x0023620000100800 */
[----:B------:R-:W-:Y:S02]  /*1f850*/  MOV R5, 0x2 ;  /* 0x0000000200057802 */ /* 0x000fe40000000f00 */
[----:B------:R-:W-:Y:S02]  /*1f860*/  MOV R4, 0x1f880 ;  /* 0x0001f88000047802 */ /* 0x000fe40000000f00 */
[----:B-1---5:R-:W-:Y:S05]  /*1f870*/  CALL.REL.NOINC `($__internal_24_$__cuda_sm70_shflsync_bfly_p) ;  /* 0x00000f3000007944 */ /* 0x022fea0003c00000 */
[----:B------:R-:W-:Y:S01]  /*1f880*/  MOV R0, R2 ;  /* 0x0000000200007202 */ /* 0x000fe20000000f00 */
[----:B------:R-:W-:Y:S05]  /*1f890*/  BRA `(.L_x_1310) ;  /* 0xffffb77000007947 */ /* 0x000fea000383ffff */
.L_x_1244:
[----:B------:R-:W-:Y:S01]  /*1f8a0*/  IMAD.MOV.U32 R2, RZ, RZ, R0 ;  /* 0x000000ffff027224 */ /* 0x000fe200078e0000 */
[----:B------:R-:W-:Y:S02]  /*1f8b0*/  MOV R5, 0x1 ;  /* 0x0000000100057802 */ /* 0x000fe40000000f00 */
[----:B------:R-:W-:Y:S02]  /*1f8c0*/  MOV R4, 0x1f8e0 ;  /* 0x0001f8e000047802 */ /* 0x000fe40000000f00 */
[----:B------:R-:W-:Y:S05]  /*1f8d0*/  CALL.REL.NOINC `($__internal_24_$__cuda_sm70_shflsync_bfly_p) ;  /* 0x00000ed000007944 */ /* 0x000fea0003c00000 */
[----:B------:R-:W-:Y:S02]  /*1f8e0*/  FADD.FTZ R0, R0, R2 ;  /* 0x0000000200007221 */ /* 0x000fe40000010000 */
[----:B------:R1:W5:Y:S01]  /*1f8f0*/  LDL R2, [R1+0x38] ;  /* 0x0000380001027983 */ /* 0x0003620000100800 */
[----:B------:R-:W-:-:S02]  /*1f900*/  MOV R5, 0x2 ;  /* 0x0000000200057802 */ /* 0x000fc40000000f00 */
[----:B------:R-:W-:Y:S02]  /*1f910*/  MOV R4, 0x1f930 ;  /* 0x0001f93000047802 */ /* 0x000fe40000000f00 */
[----:B-1---5:R-:W-:Y:S05]  /*1f920*/  CALL.REL.NOINC `($__internal_24_$__cuda_sm70_shflsync_bfly_p) ;  /* 0x00000e8000007944 */ /* 0x022fea0003c00000 */
[----:B------:R-:W2:Y:S01]  /*1f930*/  LDL.LU R3, [R1+0x38] ;  /* 0x0000380001037983 */ /* 0x000ea20000300800 */
[----:B------:R-:W-:Y:S02]  /*1f940*/  MOV R5, 0x1 ;  /* 0x0000000100057802 */ /* 0x000fe40000000f00 */
[----:B------:R-:W-:Y:S01]  /*1f950*/  MOV R4, 0x1f990 ;  /* 0x0001f99000047802 */ /* 0x000fe20000000f00 */
[----:B--2---:R-:W-:-:S05]  /*1f960*/  FADD.FTZ R3, R3, R2 ;  /* 0x0000000203037221 */ /* 0x004fca0000010000 */
[----:B------:R-:W-:Y:S02]  /*1f970*/  MOV R2, R3 ;  /* 0x0000000300027202 */ /* 0x000fe40000000f00 */
[----:B------:R-:W-:Y:S05]  /*1f980*/  CALL.REL.NOINC `($__internal_24_$__cuda_sm70_shflsync_bfly_p) ;  /* 0x00000e2000007944 */ /* 0x000fea0003c00000 */
[----:B------:R-:W-:Y:S01]  /*1f990*/  MOV R4, R2 ;  /* 0x0000000200047202 */ /* 0x000fe20000000f00 */
[----:B------:R-:W-:Y:S05]  /*1f9a0*/  BRA `(.L_x_1311) ;  /* 0xffffb6f000007947 */ /* 0x000fea000383ffff */
.L_x_1251:
[----:B-1234-:R-:W-:Y:S01]  /*1f9b0*/  IMAD.MOV.U32 R5, RZ, RZ, R8 ;  /* 0x000000ffff057224 */ /* 0x01efe200078e0008 */
[----:B------:R-:W-:Y:S01]  /*1f9c0*/  MOV R3, RZ ;  /* 0x000000ff00037202 */ /* 0x000fe20000000f00 */
[----:B------:R-:W-:Y:S01]  /*1f9d0*/  IMAD.MOV.U32 R0, RZ, RZ, 0x181f ;  /* 0x0000181fff007424 */ /* 0x000fe200078e00ff */
[----:B------:R-:W-:Y:S02]  /*1f9e0*/  MOV R2, 0x1fa00 ;  /* 0x0001fa0000027802 */ /* 0x000fe40000000f00 */
[----:B------:R-:W-:Y:S05]  /*1f9f0*/  CALL.REL.NOINC `($__internal_25_$__cuda_sm70_shflsync_idx_p) ;  /* 0x00000df000007944 */ /* 0x000fea0003c00000 */
[----:B------:R-:W-:Y:S01]  /*1fa00*/  MOV R10, R0 ;  /* 0x00000000000a7202 */ /* 0x000fe20000000f00 */
[----:B------:R-:W-:Y:S05]  /*1fa10*/  BRA `(.L_x_1312) ;  /* 0xffffccb000007947 */ /* 0x000fea000383ffff */
.L_x_1252:
[----:B------:R-:W-:Y:S01]  /*1fa20*/  IMAD.MOV.U32 R5, RZ, RZ, R9 ;  /* 0x000000ffff057224 */ /* 0x000fe200078e0009 */
[----:B------:R-:W-:Y:S01]  /*1fa30*/  MOV R3, RZ ;  /* 0x000000ff00037202 */ /* 0x000fe20000000f00 */
[----:B------:R-:W-:Y:S01]  /*1fa40*/  IMAD.MOV.U32 R0, RZ, RZ, 0x181f ;  /* 0x0000181fff007424 */ /* 0x000fe200078e00ff */
[----:B------:R-:W-:Y:S02]  /*1fa50*/  MOV R2, 0x1fa70 ;  /* 0x0001fa7000027802 */ /* 0x000fe40000000f00 */
[----:B-12---:R-:W-:Y:S05]  /*1fa60*/  CALL.REL.NOINC `($__internal_25_$__cuda_sm70_shflsync_idx_p) ;  /* 0x00000d8000007944 */ /* 0x006fea0003c00000 */
[----:B------:R-:W-:Y:S05]  /*1fa70*/  BRA `(.L_x_1313) ;  /* 0xffffcc7000007947 */ /* 0x000fea000383ffff */
.L_x_1255:
[----:B--2---:R-:W-:Y:S01]  /*1fa80*/  IMAD.MOV.U32 R5, RZ, RZ, R8 ;  /* 0x000000ffff057224 */ /* 0x004fe200078e0008 */
[----:B------:R-:W-:Y:S01]  /*1fa90*/  MOV R3, 0x1 ;  /* 0x0000000100037802 */ /* 0x000fe20000000f00 */
[----:B----4-:R-:W-:Y:S01]  /*1faa0*/  IMAD.MOV.U32 R0, RZ, RZ, 0x181f ;  /* 0x0000181fff007424 */ /* 0x010fe200078e00ff */
[----:B------:R-:W-:-:S02]  /*1fab0*/  MOV R2, 0x1fad0 ;  /* 0x0001fad000027802 */ /* 0x000fc40000000f00 */
[----:B-1-3--:R-:W-:Y:S05]  /*1fac0*/  CALL.REL.NOINC `($__internal_25_$__cuda_sm70_shflsync_idx_p) ;  /* 0x00000d2000007944 */ /* 0x00afea0003c00000 */
[----:B------:R-:W-:Y:S01]  /*1fad0*/  IMAD.MOV.U32 R10, RZ, RZ, R0 ;  /* 0x000000ffff0a7224 */ /* 0x000fe200078e0000 */
[----:B------:R-:W-:Y:S01]  /*1fae0*/  MOV R3, 0x1 ;  /* 0x0000000100037802 */ /* 0x000fe20000000f00 */
[----:B------:R-:W-:Y:S01]  /*1faf0*/  IMAD.MOV.U32 R5, RZ, RZ, R9 ;  /* 0x000000ffff057224 */ /* 0x000fe200078e0009 */
[----:B------:R-:W-:-:S02]  /*1fb00*/  MOV R0, 0x181f ;  /* 0x0000181f00007802 */ /* 0x000fc40000000f00 */
[----:B------:R-:W-:Y:S02]  /*1fb10*/  MOV R2, 0x1fb30 ;  /* 0x0001fb3000027802 */ /* 0x000fe40000000f00 */
[----:B------:R-:W-:Y:S05]  /*1fb20*/  CALL.REL.NOINC `($__internal_25_$__cuda_sm70_shflsync_idx_p) ;  /* 0x00000cc000007944 */ /* 0x000fea0003c00000 */
[----:B------:R-:W-:Y:S05]  /*1fb30*/  BRA `(.L_x_1314) ;  /* 0xffffcca000007947 */ /* 0x000fea000383ffff */
.L_x_1258:
[----:B-1----:R-:W-:Y:S01]  /*1fb40*/  IMAD.MOV.U32 R5, RZ, RZ, R8 ;  /* 0x000000ffff057224 */ /* 0x002fe200078e0008 */
[----:B------:R-:W-:Y:S01]  /*1fb50*/  MOV R3, 0x2 ;  /* 0x0000000200037802 */ /* 0x000fe20000000f00 */
[----:B----4-:R-:W-:Y:S01]  /*1fb60*/  IMAD.MOV.U32 R0, RZ, RZ, 0x181f ;  /* 0x0000181fff007424 */ /* 0x010fe200078e00ff */
[----:B------:R-:W-:Y:S02]  /*1fb70*/  MOV R2, 0x1fb90 ;  /* 0x0001fb9000027802 */ /* 0x000fe40000000f00 */
[----:B--23--:R-:W-:Y:S05]  /*1fb80*/  CALL.REL.NOINC `($__internal_25_$__cuda_sm70_shflsync_idx_p) ;  /* 0x00000c6000007944 */ /* 0x00cfea0003c00000 */
[----:B------:R-:W-:Y:S01]  /*1fb90*/  MOV R10, R0 ;  /* 0x00000000000a7202 */ /* 0x000fe20000000f00 */
[----:B------:R-:W-:Y:S05]  /*1fba0*/  BRA `(.L_x_1315) ;  /* 0xffffcd2000007947 */ /* 0x000fea000383ffff */
.L_x_1259:
[----:B------:R-:W-:Y:S01]  /*1fbb0*/  IMAD.MOV.U32 R5, RZ, RZ, R9 ;  /* 0x000000ffff057224 */ /* 0x000fe200078e0009 */
[----:B------:R-:W-:Y:S01]  /*1fbc0*/  MOV R3, 0x2 ;  /* 0x0000000200037802 */ /* 0x000fe20000000f00 */
[----:B----4-:R-:W-:Y:S01]  /*1fbd0*/  IMAD.MOV.U32 R0, RZ, RZ, 0x181f ;  /* 0x0000181fff007424 */ /* 0x010fe200078e00ff */
[----:B------:R-:W-:Y:S02]  /*1fbe0*/  MOV R2, 0x1fc00 ;  /* 0x0001fc0000027802 */ /* 0x000fe40000000f00 */
[----:B-123--:R-:W-:Y:S05]  /*1fbf0*/  CALL.REL.NOINC `($__internal_25_$__cuda_sm70_shflsync_idx_p) ;  /* 0x00000bf000007944 */ /* 0x00efea0003c00000 */
[----:B------:R-:W-:Y:S05]  /*1fc00*/  BRA `(.L_x_1316) ;  /* 0xffffcce000007947 */ /* 0x000fea000383ffff */
.L_x_1262:
[----:B-1----:R-:W-:Y:S01]  /*1fc10*/  IMAD.MOV.U32 R5, RZ, RZ, R8 ;  /* 0x000000ffff057224 */ /* 0x002fe200078e0008 */
[----:B------:R-:W-:Y:S01]  /*1fc20*/  MOV R3, 0x3 ;  /* 0x0000000300037802 */ /* 0x000fe20000000f00 */
[----:B------:R-:W-:Y:S01]  /*1fc30*/  IMAD.MOV.U32 R0, RZ, RZ, 0x181f ;  /* 0x0000181fff007424 */ /* 0x000fe200078e00ff */
[----:B------:R-:W-:-:S02]  /*1fc40*/  MOV R2, 0x1fc60 ;  /* 0x0001fc6000027802 */ /* 0x000fc40000000f00 */
[----:B--234-:R-:W-:Y:S05]  /*1fc50*/  CALL.REL.NOINC `($__internal_25_$__cuda_sm70_shflsync_idx_p) ;  /* 0x00000b9000007944 */ /* 0x01cfea0003c00000 */
[----:B------:R-:W-:Y:S01]  /*1fc60*/  IMAD.MOV.U32 R4, RZ, RZ, R0 ;  /* 0x000000ffff047224 */ /* 0x000fe200078e0000 */
[----:B------:R-:W-:Y:S01]  /*1fc70*/  MOV R3, 0x3 ;  /* 0x0000000300037802 */ /* 0x000fe20000000f00 */
[----:B------:R-:W-:Y:S01]  /*1fc80*/  IMAD.MOV.U32 R5, RZ, RZ, R9 ;  /* 0x000000ffff057224 */ /* 0x000fe200078e0009 */
[----:B------:R-:W-:-:S02]  /*1fc90*/  MOV R0, 0x181f ;  /* 0x0000181f00007802 */ /* 0x000fc40000000f00 */
[----:B------:R-:W-:Y:S02]  /*1fca0*/  MOV R2, 0x1fcc0 ;  /* 0x0001fcc000027802 */ /* 0x000fe40000000f00 */
[----:B------:R-:W-:Y:S05]  /*1fcb0*/  CALL.REL.NOINC `($__internal_25_$__cuda_sm70_shflsync_idx_p) ;  /* 0x00000b3000007944 */ /* 0x000fea0003c00000 */
[----:B------:R-:W-:Y:S05]  /*1fcc0*/  BRA `(.L_x_1317) ;  /* 0xffffcd2000007947 */ /* 0x000fea000383ffff */
.L_x_1264:
[----:B------:R-:W-:Y:S01]  /*1fcd0*/  IMAD.MOV.U32 R5, RZ, RZ, R14 ;  /* 0x000000ffff057224 */ /* 0x000fe200078e000e */
[----:B------:R-:W-:Y:S01]  /*1fce0*/  MOV R3, RZ ;  /* 0x000000ff00037202 */ /* 0x000fe20000000f00 */
[----:B------:R-:W-:Y:S01]  /*1fcf0*/  IMAD.MOV.U32 R0, RZ, RZ, 0x1c1f ;  /* 0x00001c1fff007424 */ /* 0x000fe200078e00ff */
[----:B------:R-:W-:Y:S02]  /*1fd00*/  MOV R2, 0x1fd20 ;  /* 0x0001fd2000027802 */ /* 0x000fe40000000f00 */
[----:B------:R-:W-:Y:S05]  /*1fd10*/  CALL.REL.NOINC `($__internal_25_$__cuda_sm70_shflsync_idx_p) ;  /* 0x00000ad000007944 */ /* 0x000fea0003c00000 */
[----:B------:R-:W-:Y:S01]  /*1fd20*/  MOV R4, R0 ;  /* 0x0000000000047202 */ /* 0x000fe20000000f00 */
[----:B------:R-:W-:Y:S05]  /*1fd30*/  BRA `(.L_x_1318) ;  /* 0xffffcfa000007947 */ /* 0x000fea000383ffff */
.L_x_1265:
[----:B------:R-:W-:Y:S01]  /*1fd40*/  IMAD.MOV.U32 R5, RZ, RZ, R28 ;  /* 0x000000ffff057224 */ /* 0x000fe200078e001c */
[----:B------:R-:W-:Y:S01]  /*1fd50*/  MOV R3, RZ ;  /* 0x000000ff00037202 */ /* 0x000fe20000000f00 */
[----:B------:R-:W-:Y:S01]  /*1fd60*/  IMAD.MOV.U32 R0, RZ, RZ, 0x1c1f ;  /* 0x00001c1fff007424 */ /* 0x000fe200078e00ff */
[----:B------:R-:W-:Y:S02]  /*1fd70*/  MOV R2, 0x1fd90 ;  /* 0x0001fd9000027802 */ /* 0x000fe40000000f00 */
[----:B-12---:R-:W-:Y:S05]  /*1fd80*/  CALL.REL.NOINC `($__internal_25_$__cuda_sm70_shflsync_idx_p) ;  /* 0x00000a6000007944 */ /* 0x006fea0003c00000 */
[----:B------:R-:W-:Y:S05]  /*1fd90*/  BRA `(.L_x_1319) ;  /* 0xffffcf6000007947 */ /* 0x000fea000383ffff */
.L_x_1268:
[----:B------:R-:W-:Y:S01]  /*1fda0*/  IMAD.MOV.U32 R5, RZ, RZ, R14 ;  /* 0x000000ffff057224 */ /* 0x000fe200078e000e */
[----:B----4-:R-:W-:Y:S01]  /*1fdb0*/  MOV R3, 0x1 ;  /* 0x0000000100037802 */ /* 0x010fe20000000f00 */
[----:B------:R-:W-:Y:S01]  /*1fdc0*/  IMAD.MOV.U32 R0, RZ, RZ, 0x1c1f ;  /* 0x00001c1fff007424 */ /* 0x000fe200078e00ff */
[----:B------:R-:W-:-:S02]  /*1fdd0*/  MOV R2, 0x1fdf0 ;  /* 0x0001fdf000027802 */ /* 0x000fc40000000f00 */
[----:B-123--:R-:W-:Y:S05]  /*1fde0*/  CALL.REL.NOINC `($__internal_25_$__cuda_sm70_shflsync_idx_p) ;  /* 0x00000a0000007944 */ /* 0x00efea0003c00000 */
[----:B------:R-:W-:Y:S01]  /*1fdf0*/  IMAD.MOV.U32 R4, RZ, RZ, R0 ;  /* 0x000000ffff047224 */ /* 0x000fe200078e0000 */
[----:B------:R-:W-:Y:S01]  /*1fe00*/  MOV R3, 0x1 ;  /* 0x0000000100037802 */ /* 0x000fe20000000f00 */
[----:B------:R-:W-:Y:S01]  /*1fe10*/  IMAD.MOV.U32 R5, RZ, RZ, R28 ;  /* 0x000000ffff057224 */ /* 0x000fe200078e001c */
[----:B------:R-:W-:-:S02]  /*1fe20*/  MOV R0, 0x1c1f ;  /* 0x00001c1f00007802 */ /* 0x000fc40000000f00 */
[----:B------:R-:W-:Y:S02]  /*1fe30*/  MOV R2, 0x1fe50 ;  /* 0x0001fe5000027802 */ /* 0x000fe40000000f00 */
[----:B------:R-:W-:Y:S05]  /*1fe40*/  CALL.REL.NOINC `($__internal_25_$__cuda_sm70_shflsync_idx_p) ;  /* 0x000009a000007944 */ /* 0x000fea0003c00000 */
[----:B------:R-:W-:Y:S05]  /*1fe50*/  BRA `(.L_x_1320) ;  /* 0xffffd50000007947 */ /* 0x000fea000383ffff */
.L_x_1272:
[----:B------:R-:W-:Y:S01]  /*1fe60*/  IMAD.MOV.U32 R5, RZ, RZ, R6 ;  /* 0x000000ffff057224 */ /* 0x000fe200078e0006 */
[----:B------:R-:W-:Y:S01]  /*1fe70*/  MOV R3, RZ ;  /* 0x000000ff00037202 */ /* 0x000fe20000000f00 */
[----:B------:R-:W-:Y:S01]  /*1fe80*/  IMAD.MOV.U32 R0, RZ, RZ, 0x181f ;  /* 0x0000181fff007424 */ /* 0x000fe200078e00ff */
[----:B------:R-:W-:Y:S02]  /*1fe90*/  MOV R2, 0x1feb0 ;  /* 0x0001feb000027802 */ /* 0x000fe40000000f00 */
[----:B------:R-:W-:Y:S05]  /*1fea0*/  CALL.REL.NOINC `($__internal_25_$__cuda_sm70_shflsync_idx_p) ;  /* 0x0000094000007944 */ /* 0x000fea0003c00000 */
[----:B------:R-:W-:Y:S01]  /*1feb0*/  MOV R11, R0 ;  /* 0x00000000000b7202 */ /* 0x000fe20000000f00 */
[----:B------:R-:W-:Y:S05]  /*1fec0*/  BRA `(.L_x_1321) ;  /* 0xffffe0b000007947 */ /* 0x000fea000383ffff */
.L_x_1273:
[----:B------:R-:W-:Y:S01]  /*1fed0*/  IMAD.MOV.U32 R5, RZ, RZ, R10 ;  /* 0x000000ffff057224 */ /* 0x000fe200078e000a */
[----:B------:R-:W-:Y:S01]  /*1fee0*/  MOV R3, RZ ;  /* 0x000000ff00037202 */ /* 0x000fe20000000f00 */
[----:B------:R-:W-:Y:S01]  /*1fef0*/  IMAD.MOV.U32 R0, RZ, RZ, 0x181f ;  /* 0x0000181fff007424 */ /* 0x000fe200078e00ff */
[----:B------:R-:W-:Y:S02]  /*1ff00*/  MOV R2, 0x1ff20 ;  /* 0x0001ff2000027802 */ /* 0x000fe40000000f00 */
[----:B-12---:R-:W-:Y:S05]  /*1ff10*/  CALL.REL.NOINC `($__internal_25_$__cuda_sm70_shflsync_idx_p) ;  /* 0x000008d000007944 */ /* 0x006fea0003c00000 */
[----:B------:R-:W-:Y:S05]  /*1ff20*/  BRA `(.L_x_1322) ;  /* 0xffffe07000007947 */ /* 0x000fea000383ffff */
.L_x_1276:
        /* <DEDUP_REMOVED lines=12> */
.L_x_1279:
[----:B-1----:R-:W-:Y:S01]  /*1fff0*/  IMAD.MOV.U32 R5, RZ, RZ, R6 ;  /* 0x000000ffff057224 */ /* 0x002fe200078e0006 */
[----:B------:R-:W-:Y:S01]  /*20000*/  MOV R3, 0x2 ;  /* 0x0000000200037802 */ /* 0x000fe20000000f00 */
[----:B----4-:R-:W-:Y:S01]  /*20010*/  IMAD.MOV.U32 R0, RZ, RZ, 0x181f ;  /* 0x0000181fff007424 */ /* 0x010fe200078e00ff */
[----:B------:R-:W-:Y:S02]  /*20020*/  MOV R2, 0x20040 ;  /* 0x0002004000027802 */ /* 0x000fe40000000f00 */
[----:B--23--:R-:W-:Y:S05]  /*20030*/  CALL.REL.NOINC `($__internal_25_$__cuda_sm70_shflsync_idx_p) ;  /* 0x000007b000007944 */ /* 0x00cfea0003c00000 */
[----:B------:R-:W-:Y:S01]  /*20040*/  MOV R11, R0 ;  /* 0x00000000000b7202 */ /* 0x000fe20000000f00 */
[----:B------:R-:W-:Y:S05]  /*20050*/  BRA `(.L_x_1324) ;  /* 0xffffe13000007947 */ /* 0x000fea000383ffff */
.L_x_1280:
[----:B------:R-:W-:Y:S01]  /*20060*/  IMAD.MOV.U32 R5, RZ, RZ, R10 ;  /* 0x000000ffff057224 */ /* 0x000fe200078e000a */
[----:B------:R-:W-:Y:S01]  /*20070*/  MOV R3, 0x2 ;  /* 0x0000000200037802 */ /* 0x000fe20000000f00 */
[----:B----4-:R-:W-:Y:S01]  /*20080*/  IMAD.MOV.U32 R0, RZ, RZ, 0x181f ;  /* 0x0000181fff007424 */ /* 0x010fe200078e00ff */
[----:B------:R-:W-:Y:S02]  /*20090*/  MOV R2, 0x200b0 ;  /* 0x000200b000027802 */ /* 0x000fe40000000f00 */
[----:B-123--:R-:W-:Y:S05]  /*200a0*/  CALL.REL.NOINC `($__internal_25_$__cuda_sm70_shflsync_idx_p) ;  /* 0x0000074000007944 */ /* 0x00efea0003c00000 */
[----:B------:R-:W-:Y:S05]  /*200b0*/  BRA `(.L_x_1325) ;  /* 0xffffe0f000007947 */ /* 0x000fea000383ffff */
.L_x_1283:
        /* <DEDUP_REMOVED lines=12> */
.L_x_1285:
[----:B------:R-:W-:Y:S01]  /*20180*/  IMAD.MOV.U32 R5, RZ, RZ, R67 ;  /* 0x000000ffff057224 */ /* 0x000fe200078e0043 */
[----:B------:R-:W-:Y:S01]  /*20190*/  MOV R3, RZ ;  /* 0x000000ff00037202 */ /* 0x000fe20000000f00 */
[----:B------:R-:W-:Y:S01]  /*201a0*/  IMAD.MOV.U32 R0, RZ, RZ, 0x1f ;  /* 0x0000001fff007424 */ /* 0x000fe200078e00ff */
[----:B------:R-:W-:Y:S02]  /*201b0*/  MOV R2, 0x201d0 ;  /* 0x000201d000027802 */ /* 0x000fe40000000f00 */
[----:B------:R-:W-:Y:S05]  /*201c0*/  CALL.REL.NOINC `($__internal_25_$__cuda_sm70_shflsync_idx_p) ;  /* 0x0000062000007944 */ /* 0x000fea0003c00000 */
[----:B------:R-:W-:Y:S01]  /*201d0*/  MOV R9, R0 ;  /* 0x0000000000097202 */ /* 0x000fe20000000f00 */
[----:B------:R-:W-:Y:S05]  /*201e0*/  BRA `(.L_x_1327) ;  /* 0xffffe27000007947 */ /* 0x000fea000383ffff */
.L_x_1286:
[----:B------:R-:W-:Y:S01]  /*201f0*/  IMAD.MOV.U32 R5, RZ, RZ, R67 ;  /* 0x000000ffff057224 */ /* 0x000fe200078e0043 */
[----:B------:R-:W-:Y:S01]  /*20200*/  MOV R3, 0x1 ;  /* 0x0000000100037802 */ /* 0x000fe20000000f00 */
[----:B------:R-:W-:Y:S01]  /*20210*/  IMAD.MOV.U32 R0, RZ, RZ, 0x1f ;  /* 0x0000001fff007424 */ /* 0x000fe200078e00ff */
[----:B------:R-:W-:Y:S02]  /*20220*/  MOV R2, 0x20240 ;  /* 0x0002024000027802 */ /* 0x000fe40000000f00 */
[----:B-12---:R-:W-:Y:S05]  /*20230*/  CALL.REL.NOINC `($__internal_25_$__cuda_sm70_shflsync_idx_p) ;  /* 0x000005b000007944 */ /* 0x006fea0003c00000 */
[----:B------:R-:W-:Y:S01]  /*20240*/  MOV R8, R0 ;  /* 0x0000000000087202 */ /* 0x000fe20000000f00 */
[----:B------:R-:W-:Y:S05]  /*20250*/  BRA `(.L_x_1328) ;  /* 0xffffe22000007947 */ /* 0x000fea000383ffff */
.L_x_1287:
[----:B------:R-:W-:Y:S02]  /*20260*/  MOV R2, 0x1 ;  /* 0x0000000100027802 */ /* 0x000fe40000000f00 */
[----:B------:R-:W-:-:S02]  /*20270*/  MOV R3, 0x20290 ;  /* 0x0002029000037802 */ /* 0x000fc40000000f00 */
[----:B-1234-:R-:W-:Y:S05]  /*20280*/  CALL.REL.NOINC `($__internal_26_$__cuda_sm70_shflsync_up_p) ;  /* 0x000005b000007944 */ /* 0x01efea0003c00000 */
[----:B------:R-:W-:Y:S05]  /*20290*/  BRA `(.L_x_1329) ;  /* 0xffffe31000007947 */ /* 0x000fea000383ffff */
.L_x_1288:
[----:B------:R-:W-:Y:S02]  /*202a0*/  MOV R2, 0x2 ;  /* 0x0000000200027802 */ /* 0x000fe40000000f00 */
[----:B------:R-:W-:-:S02]  /*202b0*/  MOV R3, 0x202d0 ;  /* 0x000202d000037802 */ /* 0x000fc40000000f00 */
[----:B--2-4-:R-:W-:Y:S05]  /*202c0*/  CALL.REL.NOINC `($__internal_26_$__cuda_sm70_shflsync_up_p) ;  /* 0x0000057000007944 */ /* 0x014fea0003c00000 */
[----:B------:R-:W-:Y:S01]  /*202d0*/  SEL R3, R4, RZ, P1 ;  /* 0x000000ff04037207 */ /* 0x000fe20000800000 */
[----:B------:R-:W-:-:S04]  /*202e0*/  IMAD.MOV.U32 R2, RZ, RZ, 0x4 ;  /* 0x00000004ff027424 */ /* 0x000fc800078e00ff */
[----:B------:R-:W-:Y:S01]  /*202f0*/  IMAD.IADD R0, R0, 0x1, R3 ;  /* 0x0000000100007824 */ /* 0x000fe200078e0203 */
        /* <DEDUP_REMOVED lines=20> */
.L_x_1292:
[----:B------:R-:W-:Y:S02]  /*20440*/  MOV R2, 0x1 ;  /* 0x0000000100027802 */ /* 0x000fe40000000f00 */
[----:B------:R-:W-:Y:S02]  /*20450*/  MOV R3, 0x20470 ;  /* 0x0002047000037802 */ /* 0x000fe40000000f00 */
[----:B------:R-:W-:Y:S05]  /*20460*/  CALL.REL.NOINC `($__internal_26_$__cuda_sm70_shflsync_up_p) ;  /* 0x000003d000007944 */ /* 0x000fea0003c00000 */
[----:B------:R-:W-:Y:S01]  /*20470*/  MOV R2, R4 ;  /* 0x0000000400027202 */ /* 0x000fe20000000f00 */
[----:B------:R-:W-:Y:S05]  /*20480*/  BRA `(.L_x_1331) ;  /* 0xffffe38000007947 */ /* 0x000fea000383ffff */
.L_x_1293:
        /* <DEDUP_REMOVED lines=26> */
.L_x_1295:
[----:B------:R-:W-:Y:S02]  /*20630*/  SEL R0, RZ, 0x1, P0 ;  /* 0x00000001ff007807 */ /* 0x000fe40000000000 */
[----:B------:R-:W-:Y:S02]  /*20640*/  MOV R2, 0x20660 ;  /* 0x0002066000027802 */ /* 0x000fe40000000f00 */
[----:B-1----:R-:W-:Y:S05]  /*20650*/  CALL.REL.NOINC `($__internal_27_$__cuda_sm70_votesync_ballot) ;  /* 0x0000025000007944 */ /* 0x002fea0003c00000 */
[----:B------:R-:W-:Y:S01]  /*20660*/  MOV R10, R0 ;  /* 0x00000000000a7202 */ /* 0x000fe20000000f00 */
[----:B------:R-:W-:Y:S05]  /*20670*/  BRA `(.L_x_1333) ;  /* 0xffffe32000007947 */ /* 0x000fea000383ffff */
.L_x_1296:
[----:B------:R-:W-:Y:S01]  /*20680*/  IMAD.MOV.U32 R5, RZ, RZ, R6 ;  /* 0x000000ffff057224 */ /* 0x000fe200078e0006 */
[----:B------:R-:W-:Y:S01]  /*20690*/  MOV R3, R8 ;  /* 0x0000000800037202 */ /* 0x000fe20000000f00 */
[----:B--2---:R-:W-:Y:S01]  /*206a0*/  IMAD.MOV.U32 R0, RZ, RZ, 0x1f ;  /* 0x0000001fff007424 */ /* 0x004fe200078e00ff */
[----:B------:R-:W-:Y:S02]  /*206b0*/  MOV R2, 0x206d0 ;  /* 0x000206d000027802 */ /* 0x000fe40000000f00 */
[----:B-1----:R-:W-:Y:S05]  /*206c0*/  CALL.REL.NOINC `($__internal_25_$__cuda_sm70_shflsync_idx_p) ;  /* 0x0000012000007944 */ /* 0x002fea0003c00000 */
[----:B------:R-:W-:Y:S01]  /*206d0*/  IMAD.MOV.U32 R12, RZ, RZ, R0 ;  /* 0x000000ffff0c7224 */ /* 0x000fe200078e0000 */
[----:B------:R-:W-:Y:S01]  /*206e0*/  MOV R3, R8 ;  /* 0x0000000800037202 */ /* 0x000fe20000000f00 */
[----:B------:R-:W-:Y:S01]  /*206f0*/  IMAD.MOV.U32 R5, RZ, RZ, R7 ;  /* 0x000000ffff057224 */ /* 0x000fe200078e0007 */
[----:B------:R-:W-:Y:S02]  /*20700*/  MOV R0, 0x1f ;  /* 0x0000001f00007802 */ /* 0x000fe40000000f00 */
[----:B------:R-:W-:-:S02]  /*20710*/  MOV R2, 0x20730 ;  /* 0x0002073000027802 */ /* 0x000fc40000000f00 */
[----:B------:R-:W-:Y:S05]  /*20720*/  CALL.REL.NOINC `($__internal_25_$__cuda_sm70_shflsync_idx_p) ;  /* 0x000000c000007944 */ /* 0x000fea0003c00000 */
[----:B------:R-:W-:Y:S01]  /*20730*/  MOV R7, R0 ;  /* 0x0000000000077202 */ /* 0x000fe20000000f00 */
[----:B------:R-:W-:Y:S05]  /*20740*/  BRA `(.L_x_1334) ;  /* 0xffffe2c000007947 */ /* 0x000fea000383ffff */
.L_x_1299:
[----:B------:R-:W-:Y:S01]  /*20750*/  IMAD.MOV.U32 R5, RZ, RZ, R4 ;  /* 0x000000ffff057224 */ /* 0x000fe200078e0004 */
[----:B--2---:R-:W-:-:S02]  /*20760*/  MOV R0, 0x1f ;  /* 0x0000001f00007802 */ /* 0x004fc40000000f00 */
[----:B------:R-:W-:Y:S02]  /*20770*/  MOV R2, 0x20790 ;  /* 0x0002079000027802 */ /* 0x000fe40000000f00 */
[----:B-1-34-:R-:W-:Y:S05]  /*20780*/  CALL.REL.NOINC `($__internal_25_$__cuda_sm70_shflsync_idx_p) ;  /* 0x0000006000007944 */ /* 0x01afea0003c00000 */
[----:B------:R-:W-:Y:S01]  /*20790*/  MOV R13, R0 ;  /* 0x00000000000d7202 */ /* 0x000fe20000000f00 */
[----:B------:R-:W-:Y:S05]  /*207a0*/  BRA `(.L_x_1298) ;  /* 0xffffe2c000007947 */ /* 0x000fea000383ffff */
        .weak           $__internal_24_$__cuda_sm70_shflsync_bfly_p
        .type           $__internal_24_$__cuda_sm70_shflsync_bfly_p,@function
        .size           $__internal_24_$__cuda_sm70_shflsync_bfly_p,($__internal_25_$__cuda_sm70_shflsync_idx_p - $__internal_24_$__cuda_sm70_shflsync_bfly_p)
$__internal_24_$__cuda_sm70_shflsync_bfly_p:
[----:B------:R-:W-:Y:S04]  /*207b0*/  WARPSYNC R6 ;  /* 0x0000000600007348 */ /* 0x000fe80003800000 */
[----:B------:R1:W2:Y:S02]  /*207c0*/  SHFL.BFLY PT, R2, R2, R5, R7 ;  /* 0x0c00000502027389 */ /* 0x0002a400000e0007 */
[----:B-1----:R-:W-:-:S04]  /*207d0*/  MOV R5, 0x0 ;  /* 0x0000000000057802 */ /* 0x002fc80000000f00 */
[----:B--2---:R-:W-:Y:S05]  /*207e0*/  RET.REL.NODEC R4 `(_ZN7cutlass13device_kernelIN5flash19enable_sm80_to_sm89INS1_16FlashAttnFwdSm80INS1_25CollectiveMainloopFwdSm80ILi8ELi1ELb1EN4cute5tupleIJNS5_1CILi128EEENS7_ILi112EEES8_EEELi128ENS_6half_tEfNS_4arch4Sm80ELb1ELb0ELb1ELb1ELb0ELb1ELb1ELb1EEENS1_21CollectiveEpilogueFwdINS6_IJS8_S8_S9_EEENS6_IJNS7_ILi1EEESH_SH_EEESB_SD_Li256ELb1ELb1ELb1ELb0EEENS1_36VarlenDynamicPersistentTileSchedulerILi128ELi112ELi256ELi256ELb1ELb1ELb0ELb1ELb1ELb1EEEEEEEEEvNT_6ParamsE) ;  /* 0xfffdf81004007950 */ /* 0x004fea0003c3ffff */
        .weak           $__internal_25_$__cuda_sm70_shflsync_idx_p
        .type           $__internal_25_$__cuda_sm70_shflsync_idx_p,@function
        .size           $__internal_25_$__cuda_sm70_shflsync_idx_p,($__internal_26_$__cuda_sm70_shflsync_up_p - $__internal_25_$__cuda_sm70_shflsync_idx_p)
$__internal_25_$__cuda_sm70_shflsync_idx_p:
[----:B------:R-:W-:-:S04]  /*207f0*/  MOV R111, 0xffffffff ;  /* 0xffffffff006f7802 */ /* 0x000fc80000000f00 */
[----:B------:R-:W-:Y:S04]  /*20800*/  WARPSYNC R111 ;  /* 0x0000006f00007348 */ /* 0x000fe80003800000 */
[----:B------:R1:W2:Y:S02]  /*20810*/  SHFL.IDX PT, R0, R5, R3, R0 ;  /* 0x0000000305007389 */ /* 0x0002a400000e0000 */
[----:B-1----:R-:W-:-:S04]  /*20820*/  MOV R3, 0x0 ;  /* 0x0000000000037802 */ /* 0x002fc80000000f00 */
[----:B--2---:R-:W-:Y:S05]  /*20830*/  RET.REL.NODEC R2 `(_ZN7cutlass13device_kernelIN5flash19enable_sm80_to_sm89INS1_16FlashAttnFwdSm80INS1_25CollectiveMainloopFwdSm80ILi8ELi1ELb1EN4cute5tupleIJNS5_1CILi128EEENS7_ILi112EEES8_EEELi128ENS_6half_tEfNS_4arch4Sm80ELb1ELb0ELb1ELb1ELb0ELb1ELb1ELb1EEENS1_21CollectiveEpilogueFwdINS6_IJS8_S8_S9_EEENS6_IJNS7_ILi1EEESH_SH_EEESB_SD_Li256ELb1ELb1ELb1ELb0EEENS1_36VarlenDynamicPersistentTileSchedulerILi128ELi112ELi256ELi256ELb1ELb1ELb0ELb1ELb1ELb1EEEEEEEEEvNT_6ParamsE) ;  /* 0xfffdf7c002007950 */ /* 0x004fea0003c3ffff */
        .weak           $__internal_26_$__cuda_sm70_shflsync_up_p
        .type           $__internal_26_$__cuda_sm70_shflsync_up_p,@function
        .size           $__internal_26_$__cuda_sm70_shflsync_up_p,($__internal_27_$__cuda_sm70_votesync_ballot - $__internal_26_$__cuda_sm70_shflsync_up_p)
$__internal_26_$__cuda_sm70_shflsync_up_p:
[----:B------:R-:W-:Y:S02]  /*20840*/  IMAD.MOV.U32 R4, RZ, RZ, RZ ;  /* 0x000000ffff047224 */ /* 0x000fe400078e00ff */
[----:B------:R-:W-:-:S04]  /*20850*/  IMAD.MOV.U32 R10, RZ, RZ, -0x1 ;  /* 0xffffffffff0a7424 */ /* 0x000fc800078e00ff */
[----:B------:R-:W-:Y:S04]  /*20860*/  WARPSYNC R10 ;  /* 0x0000000a00007348 */ /* 0x000fe80003800000 */
[----:B------:R1:W2:Y:S02]  /*20870*/  SHFL.UP PT, R4, R0, R2, R4 ;  /* 0x0400000200047389 */ /* 0x0002a400000e0004 */
[----:B-1----:R-:W-:Y:S02]  /*20880*/  MOV R2, R3 ;  /* 0x0000000300027202 */ /* 0x002fe40000000f00 */
[----:B------:R-:W-:-:S04]  /*20890*/  MOV R3, 0x0 ;  /* 0x0000000000037802 */ /* 0x000fc80000000f00 */
[----:B--2---:R-:W-:Y:S05]  /*208a0*/  RET.REL.NODEC R2 `(_ZN7cutlass13device_kernelIN5flash19enable_sm80_to_sm89INS1_16FlashAttnFwdSm80INS1_25CollectiveMainloopFwdSm80ILi8ELi1ELb1EN4cute5tupleIJNS5_1CILi128EEENS7_ILi112EEES8_EEELi128ENS_6half_tEfNS_4arch4Sm80ELb1ELb0ELb1ELb1ELb0ELb1ELb1ELb1EEENS1_21CollectiveEpilogueFwdINS6_IJS8_S8_S9_EEENS6_IJNS7_ILi1EEESH_SH_EEESB_SD_Li256ELb1ELb1ELb1ELb0EEENS1_36VarlenDynamicPersistentTileSchedulerILi128ELi112ELi256ELi256ELb1ELb1ELb0ELb1ELb1ELb1EEEEEEEEEvNT_6ParamsE) ;  /* 0xfffdf75002007950 */ /* 0x004fea0003c3ffff */
        .weak           $__internal_27_$__cuda_sm70_votesync_ballot
        .type           $__internal_27_$__cuda_sm70_votesync_ballot,@function
        .size           $__internal_27_$__cuda_sm70_votesync_ballot,(.L_x_1371 - $__internal_27_$__cuda_sm70_votesync_ballot)
$__internal_27_$__cuda_sm70_votesync_ballot:
[----:B------:R-:W-:Y:S01]  /*208b0*/  ISETP.NE.U32.AND P0, PT, R0, 0x1, PT ;  /* 0x000000010000780c */ /* 0x000fe20003f05070 */
[----:B------:R-:W-:-:S04]  /*208c0*/  IMAD.MOV.U32 R3, RZ, RZ, -0x1 ;  /* 0xffffffffff037424 */ /* 0x000fc800078e00ff */
[----:B------:R-:W-:Y:S08]  /*208d0*/  WARPSYNC R3 ;  /* 0x0000000300007348 */ /* 0x000ff00003800000 */
[----:B------:R-:W-:-:S04]  /*208e0*/  VOTE.ANY R0, PT, !P0 ;  /* 0x0000000000007806 */ /* 0x000fc800040e0100 */
[----:B------:R-:W-:Y:S01]  /*208f0*/  LOP3.LUT R0, R0, R3, RZ, 0xc0, !PT ;  /* 0x0000000300007212 */ /* 0x000fe200078ec0ff */
[----:B------:R-:W-:-:S04]  /*20900*/  IMAD.MOV.U32 R3, RZ, RZ, 0x0 ;  /* 0x00000000ff037424 */ /* 0x000fc800078e00ff */
[----:B------:R-:W-:Y:S05]  /*20910*/  RET.REL.NODEC R2 `(_ZN7cutlass13device_kernelIN5flash19enable_sm80_to_sm89INS1_16FlashAttnFwdSm80INS1_25CollectiveMainloopFwdSm80ILi8ELi1ELb1EN4cute5tupleIJNS5_1CILi128EEENS7_ILi112EEES8_EEELi128ENS_6half_tEfNS_4arch4Sm80ELb1ELb0ELb1ELb1ELb0ELb1ELb1ELb1EEENS1_21CollectiveEpilogueFwdINS6_IJS8_S8_S9_EEENS6_IJNS7_ILi1EEESH_SH_EEESB_SD_Li256ELb1ELb1ELb1ELb0EEENS1_36VarlenDynamicPersistentTileSchedulerILi128ELi112ELi256ELi256ELb1ELb1ELb0ELb1ELb1ELb1EEEEEEEEEvNT_6ParamsE) ;  /* 0xfffdf6e002007950 */ /* 0x000fea0003c3ffff */
.L_x_1335:
        /* <DEDUP_REMOVED lines=14> */
.L_x_1371:


//--------------------- .nv.shared._ZN7cutlass13device_kernelIN5flash19enable_sm80_to_sm89INS1_16FlashAttnFwdSm80INS1_25CollectiveMainloopFwdSm80ILi8ELi1ELb1EN4cute5tupleIJNS5_1CILi128EEES8_S8_EEELi128ENS_6half_tEfNS_4arch4Sm80ELb0ELb0ELb1ELb0ELb0ELb0ELb1ELb1EEENS1_21CollectiveEpilogueFwdIS9_NS6_IJNS7_ILi1EEESF_SF_EEESA_SC_Li256ELb0ELb1ELb1ELb0EEENS1_19SingleTileSchedulerILb0ELb1ELb1ELi128EEEEEEEEEvNT_6ParamsE --------------------------
	.section	.nv.shared._ZN7cutlass13device_kernelIN5flash19enable_sm80_to_sm89INS1_16FlashAttnFwdSm80INS1_25CollectiveMainloopFwdSm80ILi8ELi1ELb1EN4cute5tupleIJNS5_1CILi128EEES8_S8_EEELi128ENS_6half_tEfNS_4arch4Sm80ELb0ELb0ELb1ELb0ELb0ELb0ELb1ELb1EEENS1_21CollectiveEpilogueFwdIS9_NS6_IJNS7_ILi1EEESF_SF_EEESA_SC_Li256ELb0ELb1ELb1ELb0EEENS1_19SingleTileSchedulerILb0ELb1ELb1ELi128EEEEEEEEEvNT_6ParamsE,"aw",@nobits
	.sectionflags	@""
	.align	16


//--------------------- .nv.global                --------------------------
	.section	.nv.global,"aw",@nobits
.nv.global:
	.type		_ZN80_INTERNAL_280a4de0_44_flash_fwd_hdim128_fp16_split_softcap_sm80_cu_61719c98_33714cute1_E,@object
	.size		_ZN80_INTERNAL_280a4de0_44_flash_fwd_hdim128_fp16_split_softcap_sm80_cu_61719c98_33714cute1_E,(_ZN80_INTERNAL_280a4de0_44_flash_fwd_hdim128_fp16_split_softcap_sm80_cu_61719c98_33714cuda3std3__45__cpo6cbeginE - _ZN80_INTERNAL_280a4de0_44_flash_fwd_hdim128_fp16_split_softcap_sm80_cu_61719c98_33714cute1_E)
_ZN80_INTERNAL_280a4de0_44_flash_fwd_hdim128_fp16_split_softcap_sm80_cu_61719c98_33714cute1_E:
	.zero		1
	.type		_ZN80_INTERNAL_280a4de0_44_flash_fwd_hdim128_fp16_split_softcap_sm80_cu_61719c98_33714cuda3std3__45__cpo6cbeginE,@object
	.size		_ZN80_INTERNAL_280a4de0_44_flash_fwd_hdim128_fp16_split_softcap_sm80_cu_61719c98_33714cuda3std3__45__cpo6cbeginE,(_ZN80_INTERNAL_280a4de0_44_flash_fwd_hdim128_fp16_split_softcap_sm80_cu_61719c98_33714cuda3std3__48in_placeE - _ZN80_INTERNAL_280a4de0_44_flash_fwd_hdim128_fp16_split_softcap_sm80_cu_61719c98_33714cuda3std3__45__cpo6cbeginE)
_ZN80_INTERNAL_280a4de0_44_flash_fwd_hdim128_fp16_split_softcap_sm80_cu_61719c98_33714cuda3std3__45__cpo6cbeginE:
	.zero		1
	.type		_ZN80_INTERNAL_280a4de0_44_flash_fwd_hdim128_fp16_split_softcap_sm80_cu_61719c98_33714cuda3std3__48in_placeE,@object
	.size		_ZN80_INTERNAL_280a4de0_44_flash_fwd_hdim128_fp16_split_softcap_sm80_cu_61719c98_33714cuda3std3__48in_placeE,(_ZN80_INTERNAL_280a4de0_44_flash_fwd_hdim128_fp16_split_softcap_sm80_cu_61719c98_33714cuda3std6ranges3__45__cpo9iter_moveE - _ZN80_INTERNAL_280a4de0_44_flash_fwd_hdim128_fp16_split_softcap_sm80_cu_61719c98_33714cuda3std3__48in_placeE)
_ZN80_INTERNAL_280a4de0_44_flash_fwd_hdim128_fp16_split_softcap_sm80_cu_61719c98_33714cuda3std3__48in_placeE:
	.zero		1
	.type		_ZN80_INTERNAL_280a4de0_44_flash_fwd_hdim128_fp16_split_softcap_sm80_cu_61719c98_33714cuda3std6ranges3__45__cpo9iter_moveE,@object
	.size		_ZN80_INTERNAL_280a4de0_44_flash_fwd_hdim128_fp16_split_softcap_sm80_cu_61719c98_33714cuda3std6ranges3__45__cpo9iter_moveE,(_ZN80_INTERNAL_280a4de0_44_flash_fwd_hdim128_fp16_split_softcap_sm80_cu_61719c98_33714cuda3std3__45__cpo5beginE - _ZN80_INTERNAL_280a4de0_44_flash_fwd_hdim128_fp16_split_softcap_sm80_cu_61719c98_33714cuda3std6ranges3__45__cpo9iter_moveE)
_ZN80_INTERNAL_280a4de0_44_flash_fwd_hdim128_fp16_split_softcap_sm80_cu_61719c98_33714cuda3std6ranges3__45__cpo9iter_moveE:
	.zero		1
	.type		_ZN80_INTERNAL_280a4de0_44_flash_fwd_hdim128_fp16_split_softcap_sm80_cu_61719c98_33714cuda3std3__45__cpo5beginE,@object
	.size		_ZN80_INTERNAL_280a4de0_44_flash_fwd_hdim128_fp16_split_softcap_sm80_cu_61719c98_33714cuda3std3__45__cpo5beginE,(_ZN80_INTERNAL_280a4de0_44_flash_fwd_hdim128_fp16_split_softcap_sm80_cu_61719c98_33714cuda3std3__482_GLOBAL__N__280a4de0_44_flash_fwd_hdim128_fp16_split_softcap_sm80_cu_61719c98_33716ignoreE - _ZN80_INTERNAL_280a4de0_44_flash_fwd_hdim128_fp16_split_softcap_sm80_cu_61719c98_33714cuda3std3__45__cpo5beginE)
_ZN80_INTERNAL_280a4de0_44_flash_fwd_hdim128_fp16_split_softcap_sm80_cu_61719c98_33714cuda3std3__45__cpo5beginE:
	.zero		1
	.type		_ZN80_INTERNAL_280a4de0_44_flash_fwd_hdim128_fp16_split_softcap_sm80_cu_61719c98_33714cuda3std3__482_GLOBAL__N__280a4de0_44_flash_fwd_hdim128_fp16_split_softcap_sm80_cu_61719c98_33716ignoreE,@object
	.size		_ZN80_INTERNAL_280a4de0_44_flash_fwd_hdim128_fp16_split_softcap_sm80_cu_61719c98_33714cuda3std3__482_GLOBAL__N__280a4de0_44_flash_fwd_hdim128_fp16_split_softcap_sm80_cu_61719c98_33716ignoreE,(_ZN80_INTERNAL_280a4de0_44_flash_fwd_hdim128_fp16_split_softcap_sm80_cu_61719c98_33714cute7productE - _ZN80_INTERNAL_280a4de0_44_flash_fwd_hdim128_fp16_split_softcap_sm80_cu_61719c98_33714cuda3std3__482_GLOBAL__N__280a4de0_44_flash_fwd_hdim128_fp16_split_softcap_sm80_cu_61719c98_33716ignoreE)
_ZN80_INTERNAL_280a4de0_44_flash_fwd_hdim128_fp16_split_softcap_sm80_cu_61719c98_33714cuda3std3__482_GLOBAL__N__280a4de0_44_flash_fwd_hdim128_fp16_split_softcap_sm80_cu_61719c98_33716ignoreE:
	.zero		1
	.type		_ZN80_INTERNAL_280a4de0_44_flash_fwd_hdim128_fp16_split_softcap_sm80_cu_61719c98_33714cute7productE,@object
	.size		_ZN80_INTERNAL_280a4de0_44_flash_fwd_hdim128_fp16_split_softcap_sm80_cu_61719c98_33714cute7productE,(_ZN80_INTERNAL_280a4de0_44_flash_fwd_hdim128_fp16_split_softcap_sm80_cu_61719c98_33714cuda3std3__45__cpo3endE - _ZN80_INTERNAL_280a4de0_44_flash_fwd_hdim128_fp16_split_softcap_sm80_cu_61719c98_33714cute7productE)
_ZN80_INTERNAL_280a4de0_44_flash_fwd_hdim128_fp16_split_softcap_sm80_cu_61719c98_33714cute7productE:
	.zero		1
	.type		_ZN80_INTERNAL_280a4de0_44_flash_fwd_hdim128_fp16_split_softcap_sm80_cu_61719c98_33714cuda3std3__45__cpo3endE,@object
	.size		_ZN80_INTERNAL_280a4de0_44_flash_fwd_hdim128_fp16_split_softcap_sm80_cu_61719c98_33714cuda3std3__45__cpo3endE,(_ZN80_INTERNAL_280a4de0_44_flash_fwd_hdim128_fp16_split_softcap_sm80_cu_61719c98_33714cuda3std3__419piecewise_constructE - _ZN80_INTERNAL_280a4de0_44_flash_fwd_hdim128_fp16_split_softcap_sm80_cu_61719c98_33714cuda3std3__45__cpo3endE)
_ZN80_INTERNAL_280a4de0_44_flash_fwd_hdim128_fp16_split_softcap_sm80_cu_61719c98_33714cuda3std3__45__cpo3endE:
	.zero		1
	.type		_ZN80_INTERNAL_280a4de0_44_flash_fwd_hdim128_fp16_split_softcap_sm80_cu_61719c98_33714cuda3std3__419piecewise_constructE,@object
	.size		_ZN80_INTERNAL_280a4de0_44_flash_fwd_hdim128_fp16_split_softcap_sm80_cu_61719c98_33714cuda3std3__419piecewise_constructE,(_ZN80_INTERNAL_280a4de0_44_flash_fwd_hdim128_fp16_split_softcap_sm80_cu_61719c98_33714cuda3std3__45__cpo4cendE - _ZN80_INTERNAL_280a4de0_44_flash_fwd_hdim128_fp16_split_softcap_sm80_cu_61719c98_33714cuda3std3__419piecewise_constructE)
_ZN80_INTERNAL_280a4de0_44_flash_fwd_hdim128_fp16_split_softcap_sm80_cu_61719c98_33714cuda3std3__419piecewise_constructE:
	.zero		1
	.type		_ZN80_INTERNAL_280a4de0_44_flash_fwd_hdim128_fp16_split_softcap_sm80_cu_61719c98_33714cuda3std3__45__cpo4cendE,@object
	.size		_ZN80_INTERNAL_280a4de0_44_flash_fwd_hdim128_fp16_split_softcap_sm80_cu_61719c98_33714cuda3std3__45__cpo4cendE,(_ZN80_INTERNAL_280a4de0_44_flash_fwd_hdim128_fp16_split_softcap_sm80_cu_61719c98_33714cuda3std6ranges3__45__cpo4swapE - _ZN80_INTERNAL_280a4de0_44_flash_fwd_hdim128_fp16_split_softcap_sm80_cu_61719c98_33714cuda3std3__45__cpo4cendE)
_ZN80_INTERNAL_280a4de0_44_flash_fwd_hdim128_fp16_split_softcap_sm80_cu_61719c98_33714cuda3std3__45__cpo4cendE:
	.zero		1
	.type		_ZN80_INTERNAL_280a4de0_44_flash_fwd_hdim128_fp16_split_softcap_sm80_cu_61719c98_33714cuda3std6ranges3__45__cpo4swapE,@object
	.size		_ZN80_INTERNAL_280a4de0_44_flash_fwd_hdim128_fp16_split_softcap_sm80_cu_61719c98_33714cuda3std6ranges3__45__cpo4swapE,(.L_7 - _ZN80_INTERNAL_280a4de0_44_flash_fwd_hdim128_fp16_split_softcap_sm80_cu_61719c98_33714cuda3std6ranges3__45__cpo4swapE)
_ZN80_INTERNAL_280a4de0_44_flash_fwd_hdim128_fp16_split_softcap_sm80_cu_61719c98_33714cuda3std6ranges3__45__cpo4swapE:
	.zero		1
.L_7:


//--------------------- .nv.shared._ZN7cutlass13device_kernelIN5flash19enable_sm80_to_sm89INS1_16FlashAttnFwdSm80INS1_25CollectiveMainloopFwdSm80ILi8ELi1ELb1EN4cute5tupleIJNS5_1CILi128EEENS7_ILi96EEES8_EEELi128ENS_6half_tEfNS_4arch4Sm80ELb0ELb1ELb1ELb0ELb0ELb0ELb1ELb1EEENS1_21CollectiveEpilogueFwdINS6_IJS8_S8_S9_EEENS6_IJNS7_ILi1EEESH_SH_EEESB_SD_Li256ELb0ELb1ELb1ELb0EEENS1_19SingleTileSchedulerILb0ELb1ELb1ELi128EEEEEEEEEvNT_6ParamsE --------------------------
	.section	.nv.shared._ZN7cutlass13device_kernelIN5flash19enable_sm80_to_sm89INS1_16FlashAttnFwdSm80INS1_25CollectiveMainloopFwdSm80ILi8ELi1ELb1EN4cute5tupleIJNS5_1CILi128EEENS7_ILi96EEES8_EEELi128ENS_6half_tEfNS_4arch4Sm80ELb0ELb1ELb1ELb0ELb0ELb0ELb1ELb1EEENS1_21CollectiveEpilogueFwdINS6_IJS8_S8_S9_EEENS6_IJNS7_ILi1EEESH_SH_EEESB_SD_Li256ELb0ELb1ELb1ELb0EEENS1_19SingleTileSchedulerILb0ELb1ELb1ELi128EEEEEEEEEvNT_6ParamsE,"aw",@nobits
	.sectionflags	@""
	.align	16


//--------------------- .nv.shared._ZN7cutlass13device_kernelIN5flash19enable_sm80_to_sm89INS1_16FlashAttnFwdSm80INS1_25CollectiveMainloopFwdSm80ILi8ELi1ELb1EN4cute5tupleIJNS5_1CILi128EEES8_S8_EEELi128ENS_6half_tEfNS_4arch4Sm80ELb1ELb0ELb1ELb0ELb0ELb0ELb1ELb1EEENS1_21CollectiveEpilogueFwdIS9_NS6_IJNS7_ILi1EEESF_SF_EEESA_SC_Li256ELb0ELb1ELb1ELb0EEENS1_30DynamicPersistentTileSchedulerILi256ELi256ELb1ELb1ELb0EEEEEEEEEvNT_6ParamsE --------------------------
	.section	.nv.shared._ZN7cutlass13device_kernelIN5flash19enable_sm80_to_sm89INS1_16FlashAttnFwdSm80INS1_25CollectiveMainloopFwdSm80ILi8ELi1ELb1EN4cute5tupleIJNS5_1CILi128EEES8_S8_EEELi128ENS_6half_tEfNS_4arch4Sm80ELb1ELb0ELb1ELb0ELb0ELb0ELb1ELb1EEENS1_21CollectiveEpilogueFwdIS9_NS6_IJNS7_ILi1EEESF_SF_EEESA_SC_Li256ELb0ELb1ELb1ELb0EEENS1_30DynamicPersistentTileSchedulerILi256ELi256ELb1ELb1ELb0EEEEEEEEEvNT_6ParamsE,"aw",@nobits
	.sectionflags	@""
	.align	16


//--------------------- .nv.shared._ZN7cutlass13device_kernelIN5flash19enable_sm80_to_sm89INS1_16FlashAttnFwdSm80INS1_25CollectiveMainloopFwdSm80ILi4ELi1ELb0EN4cute5tupleIJNS5_1CILi128EEENS7_ILi64EEES8_EEELi128ENS_6half_tEfNS_4arch4Sm80ELb0ELb0ELb1ELb0ELb0ELb0ELb1ELb1EEENS1_21CollectiveEpilogueFwdINS6_IJS8_S8_S9_EEENS6_IJNS7_ILi1EEESH_SH_EEESB_SD_Li128ELb0ELb1ELb1ELb0EEENS1_19SingleTileSchedulerILb0ELb1ELb1ELi128EEEEEEEEEvNT_6ParamsE --------------------------
	.section	.nv.shared._ZN7cutlass13device_kernelIN5flash19enable_sm80_to_sm89INS1_16FlashAttnFwdSm80INS1_25CollectiveMainloopFwdSm80ILi4ELi1ELb0EN4cute5tupleIJNS5_1CILi128EEENS7_ILi64EEES8_EEELi128ENS_6half_tEfNS_4arch4Sm80ELb0ELb0ELb1ELb0ELb0ELb0ELb1ELb1EEENS1_21CollectiveEpilogueFwdINS6_IJS8_S8_S9_EEENS6_IJNS7_ILi1EEESH_SH_EEESB_SD_Li128ELb0ELb1ELb1ELb0EEENS1_19SingleTileSchedulerILb0ELb1ELb1ELi128EEEEEEEEEvNT_6ParamsE,"aw",@nobits
	.sectionflags	@""
	.align	16


//--------------------- .nv.shared._ZN7cutlass13device_kernelIN5flash19enable_sm80_to_sm89INS1_16FlashAttnFwdSm80INS1_25CollectiveMainloopFwdSm80ILi8ELi1ELb1EN4cute5tupleIJNS5_1CILi128EEENS7_ILi112EEES8_EEELi128ENS_6half_tEfNS_4arch4Sm80ELb0ELb0ELb1ELb1ELb0ELb0ELb1ELb1EEENS1_21CollectiveEpilogueFwdINS6_IJS8_S8_S9_EEENS6_IJNS7_ILi1EEESH_SH_EEESB_SD_Li256ELb1ELb1ELb1ELb0EEENS1_36VarlenDynamicPersistentTileSchedulerILi128ELi112ELi256ELi256ELb1ELb1ELb0ELb0ELb1ELb1EEEEEEEEEvNT_6ParamsE --------------------------
	.section	.nv.shared._ZN7cutlass13device_kernelIN5flash19enable_sm80_to_sm89INS1_16FlashAttnFwdSm80INS1_25CollectiveMainloopFwdSm80ILi8ELi1ELb1EN4cute5tupleIJNS5_1CILi128EEENS7_ILi112EEES8_EEELi128ENS_6half_tEfNS_4arch4Sm80ELb0ELb0ELb1ELb1ELb0ELb0ELb1ELb1EEENS1_21CollectiveEpilogueFwdINS6_IJS8_S8_S9_EEENS6_IJNS7_ILi1EEESH_SH_EEESB_SD_Li256ELb1ELb1ELb1ELb0EEENS1_36VarlenDynamicPersistentTileSchedulerILi128ELi112ELi256ELi256ELb1ELb1ELb0ELb0ELb1ELb1EEEEEEEEEvNT_6ParamsE,"aw",@nobits
	.sectionflags	@""
	.align	16


//--------------------- .nv.shared._ZN7cutlass13device_kernelIN5flash19enable_sm80_to_sm89INS1_16FlashAttnFwdSm80INS1_25CollectiveMainloopFwdSm80ILi8ELi1ELb1EN4cute5tupleIJNS5_1CILi128EEENS7_ILi112EEES8_EEELi128ENS_6half_tEfNS_4arch4Sm80ELb0ELb0ELb1ELb1ELb0ELb1ELb1ELb1EEENS1_21CollectiveEpilogueFwdINS6_IJS8_S8_S9_EEENS6_IJNS7_ILi1EEESH_SH_EEESB_SD_Li256ELb1ELb1ELb1ELb0EEENS1_36VarlenDynamicPersistentTileSchedulerILi128ELi112ELi256ELi256ELb1ELb1ELb0ELb0ELb1ELb1EEEEEEEEEvNT_6ParamsE --------------------------
	.section	.nv.shared._ZN7cutlass13device_kernelIN5flash19enable_sm80_to_sm89INS1_16FlashAttnFwdSm80INS1_25CollectiveMainloopFwdSm80ILi8ELi1ELb1EN4cute5tupleIJNS5_1CILi128EEENS7_ILi112EEES8_EEELi128ENS_6half_tEfNS_4arch4Sm80ELb0ELb0ELb1ELb1ELb0ELb1ELb1ELb1EEENS1_21CollectiveEpilogueFwdINS6_IJS8_S8_S9_EEENS6_IJNS7_ILi1EEESH_SH_EEESB_SD_Li256ELb1ELb1ELb1ELb0EEENS1_36VarlenDynamicPersistentTileSchedulerILi128ELi112ELi256ELi256ELb1ELb1ELb0ELb0ELb1ELb1EEEEEEEEEvNT_6ParamsE,"aw",@nobits
	.sectionflags	@""
	.align	16


//--------------------- .nv.shared._ZN7cutlass13device_kernelIN5flash19enable_sm80_to_sm89INS1_16FlashAttnFwdSm80INS1_25CollectiveMainloopFwdSm80ILi4ELi1ELb0EN4cute5tupleIJNS5_1CILi128EEENS7_ILi48EEES8_EEELi128ENS_6half_tEfNS_4arch4Sm80ELb0ELb1ELb1ELb0ELb0ELb0ELb1ELb1EEENS1_21CollectiveEpilogueFwdINS6_IJS8_S8_S9_EEENS6_IJNS7_ILi1EEESH_SH_EEESB_SD_Li128ELb0ELb1ELb1ELb0EEENS1_19SingleTileSchedulerILb0ELb1ELb1ELi128EEEEEEEEEvNT_6ParamsE --------------------------
	.section	.nv.shared._ZN7cutlass13device_kernelIN5flash19enable_sm80_to_sm89INS1_16FlashAttnFwdSm80INS1_25CollectiveMainloopFwdSm80ILi4ELi1ELb0EN4cute5tupleIJNS5_1CILi128EEENS7_ILi48EEES8_EEELi128ENS_6half_tEfNS_4arch4Sm80ELb0ELb1ELb1ELb0ELb0ELb0ELb1ELb1EEENS1_21CollectiveEpilogueFwdINS6_IJS8_S8_S9_EEENS6_IJNS7_ILi1EEESH_SH_EEESB_SD_Li128ELb0ELb1ELb1ELb0EEENS1_19SingleTileSchedulerILb0ELb1ELb1ELi128EEEEEEEEEvNT_6ParamsE,"aw",@nobits
	.sectionflags	@""
	.align	16


//--------------------- .nv.shared._ZN7cutlass13device_kernelIN5flash19enable_sm80_to_sm89INS1_16FlashAttnFwdSm80INS1_25CollectiveMainloopFwdSm80ILi8ELi1ELb1EN4cute5tupleIJNS5_1CILi128EEENS7_ILi96EEES8_EEELi128ENS_6half_tEfNS_4arch4Sm80ELb0ELb1ELb1ELb1ELb0ELb0ELb1ELb1EEENS1_21CollectiveEpilogueFwdINS6_IJS8_S8_S9_EEENS6_IJNS7_ILi1EEESH_SH_EEESB_SD_Li256ELb1ELb1ELb1ELb0EEENS1_36VarlenDynamicPersistentTileSchedulerILi128ELi96ELi256ELi256ELb1ELb1ELb0ELb1ELb0ELb1EEEEEEEEEvNT_6ParamsE --------------------------
	.section	.nv.shared._ZN7cutlass13device_kernelIN5flash19enable_sm80_to_sm89INS1_16FlashAttnFwdSm80INS1_25CollectiveMainloopFwdSm80ILi8ELi1ELb1EN4cute5tupleIJNS5_1CILi128EEENS7_ILi96EEES8_EEELi128ENS_6half_tEfNS_4arch4Sm80ELb0ELb1ELb1ELb1ELb0ELb0ELb1ELb1EEENS1_21CollectiveEpilogueFwdINS6_IJS8_S8_S9_EEENS6_IJNS7_ILi1EEESH_SH_EEESB_SD_Li256ELb1ELb1ELb1ELb0EEENS1_36VarlenDynamicPersistentTileSchedulerILi128ELi96ELi256ELi256ELb1ELb1ELb0ELb1ELb0ELb1EEEEEEEEEvNT_6ParamsE,"aw",@nobits
	.sectionflags	@""
	.align	16


//--------------------- .nv.shared._ZN7cutlass13device_kernelIN5flash19enable_sm80_to_sm89INS1_16FlashAttnFwdSm80INS1_25CollectiveMainloopFwdSm80ILi8ELi1ELb1EN4cute5tupleIJNS5_1CILi128EEENS7_ILi96EEES8_EEELi128ENS_6half_tEfNS_4arch4Sm80ELb0ELb1ELb1ELb1ELb0ELb1ELb1ELb1EEENS1_21CollectiveEpilogueFwdINS6_IJS8_S8_S9_EEENS6_IJNS7_ILi1EEESH_SH_EEESB_SD_Li256ELb1ELb1ELb1ELb0EEENS1_36VarlenDynamicPersistentTileSchedulerILi128ELi96ELi256ELi256ELb1ELb1ELb0ELb1ELb0ELb1EEEEEEEEEvNT_6ParamsE --------------------------
	.section	.nv.shared._ZN7cutlass13device_kernelIN5flash19enable_sm80_to_sm89INS1_16FlashAttnFwdSm80INS1_25CollectiveMainloopFwdSm80ILi8ELi1ELb1EN4cute5tupleIJNS5_1CILi128EEENS7_ILi96EEES8_EEELi128ENS_6half_tEfNS_4arch4Sm80ELb0ELb1ELb1ELb1ELb0ELb1ELb1ELb1EEENS1_21CollectiveEpilogueFwdINS6_IJS8_S8_S9_EEENS6_IJNS7_ILi1EEESH_SH_EEESB_SD_Li256ELb1ELb1ELb1ELb0EEENS1_36VarlenDynamicPersistentTileSchedulerILi128ELi96ELi256ELi256ELb1ELb1ELb0ELb1ELb0ELb1EEEEEEEEEvNT_6ParamsE,"aw",@nobits
	.sectionflags	@""
	.align	16


//--------------------- .nv.shared._ZN7cutlass13device_kernelIN5flash19enable_sm80_to_sm89INS1_16FlashAttnFwdSm80INS1_25CollectiveMainloopFwdSm80ILi4ELi1ELb0EN4cute5tupleIJNS5_1CILi128EEENS7_ILi64EEES8_EEELi128ENS_6half_tEfNS_4arch4Sm80ELb1ELb0ELb1ELb0ELb0ELb0ELb1ELb1EEENS1_21CollectiveEpilogueFwdINS6_IJS8_S8_S9_EEENS6_IJNS7_ILi1EEESH_SH_EEESB_SD_Li128ELb0ELb1ELb1ELb0EEENS1_30DynamicPersistentTileSchedulerILi128ELi128ELb1ELb1ELb0EEEEEEEEEvNT_6ParamsE --------------------------
	.section	.nv.shared._ZN7cutlass13device_kernelIN5flash19enable_sm80_to_sm89INS1_16FlashAttnFwdSm80INS1_25CollectiveMainloopFwdSm80ILi4ELi1ELb0EN4cute5tupleIJNS5_1CILi128EEENS7_ILi64EEES8_EEELi128ENS_6half_tEfNS_4arch4Sm80ELb1ELb0ELb1ELb0ELb0ELb0ELb1ELb1EEENS1_21CollectiveEpilogueFwdINS6_IJS8_S8_S9_EEENS6_IJNS7_ILi1EEESH_SH_EEESB_SD_Li128ELb0ELb1ELb1ELb0EEENS1_30DynamicPersistentTileSchedulerILi128ELi128ELb1ELb1ELb0EEEEEEEEEvNT_6ParamsE,"aw",@nobits
	.sectionflags	@""
	.align	16


//--------------------- .nv.shared._ZN7cutlass13device_kernelIN5flash19enable_sm80_to_sm89INS1_16FlashAttnFwdSm80INS1_25CollectiveMainloopFwdSm80ILi8ELi1ELb1EN4cute5tupleIJNS5_1CILi128EEENS7_ILi112EEES8_EEELi128ENS_6half_tEfNS_4arch4Sm80ELb1ELb0ELb1ELb1ELb0ELb0ELb1ELb1EEENS1_21CollectiveEpilogueFwdINS6_IJS8_S8_S9_EEENS6_IJNS7_ILi1EEESH_SH_EEESB_SD_Li256ELb1ELb1ELb1ELb0EEENS1_36VarlenDynamicPersistentTileSchedulerILi128ELi112ELi256ELi256ELb1ELb1ELb0ELb1ELb1ELb1EEEEEEEEEvNT_6ParamsE --------------------------
	.section	.nv.shared._ZN7cutlass13device_kernelIN5flash19enable_sm80_to_sm89INS1_16FlashAttnFwdSm80INS1_25CollectiveMainloopFwdSm80ILi8ELi1ELb1EN4cute5tupleIJNS5_1CILi128EEENS7_ILi112EEES8_EEELi128ENS_6half_tEfNS_4arch4Sm80ELb1ELb0ELb1ELb1ELb0ELb0ELb1ELb1EEENS1_21CollectiveEpilogueFwdINS6_IJS8_S8_S9_EEENS6_IJNS7_ILi1EEESH_SH_EEESB_SD_Li256ELb1ELb1ELb1ELb0EEENS1_36VarlenDynamicPersistentTileSchedulerILi128ELi112ELi256ELi256ELb1ELb1ELb0ELb1ELb1ELb1EEEEEEEEEvNT_6ParamsE,"aw",@nobits
	.sectionflags	@""
	.align	16


//--------------------- .nv.shared._ZN7cutlass13device_kernelIN5flash19enable_sm80_to_sm89INS1_16FlashAttnFwdSm80INS1_25CollectiveMainloopFwdSm80ILi8ELi1ELb1EN4cute5tupleIJNS5_1CILi128EEENS7_ILi112EEES8_EEELi128ENS_6half_tEfNS_4arch4Sm80ELb1ELb0ELb1ELb1ELb0ELb1ELb1ELb1EEENS1_21CollectiveEpilogueFwdINS6_IJS8_S8_S9_EEENS6_IJNS7_ILi1EEESH_SH_EEESB_SD_Li256ELb1ELb1ELb1ELb0EEENS1_36VarlenDynamicPersistentTileSchedulerILi128ELi112ELi256ELi256ELb1ELb1ELb0ELb1ELb1ELb1EEEEEEEEEvNT_6ParamsE --------------------------
	.section	.nv.shared._ZN7cutlass13device_kernelIN5flash19enable_sm80_to_sm89INS1_16FlashAttnFwdSm80INS1_25CollectiveMainloopFwdSm80ILi8ELi1ELb1EN4cute5tupleIJNS5_1CILi128EEENS7_ILi112EEES8_EEELi128ENS_6half_tEfNS_4arch4Sm80ELb1ELb0ELb1ELb1ELb0ELb1ELb1ELb1EEENS1_21CollectiveEpilogueFwdINS6_IJS8_S8_S9_EEENS6_IJNS7_ILi1EEESH_SH_EEESB_SD_Li256ELb1ELb1ELb1ELb0EEENS1_36VarlenDynamicPersistentTileSchedulerILi128ELi112ELi256ELi256ELb1ELb1ELb0ELb1ELb1ELb1EEEEEEEEEvNT_6ParamsE,"aw",@nobits
	.sectionflags	@""
	.align	16
